	.target	sm_90a

	.elftype	@"ET_EXEC"


//--------------------- .note.nv.tkinfo           --------------------------
	.section	.note.nv.tkinfo,"",@"SHT_NOTE"
	.sectionflags	@"SHF_NOTE_NV_TKINFO"
	.tkinfo
        /*0018*/ 	.word	0x00000002
        /*0030*/ 	.string	""
        /*0030*/ 	.string	"ptxas"
        /*0030*/ 	.string	"Cuda compilation tools, release 13.0, V13.0.88"
        /*0030*/ 	.string	"Build cuda_13.0.r13.0/compiler.36424714_0"
        /*0030*/ 	.string	"-arch sm_90a -m 64 "



//--------------------- .note.nv.cuinfo           --------------------------
	.section	.note.nv.cuinfo,"",@"SHT_NOTE"
	.sectionflags	@"SHF_NOTE_NV_CUINFO"
        /*0018*/ 	.short	0x0002
        /*001a*/ 	.short	0x005a
        /*001c*/ 	.short	0x0082
	.zero		2


//--------------------- .nv.info                  --------------------------
	.section	.nv.info,"",@"SHT_CUDA_INFO"
	.align	4


	//----- nvinfo : EIATTR_REGCOUNT
	.align		4
        /*0000*/ 	.byte	0x04, 0x2f
        /*0002*/ 	.short	(.L_23 - .L_22)
	.align		4
.L_22:
        /*0004*/ 	.word	index@(_ZN7cutlass13device_kernelIN5flash11enable_sm90INS1_16FlashAttnFwdSm90INS1_25CollectiveMainloopFwdSm90ILi2EN4cute5tupleIJNS5_1CILi1EEES8_S8_EEENS6_IJNS7_ILi192EEENS7_ILi144EEENS7_ILi96EEEEEELi96ENS_10bfloat16_tEfNS_4arch4Sm90ELb1ELb0ELb0ELb1ELb0ELb1ELb0ELb0ELb1ELb0ELb0ELb0EEENS1_21CollectiveEpilogueFwdINS6_IJSA_SC_SB_EEES9_SE_SG_Li384ELb1ELb0ELb0ELb0EEENS1_36VarlenDynamicPersistentTileSchedulerILi192ELi144ELi384ELi32ELb0ELb0ELb1ELb1ELb1ELb1EEEEEEEEEvNT_6ParamsE)
        /*0008*/ 	.word	0x00000080


	//----- nvinfo : EIATTR_FRAME_SIZE
	.align		4
.L_23:
        /*000c*/ 	.byte	0x04, 0x11
        /*000e*/ 	.short	(.L_25 - .L_24)
	.align		4
.L_24:
        /*0010*/ 	.word	index@(_ZN7cutlass13device_kernelIN5flash11enable_sm90INS1_16FlashAttnFwdSm90INS1_25CollectiveMainloopFwdSm90ILi2EN4cute5tupleIJNS5_1CILi1EEES8_S8_EEENS6_IJNS7_ILi192EEENS7_ILi144EEENS7_ILi96EEEEEELi96ENS_10bfloat16_tEfNS_4arch4Sm90ELb1ELb0ELb0ELb1ELb0ELb1ELb0ELb0ELb1ELb0ELb0ELb0EEENS1_21CollectiveEpilogueFwdINS6_IJSA_SC_SB_EEES9_SE_SG_Li384ELb1ELb0ELb0ELb0EEENS1_36VarlenDynamicPersistentTileSchedulerILi192ELi144ELi384ELi32ELb0ELb0ELb1ELb1ELb1ELb1EEEEEEEEEvNT_6ParamsE)
        /*0014*/ 	.word	0x000000a8


	//----- nvinfo : EIATTR_REGCOUNT
	.align		4
.L_25:
        /*0018*/ 	.byte	0x04, 0x2f
        /*001a*/ 	.short	(.L_27 - .L_26)
	.align		4
.L_26:
        /*001c*/ 	.word	index@(_ZN7cutlass13device_kernelIN5flash11enable_sm90INS1_16FlashAttnFwdSm90INS1_25CollectiveMainloopFwdSm90ILi2EN4cute5tupleIJNS5_1CILi1EEES8_S8_EEENS6_IJNS7_ILi192EEENS7_ILi144EEENS7_ILi96EEEEEELi96ENS_10bfloat16_tEfNS_4arch4Sm90ELb1ELb0ELb0ELb1ELb0ELb0ELb0ELb0ELb1ELb0ELb0ELb0EEENS1_21CollectiveEpilogueFwdINS6_IJSA_SC_SB_EEES9_SE_SG_Li384ELb1ELb0ELb0ELb0EEENS1_36VarlenDynamicPersistentTileSchedulerILi192ELi144ELi384ELi32ELb0ELb0ELb1ELb1ELb1ELb1EEEEEEEEEvNT_6ParamsE)
        /*0020*/ 	.word	0x00000080


	//----- nvinfo : EIATTR_FRAME_SIZE
	.align		4
.L_27:
        /*0024*/ 	.byte	0x04, 0x11
        /*0026*/ 	.short	(.L_29 - .L_28)
	.align		4
.L_28:
        /*0028*/ 	.word	index@(_ZN7cutlass13device_kernelIN5flash11enable_sm90INS1_16FlashAttnFwdSm90INS1_25CollectiveMainloopFwdSm90ILi2EN4cute5tupleIJNS5_1CILi1EEES8_S8_EEENS6_IJNS7_ILi192EEENS7_ILi144EEENS7_ILi96EEEEEELi96ENS_10bfloat16_tEfNS_4arch4Sm90ELb1ELb0ELb0ELb1ELb0ELb0ELb0ELb0ELb1ELb0ELb0ELb0EEENS1_21CollectiveEpilogueFwdINS6_IJSA_SC_SB_EEES9_SE_SG_Li384ELb1ELb0ELb0ELb0EEENS1_36VarlenDynamicPersistentTileSchedulerILi192ELi144ELi384ELi32ELb0ELb0ELb1ELb1ELb1ELb1EEEEEEEEEvNT_6ParamsE)
        /*002c*/ 	.word	0x00000010


	//----- nvinfo : EIATTR_REGCOUNT
	.align		4
.L_29:
        /*0030*/ 	.byte	0x04, 0x2f
        /*0032*/ 	.short	(.L_31 - .L_30)
	.align		4
.L_30:
        /*0034*/ 	.word	index@(_ZN7cutlass13device_kernelIN5flash11enable_sm90INS1_16FlashAttnFwdSm90INS1_25CollectiveMainloopFwdSm90ILi2EN4cute5tupleIJNS5_1CILi1EEES8_S8_EEENS6_IJNS7_ILi192EEENS7_ILi144EEENS7_ILi96EEEEEELi96ENS_10bfloat16_tEfNS_4arch4Sm90ELb1ELb0ELb0ELb0ELb0ELb0ELb0ELb0ELb1ELb0ELb0ELb0EEENS1_21CollectiveEpilogueFwdINS6_IJSA_SC_SB_EEES9_SE_SG_Li384ELb0ELb0ELb0ELb0EEENS1_30DynamicPersistentTileSchedulerILi384ELi32ELb0ELb0ELb1EEEEEEEEEvNT_6ParamsE)
        /*0038*/ 	.word	0x00000080


	//----- nvinfo : EIATTR_FRAME_SIZE
	.align		4
.L_31:
        /*003c*/ 	.byte	0x04, 0x11
        /*003e*/ 	.short	(.L_33 - .L_32)
	.align		4
.L_32:
        /*0040*/ 	.word	index@(_ZN7cutlass13device_kernelIN5flash11enable_sm90INS1_16FlashAttnFwdSm90INS1_25CollectiveMainloopFwdSm90ILi2EN4cute5tupleIJNS5_1CILi1EEES8_S8_EEENS6_IJNS7_ILi192EEENS7_ILi144EEENS7_ILi96EEEEEELi96ENS_10bfloat16_tEfNS_4arch4Sm90ELb1ELb0ELb0ELb0ELb0ELb0ELb0ELb0ELb1ELb0ELb0ELb0EEENS1_21CollectiveEpilogueFwdINS6_IJSA_SC_SB_EEES9_SE_SG_Li384ELb0ELb0ELb0ELb0EEENS1_30DynamicPersistentTileSchedulerILi384ELi32ELb0ELb0ELb1EEEEEEEEEvNT_6ParamsE)
        /*0044*/ 	.word	0x00000000


	//----- nvinfo : EIATTR_REGCOUNT
	.align		4
.L_33:
        /*0048*/ 	.byte	0x04, 0x2f
        /*004a*/ 	.short	(.L_35 - .L_34)
	.align		4
.L_34:
        /*004c*/ 	.word	index@(_ZN7cutlass13device_kernelIN5flash11enable_sm90INS1_16FlashAttnFwdSm90INS1_25CollectiveMainloopFwdSm90ILi2EN4cute5tupleIJNS5_1CILi1EEES8_S8_EEENS6_IJNS7_ILi192EEENS7_ILi128EEENS7_ILi96EEEEEELi96ENS_10bfloat16_tEfNS_4arch4Sm90ELb0ELb1ELb0ELb1ELb0ELb1ELb0ELb0ELb1ELb0ELb0ELb0EEENS1_21CollectiveEpilogueFwdINS6_IJSA_SC_SB_EEES9_SE_SG_Li384ELb1ELb0ELb0ELb0EEENS1_36VarlenDynamicPersistentTileSchedulerILi192ELi128ELi384ELi32ELb0ELb0ELb1ELb1ELb0ELb1EEEEEEEEEvNT_6ParamsE)
        /*0050*/ 	.word	0x00000080


	//----- nvinfo : EIATTR_FRAME_SIZE
	.align		4
.L_35:
        /*0054*/ 	.byte	0x04, 0x11
        /*0056*/ 	.short	(.L_37 - .L_36)
	.align		4
.L_36:
        /*0058*/ 	.word	index@(_ZN7cutlass13device_kernelIN5flash11enable_sm90INS1_16FlashAttnFwdSm90INS1_25CollectiveMainloopFwdSm90ILi2EN4cute5tupleIJNS5_1CILi1EEES8_S8_EEENS6_IJNS7_ILi192EEENS7_ILi128EEENS7_ILi96EEEEEELi96ENS_10bfloat16_tEfNS_4arch4Sm90ELb0ELb1ELb0ELb1ELb0ELb1ELb0ELb0ELb1ELb0ELb0ELb0EEENS1_21CollectiveEpilogueFwdINS6_IJSA_SC_SB_EEES9_SE_SG_Li384ELb1ELb0ELb0ELb0EEENS1_36VarlenDynamicPersistentTileSchedulerILi192ELi128ELi384ELi32ELb0ELb0ELb1ELb1ELb0ELb1EEEEEEEEEvNT_6ParamsE)
        /*005c*/ 	.word	0x00000060


	//----- nvinfo : EIATTR_REGCOUNT
	.align		4
.L_37:
        /*0060*/ 	.byte	0x04, 0x2f
        /*0062*/ 	.short	(.L_39 - .L_38)
	.align		4
.L_38:
        /*0064*/ 	.word	index@(_ZN7cutlass13device_kernelIN5flash11enable_sm90INS1_16FlashAttnFwdSm90INS1_25CollectiveMainloopFwdSm90ILi2EN4cute5tupleIJNS5_1CILi1EEES8_S8_EEENS6_IJNS7_ILi192EEENS7_ILi128EEENS7_ILi96EEEEEELi96ENS_10bfloat16_tEfNS_4arch4Sm90ELb0ELb1ELb0ELb1ELb0ELb0ELb0ELb0ELb1ELb0ELb0ELb0EEENS1_21CollectiveEpilogueFwdINS6_IJSA_SC_SB_EEES9_SE_SG_Li384ELb1ELb0ELb0ELb0EEENS1_36VarlenDynamicPersistentTileSchedulerILi192ELi128ELi384ELi32ELb0ELb0ELb1ELb1ELb0ELb1EEEEEEEEEvNT_6ParamsE)
        /*0068*/ 	.word	0x00000080


	//----- nvinfo : EIATTR_FRAME_SIZE
	.align		4
.L_39:
        /*006c*/ 	.byte	0x04, 0x11
        /*006e*/ 	.short	(.L_41 - .L_40)
	.align		4
.L_40:
        /*0070*/ 	.word	index@(_ZN7cutlass13device_kernelIN5flash11enable_sm90INS1_16FlashAttnFwdSm90INS1_25CollectiveMainloopFwdSm90ILi2EN4cute5tupleIJNS5_1CILi1EEES8_S8_EEENS6_IJNS7_ILi192EEENS7_ILi128EEENS7_ILi96EEEEEELi96ENS_10bfloat16_tEfNS_4arch4Sm90ELb0ELb1ELb0ELb1ELb0ELb0ELb0ELb0ELb1ELb0ELb0ELb0EEENS1_21CollectiveEpilogueFwdINS6_IJSA_SC_SB_EEES9_SE_SG_Li384ELb1ELb0ELb0ELb0EEENS1_36VarlenDynamicPersistentTileSchedulerILi192ELi128ELi384ELi32ELb0ELb0ELb1ELb1ELb0ELb1EEEEEEEEEvNT_6ParamsE)
        /*0074*/ 	.word	0x00000008


	//----- nvinfo : EIATTR_REGCOUNT
	.align		4
.L_41:
        /*0078*/ 	.byte	0x04, 0x2f
        /*007a*/ 	.short	(.L_43 - .L_42)
	.align		4
.L_42:
        /*007c*/ 	.word	index@(_ZN7cutlass13device_kernelIN5flash11enable_sm90INS1_16FlashAttnFwdSm90INS1_25CollectiveMainloopFwdSm90ILi2EN4cute5tupleIJNS5_1CILi1EEES8_S8_EEENS6_IJNS7_ILi192EEENS7_ILi128EEENS7_ILi96EEEEEELi96ENS_10bfloat16_tEfNS_4arch4Sm90ELb0ELb1ELb0ELb0ELb0ELb0ELb0ELb0ELb1ELb0ELb0ELb0EEENS1_21CollectiveEpilogueFwdINS6_IJSA_SC_SB_EEES9_SE_SG_Li384ELb0ELb0ELb0ELb0EEENS1_30DynamicPersistentTileSchedulerILi384ELi32ELb0ELb0ELb1EEEEEEEEEvNT_6ParamsE)
        /*0080*/ 	.word	0x00000080


	//----- nvinfo : EIATTR_FRAME_SIZE
	.align		4
.L_43:
        /*0084*/ 	.byte	0x04, 0x11
        /*0086*/ 	.short	(.L_45 - .L_44)
	.align		4
.L_44:
        /*0088*/ 	.word	index@(_ZN7cutlass13device_kernelIN5flash11enable_sm90INS1_16FlashAttnFwdSm90INS1_25CollectiveMainloopFwdSm90ILi2EN4cute5tupleIJNS5_1CILi1EEES8_S8_EEENS6_IJNS7_ILi192EEENS7_ILi128EEENS7_ILi96EEEEEELi96ENS_10bfloat16_tEfNS_4arch4Sm90ELb0ELb1ELb0ELb0ELb0ELb0ELb0ELb0ELb1ELb0ELb0ELb0EEENS1_21CollectiveEpilogueFwdINS6_IJSA_SC_SB_EEES9_SE_SG_Li384ELb0ELb0ELb0ELb0EEENS1_30DynamicPersistentTileSchedulerILi384ELi32ELb0ELb0ELb1EEEEEEEEEvNT_6ParamsE)
        /*008c*/ 	.word	0x00000000


	//----- nvinfo : EIATTR_REGCOUNT
	.align		4
.L_45:
        /*0090*/ 	.byte	0x04, 0x2f
        /*0092*/ 	.short	(.L_47 - .L_46)
	.align		4
.L_46:
        /*0094*/ 	.word	index@(_ZN7cutlass13device_kernelIN5flash11enable_sm90INS1_16FlashAttnFwdSm90INS1_25CollectiveMainloopFwdSm90ILi2EN4cute5tupleIJNS5_1CILi1EEES8_S8_EEENS6_IJNS7_ILi192EEENS7_ILi144EEENS7_ILi96EEEEEELi96ENS_10bfloat16_tEfNS_4arch4Sm90ELb0ELb0ELb0ELb1ELb0ELb1ELb0ELb0ELb1ELb0ELb0ELb0EEENS1_21CollectiveEpilogueFwdINS6_IJSA_SC_SB_EEES9_SE_SG_Li384ELb1ELb0ELb0ELb0EEENS1_36VarlenDynamicPersistentTileSchedulerILi192ELi144ELi384ELi32ELb0ELb0ELb1ELb0ELb1ELb1EEEEEEEEEvNT_6ParamsE)
        /*0098*/ 	.word	0x00000080


	//----- nvinfo : EIATTR_FRAME_SIZE
	.align		4
.L_47:
        /*009c*/ 	.byte	0x04, 0x11
        /*009e*/ 	.short	(.L_49 - .L_48)
	.align		4
.L_48:
        /*00a0*/ 	.word	index@(_ZN7cutlass13device_kernelIN5flash11enable_sm90INS1_16FlashAttnFwdSm90INS1_25CollectiveMainloopFwdSm90ILi2EN4cute5tupleIJNS5_1CILi1EEES8_S8_EEENS6_IJNS7_ILi192EEENS7_ILi144EEENS7_ILi96EEEEEELi96ENS_10bfloat16_tEfNS_4arch4Sm90ELb0ELb0ELb0ELb1ELb0ELb1ELb0ELb0ELb1ELb0ELb0ELb0EEENS1_21CollectiveEpilogueFwdINS6_IJSA_SC_SB_EEES9_SE_SG_Li384ELb1ELb0ELb0ELb0EEENS1_36VarlenDynamicPersistentTileSchedulerILi192ELi144ELi384ELi32ELb0ELb0ELb1ELb0ELb1ELb1EEEEEEEEEvNT_6ParamsE)
        /*00a4*/ 	.word	0x000000b8


	//----- nvinfo : EIATTR_REGCOUNT
	.align		4
.L_49:
        /*00a8*/ 	.byte	0x04, 0x2f
        /*00aa*/ 	.short	(.L_51 - .L_50)
	.align		4
.L_50:
        /*00ac*/ 	.word	index@(_ZN7cutlass13device_kernelIN5flash11enable_sm90INS1_16FlashAttnFwdSm90INS1_25CollectiveMainloopFwdSm90ILi2EN4cute5tupleIJNS5_1CILi1EEES8_S8_EEENS6_IJNS7_ILi192EEENS7_ILi144EEENS7_ILi96EEEEEELi96ENS_10bfloat16_tEfNS_4arch4Sm90ELb0ELb0ELb0ELb1ELb0ELb0ELb0ELb0ELb1ELb0ELb0ELb0EEENS1_21CollectiveEpilogueFwdINS6_IJSA_SC_SB_EEES9_SE_SG_Li384ELb1ELb0ELb0ELb0EEENS1_36VarlenDynamicPersistentTileSchedulerILi192ELi144ELi384ELi32ELb0ELb0ELb1ELb0ELb1ELb1EEEEEEEEEvNT_6ParamsE)
        /*00b0*/ 	.word	0x00000080


	//----- nvinfo : EIATTR_FRAME_SIZE
	.align		4
.L_51:
        /*00b4*/ 	.byte	0x04, 0x11
        /*00b6*/ 	.short	(.L_53 - .L_52)
	.align		4
.L_52:
        /*00b8*/ 	.word	index@(_ZN7cutlass13device_kernelIN5flash11enable_sm90INS1_16FlashAttnFwdSm90INS1_25CollectiveMainloopFwdSm90ILi2EN4cute5tupleIJNS5_1CILi1EEES8_S8_EEENS6_IJNS7_ILi192EEENS7_ILi144EEENS7_ILi96EEEEEELi96ENS_10bfloat16_tEfNS_4arch4Sm90ELb0ELb0ELb0ELb1ELb0ELb0ELb0ELb0ELb1ELb0ELb0ELb0EEENS1_21CollectiveEpilogueFwdINS6_IJSA_SC_SB_EEES9_SE_SG_Li384ELb1ELb0ELb0ELb0EEENS1_36VarlenDynamicPersistentTileSchedulerILi192ELi144ELi384ELi32ELb0ELb0ELb1ELb0ELb1ELb1EEEEEEEEEvNT_6ParamsE)
        /*00bc*/ 	.word	0x00000018


	//----- nvinfo : EIATTR_REGCOUNT
	.align		4
.L_53:
        /*00c0*/ 	.byte	0x04, 0x2f
        /*00c2*/ 	.short	(.L_55 - .L_54)
	.align		4
.L_54:
        /*00c4*/ 	.word	index@(_ZN7cutlass13device_kernelIN5flash11enable_sm90INS1_16FlashAttnFwdSm90INS1_25CollectiveMainloopFwdSm90ILi2EN4cute5tupleIJNS5_1CILi1EEES8_S8_EEENS6_IJNS7_ILi192EEENS7_ILi144EEENS7_ILi96EEEEEELi96ENS_10bfloat16_tEfNS_4arch4Sm90ELb0ELb0ELb0ELb0ELb0ELb0ELb0ELb0ELb1ELb0ELb0ELb0EEENS1_21CollectiveEpilogueFwdINS6_IJSA_SC_SB_EEES9_SE_SG_Li384ELb0ELb0ELb0ELb0EEENS1_29StaticPersistentTileSchedulerILb0EEEEEEEEEvNT_6ParamsE)
        /*00c8*/ 	.word	0x00000080


	//----- nvinfo : EIATTR_FRAME_SIZE
	.align		4
.L_55:
        /*00cc*/ 	.byte	0x04, 0x11
        /*00ce*/ 	.short	(.L_57 - .L_56)
	.align		4
.L_56:
        /*00d0*/ 	.word	index@(_ZN7cutlass13device_kernelIN5flash11enable_sm90INS1_16FlashAttnFwdSm90INS1_25CollectiveMainloopFwdSm90ILi2EN4cute5tupleIJNS5_1CILi1EEES8_S8_EEENS6_IJNS7_ILi192EEENS7_ILi144EEENS7_ILi96EEEEEELi96ENS_10bfloat16_tEfNS_4arch4Sm90ELb0ELb0ELb0ELb0ELb0ELb0ELb0ELb0ELb1ELb0ELb0ELb0EEENS1_21CollectiveEpilogueFwdINS6_IJSA_SC_SB_EEES9_SE_SG_Li384ELb0ELb0ELb0ELb0EEENS1_29StaticPersistentTileSchedulerILb0EEEEEEEEEvNT_6ParamsE)
        /*00d4*/ 	.word	0x00000008


	//----- nvinfo : EIATTR_MIN_STACK_SIZE
	.align		4
.L_57:
        /*00d8*/ 	.byte	0x04, 0x12
        /*00da*/ 	.short	(.L_59 - .L_58)
	.align		4
.L_58:
        /*00dc*/ 	.word	index@(_ZN7cutlass13device_kernelIN5flash11enable_sm90INS1_16FlashAttnFwdSm90INS1_25CollectiveMainloopFwdSm90ILi2EN4cute5tupleIJNS5_1CILi1EEES8_S8_EEENS6_IJNS7_ILi192EEENS7_ILi144EEENS7_ILi96EEEEEELi96ENS_10bfloat16_tEfNS_4arch4Sm90ELb0ELb0ELb0ELb0ELb0ELb0ELb0ELb0ELb1ELb0ELb0ELb0EEENS1_21CollectiveEpilogueFwdINS6_IJSA_SC_SB_EEES9_SE_SG_Li384ELb0ELb0ELb0ELb0EEENS1_29StaticPersistentTileSchedulerILb0EEEEEEEEEvNT_6ParamsE)
        /*00e0*/ 	.word	0x00000008


	//----- nvinfo : EIATTR_MIN_STACK_SIZE
	.align		4
.L_59:
        /*00e4*/ 	.byte	0x04, 0x12
        /*00e6*/ 	.short	(.L_61 - .L_60)
	.align		4
.L_60:
        /*00e8*/ 	.word	index@(_ZN7cutlass13device_kernelIN5flash11enable_sm90INS1_16FlashAttnFwdSm90INS1_25CollectiveMainloopFwdSm90ILi2EN4cute5tupleIJNS5_1CILi1EEES8_S8_EEENS6_IJNS7_ILi192EEENS7_ILi144EEENS7_ILi96EEEEEELi96ENS_10bfloat16_tEfNS_4arch4Sm90ELb0ELb0ELb0ELb1ELb0ELb0ELb0ELb0ELb1ELb0ELb0ELb0EEENS1_21CollectiveEpilogueFwdINS6_IJSA_SC_SB_EEES9_SE_SG_Li384ELb1ELb0ELb0ELb0EEENS1_36VarlenDynamicPersistentTileSchedulerILi192ELi144ELi384ELi32ELb0ELb0ELb1ELb0ELb1ELb1EEEEEEEEEvNT_6ParamsE)
        /*00ec*/ 	.word	0x00000018


	//----- nvinfo : EIATTR_MIN_STACK_SIZE
	.align		4
.L_61:
        /*00f0*/ 	.byte	0x04, 0x12
        /*00f2*/ 	.short	(.L_63 - .L_62)
	.align		4
.L_62:
        /*00f4*/ 	.word	index@(_ZN7cutlass13device_kernelIN5flash11enable_sm90INS1_16FlashAttnFwdSm90INS1_25CollectiveMainloopFwdSm90ILi2EN4cute5tupleIJNS5_1CILi1EEES8_S8_EEENS6_IJNS7_ILi192EEENS7_ILi144EEENS7_ILi96EEEEEELi96ENS_10bfloat16_tEfNS_4arch4Sm90ELb0ELb0ELb0ELb1ELb0ELb1ELb0ELb0ELb1ELb0ELb0ELb0EEENS1_21CollectiveEpilogueFwdINS6_IJSA_SC_SB_EEES9_SE_SG_Li384ELb1ELb0ELb0ELb0EEENS1_36VarlenDynamicPersistentTileSchedulerILi192ELi144ELi384ELi32ELb0ELb0ELb1ELb0ELb1ELb1EEEEEEEEEvNT_6ParamsE)
        /*00f8*/ 	.word	0x000000b8


	//----- nvinfo : EIATTR_MIN_STACK_SIZE
	.align		4
.L_63:
        /*00fc*/ 	.byte	0x04, 0x12
        /*00fe*/ 	.short	(.L_65 - .L_64)
	.align		4
.L_64:
        /*0100*/ 	.word	index@(_ZN7cutlass13device_kernelIN5flash11enable_sm90INS1_16FlashAttnFwdSm90INS1_25CollectiveMainloopFwdSm90ILi2EN4cute5tupleIJNS5_1CILi1EEES8_S8_EEENS6_IJNS7_ILi192EEENS7_ILi128EEENS7_ILi96EEEEEELi96ENS_10bfloat16_tEfNS_4arch4Sm90ELb0ELb1ELb0ELb0ELb0ELb0ELb0ELb0ELb1ELb0ELb0ELb0EEENS1_21CollectiveEpilogueFwdINS6_IJSA_SC_SB_EEES9_SE_SG_Li384ELb0ELb0ELb0ELb0EEENS1_30DynamicPersistentTileSchedulerILi384ELi32ELb0ELb0ELb1EEEEEEEEEvNT_6ParamsE)
        /*0104*/ 	.word	0x00000000


	//----- nvinfo : EIATTR_MIN_STACK_SIZE
	.align		4
.L_65:
        /*0108*/ 	.byte	0x04, 0x12
        /*010a*/ 	.short	(.L_67 - .L_66)
	.align		4
.L_66:
        /*010c*/ 	.word	index@(_ZN7cutlass13device_kernelIN5flash11enable_sm90INS1_16FlashAttnFwdSm90INS1_25CollectiveMainloopFwdSm90ILi2EN4cute5tupleIJNS5_1CILi1EEES8_S8_EEENS6_IJNS7_ILi192EEENS7_ILi128EEENS7_ILi96EEEEEELi96ENS_10bfloat16_tEfNS_4arch4Sm90ELb0ELb1ELb0ELb1ELb0ELb0ELb0ELb0ELb1ELb0ELb0ELb0EEENS1_21CollectiveEpilogueFwdINS6_IJSA_SC_SB_EEES9_SE_SG_Li384ELb1ELb0ELb0ELb0EEENS1_36VarlenDynamicPersistentTileSchedulerILi192ELi128ELi384ELi32ELb0ELb0ELb1ELb1ELb0ELb1EEEEEEEEEvNT_6ParamsE)
        /*0110*/ 	.word	0x00000008


	//----- nvinfo : EIATTR_MIN_STACK_SIZE
	.align		4
.L_67:
        /*0114*/ 	.byte	0x04, 0x12
        /*0116*/ 	.short	(.L_69 - .L_68)
	.align		4
.L_68:
        /*0118*/ 	.word	index@(_ZN7cutlass13device_kernelIN5flash11enable_sm90INS1_16FlashAttnFwdSm90INS1_25CollectiveMainloopFwdSm90ILi2EN4cute5tupleIJNS5_1CILi1EEES8_S8_EEENS6_IJNS7_ILi192EEENS7_ILi128EEENS7_ILi96EEEEEELi96ENS_10bfloat16_tEfNS_4arch4Sm90ELb0ELb1ELb0ELb1ELb0ELb1ELb0ELb0ELb1ELb0ELb0ELb0EEENS1_21CollectiveEpilogueFwdINS6_IJSA_SC_SB_EEES9_SE_SG_Li384ELb1ELb0ELb0ELb0EEENS1_36VarlenDynamicPersistentTileSchedulerILi192ELi128ELi384ELi32ELb0ELb0ELb1ELb1ELb0ELb1EEEEEEEEEvNT_6ParamsE)
        /*011c*/ 	.word	0x00000060


	//----- nvinfo : EIATTR_MIN_STACK_SIZE
	.align		4
.L_69:
        /*0120*/ 	.byte	0x04, 0x12
        /*0122*/ 	.short	(.L_71 - .L_70)
	.align		4
.L_70:
        /*0124*/ 	.word	index@(_ZN7cutlass13device_kernelIN5flash11enable_sm90INS1_16FlashAttnFwdSm90INS1_25CollectiveMainloopFwdSm90ILi2EN4cute5tupleIJNS5_1CILi1EEES8_S8_EEENS6_IJNS7_ILi192EEENS7_ILi144EEENS7_ILi96EEEEEELi96ENS_10bfloat16_tEfNS_4arch4Sm90ELb1ELb0ELb0ELb0ELb0ELb0ELb0ELb0ELb1ELb0ELb0ELb0EEENS1_21CollectiveEpilogueFwdINS6_IJSA_SC_SB_EEES9_SE_SG_Li384ELb0ELb0ELb0ELb0EEENS1_30DynamicPersistentTileSchedulerILi384ELi32ELb0ELb0ELb1EEEEEEEEEvNT_6ParamsE)
        /*0128*/ 	.word	0x00000000


	//----- nvinfo : EIATTR_MIN_STACK_SIZE
	.align		4
.L_71:
        /*012c*/ 	.byte	0x04, 0x12
        /*012e*/ 	.short	(.L_73 - .L_72)
	.align		4
.L_72:
        /*0130*/ 	.word	index@(_ZN7cutlass13device_kernelIN5flash11enable_sm90INS1_16FlashAttnFwdSm90INS1_25CollectiveMainloopFwdSm90ILi2EN4cute5tupleIJNS5_1CILi1EEES8_S8_EEENS6_IJNS7_ILi192EEENS7_ILi144EEENS7_ILi96EEEEEELi96ENS_10bfloat16_tEfNS_4arch4Sm90ELb1ELb0ELb0ELb1ELb0ELb0ELb0ELb0ELb1ELb0ELb0ELb0EEENS1_21CollectiveEpilogueFwdINS6_IJSA_SC_SB_EEES9_SE_SG_Li384ELb1ELb0ELb0ELb0EEENS1_36VarlenDynamicPersistentTileSchedulerILi192ELi144ELi384ELi32ELb0ELb0ELb1ELb1ELb1ELb1EEEEEEEEEvNT_6ParamsE)
        /*0134*/ 	.word	0x00000010


	//----- nvinfo : EIATTR_MIN_STACK_SIZE
	.align		4
.L_73:
        /*0138*/ 	.byte	0x04, 0x12
        /*013a*/ 	.short	(.L_75 - .L_74)
	.align		4
.L_74:
        /*013c*/ 	.word	index@(_ZN7cutlass13device_kernelIN5flash11enable_sm90INS1_16FlashAttnFwdSm90INS1_25CollectiveMainloopFwdSm90ILi2EN4cute5tupleIJNS5_1CILi1EEES8_S8_EEENS6_IJNS7_ILi192EEENS7_ILi144EEENS7_ILi96EEEEEELi96ENS_10bfloat16_tEfNS_4arch4Sm90ELb1ELb0ELb0ELb1ELb0ELb1ELb0ELb0ELb1ELb0ELb0ELb0EEENS1_21CollectiveEpilogueFwdINS6_IJSA_SC_SB_EEES9_SE_SG_Li384ELb1ELb0ELb0ELb0EEENS1_36VarlenDynamicPersistentTileSchedulerILi192ELi144ELi384ELi32ELb0ELb0ELb1ELb1ELb1ELb1EEEEEEEEEvNT_6ParamsE)
        /*0140*/ 	.word	0x000000a8
.L_75:


//--------------------- .nv.compat                --------------------------
	.section	.nv.compat,"",@"SHT_CUDA_COMPAT_INFO"
	.align	4
        /*0000*/ 	.byte	0x02, 0x09, 0x01, 0x00, 0x02, 0x02, 0x04, 0x00, 0x02, 0x05, 0x05, 0x00, 0x03, 0x07, 0x01, 0x01
        /*0010*/ 	.byte	0x02, 0x03, 0x01, 0x00, 0x02, 0x06, 0x01, 0x00, 0x04, 0x0b, 0x08, 0x00, 0x00, 0x00, 0x00, 0x00
        /*0020*/ 	.byte	0x00, 0x00, 0x00, 0x00


//--------------------- .nv.info._ZN7cutlass13device_kernelIN5flash11enable_sm90INS1_16FlashAttnFwdSm90INS1_25CollectiveMainloopFwdSm90ILi2EN4cute5tupleIJNS5_1CILi1EEES8_S8_EEENS6_IJNS7_ILi192EEENS7_ILi144EEENS7_ILi96EEEEEELi96ENS_10bfloat16_tEfNS_4arch4Sm90ELb0ELb0ELb0ELb0ELb0ELb0ELb0ELb0ELb1ELb0ELb0ELb0EEENS1_21CollectiveEpilogueFwdINS6_IJSA_SC_SB_EEES9_SE_SG_Li384ELb0ELb0ELb0ELb0EEENS1_29StaticPersistentTileSchedulerILb0EEEEEEEEEvNT_6ParamsE --------------------------
	.section	.nv.info._ZN7cutlass13device_kernelIN5flash11enable_sm90INS1_16FlashAttnFwdSm90INS1_25CollectiveMainloopFwdSm90ILi2EN4cute5tupleIJNS5_1CILi1EEES8_S8_EEENS6_IJNS7_ILi192EEENS7_ILi144EEENS7_ILi96EEEEEELi96ENS_10bfloat16_tEfNS_4arch4Sm90ELb0ELb0ELb0ELb0ELb0ELb0ELb0ELb0ELb1ELb0ELb0ELb0EEENS1_21CollectiveEpilogueFwdINS6_IJSA_SC_SB_EEES9_SE_SG_Li384ELb0ELb0ELb0ELb0EEENS1_29StaticPersistentTileSchedulerILb0EEEEEEEEEvNT_6ParamsE,"",@"SHT_CUDA_INFO"
	.sectionflags	@""
	.align	4


	//----- nvinfo : EIATTR_CUDA_API_VERSION
	.align		4
        /*0000*/ 	.byte	0x04, 0x37
        /*0002*/ 	.short	(.L_77 - .L_76)
.L_76:
        /*0004*/ 	.word	0x00000082


	//----- nvinfo : EIATTR_KPARAM_INFO
	.align		4
.L_77:
        /*0008*/ 	.byte	0x04, 0x17
        /*000a*/ 	.short	(.L_79 - .L_78)
.L_78:
        /*000c*/ 	.word	0x00000000
        /*0010*/ 	.short	0x0000
        /*0012*/ 	.short	0x0070
        /*0014*/ 	.byte	0x00, 0xf0, 0x01, 0x2e


	//----- nvinfo : EIATTR_SPARSE_MMA_MASK
	.align		4
.L_79:
        /*0018*/ 	.byte	0x03, 0x50
        /*001a*/ 	.short	0x0000


	//----- nvinfo : EIATTR_MAXREG_COUNT
	.align		4
        /*001c*/ 	.byte	0x03, 0x1b
        /*001e*/ 	.short	0x0080


	//----- nvinfo : EIATTR_NUM_BARRIERS
	.align		4
        /*0020*/ 	.byte	0x02, 0x4c
        /*0022*/ 	.byte	0x10
	.zero		1


	//----- nvinfo : EIATTR_EXTERNS
	.align		4
        /*0024*/ 	.byte	0x04, 0x0f
        /*0026*/ 	.short	(.L_81 - .L_80)


	//   ....[0]....
	.align		4
.L_80:
        /*0028*/ 	.word	index@(__assertfail)


	//----- nvinfo : EIATTR_ANNOTATIONS
	.align		4
.L_81:
        /*002c*/ 	.byte	0x04, 0x55
        /*002e*/ 	.short	(.L_83 - .L_82)


	//   ....[0]....
.L_82:
        /*0030*/ 	.word	0x00000001
        /*0034*/ 	.byte	0x40, 0x09, 0x00, 0x00, 0x01, 0x00, 0x00, 0x00, 0x40, 0x0a, 0x00, 0x00, 0x01, 0x00, 0x00, 0x00
        /*0044*/ 	.byte	0x70, 0xc1, 0x00, 0x00


	//----- nvinfo : EIATTR_MERCURY_ISA_VERSION
	.align		4
.L_83:
        /*0048*/ 	.byte	0x03, 0x5f
        /*004a*/ 	.short	0x0101


	//----- nvinfo : EIATTR_INT_WARP_WIDE_INSTR_OFFSETS
	.align		4
        /*004c*/ 	.byte	0x04, 0x31
        /*004e*/ 	.short	(.L_85 - .L_84)


	//   ....[0]....
.L_84:
        /*0050*/ 	.word	0x00000180


	//   ....[1]....
        /*0054*/ 	.word	0x000001c0


	//   ....[2]....
        /*0058*/ 	.word	0x00000250


	//   ....[3]....
        /*005c*/ 	.word	0x00009d20


	//   ....[4]....
        /*0060*/ 	.word	0x00009da0


	//   ....[5]....
        /*0064*/ 	.word	0x00009e90


	//   ....[6]....
        /*0068*/ 	.word	0x00009f50


	//----- nvinfo : EIATTR_COOP_GROUP_MASK_REGIDS
	.align		4
.L_85:
        /*006c*/ 	.byte	0x04, 0x29
        /*006e*/ 	.short	(.L_87 - .L_86)


	//   ....[0]....
.L_86:
        /*0070*/ 	.word	0xffffffff


	//   ....[1]....
        /*0074*/ 	.word	0xffffffff


	//   ....[2]....
        /*0078*/ 	.word	0xffffffff


	//   ....[3]....
        /*007c*/ 	.word	0xffffffff


	//   ....[4]....
        /*0080*/ 	.word	0xffffffff


	//   ....[5]....
        /*0084*/ 	.word	0xffffffff


	//   ....[6]....
        /*0088*/ 	.word	0xffffffff


	//   ....[7]....
        /*008c*/ 	.word	0xffffffff


	//   ....[8]....
        /*0090*/ 	.word	0xffffffff


	//   ....[9]....
        /*0094*/ 	.word	0xffffffff


	//   ....[10]....
        /*0098*/ 	.word	0xffffffff


	//   ....[11]....
        /*009c*/ 	.word	0xffffffff


	//   ....[12]....
        /*00a0*/ 	.word	0xffffffff


	//   ....[13]....
        /*00a4*/ 	.word	0xffffffff


	//   ....[14]....
        /*00a8*/ 	.word	0xffffffff


	//   ....[15]....
        /*00ac*/ 	.word	0xffffffff


	//   ....[16]....
        /*00b0*/ 	.word	0xffffffff


	//   ....[17]....
        /*00b4*/ 	.word	0xffffffff


	//   ....[18]....
        /*00b8*/ 	.word	0xffffffff


	//   ....[19]....
        /*00bc*/ 	.word	0xffffffff


	//   ....[20]....
        /*00c0*/ 	.word	0xffffffff


	//   ....[21]....
        /*00c4*/ 	.word	0xffffffff


	//   ....[22]....
        /*00c8*/ 	.word	0xffffffff


	//   ....[23]....
        /*00cc*/ 	.word	0xffffffff


	//   ....[24]....
        /*00d0*/ 	.word	0xffffffff


	//   ....[25]....
        /*00d4*/ 	.word	0x0500000f


	//   ....[26]....
        /*00d8*/ 	.word	0x0500000f


	//----- nvinfo : EIATTR_COOP_GROUP_INSTR_OFFSETS
	.align		4
.L_87:
        /*00dc*/ 	.byte	0x04, 0x28
        /*00de*/ 	.short	(.L_89 - .L_88)


	//   ....[0]....
.L_88:
        /*00e0*/ 	.word	0x00000060


	//   ....[1]....
        /*00e4*/ 	.word	0x00000190


	//   ....[2]....
        /*00e8*/ 	.word	0x00000230


	//   ....[3]....
        /*00ec*/ 	.word	0x000003c0


	//   ....[4]....
        /*00f0*/ 	.word	0x00000520


	//   ....[5]....
        /*00f4*/ 	.word	0x00000640


	//   ....[6]....
        /*00f8*/ 	.word	0x000007a0


	//   ....[7]....
        /*00fc*/ 	.word	0x00000e90


	//   ....[8]....
        /*0100*/ 	.word	0x00003240


	//   ....[9]....
        /*0104*/ 	.word	0x000032d0


	//   ....[10]....
        /*0108*/ 	.word	0x000038c0


	//   ....[11]....
        /*010c*/ 	.word	0x00003920


	//   ....[12]....
        /*0110*/ 	.word	0x00004960


	//   ....[13]....
        /*0114*/ 	.word	0x00006790


	//   ....[14]....
        /*0118*/ 	.word	0x000067b0


	//   ....[15]....
        /*011c*/ 	.word	0x00006db0


	//   ....[16]....
        /*0120*/ 	.word	0x00006e60


	//   ....[17]....
        /*0124*/ 	.word	0x00008230


	//   ....[18]....
        /*0128*/ 	.word	0x00008360


	//   ....[19]....
        /*012c*/ 	.word	0x000083a0


	//   ....[20]....
        /*0130*/ 	.word	0x00008530


	//   ....[21]....
        /*0134*/ 	.word	0x00008660


	//   ....[22]....
        /*0138*/ 	.word	0x000092f0


	//   ....[23]....
        /*013c*/ 	.word	0x000095f0


	//   ....[24]....
        /*0140*/ 	.word	0x0000c0f0


	//   ....[25]....
        /*0144*/ 	.word	0x0000c5d0


	//   ....[26]....
        /*0148*/ 	.word	0x0000ca40


	//----- nvinfo : EIATTR_REG_RECONFIG
	.align		4
.L_89:
        /*014c*/ 	.byte	0x01, 0x54
	.zero		2


	//----- nvinfo : EIATTR_SYSCALL_OFFSETS
	.align		4
        /*0150*/ 	.byte	0x04, 0x46
        /*0152*/ 	.short	(.L_91 - .L_90)


	//   ....[0]....
.L_90:
        /*0154*/ 	.word	0x00001200


	//   ....[1]....
        /*0158*/ 	.word	0x00009a10


	//   ....[2]....
        /*015c*/ 	.word	0x00009b40


	//   ....[3]....
        /*0160*/ 	.word	0x00009c40


	//----- nvinfo : EIATTR_MBARRIER_INSTR_OFFSETS
	.align		4
.L_91:
        /*0164*/ 	.byte	0x04, 0x39
        /*0166*/ 	.short	(.L_93 - .L_92)


	//   ....[0]....
.L_92:
        /*0168*/ 	.word	0x00000270
        /*016c*/ 	.word	0x000000ff
        /*0170*/ 	.word	0x00031c00
        /*0174*/ 	.short	0x0100
        /*0176*/ 	.byte	0x06
	.zero		1


	//   ....[1]....
        /*0178*/ 	.word	0x00000280
        /*017c*/ 	.word	0x000000ff
        /*0180*/ 	.word	0x00031c20
        /*0184*/ 	.short	0x0100
        /*0186*/ 	.byte	0x06
	.zero		1


	//   ....[2]....
        /*0188*/ 	.word	0x00000370
        /*018c*/ 	.word	0x000000ff
        /*0190*/ 	.word	0x00031c30
        /*0194*/ 	.short	0x0100
        /*0196*/ 	.byte	0x08
	.zero		1


	//   ....[3]....
        /*0198*/ 	.word	0x00000380
        /*019c*/ 	.word	0x000000ff
        /*01a0*/ 	.word	0x00031c40
        /*01a4*/ 	.short	0x0100
        /*01a6*/ 	.byte	0x08
	.zero		1


	//   ....[4]....
        /*01a8*/ 	.word	0x00000390
        /*01ac*/ 	.word	0x000000ff
        /*01b0*/ 	.word	0x00031c38
        /*01b4*/ 	.short	0x0100
        /*01b6*/ 	.byte	0x08
	.zero		1


	//   ....[5]....
        /*01b8*/ 	.word	0x000003a0
        /*01bc*/ 	.word	0x000000ff
        /*01c0*/ 	.word	0x00031c48
        /*01c4*/ 	.short	0x0100
        /*01c6*/ 	.byte	0x08
	.zero		1


	//   ....[6]....
        /*01c8*/ 	.word	0x000004d0
        /*01cc*/ 	.word	0x000000ff
        /*01d0*/ 	.word	0x00031c50
        /*01d4*/ 	.short	0x0100
        /*01d6*/ 	.byte	0x08
	.zero		1


	//   ....[7]....
        /*01d8*/ 	.word	0x000004e0
        /*01dc*/ 	.word	0x000000ff
        /*01e0*/ 	.word	0x00031c60
        /*01e4*/ 	.short	0x0100
        /*01e6*/ 	.byte	0x08
	.zero		1


	//   ....[8]....
        /*01e8*/ 	.word	0x000004f0
        /*01ec*/ 	.word	0x000000ff
        /*01f0*/ 	.word	0x00031c58
        /*01f4*/ 	.short	0x0100
        /*01f6*/ 	.byte	0x08
	.zero		1


	//   ....[9]....
        /*01f8*/ 	.word	0x00000500
        /*01fc*/ 	.word	0x000000ff
        /*0200*/ 	.word	0x00031c68
        /*0204*/ 	.short	0x0100
        /*0206*/ 	.byte	0x08
	.zero		1


	//   ....[10]....
        /*0208*/ 	.word	0x000005f0
        /*020c*/ 	.word	0x000000ff
        /*0210*/ 	.word	0x00031c70
        /*0214*/ 	.short	0x0100
        /*0216*/ 	.byte	0x06
	.zero		1


	//   ....[11]....
        /*0218*/ 	.word	0x00000600
        /*021c*/ 	.word	0x000000ff
        /*0220*/ 	.word	0x00031c80
        /*0224*/ 	.short	0x0100
        /*0226*/ 	.byte	0x06
	.zero		1


	//   ....[12]....
        /*0228*/ 	.word	0x00000610
        /*022c*/ 	.word	0x000000ff
        /*0230*/ 	.word	0x00031c78
        /*0234*/ 	.short	0x0100
        /*0236*/ 	.byte	0x06
	.zero		1


	//   ....[13]....
        /*0238*/ 	.word	0x00000620
        /*023c*/ 	.word	0x000000ff
        /*0240*/ 	.word	0x00031c88
        /*0244*/ 	.short	0x0100
        /*0246*/ 	.byte	0x06
	.zero		1


	//   ....[14]....
        /*0248*/ 	.word	0x00000750
        /*024c*/ 	.word	0x000000ff
        /*0250*/ 	.word	0x00031c90
        /*0254*/ 	.short	0x0100
        /*0256*/ 	.byte	0x08
	.zero		1


	//   ....[15]....
        /*0258*/ 	.word	0x00000760
        /*025c*/ 	.word	0x000000ff
        /*0260*/ 	.word	0x00031ca0
        /*0264*/ 	.short	0x0100
        /*0266*/ 	.byte	0x08
	.zero		1


	//   ....[16]....
        /*0268*/ 	.word	0x00000770
        /*026c*/ 	.word	0x000000ff
        /*0270*/ 	.word	0x00031c98
        /*0274*/ 	.short	0x0100
        /*0276*/ 	.byte	0x08
	.zero		1


	//   ....[17]....
        /*0278*/ 	.word	0x00000780
        /*027c*/ 	.word	0x000000ff
        /*0280*/ 	.word	0x00031ca8
        /*0284*/ 	.short	0x0100
        /*0286*/ 	.byte	0x08
	.zero		1


	//   ....[18]....
        /*0288*/ 	.word	0x000008b0
        /*028c*/ 	.word	0x000000ff
        /*0290*/ 	.word	0x00031cb0
        /*0294*/ 	.short	0x0100
        /*0296*/ 	.byte	0x08
	.zero		1


	//   ....[19]....
        /*0298*/ 	.word	0x000008c0
        /*029c*/ 	.word	0x000000ff
        /*02a0*/ 	.word	0x00031cc0
        /*02a4*/ 	.short	0x0100
        /*02a6*/ 	.byte	0x08
	.zero		1


	//   ....[20]....
        /*02a8*/ 	.word	0x000008d0
        /*02ac*/ 	.word	0x000000ff
        /*02b0*/ 	.word	0x00031cb8
        /*02b4*/ 	.short	0x0100
        /*02b6*/ 	.byte	0x08
	.zero		1


	//   ....[21]....
        /*02b8*/ 	.word	0x000008e0
        /*02bc*/ 	.word	0x000000ff
        /*02c0*/ 	.word	0x00031cc8
        /*02c4*/ 	.short	0x0100
        /*02c6*/ 	.byte	0x08
	.zero		1


	//   ....[22]....
        /*02c8*/ 	.word	0x00001240
        /*02cc*/ 	.word	0x000000ff
        /*02d0*/ 	.word	0x00031c00
        /*02d4*/ 	.short	0x010a
        /*02d6*/ 	.byte	0x27
	.zero		1


	//   ....[23]....
        /*02d8*/ 	.word	0x000012c0
        /*02dc*/ 	.word	0x00000004
        /*02e0*/ 	.word	0x00031c30
        /*02e4*/ 	.short	0x010a
        /*02e6*/ 	.byte	0x3f
	.zero		1


	//   ....[24]....
        /*02e8*/ 	.word	0x00001330
        /*02ec*/ 	.word	0x00000004
        /*02f0*/ 	.word	0x00031c30
        /*02f4*/ 	.short	0x010a
        /*02f6*/ 	.byte	0x3f
	.zero		1


	//   ....[25]....
        /*02f8*/ 	.word	0x000032f0
        /*02fc*/ 	.word	0x00000004
        /*0300*/ 	.word	0x00000000
        /*0304*/ 	.short	0x0101
        /*0306*/ 	.byte	0x3f
	.zero		1


	//   ....[26]....
        /*0308*/ 	.word	0x00004c10
        /*030c*/ 	.word	0x000000ff
        /*0310*/ 	.word	0x00031c30
        /*0314*/ 	.short	0x010a
        /*0316*/ 	.byte	0x04
	.zero		1


	//   ....[27]....
        /*0318*/ 	.word	0x00004c50
        /*031c*/ 	.word	0x000000ff
        /*0320*/ 	.word	0x00031c30
        /*0324*/ 	.short	0x010a
        /*0326*/ 	.byte	0x04
	.zero		1


	//   ....[28]....
        /*0328*/ 	.word	0x000062e0
        /*032c*/ 	.word	0x000000ff
        /*0330*/ 	.word	0x00031c50
        /*0334*/ 	.short	0x010a
        /*0336*/ 	.byte	0x04
	.zero		1


	//   ....[29]....
        /*0338*/ 	.word	0x00006320
        /*033c*/ 	.word	0x000000ff
        /*0340*/ 	.word	0x00031c50
        /*0344*/ 	.short	0x010a
        /*0346*/ 	.byte	0x04
	.zero		1


	//   ....[30]....
        /*0348*/ 	.word	0x00007690
        /*034c*/ 	.word	0x0000000a
        /*0350*/ 	.word	0x00000000
        /*0354*/ 	.short	0x0101
        /*0356*/ 	.byte	0x3f
	.zero		1


	//   ....[31]....
        /*0358*/ 	.word	0x00007710
        /*035c*/ 	.word	0x0000008a
        /*0360*/ 	.word	0x00000000
        /*0364*/ 	.short	0x0101
        /*0366*/ 	.byte	0x3f
	.zero		1


	//   ....[32]....
        /*0368*/ 	.word	0x000082b0
        /*036c*/ 	.word	0x000000ff
        /*0370*/ 	.word	0x00031c50
        /*0374*/ 	.short	0x010a
        /*0376*/ 	.byte	0x0c
	.zero		1


	//   ....[33]....
        /*0378*/ 	.word	0x000082f0
        /*037c*/ 	.word	0x000000ff
        /*0380*/ 	.word	0x00031c50
        /*0384*/ 	.short	0x010a
        /*0386*/ 	.byte	0x0c
	.zero		1


	//   ....[34]....
        /*0388*/ 	.word	0x00008ce0
        /*038c*/ 	.word	0x0000000c
        /*0390*/ 	.word	0x00000000
        /*0394*/ 	.short	0x0101
        /*0396*/ 	.byte	0x3f
	.zero		1


	//   ....[35]....
        /*0398*/ 	.word	0x000094f0
        /*039c*/ 	.word	0x000000ff
        /*03a0*/ 	.word	0x00000000
        /*03a4*/ 	.short	0x0101
        /*03a6*/ 	.byte	0x06
	.zero		1


	//   ....[36]....
        /*03a8*/ 	.word	0x0000a270
        /*03ac*/ 	.word	0x00000005
        /*03b0*/ 	.word	0x00031c40
        /*03b4*/ 	.short	0x010a
        /*03b6*/ 	.byte	0x3f
	.zero		1


	//   ....[37]....
        /*03b8*/ 	.word	0x0000a700
        /*03bc*/ 	.word	0x00000017
        /*03c0*/ 	.word	0x00031c20
        /*03c4*/ 	.short	0x010a
        /*03c6*/ 	.byte	0x3f
	.zero		1


	//   ....[38]....
        /*03c8*/ 	.word	0x0000a9c0
        /*03cc*/ 	.word	0x00000003
        /*03d0*/ 	.word	0x00031c40
        /*03d4*/ 	.short	0x010a
        /*03d6*/ 	.byte	0x3f
	.zero		1


	//   ....[39]....
        /*03d8*/ 	.word	0x0000ac00
        /*03dc*/ 	.word	0x00000002
        /*03e0*/ 	.word	0x00000060
        /*03e4*/ 	.short	0x010a
        /*03e6*/ 	.byte	0x3f
	.zero		1


	//   ....[40]....
        /*03e8*/ 	.word	0x0000b110
        /*03ec*/ 	.word	0x00000003
        /*03f0*/ 	.word	0x00031c40
        /*03f4*/ 	.short	0x010a
        /*03f6*/ 	.byte	0x3f
	.zero		1


	//   ....[41]....
        /*03f8*/ 	.word	0x0000b350
        /*03fc*/ 	.word	0x00000002
        /*0400*/ 	.word	0x00000060
        /*0404*/ 	.short	0x010a
        /*0406*/ 	.byte	0x3f
	.zero		1


	//   ....[42]....
        /*0408*/ 	.word	0x0000b7d0
        /*040c*/ 	.word	0x00000002
        /*0410*/ 	.word	0x00031c40
        /*0414*/ 	.short	0x010a
        /*0416*/ 	.byte	0x3f
	.zero		1


	//   ....[43]....
        /*0418*/ 	.word	0x0000ba30
        /*041c*/ 	.word	0x00000002
        /*0420*/ 	.word	0x00000060
        /*0424*/ 	.short	0x010a
        /*0426*/ 	.byte	0x3f
	.zero		1


	//   ....[44]....
        /*0428*/ 	.word	0x0000bd30
        /*042c*/ 	.word	0x00000003
        /*0430*/ 	.word	0x00031c60
        /*0434*/ 	.short	0x010a
        /*0436*/ 	.byte	0x3f
	.zero		1


	//   ....[45]....
        /*0438*/ 	.word	0x0000c070
        /*043c*/ 	.word	0x00000008
        /*0440*/ 	.word	0x00031c20
        /*0444*/ 	.short	0x010a
        /*0446*/ 	.byte	0x3f
	.zero		1


	//   ....[46]....
        /*0448*/ 	.word	0x0000c210
        /*044c*/ 	.word	0x00000005
        /*0450*/ 	.word	0x00000000
        /*0454*/ 	.short	0x010a
        /*0456*/ 	.byte	0x3f
	.zero		1


	//   ....[47]....
        /*0458*/ 	.word	0x0000c280
        /*045c*/ 	.word	0x00000003
        /*0460*/ 	.word	0x00000000
        /*0464*/ 	.short	0x010a
        /*0466*/ 	.byte	0x3f
	.zero		1


	//   ....[48]....
        /*0468*/ 	.word	0x0000c2e0
        /*046c*/ 	.word	0x00000005
        /*0470*/ 	.word	0x00000000
        /*0474*/ 	.short	0x010a
        /*0476*/ 	.byte	0x3f
	.zero		1


	//   ....[49]....
        /*0478*/ 	.word	0x0000c310
        /*047c*/ 	.word	0x00000003
        /*0480*/ 	.word	0x00000000
        /*0484*/ 	.short	0x010a
        /*0486*/ 	.byte	0x3f
	.zero		1


	//   ....[50]....
        /*0488*/ 	.word	0x0000c380
        /*048c*/ 	.word	0x00000003
        /*0490*/ 	.word	0x00031c00
        /*0494*/ 	.short	0x010a
        /*0496*/ 	.byte	0x3f
	.zero		1


	//   ....[51]....
        /*0498*/ 	.word	0x0000c3d0
        /*049c*/ 	.word	0x00000004
        /*04a0*/ 	.word	0x00031c30
        /*04a4*/ 	.short	0x010a
        /*04a6*/ 	.byte	0x3f
	.zero		1


	//   ....[52]....
        /*04a8*/ 	.word	0x0000c430
        /*04ac*/ 	.word	0x00000003
        /*04b0*/ 	.word	0x00031c30
        /*04b4*/ 	.short	0x010a
        /*04b6*/ 	.byte	0x3f
	.zero		1


	//   ....[53]....
        /*04b8*/ 	.word	0x0000c490
        /*04bc*/ 	.word	0x00000003
        /*04c0*/ 	.word	0x00031c50
        /*04c4*/ 	.short	0x010a
        /*04c6*/ 	.byte	0x3f
	.zero		1


	//   ....[54]....
        /*04c8*/ 	.word	0x0000c4f0
        /*04cc*/ 	.word	0x00000005
        /*04d0*/ 	.word	0x00031c50
        /*04d4*/ 	.short	0x010a
        /*04d6*/ 	.byte	0x3f
	.zero		1


	//   ....[55]....
        /*04d8*/ 	.word	0x0000c690
        /*04dc*/ 	.word	0x00000005
        /*04e0*/ 	.word	0x00031c40
        /*04e4*/ 	.short	0x010a
        /*04e6*/ 	.byte	0x3f
	.zero		1


	//   ....[56]....
        /*04e8*/ 	.word	0x0000c6e0
        /*04ec*/ 	.word	0x00000017
        /*04f0*/ 	.word	0x00031c20
        /*04f4*/ 	.short	0x010a
        /*04f6*/ 	.byte	0x3f
	.zero		1


	//   ....[57]....
        /*04f8*/ 	.word	0x0000c730
        /*04fc*/ 	.word	0x00000003
        /*0500*/ 	.word	0x00031c40
        /*0504*/ 	.short	0x010a
        /*0506*/ 	.byte	0x3f
	.zero		1


	//   ....[58]....
        /*0508*/ 	.word	0x0000c780
        /*050c*/ 	.word	0x00000002
        /*0510*/ 	.word	0x00000060
        /*0514*/ 	.short	0x010a
        /*0516*/ 	.byte	0x3f
	.zero		1


	//   ....[59]....
        /*0518*/ 	.word	0x0000c7d0
        /*051c*/ 	.word	0x00000003
        /*0520*/ 	.word	0x00031c40
        /*0524*/ 	.short	0x010a
        /*0526*/ 	.byte	0x3f
	.zero		1


	//   ....[60]....
        /*0528*/ 	.word	0x0000c820
        /*052c*/ 	.word	0x00000002
        /*0530*/ 	.word	0x00000060
        /*0534*/ 	.short	0x010a
        /*0536*/ 	.byte	0x3f
	.zero		1


	//   ....[61]....
        /*0538*/ 	.word	0x0000c870
        /*053c*/ 	.word	0x00000002
        /*0540*/ 	.word	0x00031c40
        /*0544*/ 	.short	0x010a
        /*0546*/ 	.byte	0x3f
	.zero		1


	//   ....[62]....
        /*0548*/ 	.word	0x0000c8c0
        /*054c*/ 	.word	0x00000002
        /*0550*/ 	.word	0x00000060
        /*0554*/ 	.short	0x010a
        /*0556*/ 	.byte	0x3f
	.zero		1


	//   ....[63]....
        /*0558*/ 	.word	0x0000c910
        /*055c*/ 	.word	0x00000003
        /*0560*/ 	.word	0x00031c60
        /*0564*/ 	.short	0x010a
        /*0566*/ 	.byte	0x3f
	.zero		1


	//   ....[64]....
        /*0568*/ 	.word	0x0000c960
        /*056c*/ 	.word	0x00000008
        /*0570*/ 	.word	0x00031c20
        /*0574*/ 	.short	0x010a
        /*0576*/ 	.byte	0x3f
	.zero		1


	//   ....[65]....
        /*0578*/ 	.word	0x0000cb00
        /*057c*/ 	.word	0x00000005
        /*0580*/ 	.word	0x00000000
        /*0584*/ 	.short	0x010a
        /*0586*/ 	.byte	0x3f
	.zero		1


	//   ....[66]....
        /*0588*/ 	.word	0x0000cb50
        /*058c*/ 	.word	0x00000003
        /*0590*/ 	.word	0x00000000
        /*0594*/ 	.short	0x010a
        /*0596*/ 	.byte	0x3f
	.zero		1


	//   ....[67]....
        /*0598*/ 	.word	0x0000cba0
        /*059c*/ 	.word	0x00000005
        /*05a0*/ 	.word	0x00000000
        /*05a4*/ 	.short	0x010a
        /*05a6*/ 	.byte	0x3f
	.zero		1


	//----- nvinfo : EIATTR_NUM_MBARRIERS
	.align		4
.L_93:
        /*05a8*/ 	.byte	0x03, 0x38
        /*05aa*/ 	.short	0x0016


	//----- nvinfo : EIATTR_EXIT_INSTR_OFFSETS
	.align		4
        /*05ac*/ 	.byte	0x04, 0x1c
        /*05ae*/ 	.short	(.L_95 - .L_94)


	//   ....[0]....
.L_94:
        /*05b0*/ 	.word	0x00000a30


	//   ....[1]....
        /*05b4*/ 	.word	0x000095b0


	//   ....[2]....
        /*05b8*/ 	.word	0x00009610


	//   ....[3]....
        /*05bc*/ 	.word	0x0000c360


	//----- nvinfo : EIATTR_MAX_THREADS
	.align		4
.L_95:
        /*05c0*/ 	.byte	0x04, 0x05
        /*05c2*/ 	.short	(.L_97 - .L_96)
.L_96:
        /*05c4*/ 	.word	0x00000200
        /*05c8*/ 	.word	0x00000001
        /*05cc*/ 	.word	0x00000001


	//----- nvinfo : EIATTR_CRS_STACK_SIZE
	.align		4
.L_97:
        /*05d0*/ 	.byte	0x04, 0x1e
        /*05d2*/ 	.short	(.L_99 - .L_98)
.L_98:
        /*05d4*/ 	.word	0x00000000


	//----- nvinfo : EIATTR_CBANK_PARAM_SIZE
	.align		4
.L_99:
        /*05d8*/ 	.byte	0x03, 0x19
        /*05da*/ 	.short	0x0bf0


	//----- nvinfo : EIATTR_PARAM_CBANK
	.align		4
        /*05dc*/ 	.byte	0x04, 0x0a
        /*05de*/ 	.short	(.L_101 - .L_100)
	.align		4
.L_100:
        /*05e0*/ 	.word	index@(.nv.constant0._ZN7cutlass13device_kernelIN5flash11enable_sm90INS1_16FlashAttnFwdSm90INS1_25CollectiveMainloopFwdSm90ILi2EN4cute5tupleIJNS5_1CILi1EEES8_S8_EEENS6_IJNS7_ILi192EEENS7_ILi144EEENS7_ILi96EEEEEELi96ENS_10bfloat16_tEfNS_4arch4Sm90ELb0ELb0ELb0ELb0ELb0ELb0ELb0ELb0ELb1ELb0ELb0ELb0EEENS1_21CollectiveEpilogueFwdINS6_IJSA_SC_SB_EEES9_SE_SG_Li384ELb0ELb0ELb0ELb0EEENS1_29StaticPersistentTileSchedulerILb0EEEEEEEEEvNT_6ParamsE)
        /*05e4*/ 	.short	0x0210
        /*05e6*/ 	.short	0x0bf0


	//----- nvinfo : EIATTR_SW_WAR
	.align		4
.L_101:
        /*05e8*/ 	.byte	0x04, 0x36
        /*05ea*/ 	.short	(.L_103 - .L_102)
.L_102:
        /*05ec*/ 	.word	0x00000008
.L_103:


//--------------------- .nv.info._ZN7cutlass13device_kernelIN5flash11enable_sm90INS1_16FlashAttnFwdSm90INS1_25CollectiveMainloopFwdSm90ILi2EN4cute5tupleIJNS5_1CILi1EEES8_S8_EEENS6_IJNS7_ILi192EEENS7_ILi144EEENS7_ILi96EEEEEELi96ENS_10bfloat16_tEfNS_4arch4Sm90ELb0ELb0ELb0ELb1ELb0ELb0ELb0ELb0ELb1ELb0ELb0ELb0EEENS1_21CollectiveEpilogueFwdINS6_IJSA_SC_SB_EEES9_SE_SG_Li384ELb1ELb0ELb0ELb0EEENS1_36VarlenDynamicPersistentTileSchedulerILi192ELi144ELi384ELi32ELb0ELb0ELb1ELb0ELb1ELb1EEEEEEEEEvNT_6ParamsE --------------------------
	.section	.nv.info._ZN7cutlass13device_kernelIN5flash11enable_sm90INS1_16FlashAttnFwdSm90INS1_25CollectiveMainloopFwdSm90ILi2EN4cute5tupleIJNS5_1CILi1EEES8_S8_EEENS6_IJNS7_ILi192EEENS7_ILi144EEENS7_ILi96EEEEEELi96ENS_10bfloat16_tEfNS_4arch4Sm90ELb0ELb0ELb0ELb1ELb0ELb0ELb0ELb0ELb1ELb0ELb0ELb0EEENS1_21CollectiveEpilogueFwdINS6_IJSA_SC_SB_EEES9_SE_SG_Li384ELb1ELb0ELb0ELb0EEENS1_36VarlenDynamicPersistentTileSchedulerILi192ELi144ELi384ELi32ELb0ELb0ELb1ELb0ELb1ELb1EEEEEEEEEvNT_6ParamsE,"",@"SHT_CUDA_INFO"
	.sectionflags	@""
	.align	4


	//----- nvinfo : EIATTR_CUDA_API_VERSION
	.align		4
        /*0000*/ 	.byte	0x04, 0x37
        /*0002*/ 	.short	(.L_105 - .L_104)
.L_104:
        /*0004*/ 	.word	0x00000082


	//----- nvinfo : EIATTR_KPARAM_INFO
	.align		4
.L_105:
        /*0008*/ 	.byte	0x04, 0x17
        /*000a*/ 	.short	(.L_107 - .L_106)
.L_106:
        /*000c*/ 	.word	0x00000000
        /*0010*/ 	.short	0x0000
        /*0012*/ 	.short	0x0070
        /*0014*/ 	.byte	0x00, 0xf0, 0x01, 0x28


	//----- nvinfo : EIATTR_SPARSE_MMA_MASK
	.align		4
.L_107:
        /*0018*/ 	.byte	0x03, 0x50
        /*001a*/ 	.short	0x0000


	//----- nvinfo : EIATTR_MAXREG_COUNT
	.align		4
        /*001c*/ 	.byte	0x03, 0x1b
        /*001e*/ 	.short	0x0080


	//----- nvinfo : EIATTR_NUM_BARRIERS
	.align		4
        /*0020*/ 	.byte	0x02, 0x4c
        /*0022*/ 	.byte	0x10
	.zero		1


	//----- nvinfo : EIATTR_EXTERNS
	.align		4
        /*0024*/ 	.byte	0x04, 0x0f
        /*0026*/ 	.short	(.L_109 - .L_108)


	//   ....[0]....
	.align		4
.L_108:
        /*0028*/ 	.word	index@(__assertfail)


	//----- nvinfo : EIATTR_ANNOTATIONS
	.align		4
.L_109:
        /*002c*/ 	.byte	0x04, 0x55
        /*002e*/ 	.short	(.L_111 - .L_110)


	//   ....[0]....
.L_110:
        /*0030*/ 	.word	0x00000001
        /*0034*/ 	.byte	0x60, 0x09, 0x00, 0x00, 0x01, 0x00, 0x00, 0x00, 0xb0, 0x0a, 0x00, 0x00, 0x01, 0x00, 0x00, 0x00
        /*0044*/ 	.byte	0x80, 0xaf, 0x00, 0x00, 0x01, 0x00, 0x00, 0x00, 0x20, 0xb0, 0x00, 0x00, 0x01, 0x00, 0x00, 0x00
        /*0054*/ 	.byte	0xf0, 0xb1, 0x00, 0x00, 0x01, 0x00, 0x00, 0x00, 0x00, 0xb2, 0x00, 0x00, 0x01, 0x00, 0x00, 0x00
        /*0064*/ 	.byte	0x40, 0xb2, 0x00, 0x00, 0x01, 0x00, 0x00, 0x00, 0xd0, 0xb3, 0x00, 0x00, 0x01, 0x00, 0x00, 0x00
        /*0074*/ 	.byte	0xb0, 0xb8, 0x00, 0x00, 0x01, 0x00, 0x00, 0x00, 0xe0, 0xb8, 0x00, 0x00, 0x01, 0x00, 0x00, 0x00
        /*0084*/ 	.byte	0xf0, 0xb8, 0x00, 0x00, 0x01, 0x00, 0x00, 0x00, 0x70, 0xc1, 0x00, 0x00, 0x01, 0x00, 0x00, 0x00
        /*0094*/ 	.byte	0xd0, 0xc3, 0x00, 0x00, 0x01, 0x00, 0x00, 0x00, 0x40, 0xc4, 0x00, 0x00, 0x01, 0x00, 0x00, 0x00
        /*00a4*/ 	.byte	0x60, 0xe8, 0x00, 0x00, 0x01, 0x00, 0x00, 0x00, 0x00, 0xea, 0x00, 0x00


	//----- nvinfo : EIATTR_MERCURY_ISA_VERSION
	.align		4
.L_111:
        /*00b0*/ 	.byte	0x03, 0x5f
        /*00b2*/ 	.short	0x0101


	//----- nvinfo : EIATTR_UNUSED_LOAD_BYTE_OFFSET
	.align		4
        /*00b4*/ 	.byte	0x04, 0x44
        /*00b6*/ 	.short	(.L_113 - .L_112)


	//   ....[0]....
.L_112:
        /*00b8*/ 	.word	0x00000a70
        /*00bc*/ 	.word	0x0000fff0


	//   ....[1]....
        /*00c0*/ 	.word	0x00008fc0
        /*00c4*/ 	.word	0x0000fff0


	//----- nvinfo : EIATTR_INT_WARP_WIDE_INSTR_OFFSETS
	.align		4
.L_113:
        /*00c8*/ 	.byte	0x04, 0x31
        /*00ca*/ 	.short	(.L_115 - .L_114)


	//   ....[0]....
.L_114:
        /*00cc*/ 	.word	0x00000150


	//   ....[1]....
        /*00d0*/ 	.word	0x000001f0


	//   ....[2]....
        /*00d4*/ 	.word	0x00000260


	//   ....[3]....
        /*00d8*/ 	.word	0x0000b460


	//   ....[4]....
        /*00dc*/ 	.word	0x0000b4f0


	//   ....[5]....
        /*00e0*/ 	.word	0x0000b940


	//   ....[6]....
        /*00e4*/ 	.word	0x0000b970


	//   ....[7]....
        /*00e8*/ 	.word	0x0000bb40


	//   ....[8]....
        /*00ec*/ 	.word	0x0000bc10


	//   ....[9]....
        /*00f0*/ 	.word	0x0000db10


	//   ....[10]....
        /*00f4*/ 	.word	0x0000dba0


	//----- nvinfo : EIATTR_COOP_GROUP_MASK_REGIDS
	.align		4
.L_115:
        /*00f8*/ 	.byte	0x04, 0x29
        /*00fa*/ 	.short	(.L_117 - .L_116)


	//   ....[0]....
.L_116:
        /*00fc*/ 	.word	0xffffffff


	//   ....[1]....
        /*0100*/ 	.word	0xffffffff


	//   ....[2]....
        /*0104*/ 	.word	0xffffffff


	//   ....[3]....
        /*0108*/ 	.word	0xffffffff


	//   ....[4]....
        /*010c*/ 	.word	0xffffffff


	//   ....[5]....
        /*0110*/ 	.word	0xffffffff


	//   ....[6]....
        /*0114*/ 	.word	0xffffffff


	//   ....[7]....
        /*0118*/ 	.word	0xffffffff


	//   ....[8]....
        /*011c*/ 	.word	0xffffffff


	//   ....[9]....
        /*0120*/ 	.word	0xffffffff


	//   ....[10]....
        /*0124*/ 	.word	0xffffffff


	//   ....[11]....
        /*0128*/ 	.word	0xffffffff


	//   ....[12]....
        /*012c*/ 	.word	0xffffffff


	//   ....[13]....
        /*0130*/ 	.word	0xffffffff


	//   ....[14]....
        /*0134*/ 	.word	0xffffffff


	//   ....[15]....
        /*0138*/ 	.word	0xffffffff


	//   ....[16]....
        /*013c*/ 	.word	0xffffffff


	//   ....[17]....
        /*0140*/ 	.word	0xffffffff


	//   ....[18]....
        /*0144*/ 	.word	0xffffffff


	//   ....[19]....
        /*0148*/ 	.word	0xffffffff


	//   ....[20]....
        /*014c*/ 	.word	0xffffffff


	//   ....[21]....
        /*0150*/ 	.word	0xffffffff


	//   ....[22]....
        /*0154*/ 	.word	0xffffffff


	//   ....[23]....
        /*0158*/ 	.word	0xffffffff


	//   ....[24]....
        /*015c*/ 	.word	0xffffffff


	//   ....[25]....
        /*0160*/ 	.word	0xffffffff


	//   ....[26]....
        /*0164*/ 	.word	0xffffffff


	//   ....[27]....
        /*0168*/ 	.word	0xffffffff


	//   ....[28]....
        /*016c*/ 	.word	0xffffffff


	//   ....[29]....
        /*0170*/ 	.word	0xffffffff


	//   ....[30]....
        /*0174*/ 	.word	0xffffffff


	//   ....[31]....
        /*0178*/ 	.word	0xffffffff


	//   ....[32]....
        /*017c*/ 	.word	0xffffffff


	//   ....[33]....
        /*0180*/ 	.word	0xffffffff


	//   ....[34]....
        /*0184*/ 	.word	0xffffffff


	//   ....[35]....
        /*0188*/ 	.word	0xffffffff


	//   ....[36]....
        /*018c*/ 	.word	0xffffffff


	//   ....[37]....
        /*0190*/ 	.word	0xffffffff


	//   ....[38]....
        /*0194*/ 	.word	0xffffffff


	//   ....[39]....
        /*0198*/ 	.word	0xffffffff


	//   ....[40]....
        /*019c*/ 	.word	0xffffffff


	//   ....[41]....
        /*01a0*/ 	.word	0xffffffff


	//   ....[42]....
        /*01a4*/ 	.word	0xffffffff


	//   ....[43]....
        /*01a8*/ 	.word	0xffffffff


	//   ....[44]....
        /*01ac*/ 	.word	0xffffffff


	//   ....[45]....
        /*01b0*/ 	.word	0xffffffff


	//   ....[46]....
        /*01b4*/ 	.word	0xffffffff


	//   ....[47]....
        /*01b8*/ 	.word	0xffffffff


	//   ....[48]....
        /*01bc*/ 	.word	0xffffffff


	//   ....[49]....
        /*01c0*/ 	.word	0xffffffff


	//   ....[50]....
        /*01c4*/ 	.word	0xffffffff


	//   ....[51]....
        /*01c8*/ 	.word	0xffffffff


	//   ....[52]....
        /*01cc*/ 	.word	0xffffffff


	//   ....[53]....
        /*01d0*/ 	.word	0xffffffff


	//   ....[54]....
        /*01d4*/ 	.word	0xffffffff


	//   ....[55]....
        /*01d8*/ 	.word	0xffffffff


	//   ....[56]....
        /*01dc*/ 	.word	0x0500000f


	//   ....[57]....
        /*01e0*/ 	.word	0x0500000f


	//   ....[58]....
        /*01e4*/ 	.word	0x0500000f


	//   ....[59]....
        /*01e8*/ 	.word	0x0500000f


	//   ....[60]....
        /*01ec*/ 	.word	0x0500000f


	//   ....[61]....
        /*01f0*/ 	.word	0x0500000f


	//   ....[62]....
        /*01f4*/ 	.word	0x0500000f


	//   ....[63]....
        /*01f8*/ 	.word	0x0500000f


	//   ....[64]....
        /*01fc*/ 	.word	0x0500000f


	//   ....[65]....
        /*0200*/ 	.word	0x0500000f


	//   ....[66]....
        /*0204*/ 	.word	0x0500000f


	//   ....[67]....
        /*0208*/ 	.word	0x0500000f


	//   ....[68]....
        /*020c*/ 	.word	0x0500000f


	//   ....[69]....
        /*0210*/ 	.word	0x0500000f


	//   ....[70]....
        /*0214*/ 	.word	0x0500000f


	//   ....[71]....
        /*0218*/ 	.word	0x0500000f


	//   ....[72]....
        /*021c*/ 	.word	0x0500000f


	//   ....[73]....
        /*0220*/ 	.word	0x0500000f


	//   ....[74]....
        /*0224*/ 	.word	0x0500000f


	//----- nvinfo : EIATTR_COOP_GROUP_INSTR_OFFSETS
	.align		4
.L_117:
        /*0228*/ 	.byte	0x04, 0x28
        /*022a*/ 	.short	(.L_119 - .L_118)


	//   ....[0]....
.L_118:
        /*022c*/ 	.word	0x00000060


	//   ....[1]....
        /*0230*/ 	.word	0x00000160


	//   ....[2]....
        /*0234*/ 	.word	0x00000210


	//   ....[3]....
        /*0238*/ 	.word	0x000003d0


	//   ....[4]....
        /*023c*/ 	.word	0x00000530


	//   ....[5]....
        /*0240*/ 	.word	0x00000650


	//   ....[6]....
        /*0244*/ 	.word	0x000007b0


	//   ....[7]....
        /*0248*/ 	.word	0x00001340


	//   ....[8]....
        /*024c*/ 	.word	0x00003520


	//   ....[9]....
        /*0250*/ 	.word	0x000035b0


	//   ....[10]....
        /*0254*/ 	.word	0x00003b60


	//   ....[11]....
        /*0258*/ 	.word	0x00003bf0


	//   ....[12]....
        /*025c*/ 	.word	0x00004c40


	//   ....[13]....
        /*0260*/ 	.word	0x00006a10


	//   ....[14]....
        /*0264*/ 	.word	0x00006a30


	//   ....[15]....
        /*0268*/ 	.word	0x00007090


	//   ....[16]....
        /*026c*/ 	.word	0x00007110


	//   ....[17]....
        /*0270*/ 	.word	0x00008520


	//   ....[18]....
        /*0274*/ 	.word	0x00008620


	//   ....[19]....
        /*0278*/ 	.word	0x00008680


	//   ....[20]....
        /*027c*/ 	.word	0x00008790


	//   ....[21]....
        /*0280*/ 	.word	0x000087a0


	//   ....[22]....
        /*0284*/ 	.word	0x0000a680


	//   ....[23]....
        /*0288*/ 	.word	0x0000a800


	//   ....[24]....
        /*028c*/ 	.word	0x0000a830


	//   ....[25]....
        /*0290*/ 	.word	0x0000a870


	//   ....[26]....
        /*0294*/ 	.word	0x0000a8e0


	//   ....[27]....
        /*0298*/ 	.word	0x0000a940


	//   ....[28]....
        /*029c*/ 	.word	0x0000a980


	//   ....[29]....
        /*02a0*/ 	.word	0x0000ab00


	//   ....[30]....
        /*02a4*/ 	.word	0x0000ab60


	//   ....[31]....
        /*02a8*/ 	.word	0x0000aba0


	//   ....[32]....
        /*02ac*/ 	.word	0x0000abe0


	//   ....[33]....
        /*02b0*/ 	.word	0x0000ac10


	//   ....[34]....
        /*02b4*/ 	.word	0x0000ac40


	//   ....[35]....
        /*02b8*/ 	.word	0x0000acc0


	//   ....[36]....
        /*02bc*/ 	.word	0x0000acf0


	//   ....[37]....
        /*02c0*/ 	.word	0x0000ad70


	//   ....[38]....
        /*02c4*/ 	.word	0x0000df10


	//   ....[39]....
        /*02c8*/ 	.word	0x0000df20


	//   ....[40]....
        /*02cc*/ 	.word	0x0000e010


	//   ....[41]....
        /*02d0*/ 	.word	0x0000e070


	//   ....[42]....
        /*02d4*/ 	.word	0x0000e0b0


	//   ....[43]....
        /*02d8*/ 	.word	0x0000e0f0


	//   ....[44]....
        /*02dc*/ 	.word	0x0000e120


	//   ....[45]....
        /*02e0*/ 	.word	0x0000e150


	//   ....[46]....
        /*02e4*/ 	.word	0x0000e2c0


	//   ....[47]....
        /*02e8*/ 	.word	0x0000e320


	//   ....[48]....
        /*02ec*/ 	.word	0x0000e360


	//   ....[49]....
        /*02f0*/ 	.word	0x0000e3a0


	//   ....[50]....
        /*02f4*/ 	.word	0x0000e3d0


	//   ....[51]....
        /*02f8*/ 	.word	0x0000e400


	//   ....[52]....
        /*02fc*/ 	.word	0x0000e4c0


	//   ....[53]....
        /*0300*/ 	.word	0x0000e4e0


	//   ....[54]....
        /*0304*/ 	.word	0x0000e550


	//   ....[55]....
        /*0308*/ 	.word	0x0000e980


	//   ....[56]....
        /*030c*/ 	.word	0x0000ee60


	//   ....[57]....
        /*0310*/ 	.word	0x0000f250


	//   ....[58]....
        /*0314*/ 	.word	0x0000f2e0


	//   ....[59]....
        /*0318*/ 	.word	0x0000f380


	//   ....[60]....
        /*031c*/ 	.word	0x0000f430


	//   ....[61]....
        /*0320*/ 	.word	0x0000f4b0


	//   ....[62]....
        /*0324*/ 	.word	0x0000f530


	//   ....[63]....
        /*0328*/ 	.word	0x0000f5b0


	//   ....[64]....
        /*032c*/ 	.word	0x0000f630


	//   ....[65]....
        /*0330*/ 	.word	0x0000f6c0


	//   ....[66]....
        /*0334*/ 	.word	0x0000f770


	//   ....[67]....
        /*0338*/ 	.word	0x0000f7f0


	//   ....[68]....
        /*033c*/ 	.word	0x0000f870


	//   ....[69]....
        /*0340*/ 	.word	0x0000f8f0


	//   ....[70]....
        /*0344*/ 	.word	0x0000f970


	//   ....[71]....
        /*0348*/ 	.word	0x0000f9e0


	//   ....[72]....
        /*034c*/ 	.word	0x0000fa80


	//   ....[73]....
        /*0350*/ 	.word	0x0000fb10


	//   ....[74]....
        /*0354*/ 	.word	0x0000fc30


	//----- nvinfo : EIATTR_REG_RECONFIG
	.align		4
.L_119:
        /*0358*/ 	.byte	0x01, 0x54
	.zero		2


	//----- nvinfo : EIATTR_SYSCALL_OFFSETS
	.align		4
        /*035c*/ 	.byte	0x04, 0x46
        /*035e*/ 	.short	(.L_121 - .L_120)


	//   ....[0]....
.L_120:
        /*0360*/ 	.word	0x000014f0


	//   ....[1]....
        /*0364*/ 	.word	0x0000b670


	//   ....[2]....
        /*0368*/ 	.word	0x0000b7a0


	//   ....[3]....
        /*036c*/ 	.word	0x0000b8a0


	//----- nvinfo : EIATTR_MBARRIER_INSTR_OFFSETS
	.align		4
.L_121:
        /*0370*/ 	.byte	0x04, 0x39
        /*0372*/ 	.short	(.L_123 - .L_122)


	//   ....[0]....
.L_122:
        /*0374*/ 	.word	0x00000280
        /*0378*/ 	.word	0x000000ff
        /*037c*/ 	.word	0x00031c00
        /*0380*/ 	.short	0x0100
        /*0382*/ 	.byte	0x08
	.zero		1


	//   ....[1]....
        /*0384*/ 	.word	0x00000290
        /*0388*/ 	.word	0x000000ff
        /*038c*/ 	.word	0x00031c20
        /*0390*/ 	.short	0x0100
        /*0392*/ 	.byte	0x08
	.zero		1


	//   ....[2]....
        /*0394*/ 	.word	0x00000380
        /*0398*/ 	.word	0x000000ff
        /*039c*/ 	.word	0x00031c30
        /*03a0*/ 	.short	0x0100
        /*03a2*/ 	.byte	0x08
	.zero		1


	//   ....[3]....
        /*03a4*/ 	.word	0x00000390
        /*03a8*/ 	.word	0x000000ff
        /*03ac*/ 	.word	0x00031c40
        /*03b0*/ 	.short	0x0100
        /*03b2*/ 	.byte	0x08
	.zero		1


	//   ....[4]....
        /*03b4*/ 	.word	0x000003a0
        /*03b8*/ 	.word	0x000000ff
        /*03bc*/ 	.word	0x00031c38
        /*03c0*/ 	.short	0x0100
        /*03c2*/ 	.byte	0x08
	.zero		1


	//   ....[5]....
        /*03c4*/ 	.word	0x000003b0
        /*03c8*/ 	.word	0x000000ff
        /*03cc*/ 	.word	0x00031c48
        /*03d0*/ 	.short	0x0100
        /*03d2*/ 	.byte	0x08
	.zero		1


	//   ....[6]....
        /*03d4*/ 	.word	0x000004e0
        /*03d8*/ 	.word	0x000000ff
        /*03dc*/ 	.word	0x00031c50
        /*03e0*/ 	.short	0x0100
        /*03e2*/ 	.byte	0x08
	.zero		1


	//   ....[7]....
        /*03e4*/ 	.word	0x000004f0
        /*03e8*/ 	.word	0x000000ff
        /*03ec*/ 	.word	0x00031c60
        /*03f0*/ 	.short	0x0100
        /*03f2*/ 	.byte	0x08
	.zero		1


	//   ....[8]....
        /*03f4*/ 	.word	0x00000500
        /*03f8*/ 	.word	0x000000ff
        /*03fc*/ 	.word	0x00031c58
        /*0400*/ 	.short	0x0100
        /*0402*/ 	.byte	0x08
	.zero		1


	//   ....[9]....
        /*0404*/ 	.word	0x00000510
        /*0408*/ 	.word	0x000000ff
        /*040c*/ 	.word	0x00031c68
        /*0410*/ 	.short	0x0100
        /*0412*/ 	.byte	0x08
	.zero		1


	//   ....[10]....
        /*0414*/ 	.word	0x00000600
        /*0418*/ 	.word	0x000000ff
        /*041c*/ 	.word	0x00031c70
        /*0420*/ 	.short	0x0100
        /*0422*/ 	.byte	0x06
	.zero		1


	//   ....[11]....
        /*0424*/ 	.word	0x00000610
        /*0428*/ 	.word	0x000000ff
        /*042c*/ 	.word	0x00031c80
        /*0430*/ 	.short	0x0100
        /*0432*/ 	.byte	0x06
	.zero		1


	//   ....[12]....
        /*0434*/ 	.word	0x00000620
        /*0438*/ 	.word	0x000000ff
        /*043c*/ 	.word	0x00031c78
        /*0440*/ 	.short	0x0100
        /*0442*/ 	.byte	0x06
	.zero		1


	//   ....[13]....
        /*0444*/ 	.word	0x00000630
        /*0448*/ 	.word	0x000000ff
        /*044c*/ 	.word	0x00031c88
        /*0450*/ 	.short	0x0100
        /*0452*/ 	.byte	0x06
	.zero		1


	//   ....[14]....
        /*0454*/ 	.word	0x00000760
        /*0458*/ 	.word	0x000000ff
        /*045c*/ 	.word	0x00031c90
        /*0460*/ 	.short	0x0100
        /*0462*/ 	.byte	0x08
	.zero		1


	//   ....[15]....
        /*0464*/ 	.word	0x00000770
        /*0468*/ 	.word	0x000000ff
        /*046c*/ 	.word	0x00031ca0
        /*0470*/ 	.short	0x0100
        /*0472*/ 	.byte	0x08
	.zero		1


	//   ....[16]....
        /*0474*/ 	.word	0x00000780
        /*0478*/ 	.word	0x000000ff
        /*047c*/ 	.word	0x00031c98
        /*0480*/ 	.short	0x0100
        /*0482*/ 	.byte	0x08
	.zero		1


	//   ....[17]....
        /*0484*/ 	.word	0x00000790
        /*0488*/ 	.word	0x000000ff
        /*048c*/ 	.word	0x00031ca8
        /*0490*/ 	.short	0x0100
        /*0492*/ 	.byte	0x08
	.zero		1


	//   ....[18]....
        /*0494*/ 	.word	0x000008c0
        /*0498*/ 	.word	0x000000ff
        /*049c*/ 	.word	0x00031cb0
        /*04a0*/ 	.short	0x0100
        /*04a2*/ 	.byte	0x08
	.zero		1


	//   ....[19]....
        /*04a4*/ 	.word	0x000008d0
        /*04a8*/ 	.word	0x000000ff
        /*04ac*/ 	.word	0x00031cc0
        /*04b0*/ 	.short	0x0100
        /*04b2*/ 	.byte	0x08
	.zero		1


	//   ....[20]....
        /*04b4*/ 	.word	0x000008e0
        /*04b8*/ 	.word	0x000000ff
        /*04bc*/ 	.word	0x00031cb8
        /*04c0*/ 	.short	0x0100
        /*04c2*/ 	.byte	0x08
	.zero		1


	//   ....[21]....
        /*04c4*/ 	.word	0x000008f0
        /*04c8*/ 	.word	0x000000ff
        /*04cc*/ 	.word	0x00031cc8
        /*04d0*/ 	.short	0x0100
        /*04d2*/ 	.byte	0x08
	.zero		1


	//   ....[22]....
        /*04d4*/ 	.word	0x00001550
        /*04d8*/ 	.word	0x000000ff
        /*04dc*/ 	.word	0x00031c00
        /*04e0*/ 	.short	0x010a
        /*04e2*/ 	.byte	0x24
	.zero		1


	//   ....[23]....
        /*04e4*/ 	.word	0x000015c0
        /*04e8*/ 	.word	0x00000004
        /*04ec*/ 	.word	0x00031c30
        /*04f0*/ 	.short	0x010a
        /*04f2*/ 	.byte	0x3f
	.zero		1


	//   ....[24]....
        /*04f4*/ 	.word	0x00001630
        /*04f8*/ 	.word	0x00000004
        /*04fc*/ 	.word	0x00031c30
        /*0500*/ 	.short	0x010a
        /*0502*/ 	.byte	0x3f
	.zero		1


	//   ....[25]....
        /*0504*/ 	.word	0x000035d0
        /*0508*/ 	.word	0x00000004
        /*050c*/ 	.word	0x00000000
        /*0510*/ 	.short	0x0101
        /*0512*/ 	.byte	0x3f
	.zero		1


	//   ....[26]....
        /*0514*/ 	.word	0x00004ee0
        /*0518*/ 	.word	0x000000ff
        /*051c*/ 	.word	0x00031c30
        /*0520*/ 	.short	0x010a
        /*0522*/ 	.byte	0x06
	.zero		1


	//   ....[27]....
        /*0524*/ 	.word	0x00004f20
        /*0528*/ 	.word	0x000000ff
        /*052c*/ 	.word	0x00031c30
        /*0530*/ 	.short	0x010a
        /*0532*/ 	.byte	0x06
	.zero		1


	//   ....[28]....
        /*0534*/ 	.word	0x000065d0
        /*0538*/ 	.word	0x000000ff
        /*053c*/ 	.word	0x00031c50
        /*0540*/ 	.short	0x010a
        /*0542*/ 	.byte	0x06
	.zero		1


	//   ....[29]....
        /*0544*/ 	.word	0x00006610
        /*0548*/ 	.word	0x000000ff
        /*054c*/ 	.word	0x00031c50
        /*0550*/ 	.short	0x010a
        /*0552*/ 	.byte	0x06
	.zero		1


	//   ....[30]....
        /*0554*/ 	.word	0x00007880
        /*0558*/ 	.word	0x0000000a
        /*055c*/ 	.word	0x00000000
        /*0560*/ 	.short	0x0101
        /*0562*/ 	.byte	0x3f
	.zero		1


	//   ....[31]....
        /*0564*/ 	.word	0x000079d0
        /*0568*/ 	.word	0x00000008
        /*056c*/ 	.word	0x00000000
        /*0570*/ 	.short	0x0101
        /*0572*/ 	.byte	0x3f
	.zero		1


	//   ....[32]....
        /*0574*/ 	.word	0x00008590
        /*0578*/ 	.word	0x000000ff
        /*057c*/ 	.word	0x00031c50
        /*0580*/ 	.short	0x010a
        /*0582*/ 	.byte	0x09
	.zero		1


	//   ....[33]....
        /*0584*/ 	.word	0x000085d0
        /*0588*/ 	.word	0x000000ff
        /*058c*/ 	.word	0x00031c50
        /*0590*/ 	.short	0x010a
        /*0592*/ 	.byte	0x09
	.zero		1


	//   ....[34]....
        /*0594*/ 	.word	0x00008c60
        /*0598*/ 	.word	0x00000004
        /*059c*/ 	.word	0x00000000
        /*05a0*/ 	.short	0x0101
        /*05a2*/ 	.byte	0x3f
	.zero		1


	//   ....[35]....
        /*05a4*/ 	.word	0x00009b60
        /*05a8*/ 	.word	0x000000ff
        /*05ac*/ 	.word	0x00000000
        /*05b0*/ 	.short	0x0101
        /*05b2*/ 	.byte	0x04
	.zero		1


	//   ....[36]....
        /*05b4*/ 	.word	0x0000bf00
        /*05b8*/ 	.word	0x00000005
        /*05bc*/ 	.word	0x00031c40
        /*05c0*/ 	.short	0x010a
        /*05c2*/ 	.byte	0x3f
	.zero		1


	//   ....[37]....
        /*05c4*/ 	.word	0x0000c410
        /*05c8*/ 	.word	0x0000001a
        /*05cc*/ 	.word	0x00031c20
        /*05d0*/ 	.short	0x010a
        /*05d2*/ 	.byte	0x3f
	.zero		1


	//   ....[38]....
        /*05d4*/ 	.word	0x0000c700
        /*05d8*/ 	.word	0x00000003
        /*05dc*/ 	.word	0x00031c40
        /*05e0*/ 	.short	0x010a
        /*05e2*/ 	.byte	0x3f
	.zero		1


	//   ....[39]....
        /*05e4*/ 	.word	0x0000c980
        /*05e8*/ 	.word	0x00000002
        /*05ec*/ 	.word	0x00000060
        /*05f0*/ 	.short	0x010a
        /*05f2*/ 	.byte	0x3f
	.zero		1


	//   ....[40]....
        /*05f4*/ 	.word	0x0000ce90
        /*05f8*/ 	.word	0x00000003
        /*05fc*/ 	.word	0x00031c40
        /*0600*/ 	.short	0x010a
        /*0602*/ 	.byte	0x3f
	.zero		1


	//   ....[41]....
        /*0604*/ 	.word	0x0000d110
        /*0608*/ 	.word	0x00000003
        /*060c*/ 	.word	0x00000060
        /*0610*/ 	.short	0x010a
        /*0612*/ 	.byte	0x3f
	.zero		1


	//   ....[42]....
        /*0614*/ 	.word	0x0000d580
        /*0618*/ 	.word	0x00000002
        /*061c*/ 	.word	0x00031c40
        /*0620*/ 	.short	0x010a
        /*0622*/ 	.byte	0x3f
	.zero		1


	//   ....[43]....
        /*0624*/ 	.word	0x0000d820
        /*0628*/ 	.word	0x00000002
        /*062c*/ 	.word	0x00000060
        /*0630*/ 	.short	0x010a
        /*0632*/ 	.byte	0x3f
	.zero		1


	//   ....[44]....
        /*0634*/ 	.word	0x0000dc10
        /*0638*/ 	.word	0x00000003
        /*063c*/ 	.word	0x00031c60
        /*0640*/ 	.short	0x010a
        /*0642*/ 	.byte	0x3f
	.zero		1


	//   ....[45]....
        /*0644*/ 	.word	0x0000e900
        /*0648*/ 	.word	0x00000009
        /*064c*/ 	.word	0x00031c20
        /*0650*/ 	.short	0x010a
        /*0652*/ 	.byte	0x3f
	.zero		1


	//   ....[46]....
        /*0654*/ 	.word	0x0000eaa0
        /*0658*/ 	.word	0x00000007
        /*065c*/ 	.word	0x00000000
        /*0660*/ 	.short	0x010a
        /*0662*/ 	.byte	0x3f
	.zero		1


	//   ....[47]....
        /*0664*/ 	.word	0x0000eb10
        /*0668*/ 	.word	0x00000003
        /*066c*/ 	.word	0x00000000
        /*0670*/ 	.short	0x010a
        /*0672*/ 	.byte	0x3f
	.zero		1


	//   ....[48]....
        /*0674*/ 	.word	0x0000eb70
        /*0678*/ 	.word	0x00000005
        /*067c*/ 	.word	0x00000000
        /*0680*/ 	.short	0x010a
        /*0682*/ 	.byte	0x3f
	.zero		1


	//   ....[49]....
        /*0684*/ 	.word	0x0000eba0
        /*0688*/ 	.word	0x00000003
        /*068c*/ 	.word	0x00000000
        /*0690*/ 	.short	0x010a
        /*0692*/ 	.byte	0x3f
	.zero		1


	//   ....[50]....
        /*0694*/ 	.word	0x0000ec10
        /*0698*/ 	.word	0x00000003
        /*069c*/ 	.word	0x00031c00
        /*06a0*/ 	.short	0x010a
        /*06a2*/ 	.byte	0x3f
	.zero		1


	//   ....[51]....
        /*06a4*/ 	.word	0x0000ec60
        /*06a8*/ 	.word	0x00000004
        /*06ac*/ 	.word	0x00031c30
        /*06b0*/ 	.short	0x010a
        /*06b2*/ 	.byte	0x3f
	.zero		1


	//   ....[52]....
        /*06b4*/ 	.word	0x0000ecc0
        /*06b8*/ 	.word	0x00000003
        /*06bc*/ 	.word	0x00031c30
        /*06c0*/ 	.short	0x010a
        /*06c2*/ 	.byte	0x3f
	.zero		1


	//   ....[53]....
        /*06c4*/ 	.word	0x0000ed20
        /*06c8*/ 	.word	0x00000003
        /*06cc*/ 	.word	0x00031c50
        /*06d0*/ 	.short	0x010a
        /*06d2*/ 	.byte	0x3f
	.zero		1


	//   ....[54]....
        /*06d4*/ 	.word	0x0000ed80
        /*06d8*/ 	.word	0x00000005
        /*06dc*/ 	.word	0x00031c50
        /*06e0*/ 	.short	0x010a
        /*06e2*/ 	.byte	0x3f
	.zero		1


	//   ....[55]....
        /*06e4*/ 	.word	0x0000ef20
        /*06e8*/ 	.word	0x00000005
        /*06ec*/ 	.word	0x00031c40
        /*06f0*/ 	.short	0x010a
        /*06f2*/ 	.byte	0x3f
	.zero		1


	//   ....[56]....
        /*06f4*/ 	.word	0x0000ef70
        /*06f8*/ 	.word	0x0000001a
        /*06fc*/ 	.word	0x00031c20
        /*0700*/ 	.short	0x010a
        /*0702*/ 	.byte	0x3f
	.zero		1


	//   ....[57]....
        /*0704*/ 	.word	0x0000efc0
        /*0708*/ 	.word	0x00000003
        /*070c*/ 	.word	0x00031c40
        /*0710*/ 	.short	0x010a
        /*0712*/ 	.byte	0x3f
	.zero		1


	//   ....[58]....
        /*0714*/ 	.word	0x0000f010
        /*0718*/ 	.word	0x00000002
        /*071c*/ 	.word	0x00000060
        /*0720*/ 	.short	0x010a
        /*0722*/ 	.byte	0x3f
	.zero		1


	//   ....[59]....
        /*0724*/ 	.word	0x0000f060
        /*0728*/ 	.word	0x00000003
        /*072c*/ 	.word	0x00031c40
        /*0730*/ 	.short	0x010a
        /*0732*/ 	.byte	0x3f
	.zero		1


	//   ....[60]....
        /*0734*/ 	.word	0x0000f0b0
        /*0738*/ 	.word	0x00000003
        /*073c*/ 	.word	0x00000060
        /*0740*/ 	.short	0x010a
        /*0742*/ 	.byte	0x3f
	.zero		1


	//   ....[61]....
        /*0744*/ 	.word	0x0000f100
        /*0748*/ 	.word	0x00000002
        /*074c*/ 	.word	0x00031c40
        /*0750*/ 	.short	0x010a
        /*0752*/ 	.byte	0x3f
	.zero		1


	//   ....[62]....
        /*0754*/ 	.word	0x0000f150
        /*0758*/ 	.word	0x00000002
        /*075c*/ 	.word	0x00000060
        /*0760*/ 	.short	0x010a
        /*0762*/ 	.byte	0x3f
	.zero		1


	//   ....[63]....
        /*0764*/ 	.word	0x0000f1a0
        /*0768*/ 	.word	0x00000003
        /*076c*/ 	.word	0x00031c60
        /*0770*/ 	.short	0x010a
        /*0772*/ 	.byte	0x3f
	.zero		1


	//   ....[64]....
        /*0774*/ 	.word	0x0000fb50
        /*0778*/ 	.word	0x00000009
        /*077c*/ 	.word	0x00031c20
        /*0780*/ 	.short	0x010a
        /*0782*/ 	.byte	0x3f
	.zero		1


	//   ....[65]....
        /*0784*/ 	.word	0x0000fcf0
        /*0788*/ 	.word	0x00000007
        /*078c*/ 	.word	0x00000000
        /*0790*/ 	.short	0x010a
        /*0792*/ 	.byte	0x3f
	.zero		1


	//   ....[66]....
        /*0794*/ 	.word	0x0000fd40
        /*0798*/ 	.word	0x00000003
        /*079c*/ 	.word	0x00000000
        /*07a0*/ 	.short	0x010a
        /*07a2*/ 	.byte	0x3f
	.zero		1


	//   ....[67]....
        /*07a4*/ 	.word	0x0000fd90
        /*07a8*/ 	.word	0x00000005
        /*07ac*/ 	.word	0x00000000
        /*07b0*/ 	.short	0x010a
        /*07b2*/ 	.byte	0x3f
	.zero		1


	//----- nvinfo : EIATTR_NUM_MBARRIERS
	.align		4
.L_123:
        /*07b4*/ 	.byte	0x03, 0x38
        /*07b6*/ 	.short	0x0016


	//----- nvinfo : EIATTR_EXIT_INSTR_OFFSETS
	.align		4
        /*07b8*/ 	.byte	0x04, 0x1c
        /*07ba*/ 	.short	(.L_125 - .L_124)


	//   ....[0]....
.L_124:
        /*07bc*/ 	.word	0x00000aa0


	//   ....[1]....
        /*07c0*/ 	.word	0x0000a640


	//   ....[2]....
        /*07c4*/ 	.word	0x0000a6a0


	//   ....[3]....
        /*07c8*/ 	.word	0x0000ebf0


	//----- nvinfo : EIATTR_MAX_THREADS
	.align		4
.L_125:
        /*07cc*/ 	.byte	0x04, 0x05
        /*07ce*/ 	.short	(.L_127 - .L_126)
.L_126:
        /*07d0*/ 	.word	0x00000200
        /*07d4*/ 	.word	0x00000001
        /*07d8*/ 	.word	0x00000001


	//----- nvinfo : EIATTR_CRS_STACK_SIZE
	.align		4
.L_127:
        /*07dc*/ 	.byte	0x04, 0x1e
        /*07de*/ 	.short	(.L_129 - .L_128)
.L_128:
        /*07e0*/ 	.word	0x00000000


	//----- nvinfo : EIATTR_CBANK_PARAM_SIZE
	.align		4
.L_129:
        /*07e4*/ 	.byte	0x03, 0x19
        /*07e6*/ 	.short	0x0a70


	//----- nvinfo : EIATTR_PARAM_CBANK
	.align		4
        /*07e8*/ 	.byte	0x04, 0x0a
        /*07ea*/ 	.short	(.L_131 - .L_130)
	.align		4
.L_130:
        /*07ec*/ 	.word	index@(.nv.constant0._ZN7cutlass13device_kernelIN5flash11enable_sm90INS1_16FlashAttnFwdSm90INS1_25CollectiveMainloopFwdSm90ILi2EN4cute5tupleIJNS5_1CILi1EEES8_S8_EEENS6_IJNS7_ILi192EEENS7_ILi144EEENS7_ILi96EEEEEELi96ENS_10bfloat16_tEfNS_4arch4Sm90ELb0ELb0ELb0ELb1ELb0ELb0ELb0ELb0ELb1ELb0ELb0ELb0EEENS1_21CollectiveEpilogueFwdINS6_IJSA_SC_SB_EEES9_SE_SG_Li384ELb1ELb0ELb0ELb0EEENS1_36VarlenDynamicPersistentTileSchedulerILi192ELi144ELi384ELi32ELb0ELb0ELb1ELb0ELb1ELb1EEEEEEEEEvNT_6ParamsE)
        /*07f0*/ 	.short	0x0210
        /*07f2*/ 	.short	0x0a70


	//----- nvinfo : EIATTR_SW_WAR
	.align		4
.L_131:
        /*07f4*/ 	.byte	0x04, 0x36
        /*07f6*/ 	.short	(.L_133 - .L_132)
.L_132:
        /*07f8*/ 	.word	0x00000008
.L_133:


//--------------------- .nv.info._ZN7cutlass13device_kernelIN5flash11enable_sm90INS1_16FlashAttnFwdSm90INS1_25CollectiveMainloopFwdSm90ILi2EN4cute5tupleIJNS5_1CILi1EEES8_S8_EEENS6_IJNS7_ILi192EEENS7_ILi144EEENS7_ILi96EEEEEELi96ENS_10bfloat16_tEfNS_4arch4Sm90ELb0ELb0ELb0ELb1ELb0ELb1ELb0ELb0ELb1ELb0ELb0ELb0EEENS1_21CollectiveEpilogueFwdINS6_IJSA_SC_SB_EEES9_SE_SG_Li384ELb1ELb0ELb0ELb0EEENS1_36VarlenDynamicPersistentTileSchedulerILi192ELi144ELi384ELi32ELb0ELb0ELb1ELb0ELb1ELb1EEEEEEEEEvNT_6ParamsE --------------------------
	.section	.nv.info._ZN7cutlass13device_kernelIN5flash11enable_sm90INS1_16FlashAttnFwdSm90INS1_25CollectiveMainloopFwdSm90ILi2EN4cute5tupleIJNS5_1CILi1EEES8_S8_EEENS6_IJNS7_ILi192EEENS7_ILi144EEENS7_ILi96EEEEEELi96ENS_10bfloat16_tEfNS_4arch4Sm90ELb0ELb0ELb0ELb1ELb0ELb1ELb0ELb0ELb1ELb0ELb0ELb0EEENS1_21CollectiveEpilogueFwdINS6_IJSA_SC_SB_EEES9_SE_SG_Li384ELb1ELb0ELb0ELb0EEENS1_36VarlenDynamicPersistentTileSchedulerILi192ELi144ELi384ELi32ELb0ELb0ELb1ELb0ELb1ELb1EEEEEEEEEvNT_6ParamsE,"",@"SHT_CUDA_INFO"
	.sectionflags	@""
	.align	4


	//----- nvinfo : EIATTR_CUDA_API_VERSION
	.align		4
        /*0000*/ 	.byte	0x04, 0x37
        /*0002*/ 	.short	(.L_135 - .L_134)
.L_134:
        /*0004*/ 	.word	0x00000082


	//----- nvinfo : EIATTR_KPARAM_INFO
	.align		4
.L_135:
        /*0008*/ 	.byte	0x04, 0x17
        /*000a*/ 	.short	(.L_137 - .L_136)
.L_136:
        /*000c*/ 	.word	0x00000000
        /*0010*/ 	.short	0x0000
        /*0012*/ 	.short	0x0070
        /*0014*/ 	.byte	0x00, 0xf0, 0x01, 0x28


	//----- nvinfo : EIATTR_SPARSE_MMA_MASK
	.align		4
.L_137:
        /*0018*/ 	.byte	0x03, 0x50
        /*001a*/ 	.short	0x0000


	//----- nvinfo : EIATTR_MAXREG_COUNT
	.align		4
        /*001c*/ 	.byte	0x03, 0x1b
        /*001e*/ 	.short	0x0080


	//----- nvinfo : EIATTR_NUM_BARRIERS
	.align		4
        /*0020*/ 	.byte	0x02, 0x4c
        /*0022*/ 	.byte	0x10
	.zero		1


	//----- nvinfo : EIATTR_EXTERNS
	.align		4
        /*0024*/ 	.byte	0x04, 0x0f
        /*0026*/ 	.short	(.L_139 - .L_138)


	//   ....[0]....
	.align		4
.L_138:
        /*0028*/ 	.word	index@(__assertfail)


	//----- nvinfo : EIATTR_ANNOTATIONS
	.align		4
.L_139:
        /*002c*/ 	.byte	0x04, 0x55
        /*002e*/ 	.short	(.L_141 - .L_140)


	//   ....[0]....
.L_140:
        /* <DEDUP_REMOVED lines=78> */


	//----- nvinfo : EIATTR_MERCURY_ISA_VERSION
	.align		4
.L_141:
        /*0500*/ 	.byte	0x03, 0x5f
        /*0502*/ 	.short	0x0101


	//----- nvinfo : EIATTR_UNUSED_LOAD_BYTE_OFFSET
	.align		4
        /*0504*/ 	.byte	0x04, 0x44
        /*0506*/ 	.short	(.L_143 - .L_142)


	//   ....[0]....
.L_142:
        /*0508*/ 	.word	0x00000b30
        /*050c*/ 	.word	0x0000fff0


	//   ....[1]....
        /*0510*/ 	.word	0x00014800
        /*0514*/ 	.word	0x0000fff0


	//----- nvinfo : EIATTR_INT_WARP_WIDE_INSTR_OFFSETS
	.align		4
.L_143:
        /*0518*/ 	.byte	0x04, 0x31
        /*051a*/ 	.short	(.L_145 - .L_144)


	//   ....[0]....
.L_144:
        /*051c*/ 	.word	0x000001c0


	//   ....[1]....
        /*0520*/ 	.word	0x00000200


	//   ....[2]....
        /*0524*/ 	.word	0x00000270


	//   ....[3]....
        /*0528*/ 	.word	0x00017c80


	//   ....[4]....
        /*052c*/ 	.word	0x00017d10


	//   ....[5]....
        /*0530*/ 	.word	0x00018150


	//   ....[6]....
        /*0534*/ 	.word	0x00018180


	//   ....[7]....
        /*0538*/ 	.word	0x00018370


	//   ....[8]....
        /*053c*/ 	.word	0x00018440


	//   ....[9]....
        /*0540*/ 	.word	0x0001a360


	//   ....[10]....
        /*0544*/ 	.word	0x0001a3f0


	//----- nvinfo : EIATTR_COOP_GROUP_MASK_REGIDS
	.align		4
.L_145:
        /*0548*/ 	.byte	0x04, 0x29
        /*054a*/ 	.short	(.L_147 - .L_146)


	//   ....[0]....
.L_146:
        /*054c*/ 	.word	0xffffffff


	//   ....[1]....
        /*0550*/ 	.word	0xffffffff


	//   ....[2]....
        /*0554*/ 	.word	0xffffffff


	//   ....[3]....
        /*0558*/ 	.word	0xffffffff


	//   ....[4]....
        /*055c*/ 	.word	0xffffffff


	//   ....[5]....
        /*0560*/ 	.word	0xffffffff


	//   ....[6]....
        /*0564*/ 	.word	0xffffffff


	//   ....[7]....
        /*0568*/ 	.word	0xffffffff


	//   ....[8]....
        /*056c*/ 	.word	0xffffffff


	//   ....[9]....
        /*0570*/ 	.word	0xffffffff


	//   ....[10]....
        /*0574*/ 	.word	0xffffffff


	//   ....[11]....
        /*0578*/ 	.word	0xffffffff


	//   ....[12]....
        /*057c*/ 	.word	0xffffffff


	//   ....[13]....
        /*0580*/ 	.word	0xffffffff


	//   ....[14]....
        /*0584*/ 	.word	0xffffffff


	//   ....[15]....
        /*0588*/ 	.word	0xffffffff


	//   ....[16]....
        /*058c*/ 	.word	0xffffffff


	//   ....[17]....
        /*0590*/ 	.word	0xffffffff


	//   ....[18]....
        /*0594*/ 	.word	0xffffffff


	//   ....[19]....
        /*0598*/ 	.word	0xffffffff


	//   ....[20]....
        /*059c*/ 	.word	0xffffffff


	//   ....[21]....
        /*05a0*/ 	.word	0xffffffff


	//   ....[22]....
        /*05a4*/ 	.word	0xffffffff


	//   ....[23]....
        /*05a8*/ 	.word	0xffffffff


	//   ....[24]....
        /*05ac*/ 	.word	0xffffffff


	//   ....[25]....
        /*05b0*/ 	.word	0xffffffff


	//   ....[26]....
        /*05b4*/ 	.word	0xffffffff


	//   ....[27]....
        /*05b8*/ 	.word	0xffffffff


	//   ....[28]....
        /*05bc*/ 	.word	0xffffffff


	//   ....[29]....
        /*05c0*/ 	.word	0xffffffff


	//   ....[30]....
        /*05c4*/ 	.word	0xffffffff


	//   ....[31]....
        /*05c8*/ 	.word	0xffffffff


	//   ....[32]....
        /*05cc*/ 	.word	0xffffffff


	//   ....[33]....
        /*05d0*/ 	.word	0xffffffff


	//   ....[34]....
        /*05d4*/ 	.word	0xffffffff


	//   ....[35]....
        /*05d8*/ 	.word	0xffffffff


	//   ....[36]....
        /*05dc*/ 	.word	0xffffffff


	//   ....[37]....
        /*05e0*/ 	.word	0xffffffff


	//   ....[38]....
        /*05e4*/ 	.word	0xffffffff


	//   ....[39]....
        /*05e8*/ 	.word	0xffffffff


	//   ....[40]....
        /*05ec*/ 	.word	0xffffffff


	//   ....[41]....
        /*05f0*/ 	.word	0xffffffff


	//   ....[42]....
        /*05f4*/ 	.word	0xffffffff


	//   ....[43]....
        /*05f8*/ 	.word	0xffffffff


	//   ....[44]....
        /*05fc*/ 	.word	0xffffffff


	//   ....[45]....
        /*0600*/ 	.word	0xffffffff


	//   ....[46]....
        /*0604*/ 	.word	0xffffffff


	//   ....[47]....
        /*0608*/ 	.word	0xffffffff


	//   ....[48]....
        /*060c*/ 	.word	0xffffffff


	//   ....[49]....
        /*0610*/ 	.word	0xffffffff


	//   ....[50]....
        /*0614*/ 	.word	0xffffffff


	//   ....[51]....
        /*0618*/ 	.word	0xffffffff


	//   ....[52]....
        /*061c*/ 	.word	0xffffffff


	//   ....[53]....
        /*0620*/ 	.word	0xffffffff


	//   ....[54]....
        /*0624*/ 	.word	0xffffffff


	//   ....[55]....
        /*0628*/ 	.word	0xffffffff


	//   ....[56]....
        /*062c*/ 	.word	0x0500000f


	//   ....[57]....
        /*0630*/ 	.word	0x0500000f


	//   ....[58]....
        /*0634*/ 	.word	0x0500000f


	//   ....[59]....
        /*0638*/ 	.word	0x0500000f


	//   ....[60]....
        /*063c*/ 	.word	0x0500000f


	//   ....[61]....
        /*0640*/ 	.word	0x0500000f


	//   ....[62]....
        /*0644*/ 	.word	0x0500000f


	//   ....[63]....
        /*0648*/ 	.word	0x0500000f


	//   ....[64]....
        /*064c*/ 	.word	0x0500000f


	//   ....[65]....
        /*0650*/ 	.word	0x0500000f


	//   ....[66]....
        /*0654*/ 	.word	0x0500000f


	//   ....[67]....
        /*0658*/ 	.word	0x0500000f


	//   ....[68]....
        /*065c*/ 	.word	0x0500000f


	//   ....[69]....
        /*0660*/ 	.word	0x0500000f


	//   ....[70]....
        /*0664*/ 	.word	0x0500000f


	//   ....[71]....
        /*0668*/ 	.word	0x0500000f


	//   ....[72]....
        /*066c*/ 	.word	0x0500000f


	//   ....[73]....
        /*0670*/ 	.word	0x0500000f


	//   ....[74]....
        /*0674*/ 	.word	0x0500000f


	//   ....[75]....
        /*0678*/ 	.word	0x0500000f


	//   ....[76]....
        /*067c*/ 	.word	0x0500000f


	//   ....[77]....
        /*0680*/ 	.word	0x0500000f


	//   ....[78]....
        /*0684*/ 	.word	0x0500000f


	//   ....[79]....
        /*0688*/ 	.word	0x0500000f


	//   ....[80]....
        /*068c*/ 	.word	0x0500000f


	//   ....[81]....
        /*0690*/ 	.word	0x0500000f


	//   ....[82]....
        /*0694*/ 	.word	0x0500000f


	//   ....[83]....
        /*0698*/ 	.word	0x0500000f


	//   ....[84]....
        /*069c*/ 	.word	0x0500000f


	//----- nvinfo : EIATTR_COOP_GROUP_INSTR_OFFSETS
	.align		4
.L_147:
        /*06a0*/ 	.byte	0x04, 0x28
        /*06a2*/ 	.short	(.L_149 - .L_148)


	//   ....[0]....
.L_148:
        /*06a4*/ 	.word	0x00000070


	//   ....[1]....
        /*06a8*/ 	.word	0x000001d0


	//   ....[2]....
        /*06ac*/ 	.word	0x00000220


	//   ....[3]....
        /*06b0*/ 	.word	0x00000450


	//   ....[4]....
        /*06b4*/ 	.word	0x000005b0


	//   ....[5]....
        /*06b8*/ 	.word	0x000006d0


	//   ....[6]....
        /*06bc*/ 	.word	0x00000830


	//   ....[7]....
        /*06c0*/ 	.word	0x000071c0


	//   ....[8]....
        /*06c4*/ 	.word	0x0000da50


	//   ....[9]....
        /*06c8*/ 	.word	0x0000da70


	//   ....[10]....
        /*06cc*/ 	.word	0x0000e020


	//   ....[11]....
        /*06d0*/ 	.word	0x0000e080


	//   ....[12]....
        /*06d4*/ 	.word	0x0000f140


	//   ....[13]....
        /*06d8*/ 	.word	0x00011bf0


	//   ....[14]....
        /*06dc*/ 	.word	0x00011c10


	//   ....[15]....
        /*06e0*/ 	.word	0x000121c0


	//   ....[16]....
        /*06e4*/ 	.word	0x000121e0


	//   ....[17]....
        /*06e8*/ 	.word	0x00013a90


	//   ....[18]....
        /*06ec*/ 	.word	0x000141f0


	//   ....[19]....
        /*06f0*/ 	.word	0x00014220


	//   ....[20]....
        /*06f4*/ 	.word	0x00014260


	//   ....[21]....
        /*06f8*/ 	.word	0x00014270


	//   ....[22]....
        /*06fc*/ 	.word	0x00016040


	//   ....[23]....
        /*0700*/ 	.word	0x000161d0


	//   ....[24]....
        /*0704*/ 	.word	0x00016200


	//   ....[25]....
        /*0708*/ 	.word	0x00016230


	//   ....[26]....
        /*070c*/ 	.word	0x00016270


	//   ....[27]....
        /*0710*/ 	.word	0x000162c0


	//   ....[28]....
        /*0714*/ 	.word	0x00016320


	//   ....[29]....
        /*0718*/ 	.word	0x000164e0


	//   ....[30]....
        /*071c*/ 	.word	0x00016540


	//   ....[31]....
        /*0720*/ 	.word	0x00016580


	//   ....[32]....
        /*0724*/ 	.word	0x000165c0


	//   ....[33]....
        /*0728*/ 	.word	0x000165f0


	//   ....[34]....
        /*072c*/ 	.word	0x00016620


	//   ....[35]....
        /*0730*/ 	.word	0x000166a0


	//   ....[36]....
        /*0734*/ 	.word	0x000166d0


	//   ....[37]....
        /*0738*/ 	.word	0x00016750


	//   ....[38]....
        /*073c*/ 	.word	0x0001a760


	//   ....[39]....
        /*0740*/ 	.word	0x0001a770


	//   ....[40]....
        /*0744*/ 	.word	0x0001a860


	//   ....[41]....
        /*0748*/ 	.word	0x0001a8c0


	//   ....[42]....
        /*074c*/ 	.word	0x0001a900


	//   ....[43]....
        /*0750*/ 	.word	0x0001a940


	//   ....[44]....
        /*0754*/ 	.word	0x0001a970


	//   ....[45]....
        /*0758*/ 	.word	0x0001a9a0


	//   ....[46]....
        /*075c*/ 	.word	0x0001ab10


	//   ....[47]....
        /*0760*/ 	.word	0x0001ab70


	//   ....[48]....
        /*0764*/ 	.word	0x0001abb0


	//   ....[49]....
        /*0768*/ 	.word	0x0001abf0


	//   ....[50]....
        /*076c*/ 	.word	0x0001ac20


	//   ....[51]....
        /*0770*/ 	.word	0x0001ac50


	//   ....[52]....
        /*0774*/ 	.word	0x0001ad10


	//   ....[53]....
        /*0778*/ 	.word	0x0001ad30


	//   ....[54]....
        /*077c*/ 	.word	0x0001ada0


	//   ....[55]....
        /*0780*/ 	.word	0x0001b1d0


	//   ....[56]....
        /*0784*/ 	.word	0x0001b650


	//   ....[57]....
        /*0788*/ 	.word	0x0001b700


	//   ....[58]....
        /*078c*/ 	.word	0x0001b7a0


	//   ....[59]....
        /*0790*/ 	.word	0x0001b840


	//   ....[60]....
        /*0794*/ 	.word	0x0001b8e0


	//   ....[61]....
        /*0798*/ 	.word	0x0001b9d0


	//   ....[62]....
        /*079c*/ 	.word	0x0001ba70


	//   ....[63]....
        /*07a0*/ 	.word	0x0001bb10


	//   ....[64]....
        /*07a4*/ 	.word	0x0001bbb0


	//   ....[65]....
        /*07a8*/ 	.word	0x0001be10


	//   ....[66]....
        /*07ac*/ 	.word	0x0001c0f0


	//   ....[67]....
        /*07b0*/ 	.word	0x0001c4e0


	//   ....[68]....
        /*07b4*/ 	.word	0x0001c570


	//   ....[69]....
        /*07b8*/ 	.word	0x0001c610


	//   ....[70]....
        /*07bc*/ 	.word	0x0001c6c0


	//   ....[71]....
        /*07c0*/ 	.word	0x0001c740


	//   ....[72]....
        /*07c4*/ 	.word	0x0001c7c0


	//   ....[73]....
        /*07c8*/ 	.word	0x0001c840


	//   ....[74]....
        /*07cc*/ 	.word	0x0001c8c0


	//   ....[75]....
        /*07d0*/ 	.word	0x0001c950


	//   ....[76]....
        /*07d4*/ 	.word	0x0001ca00


	//   ....[77]....
        /*07d8*/ 	.word	0x0001ca80


	//   ....[78]....
        /*07dc*/ 	.word	0x0001cb00


	//   ....[79]....
        /*07e0*/ 	.word	0x0001cb80


	//   ....[80]....
        /*07e4*/ 	.word	0x0001cc00


	//   ....[81]....
        /*07e8*/ 	.word	0x0001cc70


	//   ....[82]....
        /*07ec*/ 	.word	0x0001cd10


	//   ....[83]....
        /*07f0*/ 	.word	0x0001cda0


	//   ....[84]....
        /*07f4*/ 	.word	0x0001cec0


	//----- nvinfo : EIATTR_REG_RECONFIG
	.align		4
.L_149:
        /*07f8*/ 	.byte	0x01, 0x54
	.zero		2


	//----- nvinfo : EIATTR_SYSCALL_OFFSETS
	.align		4
        /*07fc*/ 	.byte	0x04, 0x46
        /*07fe*/ 	.short	(.L_151 - .L_150)


	//   ....[0]....
.L_150:
        /*0800*/ 	.word	0x00001b70


	//   ....[1]....
        /*0804*/ 	.word	0x00001cc0


	//   ....[2]....
        /*0808*/ 	.word	0x00007390


	//   ....[3]....
        /*080c*/ 	.word	0x00007850


	//   ....[4]....
        /*0810*/ 	.word	0x00017e90


	//   ....[5]....
        /*0814*/ 	.word	0x00017fc0


	//   ....[6]....
        /*0818*/ 	.word	0x000180c0


	//----- nvinfo : EIATTR_MBARRIER_INSTR_OFFSETS
	.align		4
.L_151:
        /*081c*/ 	.byte	0x04, 0x39
        /*081e*/ 	.short	(.L_153 - .L_152)


	//   ....[0]....
.L_152:
        /*0820*/ 	.word	0x00000300
        /*0824*/ 	.word	0x000000ff
        /*0828*/ 	.word	0x00031c00
        /*082c*/ 	.short	0x0100
        /*082e*/ 	.byte	0x08
	.zero		1


	//   ....[1]....
        /*0830*/ 	.word	0x00000310
        /*0834*/ 	.word	0x000000ff
        /*0838*/ 	.word	0x00031c20
        /*083c*/ 	.short	0x0100
        /*083e*/ 	.byte	0x08
	.zero		1


	//   ....[2]....
        /*0840*/ 	.word	0x00000400
        /*0844*/ 	.word	0x000000ff
        /*0848*/ 	.word	0x00031c30
        /*084c*/ 	.short	0x0100
        /*084e*/ 	.byte	0x08
	.zero		1


	//   ....[3]....
        /*0850*/ 	.word	0x00000410
        /*0854*/ 	.word	0x000000ff
        /*0858*/ 	.word	0x00031c40
        /*085c*/ 	.short	0x0100
        /*085e*/ 	.byte	0x08
	.zero		1


	//   ....[4]....
        /*0860*/ 	.word	0x00000420
        /*0864*/ 	.word	0x000000ff
        /*0868*/ 	.word	0x00031c38
        /*086c*/ 	.short	0x0100
        /*086e*/ 	.byte	0x08
	.zero		1


	//   ....[5]....
        /*0870*/ 	.word	0x00000430
        /*0874*/ 	.word	0x000000ff
        /*0878*/ 	.word	0x00031c48
        /*087c*/ 	.short	0x0100
        /*087e*/ 	.byte	0x08
	.zero		1


	//   ....[6]....
        /*0880*/ 	.word	0x00000560
        /*0884*/ 	.word	0x000000ff
        /*0888*/ 	.word	0x00031c50
        /*088c*/ 	.short	0x0100
        /*088e*/ 	.byte	0x08
	.zero		1


	//   ....[7]....
        /*0890*/ 	.word	0x00000570
        /*0894*/ 	.word	0x000000ff
        /*0898*/ 	.word	0x00031c60
        /*089c*/ 	.short	0x0100
        /*089e*/ 	.byte	0x08
	.zero		1


	//   ....[8]....
        /*08a0*/ 	.word	0x00000580
        /*08a4*/ 	.word	0x000000ff
        /*08a8*/ 	.word	0x00031c58
        /*08ac*/ 	.short	0x0100
        /*08ae*/ 	.byte	0x08
	.zero		1


	//   ....[9]....
        /*08b0*/ 	.word	0x00000590
        /*08b4*/ 	.word	0x000000ff
        /*08b8*/ 	.word	0x00031c68
        /*08bc*/ 	.short	0x0100
        /*08be*/ 	.byte	0x08
	.zero		1


	//   ....[10]....
        /*08c0*/ 	.word	0x00000680
        /*08c4*/ 	.word	0x000000ff
        /*08c8*/ 	.word	0x00031c70
        /*08cc*/ 	.short	0x0100
        /*08ce*/ 	.byte	0x06
	.zero		1


	//   ....[11]....
        /*08d0*/ 	.word	0x00000690
        /*08d4*/ 	.word	0x000000ff
        /*08d8*/ 	.word	0x00031c80
        /*08dc*/ 	.short	0x0100
        /*08de*/ 	.byte	0x06
	.zero		1


	//   ....[12]....
        /*08e0*/ 	.word	0x000006a0
        /*08e4*/ 	.word	0x000000ff
        /*08e8*/ 	.word	0x00031c78
        /*08ec*/ 	.short	0x0100
        /*08ee*/ 	.byte	0x06
	.zero		1


	//   ....[13]....
        /*08f0*/ 	.word	0x000006b0
        /*08f4*/ 	.word	0x000000ff
        /*08f8*/ 	.word	0x00031c88
        /*08fc*/ 	.short	0x0100
        /*08fe*/ 	.byte	0x06
	.zero		1


	//   ....[14]....
        /*0900*/ 	.word	0x000007e0
        /*0904*/ 	.word	0x000000ff
        /*0908*/ 	.word	0x00031c90
        /*090c*/ 	.short	0x0100
        /*090e*/ 	.byte	0x08
	.zero		1


	//   ....[15]....
        /*0910*/ 	.word	0x000007f0
        /*0914*/ 	.word	0x000000ff
        /*0918*/ 	.word	0x00031ca0
        /*091c*/ 	.short	0x0100
        /*091e*/ 	.byte	0x08
	.zero		1


	//   ....[16]....
        /*0920*/ 	.word	0x00000800
        /*0924*/ 	.word	0x000000ff
        /*0928*/ 	.word	0x00031c98
        /*092c*/ 	.short	0x0100
        /*092e*/ 	.byte	0x08
	.zero		1


	//   ....[17]....
        /*0930*/ 	.word	0x00000810
        /*0934*/ 	.word	0x000000ff
        /*0938*/ 	.word	0x00031ca8
        /*093c*/ 	.short	0x0100
        /*093e*/ 	.byte	0x08
	.zero		1


	//   ....[18]....
        /*0940*/ 	.word	0x00000940
        /*0944*/ 	.word	0x000000ff
        /*0948*/ 	.word	0x00031cb0
        /*094c*/ 	.short	0x0100
        /*094e*/ 	.byte	0x08
	.zero		1


	//   ....[19]....
        /*0950*/ 	.word	0x00000950
        /*0954*/ 	.word	0x000000ff
        /*0958*/ 	.word	0x00031cc0
        /*095c*/ 	.short	0x0100
        /*095e*/ 	.byte	0x08
	.zero		1


	//   ....[20]....
        /*0960*/ 	.word	0x00000960
        /*0964*/ 	.word	0x000000ff
        /*0968*/ 	.word	0x00031cb8
        /*096c*/ 	.short	0x0100
        /*096e*/ 	.byte	0x08
	.zero		1


	//   ....[21]....
        /*0970*/ 	.word	0x00000970
        /*0974*/ 	.word	0x000000ff
        /*0978*/ 	.word	0x00031cc8
        /*097c*/ 	.short	0x0100
        /*097e*/ 	.byte	0x08
	.zero		1


	//   ....[22]....
        /*0980*/ 	.word	0x000031e0
        /*0984*/ 	.word	0x00000014
        /*0988*/ 	.word	0x00031c90
        /*098c*/ 	.short	0x010a
        /*098e*/ 	.byte	0x3f
	.zero		1


	//   ....[23]....
        /*0990*/ 	.word	0x00004d60
        /*0994*/ 	.word	0x00000014
        /*0998*/ 	.word	0x00031c90
        /*099c*/ 	.short	0x010a
        /*099e*/ 	.byte	0x3f
	.zero		1


	//   ....[24]....
        /*09a0*/ 	.word	0x000068a0
        /*09a4*/ 	.word	0x00000014
        /*09a8*/ 	.word	0x00031c90
        /*09ac*/ 	.short	0x010a
        /*09ae*/ 	.byte	0x3f
	.zero		1


	//   ....[25]....
        /*09b0*/ 	.word	0x00006b10
        /*09b4*/ 	.word	0x00000020
        /*09b8*/ 	.word	0x00000000
        /*09bc*/ 	.short	0x0101
        /*09be*/ 	.byte	0x3f
	.zero		1


	//   ....[26]....
        /*09c0*/ 	.word	0x00006b50
        /*09c4*/ 	.word	0x00000014
        /*09c8*/ 	.word	0x00031cb0
        /*09cc*/ 	.short	0x010a
        /*09ce*/ 	.byte	0x3f
	.zero		1


	//   ....[27]....
        /*09d0*/ 	.word	0x00006e90
        /*09d4*/ 	.word	0x00000014
        /*09d8*/ 	.word	0x00000000
        /*09dc*/ 	.short	0x0101
        /*09de*/ 	.byte	0x3f
	.zero		1


	//   ....[28]....
        /*09e0*/ 	.word	0x00007430
        /*09e4*/ 	.word	0x00000012
        /*09e8*/ 	.word	0x00031c00
        /*09ec*/ 	.short	0x010a
        /*09ee*/ 	.byte	0x3f
	.zero		1


	//   ....[29]....
        /*09f0*/ 	.word	0x00007480
        /*09f4*/ 	.word	0x00000012
        /*09f8*/ 	.word	0x00031c00
        /*09fc*/ 	.short	0x010a
        /*09fe*/ 	.byte	0x3f
	.zero		1


	//   ....[30]....
        /*0a00*/ 	.word	0x00007d90
        /*0a04*/ 	.word	0x00000012
        /*0a08*/ 	.word	0x00031c00
        /*0a0c*/ 	.short	0x010a
        /*0a0e*/ 	.byte	0x3f
	.zero		1


	//   ....[31]....
        /*0a10*/ 	.word	0x00009790
        /*0a14*/ 	.word	0x00000012
        /*0a18*/ 	.word	0x00031c00
        /*0a1c*/ 	.short	0x010a
        /*0a1e*/ 	.byte	0x3f
	.zero		1


	//   ....[32]....
        /*0a20*/ 	.word	0x0000b040
        /*0a24*/ 	.word	0x0000000f
        /*0a28*/ 	.word	0x00031c30
        /*0a2c*/ 	.short	0x010a
        /*0a2e*/ 	.byte	0x3f
	.zero		1


	//   ....[33]....
        /*0a30*/ 	.word	0x0000b110
        /*0a34*/ 	.word	0x0000000f
        /*0a38*/ 	.word	0x00031c30
        /*0a3c*/ 	.short	0x010a
        /*0a3e*/ 	.byte	0x3f
	.zero		1


	//   ....[34]....
        /*0a40*/ 	.word	0x0000e290
        /*0a44*/ 	.word	0x0000000f
        /*0a48*/ 	.word	0x00000000
        /*0a4c*/ 	.short	0x0101
        /*0a4e*/ 	.byte	0x3f
	.zero		1


	//   ....[35]....
        /*0a50*/ 	.word	0x0000f420
        /*0a54*/ 	.word	0x00000000
        /*0a58*/ 	.word	0x00031c30
        /*0a5c*/ 	.short	0x010a
        /*0a5e*/ 	.byte	0x3f
	.zero		1


	//   ....[36]....
        /*0a60*/ 	.word	0x0000f470
        /*0a64*/ 	.word	0x00000000
        /*0a68*/ 	.word	0x00031c30
        /*0a6c*/ 	.short	0x010a
        /*0a6e*/ 	.byte	0x3f
	.zero		1


	//   ....[37]....
        /*0a70*/ 	.word	0x00011900
        /*0a74*/ 	.word	0x0000000e
        /*0a78*/ 	.word	0x00031c50
        /*0a7c*/ 	.short	0x010a
        /*0a7e*/ 	.byte	0x3f
	.zero		1


	//   ....[38]....
        /*0a80*/ 	.word	0x00011950
        /*0a84*/ 	.word	0x0000000e
        /*0a88*/ 	.word	0x00031c50
        /*0a8c*/ 	.short	0x010a
        /*0a8e*/ 	.byte	0x3f
	.zero		1


	//   ....[39]....
        /*0a90*/ 	.word	0x00012c40
        /*0a94*/ 	.word	0x0000004c
        /*0a98*/ 	.word	0x00000000
        /*0a9c*/ 	.short	0x0101
        /*0a9e*/ 	.byte	0x3f
	.zero		1


	//   ....[40]....
        /*0aa0*/ 	.word	0x00012c50
        /*0aa4*/ 	.word	0x0000000f
        /*0aa8*/ 	.word	0x00000000
        /*0aac*/ 	.short	0x0101
        /*0aae*/ 	.byte	0x3f
	.zero		1


	//   ....[41]....
        /*0ab0*/ 	.word	0x00013b20
        /*0ab4*/ 	.word	0x00000007
        /*0ab8*/ 	.word	0x00031c50
        /*0abc*/ 	.short	0x010a
        /*0abe*/ 	.byte	0x3f
	.zero		1


	//   ....[42]....
        /*0ac0*/ 	.word	0x00013bd0
        /*0ac4*/ 	.word	0x00000007
        /*0ac8*/ 	.word	0x00031c50
        /*0acc*/ 	.short	0x010a
        /*0ace*/ 	.byte	0x3f
	.zero		1


	//   ....[43]....
        /*0ad0*/ 	.word	0x000145a0
        /*0ad4*/ 	.word	0x0000000a
        /*0ad8*/ 	.word	0x00000000
        /*0adc*/ 	.short	0x0101
        /*0ade*/ 	.byte	0x3f
	.zero		1


	//   ....[44]....
        /*0ae0*/ 	.word	0x000154e0
        /*0ae4*/ 	.word	0x00000020
        /*0ae8*/ 	.word	0x00000000
        /*0aec*/ 	.short	0x0101
        /*0aee*/ 	.byte	0x3f
	.zero		1


	//   ....[45]....
        /*0af0*/ 	.word	0x00017160
        /*0af4*/ 	.word	0x00000006
        /*0af8*/ 	.word	0x00031c20
        /*0afc*/ 	.short	0x010a
        /*0afe*/ 	.byte	0x3f
	.zero		1


	//   ....[46]....
        /*0b00*/ 	.word	0x000171d0
        /*0b04*/ 	.word	0x00000007
        /*0b08*/ 	.word	0x00031ca0
        /*0b0c*/ 	.short	0x010a
        /*0b0e*/ 	.byte	0x3f
	.zero		1


	//   ....[47]....
        /*0b10*/ 	.word	0x00017420
        /*0b14*/ 	.word	0x00000007
        /*0b18*/ 	.word	0x00031cc0
        /*0b1c*/ 	.short	0x010a
        /*0b1e*/ 	.byte	0x3f
	.zero		1


	//   ....[48]....
        /*0b20*/ 	.word	0x00017710
        /*0b24*/ 	.word	0x00000007
        /*0b28*/ 	.word	0x00031ca0
        /*0b2c*/ 	.short	0x010a
        /*0b2e*/ 	.byte	0x3f
	.zero		1


	//   ....[49]....
        /*0b30*/ 	.word	0x00017950
        /*0b34*/ 	.word	0x00000007
        /*0b38*/ 	.word	0x00031cc0
        /*0b3c*/ 	.short	0x010a
        /*0b3e*/ 	.byte	0x3f
	.zero		1


	//   ....[50]....
        /*0b40*/ 	.word	0x00018730
        /*0b44*/ 	.word	0x00000005
        /*0b48*/ 	.word	0x00031c40
        /*0b4c*/ 	.short	0x010a
        /*0b4e*/ 	.byte	0x3f
	.zero		1


	//   ....[51]....
        /*0b50*/ 	.word	0x00018c40
        /*0b54*/ 	.word	0x0000001c
        /*0b58*/ 	.word	0x00031c20
        /*0b5c*/ 	.short	0x010a
        /*0b5e*/ 	.byte	0x3f
	.zero		1


	//   ....[52]....
        /*0b60*/ 	.word	0x00018f40
        /*0b64*/ 	.word	0x00000003
        /*0b68*/ 	.word	0x00031c40
        /*0b6c*/ 	.short	0x010a
        /*0b6e*/ 	.byte	0x3f
	.zero		1


	//   ....[53]....
        /*0b70*/ 	.word	0x000191c0
        /*0b74*/ 	.word	0x00000002
        /*0b78*/ 	.word	0x00000060
        /*0b7c*/ 	.short	0x010a
        /*0b7e*/ 	.byte	0x3f
	.zero		1


	//   ....[54]....
        /*0b80*/ 	.word	0x000196e0
        /*0b84*/ 	.word	0x00000003
        /*0b88*/ 	.word	0x00031c40
        /*0b8c*/ 	.short	0x010a
        /*0b8e*/ 	.byte	0x3f
	.zero		1


	//   ....[55]....
        /*0b90*/ 	.word	0x00019960
        /*0b94*/ 	.word	0x00000003
        /*0b98*/ 	.word	0x00000060
        /*0b9c*/ 	.short	0x010a
        /*0b9e*/ 	.byte	0x3f
	.zero		1


	//   ....[56]....
        /*0ba0*/ 	.word	0x00019dd0
        /*0ba4*/ 	.word	0x00000002
        /*0ba8*/ 	.word	0x00031c40
        /*0bac*/ 	.short	0x010a
        /*0bae*/ 	.byte	0x3f
	.zero		1


	//   ....[57]....
        /*0bb0*/ 	.word	0x0001a070
        /*0bb4*/ 	.word	0x00000002
        /*0bb8*/ 	.word	0x00000060
        /*0bbc*/ 	.short	0x010a
        /*0bbe*/ 	.byte	0x3f
	.zero		1


	//   ....[58]....
        /*0bc0*/ 	.word	0x0001a460
        /*0bc4*/ 	.word	0x00000003
        /*0bc8*/ 	.word	0x00031c60
        /*0bcc*/ 	.short	0x010a
        /*0bce*/ 	.byte	0x3f
	.zero		1


	//   ....[59]....
        /*0bd0*/ 	.word	0x0001b150
        /*0bd4*/ 	.word	0x00000009
        /*0bd8*/ 	.word	0x00031c20
        /*0bdc*/ 	.short	0x010a
        /*0bde*/ 	.byte	0x3f
	.zero		1


	//   ....[60]....
        /*0be0*/ 	.word	0x0001b300
        /*0be4*/ 	.word	0x00000007
        /*0be8*/ 	.word	0x00000000
        /*0bec*/ 	.short	0x010a
        /*0bee*/ 	.byte	0x3f
	.zero		1


	//   ....[61]....
        /*0bf0*/ 	.word	0x0001b370
        /*0bf4*/ 	.word	0x00000003
        /*0bf8*/ 	.word	0x00000000
        /*0bfc*/ 	.short	0x010a
        /*0bfe*/ 	.byte	0x3f
	.zero		1


	//   ....[62]....
        /*0c00*/ 	.word	0x0001b3d0
        /*0c04*/ 	.word	0x00000005
        /*0c08*/ 	.word	0x00000000
        /*0c0c*/ 	.short	0x010a
        /*0c0e*/ 	.byte	0x3f
	.zero		1


	//   ....[63]....
        /*0c10*/ 	.word	0x0001b400
        /*0c14*/ 	.word	0x00000003
        /*0c18*/ 	.word	0x00000000
        /*0c1c*/ 	.short	0x010a
        /*0c1e*/ 	.byte	0x3f
	.zero		1


	//   ....[64]....
        /*0c20*/ 	.word	0x0001b460
        /*0c24*/ 	.word	0x00000014
        /*0c28*/ 	.word	0x00031c90
        /*0c2c*/ 	.short	0x010a
        /*0c2e*/ 	.byte	0x3f
	.zero		1


	//   ....[65]....
        /*0c30*/ 	.word	0x0001b4b0
        /*0c34*/ 	.word	0x00000014
        /*0c38*/ 	.word	0x00031c90
        /*0c3c*/ 	.short	0x010a
        /*0c3e*/ 	.byte	0x3f
	.zero		1


	//   ....[66]....
        /*0c40*/ 	.word	0x0001b500
        /*0c44*/ 	.word	0x00000014
        /*0c48*/ 	.word	0x00031c90
        /*0c4c*/ 	.short	0x010a
        /*0c4e*/ 	.byte	0x3f
	.zero		1


	//   ....[67]....
        /*0c50*/ 	.word	0x0001b550
        /*0c54*/ 	.word	0x00000014
        /*0c58*/ 	.word	0x00031cb0
        /*0c5c*/ 	.short	0x010a
        /*0c5e*/ 	.byte	0x3f
	.zero		1


	//   ....[68]....
        /*0c60*/ 	.word	0x0001b920
        /*0c64*/ 	.word	0x00000012
        /*0c68*/ 	.word	0x00031c00
        /*0c6c*/ 	.short	0x010a
        /*0c6e*/ 	.byte	0x3f
	.zero		1


	//   ....[69]....
        /*0c70*/ 	.word	0x0001bbf0
        /*0c74*/ 	.word	0x00000012
        /*0c78*/ 	.word	0x00031c00
        /*0c7c*/ 	.short	0x010a
        /*0c7e*/ 	.byte	0x3f
	.zero		1


	//   ....[70]....
        /*0c80*/ 	.word	0x0001bc40
        /*0c84*/ 	.word	0x0000000f
        /*0c88*/ 	.word	0x00031c30
        /*0c8c*/ 	.short	0x010a
        /*0c8e*/ 	.byte	0x3f
	.zero		1


	//   ....[71]....
        /*0c90*/ 	.word	0x0001bc90
        /*0c94*/ 	.word	0x00000000
        /*0c98*/ 	.word	0x00031c30
        /*0c9c*/ 	.short	0x010a
        /*0c9e*/ 	.byte	0x3f
	.zero		1


	//   ....[72]....
        /*0ca0*/ 	.word	0x0001bce0
        /*0ca4*/ 	.word	0x0000000e
        /*0ca8*/ 	.word	0x00031c50
        /*0cac*/ 	.short	0x010a
        /*0cae*/ 	.byte	0x3f
	.zero		1


	//   ....[73]....
        /*0cb0*/ 	.word	0x0001bd30
        /*0cb4*/ 	.word	0x00000007
        /*0cb8*/ 	.word	0x00031c50
        /*0cbc*/ 	.short	0x010a
        /*0cbe*/ 	.byte	0x3f
	.zero		1


	//   ....[74]....
        /*0cc0*/ 	.word	0x0001bed0
        /*0cc4*/ 	.word	0x00000006
        /*0cc8*/ 	.word	0x00031c20
        /*0ccc*/ 	.short	0x010a
        /*0cce*/ 	.byte	0x3f
	.zero		1


	//   ....[75]....
        /*0cd0*/ 	.word	0x0001bf20
        /*0cd4*/ 	.word	0x00000007
        /*0cd8*/ 	.word	0x00031ca0
        /*0cdc*/ 	.short	0x010a
        /*0cde*/ 	.byte	0x3f
	.zero		1


	//   ....[76]....
        /*0ce0*/ 	.word	0x0001bf70
        /*0ce4*/ 	.word	0x00000007
        /*0ce8*/ 	.word	0x00031cc0
        /*0cec*/ 	.short	0x010a
        /*0cee*/ 	.byte	0x3f
	.zero		1


	//   ....[77]....
        /*0cf0*/ 	.word	0x0001bfc0
        /*0cf4*/ 	.word	0x00000007
        /*0cf8*/ 	.word	0x00031ca0
        /*0cfc*/ 	.short	0x010a
        /*0cfe*/ 	.byte	0x3f
	.zero		1


	//   ....[78]....
        /*0d00*/ 	.word	0x0001c010
        /*0d04*/ 	.word	0x00000007
        /*0d08*/ 	.word	0x00031cc0
        /*0d0c*/ 	.short	0x010a
        /*0d0e*/ 	.byte	0x3f
	.zero		1


	//   ....[79]....
        /*0d10*/ 	.word	0x0001c1b0
        /*0d14*/ 	.word	0x00000005
        /*0d18*/ 	.word	0x00031c40
        /*0d1c*/ 	.short	0x010a
        /*0d1e*/ 	.byte	0x3f
	.zero		1


	//   ....[80]....
        /*0d20*/ 	.word	0x0001c200
        /*0d24*/ 	.word	0x0000001c
        /*0d28*/ 	.word	0x00031c20
        /*0d2c*/ 	.short	0x010a
        /*0d2e*/ 	.byte	0x3f
	.zero		1


	//   ....[81]....
        /*0d30*/ 	.word	0x0001c250
        /*0d34*/ 	.word	0x00000003
        /*0d38*/ 	.word	0x00031c40
        /*0d3c*/ 	.short	0x010a
        /*0d3e*/ 	.byte	0x3f
	.zero		1


	//   ....[82]....
        /*0d40*/ 	.word	0x0001c2a0
        /*0d44*/ 	.word	0x00000002
        /*0d48*/ 	.word	0x00000060
        /*0d4c*/ 	.short	0x010a
        /*0d4e*/ 	.byte	0x3f
	.zero		1


	//   ....[83]....
        /*0d50*/ 	.word	0x0001c2f0
        /*0d54*/ 	.word	0x00000003
        /*0d58*/ 	.word	0x00031c40
        /*0d5c*/ 	.short	0x010a
        /*0d5e*/ 	.byte	0x3f
	.zero		1


	//   ....[84]....
        /*0d60*/ 	.word	0x0001c340
        /*0d64*/ 	.word	0x00000003
        /*0d68*/ 	.word	0x00000060
        /*0d6c*/ 	.short	0x010a
        /*0d6e*/ 	.byte	0x3f
	.zero		1


	//   ....[85]....
        /*0d70*/ 	.word	0x0001c390
        /*0d74*/ 	.word	0x00000002
        /*0d78*/ 	.word	0x00031c40
        /*0d7c*/ 	.short	0x010a
        /*0d7e*/ 	.byte	0x3f
	.zero		1


	//   ....[86]....
        /*0d80*/ 	.word	0x0001c3e0
        /*0d84*/ 	.word	0x00000002
        /*0d88*/ 	.word	0x00000060
        /*0d8c*/ 	.short	0x010a
        /*0d8e*/ 	.byte	0x3f
	.zero		1


	//   ....[87]....
        /*0d90*/ 	.word	0x0001c430
        /*0d94*/ 	.word	0x00000003
        /*0d98*/ 	.word	0x00031c60
        /*0d9c*/ 	.short	0x010a
        /*0d9e*/ 	.byte	0x3f
	.zero		1


	//   ....[88]....
        /*0da0*/ 	.word	0x0001cde0
        /*0da4*/ 	.word	0x00000009
        /*0da8*/ 	.word	0x00031c20
        /*0dac*/ 	.short	0x010a
        /*0dae*/ 	.byte	0x3f
	.zero		1


	//   ....[89]....
        /*0db0*/ 	.word	0x0001cf80
        /*0db4*/ 	.word	0x00000007
        /*0db8*/ 	.word	0x00000000
        /*0dbc*/ 	.short	0x010a
        /*0dbe*/ 	.byte	0x3f
	.zero		1


	//   ....[90]....
        /*0dc0*/ 	.word	0x0001cfd0
        /*0dc4*/ 	.word	0x00000003
        /*0dc8*/ 	.word	0x00000000
        /*0dcc*/ 	.short	0x010a
        /*0dce*/ 	.byte	0x3f
	.zero		1


	//   ....[91]....
        /*0dd0*/ 	.word	0x0001d020
        /*0dd4*/ 	.word	0x00000005
        /*0dd8*/ 	.word	0x00000000
        /*0ddc*/ 	.short	0x010a
        /*0dde*/ 	.byte	0x3f
	.zero		1


	//----- nvinfo : EIATTR_NUM_MBARRIERS
	.align		4
.L_153:
        /*0de0*/ 	.byte	0x03, 0x38
        /*0de2*/ 	.short	0x0016


	//----- nvinfo : EIATTR_EXIT_INSTR_OFFSETS
	.align		4
        /*0de4*/ 	.byte	0x04, 0x1c
        /*0de6*/ 	.short	(.L_155 - .L_154)


	//   ....[0]....
.L_154:
        /*0de8*/ 	.word	0x0001b450


	//----- nvinfo : EIATTR_MAX_THREADS
	.align		4
.L_155:
        /*0dec*/ 	.byte	0x04, 0x05
        /*0dee*/ 	.short	(.L_157 - .L_156)
.L_156:
        /*0df0*/ 	.word	0x00000200
        /*0df4*/ 	.word	0x00000001
        /*0df8*/ 	.word	0x00000001


	//----- nvinfo : EIATTR_CRS_STACK_SIZE
	.align		4
.L_157:
        /*0dfc*/ 	.byte	0x04, 0x1e
        /*0dfe*/ 	.short	(.L_159 - .L_158)
.L_158:
        /*0e00*/ 	.word	0x00000000


	//----- nvinfo : EIATTR_CBANK_PARAM_SIZE
	.align		4
.L_159:
        /*0e04*/ 	.byte	0x03, 0x19
        /*0e06*/ 	.short	0x0a70


	//----- nvinfo : EIATTR_PARAM_CBANK
	.align		4
        /*0e08*/ 	.byte	0x04, 0x0a
        /*0e0a*/ 	.short	(.L_161 - .L_160)
	.align		4
.L_160:
        /*0e0c*/ 	.word	index@(.nv.constant0._ZN7cutlass13device_kernelIN5flash11enable_sm90INS1_16FlashAttnFwdSm90INS1_25CollectiveMainloopFwdSm90ILi2EN4cute5tupleIJNS5_1CILi1EEES8_S8_EEENS6_IJNS7_ILi192EEENS7_ILi144EEENS7_ILi96EEEEEELi96ENS_10bfloat16_tEfNS_4arch4Sm90ELb0ELb0ELb0ELb1ELb0ELb1ELb0ELb0ELb1ELb0ELb0ELb0EEENS1_21CollectiveEpilogueFwdINS6_IJSA_SC_SB_EEES9_SE_SG_Li384ELb1ELb0ELb0ELb0EEENS1_36VarlenDynamicPersistentTileSchedulerILi192ELi144ELi384ELi32ELb0ELb0ELb1ELb0ELb1ELb1EEEEEEEEEvNT_6ParamsE)
        /*0e10*/ 	.short	0x0210
        /*0e12*/ 	.short	0x0a70


	//----- nvinfo : EIATTR_SW_WAR
	.align		4
.L_161:
        /*0e14*/ 	.byte	0x04, 0x36
        /*0e16*/ 	.short	(.L_163 - .L_162)
.L_162:
        /*0e18*/ 	.word	0x00000008
.L_163:


//--------------------- .nv.info._ZN7cutlass13device_kernelIN5flash11enable_sm90INS1_16FlashAttnFwdSm90INS1_25CollectiveMainloopFwdSm90ILi2EN4cute5tupleIJNS5_1CILi1EEES8_S8_EEENS6_IJNS7_ILi192EEENS7_ILi128EEENS7_ILi96EEEEEELi96ENS_10bfloat16_tEfNS_4arch4Sm90ELb0ELb1ELb0ELb0ELb0ELb0ELb0ELb0ELb1ELb0ELb0ELb0EEENS1_21CollectiveEpilogueFwdINS6_IJSA_SC_SB_EEES9_SE_SG_Li384ELb0ELb0ELb0ELb0EEENS1_30DynamicPersistentTileSchedulerILi384ELi32ELb0ELb0ELb1EEEEEEEEEvNT_6ParamsE --------------------------
	.section	.nv.info._ZN7cutlass13device_kernelIN5flash11enable_sm90INS1_16FlashAttnFwdSm90INS1_25CollectiveMainloopFwdSm90ILi2EN4cute5tupleIJNS5_1CILi1EEES8_S8_EEENS6_IJNS7_ILi192EEENS7_ILi128EEENS7_ILi96EEEEEELi96ENS_10bfloat16_tEfNS_4arch4Sm90ELb0ELb1ELb0ELb0ELb0ELb0ELb0ELb0ELb1ELb0ELb0ELb0EEENS1_21CollectiveEpilogueFwdINS6_IJSA_SC_SB_EEES9_SE_SG_Li384ELb0ELb0ELb0ELb0EEENS1_30DynamicPersistentTileSchedulerILi384ELi32ELb0ELb0ELb1EEEEEEEEEvNT_6ParamsE,"",@"SHT_CUDA_INFO"
	.sectionflags	@""
	.align	4


	//----- nvinfo : EIATTR_CUDA_API_VERSION
	.align		4
        /*0000*/ 	.byte	0x04, 0x37
        /*0002*/ 	.short	(.L_165 - .L_164)
.L_164:
        /*0004*/ 	.word	0x00000082


	//----- nvinfo : EIATTR_KPARAM_INFO
	.align		4
.L_165:
        /*0008*/ 	.byte	0x04, 0x17
        /*000a*/ 	.short	(.L_167 - .L_166)
.L_166:
        /*000c*/ 	.word	0x00000000
        /*0010*/ 	.short	0x0000
        /*0012*/ 	.short	0x0070
        /*0014*/ 	.byte	0x00, 0xf0, 0x01, 0x2e


	//----- nvinfo : EIATTR_SPARSE_MMA_MASK
	.align		4
.L_167:
        /*0018*/ 	.byte	0x03, 0x50
        /*001a*/ 	.short	0x0000


	//----- nvinfo : EIATTR_MAXREG_COUNT
	.align		4
        /*001c*/ 	.byte	0x03, 0x1b
        /*001e*/ 	.short	0x0080


	//----- nvinfo : EIATTR_NUM_BARRIERS
	.align		4
        /*0020*/ 	.byte	0x02, 0x4c
        /*0022*/ 	.byte	0x10
	.zero		1


	//----- nvinfo : EIATTR_EXTERNS
	.align		4
        /*0024*/ 	.byte	0x04, 0x0f
        /*0026*/ 	.short	(.L_169 - .L_168)


	//   ....[0]....
	.align		4
.L_168:
        /*0028*/ 	.word	index@(__assertfail)


	//----- nvinfo : EIATTR_MERCURY_ISA_VERSION
	.align		4
.L_169:
        /*002c*/ 	.byte	0x03, 0x5f
        /*002e*/ 	.short	0x0101


	//----- nvinfo : EIATTR_INT_WARP_WIDE_INSTR_OFFSETS
	.align		4
        /*0030*/ 	.byte	0x04, 0x31
        /*0032*/ 	.short	(.L_171 - .L_170)


	//   ....[0]....
.L_170:
        /*0034*/ 	.word	0x00000180


	//   ....[1]....
        /*0038*/ 	.word	0x000001b0


	//   ....[2]....
        /*003c*/ 	.word	0x000001c0


	//   ....[3]....
        /*0040*/ 	.word	0x0000f370


	//   ....[4]....
        /*0044*/ 	.word	0x0000f400


	//   ....[5]....
        /*0048*/ 	.word	0x0000f920


	//   ....[6]....
        /*004c*/ 	.word	0x00011630


	//   ....[7]....
        /*0050*/ 	.word	0x000116c0


	//----- nvinfo : EIATTR_COOP_GROUP_MASK_REGIDS
	.align		4
.L_171:
        /*0054*/ 	.byte	0x04, 0x29
        /*0056*/ 	.short	(.L_173 - .L_172)


	//   ....[0]....
.L_172:
        /*0058*/ 	.word	0xffffffff


	//   ....[1]....
        /*005c*/ 	.word	0xffffffff


	//   ....[2]....
        /*0060*/ 	.word	0xffffffff


	//   ....[3]....
        /*0064*/ 	.word	0xffffffff


	//   ....[4]....
        /*0068*/ 	.word	0xffffffff


	//   ....[5]....
        /*006c*/ 	.word	0xffffffff


	//   ....[6]....
        /*0070*/ 	.word	0xffffffff


	//   ....[7]....
        /*0074*/ 	.word	0xffffffff


	//   ....[8]....
        /*0078*/ 	.word	0xffffffff


	//   ....[9]....
        /*007c*/ 	.word	0xffffffff


	//   ....[10]....
        /*0080*/ 	.word	0xffffffff


	//   ....[11]....
        /*0084*/ 	.word	0xffffffff


	//   ....[12]....
        /*0088*/ 	.word	0xffffffff


	//   ....[13]....
        /*008c*/ 	.word	0xffffffff


	//   ....[14]....
        /*0090*/ 	.word	0xffffffff


	//   ....[15]....
        /*0094*/ 	.word	0xffffffff


	//   ....[16]....
        /*0098*/ 	.word	0xffffffff


	//   ....[17]....
        /*009c*/ 	.word	0xffffffff


	//   ....[18]....
        /*00a0*/ 	.word	0xffffffff


	//   ....[19]....
        /*00a4*/ 	.word	0xffffffff


	//   ....[20]....
        /*00a8*/ 	.word	0xffffffff


	//   ....[21]....
        /*00ac*/ 	.word	0xffffffff


	//   ....[22]....
        /*00b0*/ 	.word	0xffffffff


	//   ....[23]....
        /*00b4*/ 	.word	0xffffffff


	//   ....[24]....
        /*00b8*/ 	.word	0xffffffff


	//   ....[25]....
        /*00bc*/ 	.word	0xffffffff


	//   ....[26]....
        /*00c0*/ 	.word	0xffffffff


	//   ....[27]....
        /*00c4*/ 	.word	0xffffffff


	//   ....[28]....
        /*00c8*/ 	.word	0xffffffff


	//   ....[29]....
        /*00cc*/ 	.word	0xffffffff


	//   ....[30]....
        /*00d0*/ 	.word	0xffffffff


	//   ....[31]....
        /*00d4*/ 	.word	0xffffffff


	//   ....[32]....
        /*00d8*/ 	.word	0xffffffff


	//   ....[33]....
        /*00dc*/ 	.word	0xffffffff


	//   ....[34]....
        /*00e0*/ 	.word	0xffffffff


	//   ....[35]....
        /*00e4*/ 	.word	0xffffffff


	//   ....[36]....
        /*00e8*/ 	.word	0x0500000f


	//   ....[37]....
        /*00ec*/ 	.word	0x0500000f


	//----- nvinfo : EIATTR_COOP_GROUP_INSTR_OFFSETS
	.align		4
.L_173:
        /*00f0*/ 	.byte	0x04, 0x28
        /*00f2*/ 	.short	(.L_175 - .L_174)


	//   ....[0]....
.L_174:
        /*00f4*/ 	.word	0x00000060


	//   ....[1]....
        /*00f8*/ 	.word	0x00000190


	//   ....[2]....
        /*00fc*/ 	.word	0x000001e0


	//   ....[3]....
        /*0100*/ 	.word	0x000003d0


	//   ....[4]....
        /*0104*/ 	.word	0x00000530


	//   ....[5]....
        /*0108*/ 	.word	0x00000650


	//   ....[6]....
        /*010c*/ 	.word	0x000007b0


	//   ....[7]....
        /*0110*/ 	.word	0x00001810


	//   ....[8]....
        /*0114*/ 	.word	0x000033b0


	//   ....[9]....
        /*0118*/ 	.word	0x000034c0


	//   ....[10]....
        /*011c*/ 	.word	0x00003df0


	//   ....[11]....
        /*0120*/ 	.word	0x00003e40


	//   ....[12]....
        /*0124*/ 	.word	0x00004a10


	//   ....[13]....
        /*0128*/ 	.word	0x00006440


	//   ....[14]....
        /*012c*/ 	.word	0x00006540


	//   ....[15]....
        /*0130*/ 	.word	0x00006da0


	//   ....[16]....
        /*0134*/ 	.word	0x00006e10


	//   ....[17]....
        /*0138*/ 	.word	0x00007dd0


	//   ....[18]....
        /*013c*/ 	.word	0x000087a0


	//   ....[19]....
        /*0140*/ 	.word	0x000087e0


	//   ....[20]....
        /*0144*/ 	.word	0x00008d90


	//   ....[21]....
        /*0148*/ 	.word	0x00008e50


	//   ....[22]....
        /*014c*/ 	.word	0x0000a040


	//   ....[23]....
        /*0150*/ 	.word	0x0000b760


	//   ....[24]....
        /*0154*/ 	.word	0x0000b810


	//   ....[25]....
        /*0158*/ 	.word	0x0000c0b0


	//   ....[26]....
        /*015c*/ 	.word	0x0000c130


	//   ....[27]....
        /*0160*/ 	.word	0x0000d0f0


	//   ....[28]....
        /*0164*/ 	.word	0x0000d200


	//   ....[29]....
        /*0168*/ 	.word	0x0000d260


	//   ....[30]....
        /*016c*/ 	.word	0x0000d380


	//   ....[31]....
        /*0170*/ 	.word	0x0000d3b0


	//   ....[32]....
        /*0174*/ 	.word	0x0000e210


	//   ....[33]....
        /*0178*/ 	.word	0x0000eae0


	//   ....[34]....
        /*017c*/ 	.word	0x00011a10


	//   ....[35]....
        /*0180*/ 	.word	0x00011b90


	//   ....[36]....
        /*0184*/ 	.word	0x00012190


	//   ....[37]....
        /*0188*/ 	.word	0x00012570


	//----- nvinfo : EIATTR_REG_RECONFIG
	.align		4
.L_175:
        /*018c*/ 	.byte	0x01, 0x54
	.zero		2


	//----- nvinfo : EIATTR_SYSCALL_OFFSETS
	.align		4
        /*0190*/ 	.byte	0x04, 0x46
        /*0192*/ 	.short	(.L_177 - .L_176)


	//   ....[0]....
.L_176:
        /*0194*/ 	.word	0x00001a00


	//   ....[1]....
        /*0198*/ 	.word	0x0000f590


	//   ....[2]....
        /*019c*/ 	.word	0x0000f6d0


	//   ....[3]....
        /*01a0*/ 	.word	0x0000f7c0


	//----- nvinfo : EIATTR_MBARRIER_INSTR_OFFSETS
	.align		4
.L_177:
        /*01a4*/ 	.byte	0x04, 0x39
        /*01a6*/ 	.short	(.L_179 - .L_178)


	//   ....[0]....
.L_178:
        /*01a8*/ 	.word	0x00000280
        /*01ac*/ 	.word	0x000000ff
        /*01b0*/ 	.word	0x0002d800
        /*01b4*/ 	.short	0x0100
        /*01b6*/ 	.byte	0x06
	.zero		1


	//   ....[1]....
        /*01b8*/ 	.word	0x00000290
        /*01bc*/ 	.word	0x000000ff
        /*01c0*/ 	.word	0x0002d820
        /*01c4*/ 	.short	0x0100
        /*01c6*/ 	.byte	0x06
	.zero		1


	//   ....[2]....
        /*01c8*/ 	.word	0x00000380
        /*01cc*/ 	.word	0x000000ff
        /*01d0*/ 	.word	0x0002d830
        /*01d4*/ 	.short	0x0100
        /*01d6*/ 	.byte	0x08
	.zero		1


	//   ....[3]....
        /*01d8*/ 	.word	0x00000390
        /*01dc*/ 	.word	0x000000ff
        /*01e0*/ 	.word	0x0002d840
        /*01e4*/ 	.short	0x0100
        /*01e6*/ 	.byte	0x08
	.zero		1


	//   ....[4]....
        /*01e8*/ 	.word	0x000003a0
        /*01ec*/ 	.word	0x000000ff
        /*01f0*/ 	.word	0x0002d838
        /*01f4*/ 	.short	0x0100
        /*01f6*/ 	.byte	0x08
	.zero		1


	//   ....[5]....
        /*01f8*/ 	.word	0x000003b0
        /*01fc*/ 	.word	0x000000ff
        /*0200*/ 	.word	0x0002d848
        /*0204*/ 	.short	0x0100
        /*0206*/ 	.byte	0x08
	.zero		1


	//   ....[6]....
        /*0208*/ 	.word	0x000004e0
        /*020c*/ 	.word	0x000000ff
        /*0210*/ 	.word	0x0002d850
        /*0214*/ 	.short	0x0100
        /*0216*/ 	.byte	0x08
	.zero		1


	//   ....[7]....
        /*0218*/ 	.word	0x000004f0
        /*021c*/ 	.word	0x000000ff
        /*0220*/ 	.word	0x0002d860
        /*0224*/ 	.short	0x0100
        /*0226*/ 	.byte	0x08
	.zero		1


	//   ....[8]....
        /*0228*/ 	.word	0x00000500
        /*022c*/ 	.word	0x000000ff
        /*0230*/ 	.word	0x0002d858
        /*0234*/ 	.short	0x0100
        /*0236*/ 	.byte	0x08
	.zero		1


	//   ....[9]....
        /*0238*/ 	.word	0x00000510
        /*023c*/ 	.word	0x000000ff
        /*0240*/ 	.word	0x0002d868
        /*0244*/ 	.short	0x0100
        /*0246*/ 	.byte	0x08
	.zero		1


	//   ....[10]....
        /*0248*/ 	.word	0x00000600
        /*024c*/ 	.word	0x000000ff
        /*0250*/ 	.word	0x0002d870
        /*0254*/ 	.short	0x0100
        /*0256*/ 	.byte	0x06
	.zero		1


	//   ....[11]....
        /*0258*/ 	.word	0x00000610
        /*025c*/ 	.word	0x000000ff
        /*0260*/ 	.word	0x0002d880
        /*0264*/ 	.short	0x0100
        /*0266*/ 	.byte	0x06
	.zero		1


	//   ....[12]....
        /*0268*/ 	.word	0x00000620
        /*026c*/ 	.word	0x000000ff
        /*0270*/ 	.word	0x0002d878
        /*0274*/ 	.short	0x0100
        /*0276*/ 	.byte	0x06
	.zero		1


	//   ....[13]....
        /*0278*/ 	.word	0x00000630
        /*027c*/ 	.word	0x000000ff
        /*0280*/ 	.word	0x0002d888
        /*0284*/ 	.short	0x0100
        /*0286*/ 	.byte	0x06
	.zero		1


	//   ....[14]....
        /*0288*/ 	.word	0x00000760
        /*028c*/ 	.word	0x000000ff
        /*0290*/ 	.word	0x0002d890
        /*0294*/ 	.short	0x0100
        /*0296*/ 	.byte	0x08
	.zero		1


	//   ....[15]....
        /*0298*/ 	.word	0x00000770
        /*029c*/ 	.word	0x000000ff
        /*02a0*/ 	.word	0x0002d8a0
        /*02a4*/ 	.short	0x0100
        /*02a6*/ 	.byte	0x08
	.zero		1


	//   ....[16]....
        /*02a8*/ 	.word	0x00000780
        /*02ac*/ 	.word	0x000000ff
        /*02b0*/ 	.word	0x0002d898
        /*02b4*/ 	.short	0x0100
        /*02b6*/ 	.byte	0x08
	.zero		1


	//   ....[17]....
        /*02b8*/ 	.word	0x00000790
        /*02bc*/ 	.word	0x000000ff
        /*02c0*/ 	.word	0x0002d8a8
        /*02c4*/ 	.short	0x0100
        /*02c6*/ 	.byte	0x08
	.zero		1


	//   ....[18]....
        /*02c8*/ 	.word	0x000008c0
        /*02cc*/ 	.word	0x000000ff
        /*02d0*/ 	.word	0x0002d8b0
        /*02d4*/ 	.short	0x0100
        /*02d6*/ 	.byte	0x08
	.zero		1


	//   ....[19]....
        /*02d8*/ 	.word	0x000008d0
        /*02dc*/ 	.word	0x000000ff
        /*02e0*/ 	.word	0x0002d8c0
        /*02e4*/ 	.short	0x0100
        /*02e6*/ 	.byte	0x08
	.zero		1


	//   ....[20]....
        /*02e8*/ 	.word	0x000008e0
        /*02ec*/ 	.word	0x000000ff
        /*02f0*/ 	.word	0x0002d8b8
        /*02f4*/ 	.short	0x0100
        /*02f6*/ 	.byte	0x08
	.zero		1


	//   ....[21]....
        /*02f8*/ 	.word	0x000008f0
        /*02fc*/ 	.word	0x000000ff
        /*0300*/ 	.word	0x0002d8c8
        /*0304*/ 	.short	0x0100
        /*0306*/ 	.byte	0x08
	.zero		1


	//   ....[22]....
        /*0308*/ 	.word	0x00001a80
        /*030c*/ 	.word	0x000000ff
        /*0310*/ 	.word	0x0002d800
        /*0314*/ 	.short	0x010a
        /*0316*/ 	.byte	0x27
	.zero		1


	//   ....[23]....
        /*0318*/ 	.word	0x00001b00
        /*031c*/ 	.word	0x00000007
        /*0320*/ 	.word	0x0002d830
        /*0324*/ 	.short	0x010a
        /*0326*/ 	.byte	0x3f
	.zero		1


	//   ....[24]....
        /*0328*/ 	.word	0x00001b50
        /*032c*/ 	.word	0x00000007
        /*0330*/ 	.word	0x0002d830
        /*0334*/ 	.short	0x010a
        /*0336*/ 	.byte	0x3f
	.zero		1


	//   ....[25]....
        /*0338*/ 	.word	0x00001f40
        /*033c*/ 	.word	0x00000000
        /*0340*/ 	.word	0x00000000
        /*0344*/ 	.short	0x0101
        /*0346*/ 	.byte	0x3f
	.zero		1


	//   ....[26]....
        /*0348*/ 	.word	0x00004e60
        /*034c*/ 	.word	0x000000ff
        /*0350*/ 	.word	0x0002d830
        /*0354*/ 	.short	0x010a
        /*0356*/ 	.byte	0x06
	.zero		1


	//   ....[27]....
        /*0358*/ 	.word	0x00004ea0
        /*035c*/ 	.word	0x000000ff
        /*0360*/ 	.word	0x0002d830
        /*0364*/ 	.short	0x010a
        /*0366*/ 	.byte	0x06
	.zero		1


	//   ....[28]....
        /*0368*/ 	.word	0x00005120
        /*036c*/ 	.word	0x000000ff
        /*0370*/ 	.word	0x0002d850
        /*0374*/ 	.short	0x010a
        /*0376*/ 	.byte	0x06
	.zero		1


	//   ....[29]....
        /*0378*/ 	.word	0x00005160
        /*037c*/ 	.word	0x000000ff
        /*0380*/ 	.word	0x0002d850
        /*0384*/ 	.short	0x010a
        /*0386*/ 	.byte	0x06
	.zero		1


	//   ....[30]....
        /*0388*/ 	.word	0x000056d0
        /*038c*/ 	.word	0x0000000b
        /*0390*/ 	.word	0x00000000
        /*0394*/ 	.short	0x0101
        /*0396*/ 	.byte	0x3f
	.zero		1


	//   ....[31]....
        /*0398*/ 	.word	0x000071f0
        /*039c*/ 	.word	0x0000000e
        /*03a0*/ 	.word	0x00000000
        /*03a4*/ 	.short	0x0101
        /*03a6*/ 	.byte	0x3f
	.zero		1


	//   ....[32]....
        /*03a8*/ 	.word	0x00008120
        /*03ac*/ 	.word	0x000000ff
        /*03b0*/ 	.word	0x0002d830
        /*03b4*/ 	.short	0x010a
        /*03b6*/ 	.byte	0x06
	.zero		1


	//   ....[33]....
        /*03b8*/ 	.word	0x00008160
        /*03bc*/ 	.word	0x000000ff
        /*03c0*/ 	.word	0x0002d830
        /*03c4*/ 	.short	0x010a
        /*03c6*/ 	.byte	0x06
	.zero		1


	//   ....[34]....
        /*03c8*/ 	.word	0x000083e0
        /*03cc*/ 	.word	0x000000ff
        /*03d0*/ 	.word	0x0002d850
        /*03d4*/ 	.short	0x010a
        /*03d6*/ 	.byte	0x06
	.zero		1


	//   ....[35]....
        /*03d8*/ 	.word	0x00008420
        /*03dc*/ 	.word	0x000000ff
        /*03e0*/ 	.word	0x0002d850
        /*03e4*/ 	.short	0x010a
        /*03e6*/ 	.byte	0x06
	.zero		1


	//   ....[36]....
        /*03e8*/ 	.word	0x000095e0
        /*03ec*/ 	.word	0x0000002a
        /*03f0*/ 	.word	0x00000000
        /*03f4*/ 	.short	0x0101
        /*03f6*/ 	.byte	0x3f
	.zero		1


	//   ....[37]....
        /*03f8*/ 	.word	0x00009670
        /*03fc*/ 	.word	0x0000002b
        /*0400*/ 	.word	0x00000000
        /*0404*/ 	.short	0x0101
        /*0406*/ 	.byte	0x3f
	.zero		1


	//   ....[38]....
        /*0408*/ 	.word	0x0000a1e0
        /*040c*/ 	.word	0x000000ff
        /*0410*/ 	.word	0x0002d830
        /*0414*/ 	.short	0x010a
        /*0416*/ 	.byte	0x06
	.zero		1


	//   ....[39]....
        /*0418*/ 	.word	0x0000a220
        /*041c*/ 	.word	0x000000ff
        /*0420*/ 	.word	0x0002d830
        /*0424*/ 	.short	0x010a
        /*0426*/ 	.byte	0x06
	.zero		1


	//   ....[40]....
        /*0428*/ 	.word	0x0000a4a0
        /*042c*/ 	.word	0x000000ff
        /*0430*/ 	.word	0x0002d850
        /*0434*/ 	.short	0x010a
        /*0436*/ 	.byte	0x06
	.zero		1


	//   ....[41]....
        /*0438*/ 	.word	0x0000a4e0
        /*043c*/ 	.word	0x000000ff
        /*0440*/ 	.word	0x0002d850
        /*0444*/ 	.short	0x010a
        /*0446*/ 	.byte	0x06
	.zero		1


	//   ....[42]....
        /*0448*/ 	.word	0x0000a9f0
        /*044c*/ 	.word	0x0000000d
        /*0450*/ 	.word	0x00000000
        /*0454*/ 	.short	0x0101
        /*0456*/ 	.byte	0x3f
	.zero		1


	//   ....[43]....
        /*0458*/ 	.word	0x0000c420
        /*045c*/ 	.word	0x0000000c
        /*0460*/ 	.word	0x00000000
        /*0464*/ 	.short	0x0101
        /*0466*/ 	.byte	0x3f
	.zero		1


	//   ....[44]....
        /*0468*/ 	.word	0x0000d170
        /*046c*/ 	.word	0x000000ff
        /*0470*/ 	.word	0x0002d850
        /*0474*/ 	.short	0x010a
        /*0476*/ 	.byte	0x09
	.zero		1


	//   ....[45]....
        /*0478*/ 	.word	0x0000d1b0
        /*047c*/ 	.word	0x000000ff
        /*0480*/ 	.word	0x0002d850
        /*0484*/ 	.short	0x010a
        /*0486*/ 	.byte	0x09
	.zero		1


	//   ....[46]....
        /*0488*/ 	.word	0x0000d7f0
        /*048c*/ 	.word	0x0000000b
        /*0490*/ 	.word	0x00000000
        /*0494*/ 	.short	0x0101
        /*0496*/ 	.byte	0x3f
	.zero		1


	//   ....[47]....
        /*0498*/ 	.word	0x0000e400
        /*049c*/ 	.word	0x000000ff
        /*04a0*/ 	.word	0x00000000
        /*04a4*/ 	.short	0x0101
        /*04a6*/ 	.byte	0x05
	.zero		1


	//   ....[48]....
        /*04a8*/ 	.word	0x0000fbf0
        /*04ac*/ 	.word	0x0000000d
        /*04b0*/ 	.word	0x0002d840
        /*04b4*/ 	.short	0x010a
        /*04b6*/ 	.byte	0x3f
	.zero		1


	//   ....[49]....
        /*04b8*/ 	.word	0x00010070
        /*04bc*/ 	.word	0x000000ff
        /*04c0*/ 	.word	0x0002d820
        /*04c4*/ 	.short	0x010a
        /*04c6*/ 	.byte	0x2a
	.zero		1


	//   ....[50]....
        /*04c8*/ 	.word	0x00010340
        /*04cc*/ 	.word	0x00000003
        /*04d0*/ 	.word	0x0002d840
        /*04d4*/ 	.short	0x010a
        /*04d6*/ 	.byte	0x3f
	.zero		1


	//   ....[51]....
        /*04d8*/ 	.word	0x00010590
        /*04dc*/ 	.word	0x00000002
        /*04e0*/ 	.word	0x00000060
        /*04e4*/ 	.short	0x010a
        /*04e6*/ 	.byte	0x3f
	.zero		1


	//   ....[52]....
        /*04e8*/ 	.word	0x00010a80
        /*04ec*/ 	.word	0x00000004
        /*04f0*/ 	.word	0x0002d840
        /*04f4*/ 	.short	0x010a
        /*04f6*/ 	.byte	0x3f
	.zero		1


	//   ....[53]....
        /*04f8*/ 	.word	0x00010cd0
        /*04fc*/ 	.word	0x00000003
        /*0500*/ 	.word	0x00000060
        /*0504*/ 	.short	0x010a
        /*0506*/ 	.byte	0x3f
	.zero		1


	//   ....[54]....
        /*0508*/ 	.word	0x00011120
        /*050c*/ 	.word	0x00000003
        /*0510*/ 	.word	0x0002d840
        /*0514*/ 	.short	0x010a
        /*0516*/ 	.byte	0x3f
	.zero		1


	//   ....[55]....
        /*0518*/ 	.word	0x00011370
        /*051c*/ 	.word	0x00000003
        /*0520*/ 	.word	0x00000060
        /*0524*/ 	.short	0x010a
        /*0526*/ 	.byte	0x3f
	.zero		1


	//   ....[56]....
        /*0528*/ 	.word	0x00011740
        /*052c*/ 	.word	0x00000003
        /*0530*/ 	.word	0x0002d860
        /*0534*/ 	.short	0x010a
        /*0536*/ 	.byte	0x3f
	.zero		1


	//   ....[57]....
        /*0538*/ 	.word	0x00011b70
        /*053c*/ 	.word	0x00000009
        /*0540*/ 	.word	0x0002d820
        /*0544*/ 	.short	0x010a
        /*0546*/ 	.byte	0x3f
	.zero		1


	//   ....[58]....
        /*0548*/ 	.word	0x00011c90
        /*054c*/ 	.word	0x00000005
        /*0550*/ 	.word	0x00000000
        /*0554*/ 	.short	0x010a
        /*0556*/ 	.byte	0x3f
	.zero		1


	//   ....[59]....
        /*0558*/ 	.word	0x00011d00
        /*055c*/ 	.word	0x00000003
        /*0560*/ 	.word	0x00000000
        /*0564*/ 	.short	0x010a
        /*0566*/ 	.byte	0x3f
	.zero		1


	//   ....[60]....
        /*0568*/ 	.word	0x00011d60
        /*056c*/ 	.word	0x00000013
        /*0570*/ 	.word	0x00000000
        /*0574*/ 	.short	0x010a
        /*0576*/ 	.byte	0x3f
	.zero		1


	//   ....[61]....
        /*0578*/ 	.word	0x00011d90
        /*057c*/ 	.word	0x00000007
        /*0580*/ 	.word	0x00000000
        /*0584*/ 	.short	0x010a
        /*0586*/ 	.byte	0x3f
	.zero		1


	//   ....[62]....
        /*0588*/ 	.word	0x00011e00
        /*058c*/ 	.word	0x00000003
        /*0590*/ 	.word	0x0002d800
        /*0594*/ 	.short	0x010a
        /*0596*/ 	.byte	0x3f
	.zero		1


	//   ....[63]....
        /*0598*/ 	.word	0x00011e50
        /*059c*/ 	.word	0x00000007
        /*05a0*/ 	.word	0x0002d830
        /*05a4*/ 	.short	0x010a
        /*05a6*/ 	.byte	0x3f
	.zero		1


	//   ....[64]....
        /*05a8*/ 	.word	0x00011eb0
        /*05ac*/ 	.word	0x0000000b
        /*05b0*/ 	.word	0x0002d830
        /*05b4*/ 	.short	0x010a
        /*05b6*/ 	.byte	0x3f
	.zero		1


	//   ....[65]....
        /*05b8*/ 	.word	0x00011f10
        /*05bc*/ 	.word	0x0000000b
        /*05c0*/ 	.word	0x0002d850
        /*05c4*/ 	.short	0x010a
        /*05c6*/ 	.byte	0x3f
	.zero		1


	//   ....[66]....
        /*05c8*/ 	.word	0x00011f70
        /*05cc*/ 	.word	0x0000000c
        /*05d0*/ 	.word	0x0002d830
        /*05d4*/ 	.short	0x010a
        /*05d6*/ 	.byte	0x3f
	.zero		1


	//   ....[67]....
        /*05d8*/ 	.word	0x00011fd0
        /*05dc*/ 	.word	0x0000000c
        /*05e0*/ 	.word	0x0002d850
        /*05e4*/ 	.short	0x010a
        /*05e6*/ 	.byte	0x3f
	.zero		1


	//   ....[68]....
        /*05e8*/ 	.word	0x00012030
        /*05ec*/ 	.word	0x0000000e
        /*05f0*/ 	.word	0x0002d830
        /*05f4*/ 	.short	0x010a
        /*05f6*/ 	.byte	0x3f
	.zero		1


	//   ....[69]....
        /*05f8*/ 	.word	0x00012090
        /*05fc*/ 	.word	0x0000000e
        /*0600*/ 	.word	0x0002d850
        /*0604*/ 	.short	0x010a
        /*0606*/ 	.byte	0x3f
	.zero		1


	//   ....[70]....
        /*0608*/ 	.word	0x000120f0
        /*060c*/ 	.word	0x00000003
        /*0610*/ 	.word	0x0002d850
        /*0614*/ 	.short	0x010a
        /*0616*/ 	.byte	0x3f
	.zero		1


	//   ....[71]....
        /*0618*/ 	.word	0x00012240
        /*061c*/ 	.word	0x0000000d
        /*0620*/ 	.word	0x0002d840
        /*0624*/ 	.short	0x010a
        /*0626*/ 	.byte	0x3f
	.zero		1


	//   ....[72]....
        /*0628*/ 	.word	0x000122a0
        /*062c*/ 	.word	0x00000005
        /*0630*/ 	.word	0x0002d820
        /*0634*/ 	.short	0x010a
        /*0636*/ 	.byte	0x3f
	.zero		1


	//   ....[73]....
        /*0638*/ 	.word	0x000122f0
        /*063c*/ 	.word	0x00000003
        /*0640*/ 	.word	0x0002d840
        /*0644*/ 	.short	0x010a
        /*0646*/ 	.byte	0x3f
	.zero		1


	//   ....[74]....
        /*0648*/ 	.word	0x00012340
        /*064c*/ 	.word	0x00000002
        /*0650*/ 	.word	0x00000060
        /*0654*/ 	.short	0x010a
        /*0656*/ 	.byte	0x3f
	.zero		1


	//   ....[75]....
        /*0658*/ 	.word	0x00012390
        /*065c*/ 	.word	0x00000004
        /*0660*/ 	.word	0x0002d840
        /*0664*/ 	.short	0x010a
        /*0666*/ 	.byte	0x3f
	.zero		1


	//   ....[76]....
        /*0668*/ 	.word	0x000123e0
        /*066c*/ 	.word	0x00000003
        /*0670*/ 	.word	0x00000060
        /*0674*/ 	.short	0x010a
        /*0676*/ 	.byte	0x3f
	.zero		1


	//   ....[77]....
        /*0678*/ 	.word	0x00012430
        /*067c*/ 	.word	0x00000003
        /*0680*/ 	.word	0x0002d840
        /*0684*/ 	.short	0x010a
        /*0686*/ 	.byte	0x3f
	.zero		1


	//   ....[78]....
        /*0688*/ 	.word	0x00012480
        /*068c*/ 	.word	0x00000003
        /*0690*/ 	.word	0x00000060
        /*0694*/ 	.short	0x010a
        /*0696*/ 	.byte	0x3f
	.zero		1


	//   ....[79]....
        /*0698*/ 	.word	0x000124d0
        /*069c*/ 	.word	0x00000003
        /*06a0*/ 	.word	0x0002d860
        /*06a4*/ 	.short	0x010a
        /*06a6*/ 	.byte	0x3f
	.zero		1


	//   ....[80]....
        /*06a8*/ 	.word	0x000125b0
        /*06ac*/ 	.word	0x00000009
        /*06b0*/ 	.word	0x0002d820
        /*06b4*/ 	.short	0x010a
        /*06b6*/ 	.byte	0x3f
	.zero		1


	//   ....[81]....
        /*06b8*/ 	.word	0x00012600
        /*06bc*/ 	.word	0x00000005
        /*06c0*/ 	.word	0x00000000
        /*06c4*/ 	.short	0x010a
        /*06c6*/ 	.byte	0x3f
	.zero		1


	//   ....[82]....
        /*06c8*/ 	.word	0x00012650
        /*06cc*/ 	.word	0x00000003
        /*06d0*/ 	.word	0x00000000
        /*06d4*/ 	.short	0x010a
        /*06d6*/ 	.byte	0x3f
	.zero		1


	//   ....[83]....
        /*06d8*/ 	.word	0x000126a0
        /*06dc*/ 	.word	0x00000013
        /*06e0*/ 	.word	0x00000000
        /*06e4*/ 	.short	0x010a
        /*06e6*/ 	.byte	0x3f
	.zero		1


	//----- nvinfo : EIATTR_NUM_MBARRIERS
	.align		4
.L_179:
        /*06e8*/ 	.byte	0x03, 0x38
        /*06ea*/ 	.short	0x0016


	//----- nvinfo : EIATTR_EXIT_INSTR_OFFSETS
	.align		4
        /*06ec*/ 	.byte	0x04, 0x1c
        /*06ee*/ 	.short	(.L_181 - .L_180)


	//   ....[0]....
.L_180:
        /*06f0*/ 	.word	0x00000a50


	//   ....[1]....
        /*06f4*/ 	.word	0x0000eaa0


	//   ....[2]....
        /*06f8*/ 	.word	0x0000eb00


	//   ....[3]....
        /*06fc*/ 	.word	0x00011bb0


	//   ....[4]....
        /*0700*/ 	.word	0x00011de0


	//----- nvinfo : EIATTR_MAX_THREADS
	.align		4
.L_181:
        /*0704*/ 	.byte	0x04, 0x05
        /*0706*/ 	.short	(.L_183 - .L_182)
.L_182:
        /*0708*/ 	.word	0x00000200
        /*070c*/ 	.word	0x00000001
        /*0710*/ 	.word	0x00000001


	//----- nvinfo : EIATTR_CRS_STACK_SIZE
	.align		4
.L_183:
        /*0714*/ 	.byte	0x04, 0x1e
        /*0716*/ 	.short	(.L_185 - .L_184)
.L_184:
        /*0718*/ 	.word	0x00000000


	//----- nvinfo : EIATTR_CBANK_PARAM_SIZE
	.align		4
.L_185:
        /*071c*/ 	.byte	0x03, 0x19
        /*071e*/ 	.short	0x0bf0


	//----- nvinfo : EIATTR_PARAM_CBANK
	.align		4
        /*0720*/ 	.byte	0x04, 0x0a
        /*0722*/ 	.short	(.L_187 - .L_186)
	.align		4
.L_186:
        /*0724*/ 	.word	index@(.nv.constant0._ZN7cutlass13device_kernelIN5flash11enable_sm90INS1_16FlashAttnFwdSm90INS1_25CollectiveMainloopFwdSm90ILi2EN4cute5tupleIJNS5_1CILi1EEES8_S8_EEENS6_IJNS7_ILi192EEENS7_ILi128EEENS7_ILi96EEEEEELi96ENS_10bfloat16_tEfNS_4arch4Sm90ELb0ELb1ELb0ELb0ELb0ELb0ELb0ELb0ELb1ELb0ELb0ELb0EEENS1_21CollectiveEpilogueFwdINS6_IJSA_SC_SB_EEES9_SE_SG_Li384ELb0ELb0ELb0ELb0EEENS1_30DynamicPersistentTileSchedulerILi384ELi32ELb0ELb0ELb1EEEEEEEEEvNT_6ParamsE)
        /*0728*/ 	.short	0x0210
        /*072a*/ 	.short	0x0bf0


	//----- nvinfo : EIATTR_SW_WAR
	.align		4
.L_187:
        /*072c*/ 	.byte	0x04, 0x36
        /*072e*/ 	.short	(.L_189 - .L_188)
.L_188:
        /*0730*/ 	.word	0x00000008
.L_189:


//--------------------- .nv.info._ZN7cutlass13device_kernelIN5flash11enable_sm90INS1_16FlashAttnFwdSm90INS1_25CollectiveMainloopFwdSm90ILi2EN4cute5tupleIJNS5_1CILi1EEES8_S8_EEENS6_IJNS7_ILi192EEENS7_ILi128EEENS7_ILi96EEEEEELi96ENS_10bfloat16_tEfNS_4arch4Sm90ELb0ELb1ELb0ELb1ELb0ELb0ELb0ELb0ELb1ELb0ELb0ELb0EEENS1_21CollectiveEpilogueFwdINS6_IJSA_SC_SB_EEES9_SE_SG_Li384ELb1ELb0ELb0ELb0EEENS1_36VarlenDynamicPersistentTileSchedulerILi192ELi128ELi384ELi32ELb0ELb0ELb1ELb1ELb0ELb1EEEEEEEEEvNT_6ParamsE --------------------------
	.section	.nv.info._ZN7cutlass13device_kernelIN5flash11enable_sm90INS1_16FlashAttnFwdSm90INS1_25CollectiveMainloopFwdSm90ILi2EN4cute5tupleIJNS5_1CILi1EEES8_S8_EEENS6_IJNS7_ILi192EEENS7_ILi128EEENS7_ILi96EEEEEELi96ENS_10bfloat16_tEfNS_4arch4Sm90ELb0ELb1ELb0ELb1ELb0ELb0ELb0ELb0ELb1ELb0ELb0ELb0EEENS1_21CollectiveEpilogueFwdINS6_IJSA_SC_SB_EEES9_SE_SG_Li384ELb1ELb0ELb0ELb0EEENS1_36VarlenDynamicPersistentTileSchedulerILi192ELi128ELi384ELi32ELb0ELb0ELb1ELb1ELb0ELb1EEEEEEEEEvNT_6ParamsE,"",@"SHT_CUDA_INFO"
	.sectionflags	@""
	.align	4


	//----- nvinfo : EIATTR_CUDA_API_VERSION
	.align		4
        /*0000*/ 	.byte	0x04, 0x37
        /*0002*/ 	.short	(.L_191 - .L_190)
.L_190:
        /*0004*/ 	.word	0x00000082


	//----- nvinfo : EIATTR_KPARAM_INFO
	.align		4
.L_191:
        /*0008*/ 	.byte	0x04, 0x17
        /*000a*/ 	.short	(.L_193 - .L_192)
.L_192:
        /*000c*/ 	.word	0x00000000
        /*0010*/ 	.short	0x0000
        /*0012*/ 	.short	0x0070
        /*0014*/ 	.byte	0x00, 0xf0, 0x01, 0x28


	//----- nvinfo : EIATTR_SPARSE_MMA_MASK
	.align		4
.L_193:
        /*0018*/ 	.byte	0x03, 0x50
        /*001a*/ 	.short	0x0000


	//----- nvinfo : EIATTR_MAXREG_COUNT
	.align		4
        /*001c*/ 	.byte	0x03, 0x1b
        /*001e*/ 	.short	0x0080


	//----- nvinfo : EIATTR_NUM_BARRIERS
	.align		4
        /*0020*/ 	.byte	0x02, 0x4c
        /*0022*/ 	.byte	0x10
	.zero		1


	//----- nvinfo : EIATTR_EXTERNS
	.align		4
        /*0024*/ 	.byte	0x04, 0x0f
        /*0026*/ 	.short	(.L_195 - .L_194)


	//   ....[0]....
	.align		4
.L_194:
        /*0028*/ 	.word	index@(__assertfail)


	//----- nvinfo : EIATTR_ANNOTATIONS
	.align		4
.L_195:
        /*002c*/ 	.byte	0x04, 0x55
        /*002e*/ 	.short	(.L_197 - .L_196)


	//   ....[0]....
.L_196:
        /*0030*/ 	.word	0x00000001
        /*0034*/ 	.byte	0x40, 0x02, 0x01, 0x00, 0x01, 0x00, 0x00, 0x00, 0xd0, 0x0c, 0x01, 0x00


	//----- nvinfo : EIATTR_MERCURY_ISA_VERSION
	.align		4
.L_197:
        /*0040*/ 	.byte	0x03, 0x5f
        /*0042*/ 	.short	0x0101


	//----- nvinfo : EIATTR_UNUSED_LOAD_BYTE_OFFSET
	.align		4
        /*0044*/ 	.byte	0x04, 0x44
        /*0046*/ 	.short	(.L_199 - .L_198)


	//   ....[0]....
.L_198:
        /*0048*/ 	.word	0x00000a80
        /*004c*/ 	.word	0x0000fff0


	//   ....[1]....
        /*0050*/ 	.word	0x0000dc80
        /*0054*/ 	.word	0x0000fff0


	//----- nvinfo : EIATTR_INT_WARP_WIDE_INSTR_OFFSETS
	.align		4
.L_199:
        /*0058*/ 	.byte	0x04, 0x31
        /*005a*/ 	.short	(.L_201 - .L_200)


	//   ....[0]....
.L_200:
        /*005c*/ 	.word	0x00000160


	//   ....[1]....
        /*0060*/ 	.word	0x000001a0


	//   ....[2]....
        /*0064*/ 	.word	0x00000210


	//   ....[3]....
        /*0068*/ 	.word	0x00010880


	//   ....[4]....
        /*006c*/ 	.word	0x00010910


	//   ....[5]....
        /*0070*/ 	.word	0x00010dc0


	//   ....[6]....
        /*0074*/ 	.word	0x00010e00


	//   ....[7]....
        /*0078*/ 	.word	0x00010f40


	//   ....[8]....
        /*007c*/ 	.word	0x00011010


	//   ....[9]....
        /*0080*/ 	.word	0x00012ee0


	//   ....[10]....
        /*0084*/ 	.word	0x00012f70


	//----- nvinfo : EIATTR_COOP_GROUP_MASK_REGIDS
	.align		4
.L_201:
        /*0088*/ 	.byte	0x04, 0x29
        /*008a*/ 	.short	(.L_203 - .L_202)


	//   ....[0]....
.L_202:
        /*008c*/ 	.word	0xffffffff


	//   ....[1]....
        /*0090*/ 	.word	0xffffffff


	//   ....[2]....
        /*0094*/ 	.word	0xffffffff


	//   ....[3]....
        /*0098*/ 	.word	0xffffffff


	//   ....[4]....
        /*009c*/ 	.word	0xffffffff


	//   ....[5]....
        /*00a0*/ 	.word	0xffffffff


	//   ....[6]....
        /*00a4*/ 	.word	0xffffffff


	//   ....[7]....
        /*00a8*/ 	.word	0xffffffff


	//   ....[8]....
        /*00ac*/ 	.word	0xffffffff


	//   ....[9]....
        /*00b0*/ 	.word	0xffffffff


	//   ....[10]....
        /*00b4*/ 	.word	0xffffffff


	//   ....[11]....
        /*00b8*/ 	.word	0xffffffff


	//   ....[12]....
        /*00bc*/ 	.word	0xffffffff


	//   ....[13]....
        /*00c0*/ 	.word	0xffffffff


	//   ....[14]....
        /*00c4*/ 	.word	0xffffffff


	//   ....[15]....
        /*00c8*/ 	.word	0xffffffff


	//   ....[16]....
        /*00cc*/ 	.word	0xffffffff


	//   ....[17]....
        /*00d0*/ 	.word	0xffffffff


	//   ....[18]....
        /*00d4*/ 	.word	0xffffffff


	//   ....[19]....
        /*00d8*/ 	.word	0xffffffff


	//   ....[20]....
        /*00dc*/ 	.word	0xffffffff


	//   ....[21]....
        /*00e0*/ 	.word	0xffffffff


	//   ....[22]....
        /*00e4*/ 	.word	0xffffffff


	//   ....[23]....
        /*00e8*/ 	.word	0xffffffff


	//   ....[24]....
        /*00ec*/ 	.word	0xffffffff


	//   ....[25]....
        /*00f0*/ 	.word	0xffffffff


	//   ....[26]....
        /*00f4*/ 	.word	0xffffffff


	//   ....[27]....
        /*00f8*/ 	.word	0xffffffff


	//   ....[28]....
        /*00fc*/ 	.word	0xffffffff


	//   ....[29]....
        /*0100*/ 	.word	0xffffffff


	//   ....[30]....
        /*0104*/ 	.word	0xffffffff


	//   ....[31]....
        /*0108*/ 	.word	0xffffffff


	//   ....[32]....
        /*010c*/ 	.word	0xffffffff


	//   ....[33]....
        /*0110*/ 	.word	0xffffffff


	//   ....[34]....
        /*0114*/ 	.word	0xffffffff


	//   ....[35]....
        /*0118*/ 	.word	0xffffffff


	//   ....[36]....
        /*011c*/ 	.word	0xffffffff


	//   ....[37]....
        /*0120*/ 	.word	0xffffffff


	//   ....[38]....
        /*0124*/ 	.word	0xffffffff


	//   ....[39]....
        /*0128*/ 	.word	0xffffffff


	//   ....[40]....
        /*012c*/ 	.word	0xffffffff


	//   ....[41]....
        /*0130*/ 	.word	0xffffffff


	//   ....[42]....
        /*0134*/ 	.word	0xffffffff


	//   ....[43]....
        /*0138*/ 	.word	0xffffffff


	//   ....[44]....
        /*013c*/ 	.word	0xffffffff


	//   ....[45]....
        /*0140*/ 	.word	0xffffffff


	//   ....[46]....
        /*0144*/ 	.word	0xffffffff


	//   ....[47]....
        /*0148*/ 	.word	0xffffffff


	//   ....[48]....
        /*014c*/ 	.word	0xffffffff


	//   ....[49]....
        /*0150*/ 	.word	0xffffffff


	//   ....[50]....
        /*0154*/ 	.word	0xffffffff


	//   ....[51]....
        /*0158*/ 	.word	0xffffffff


	//   ....[52]....
        /*015c*/ 	.word	0xffffffff


	//   ....[53]....
        /*0160*/ 	.word	0xffffffff


	//   ....[54]....
        /*0164*/ 	.word	0xffffffff


	//   ....[55]....
        /*0168*/ 	.word	0xffffffff


	//   ....[56]....
        /*016c*/ 	.word	0xffffffff


	//   ....[57]....
        /*0170*/ 	.word	0xffffffff


	//   ....[58]....
        /*0174*/ 	.word	0xffffffff


	//   ....[59]....
        /*0178*/ 	.word	0xffffffff


	//   ....[60]....
        /*017c*/ 	.word	0xffffffff


	//   ....[61]....
        /*0180*/ 	.word	0xffffffff


	//   ....[62]....
        /*0184*/ 	.word	0xffffffff


	//   ....[63]....
        /*0188*/ 	.word	0xffffffff


	//   ....[64]....
        /*018c*/ 	.word	0xffffffff


	//   ....[65]....
        /*0190*/ 	.word	0xffffffff


	//   ....[66]....
        /*0194*/ 	.word	0x0500000f


	//   ....[67]....
        /*0198*/ 	.word	0x0500000f


	//   ....[68]....
        /*019c*/ 	.word	0x0500000f


	//   ....[69]....
        /*01a0*/ 	.word	0x0500000f


	//   ....[70]....
        /*01a4*/ 	.word	0x0500000f


	//   ....[71]....
        /*01a8*/ 	.word	0x0500000f


	//   ....[72]....
        /*01ac*/ 	.word	0x0500000f


	//   ....[73]....
        /*01b0*/ 	.word	0x0500000f


	//   ....[74]....
        /*01b4*/ 	.word	0x0500000f


	//   ....[75]....
        /*01b8*/ 	.word	0x0500000f


	//   ....[76]....
        /*01bc*/ 	.word	0x0500000f


	//   ....[77]....
        /*01c0*/ 	.word	0x0500000f


	//   ....[78]....
        /*01c4*/ 	.word	0x0500000f


	//   ....[79]....
        /*01c8*/ 	.word	0x0500000f


	//   ....[80]....
        /*01cc*/ 	.word	0x0500000f


	//   ....[81]....
        /*01d0*/ 	.word	0x0500000f


	//   ....[82]....
        /*01d4*/ 	.word	0x0500000f


	//   ....[83]....
        /*01d8*/ 	.word	0x0500000f


	//   ....[84]....
        /*01dc*/ 	.word	0x0500000f


	//----- nvinfo : EIATTR_COOP_GROUP_INSTR_OFFSETS
	.align		4
.L_203:
        /*01e0*/ 	.byte	0x04, 0x28
        /*01e2*/ 	.short	(.L_205 - .L_204)


	//   ....[0]....
.L_204:
        /*01e4*/ 	.word	0x00000070


	//   ....[1]....
        /*01e8*/ 	.word	0x00000170


	//   ....[2]....
        /*01ec*/ 	.word	0x000001c0


	//   ....[3]....
        /*01f0*/ 	.word	0x000003f0


	//   ....[4]....
        /*01f4*/ 	.word	0x00000550


	//   ....[5]....
        /*01f8*/ 	.word	0x00000670


	//   ....[6]....
        /*01fc*/ 	.word	0x000007d0


	//   ....[7]....
        /*0200*/ 	.word	0x000018b0


	//   ....[8]....
        /*0204*/ 	.word	0x00003420


	//   ....[9]....
        /*0208*/ 	.word	0x00003530


	//   ....[10]....
        /*020c*/ 	.word	0x00003e00


	//   ....[11]....
        /*0210*/ 	.word	0x00003e60


	//   ....[12]....
        /*0214*/ 	.word	0x00004a90


	//   ....[13]....
        /*0218*/ 	.word	0x000064c0


	//   ....[14]....
        /*021c*/ 	.word	0x000065c0


	//   ....[15]....
        /*0220*/ 	.word	0x00006e60


	//   ....[16]....
        /*0224*/ 	.word	0x00006ef0


	//   ....[17]....
        /*0228*/ 	.word	0x00007e50


	//   ....[18]....
        /*022c*/ 	.word	0x000088a0


	//   ....[19]....
        /*0230*/ 	.word	0x000088f0


	//   ....[20]....
        /*0234*/ 	.word	0x00008e50


	//   ....[21]....
        /*0238*/ 	.word	0x00008ed0


	//   ....[22]....
        /*023c*/ 	.word	0x0000a130


	//   ....[23]....
        /*0240*/ 	.word	0x0000b890


	//   ....[24]....
        /*0244*/ 	.word	0x0000b990


	//   ....[25]....
        /*0248*/ 	.word	0x0000c1b0


	//   ....[26]....
        /*024c*/ 	.word	0x0000c260


	//   ....[27]....
        /*0250*/ 	.word	0x0000d220


	//   ....[28]....
        /*0254*/ 	.word	0x0000d330


	//   ....[29]....
        /*0258*/ 	.word	0x0000d390


	//   ....[30]....
        /*025c*/ 	.word	0x0000d4a0


	//   ....[31]....
        /*0260*/ 	.word	0x0000d4c0


	//   ....[32]....
        /*0264*/ 	.word	0x0000f480


	//   ....[33]....
        /*0268*/ 	.word	0x0000f600


	//   ....[34]....
        /*026c*/ 	.word	0x0000f630


	//   ....[35]....
        /*0270*/ 	.word	0x0000f670


	//   ....[36]....
        /*0274*/ 	.word	0x0000f6e0


	//   ....[37]....
        /*0278*/ 	.word	0x0000f740


	//   ....[38]....
        /*027c*/ 	.word	0x0000f780


	//   ....[39]....
        /*0280*/ 	.word	0x0000f900


	//   ....[40]....
        /*0284*/ 	.word	0x0000f960


	//   ....[41]....
        /*0288*/ 	.word	0x0000f9a0


	//   ....[42]....
        /*028c*/ 	.word	0x0000f9e0


	//   ....[43]....
        /*0290*/ 	.word	0x0000fa10


	//   ....[44]....
        /*0294*/ 	.word	0x0000fa40


	//   ....[45]....
        /*0298*/ 	.word	0x0000fae0


	//   ....[46]....
        /*029c*/ 	.word	0x0000fb40


	//   ....[47]....
        /*02a0*/ 	.word	0x0000fbd0


	//   ....[48]....
        /*02a4*/ 	.word	0x000132e0


	//   ....[49]....
        /*02a8*/ 	.word	0x000132f0


	//   ....[50]....
        /*02ac*/ 	.word	0x000133e0


	//   ....[51]....
        /*02b0*/ 	.word	0x00013440


	//   ....[52]....
        /*02b4*/ 	.word	0x00013480


	//   ....[53]....
        /*02b8*/ 	.word	0x000134c0


	//   ....[54]....
        /*02bc*/ 	.word	0x000134f0


	//   ....[55]....
        /*02c0*/ 	.word	0x00013520


	//   ....[56]....
        /*02c4*/ 	.word	0x00013690


	//   ....[57]....
        /*02c8*/ 	.word	0x000136f0


	//   ....[58]....
        /*02cc*/ 	.word	0x00013730


	//   ....[59]....
        /*02d0*/ 	.word	0x00013770


	//   ....[60]....
        /*02d4*/ 	.word	0x000137a0


	//   ....[61]....
        /*02d8*/ 	.word	0x000137d0


	//   ....[62]....
        /*02dc*/ 	.word	0x00013890


	//   ....[63]....
        /*02e0*/ 	.word	0x000138b0


	//   ....[64]....
        /*02e4*/ 	.word	0x00013920


	//   ....[65]....
        /*02e8*/ 	.word	0x00013f70


	//   ....[66]....
        /*02ec*/ 	.word	0x000145d0


	//   ....[67]....
        /*02f0*/ 	.word	0x000149c0


	//   ....[68]....
        /*02f4*/ 	.word	0x00014a50


	//   ....[69]....
        /*02f8*/ 	.word	0x00014af0


	//   ....[70]....
        /*02fc*/ 	.word	0x00014ba0


	//   ....[71]....
        /*0300*/ 	.word	0x00014c20


	//   ....[72]....
        /*0304*/ 	.word	0x00014ca0


	//   ....[73]....
        /*0308*/ 	.word	0x00014d20


	//   ....[74]....
        /*030c*/ 	.word	0x00014da0


	//   ....[75]....
        /*0310*/ 	.word	0x00014e30


	//   ....[76]....
        /*0314*/ 	.word	0x00014ee0


	//   ....[77]....
        /*0318*/ 	.word	0x00014f60


	//   ....[78]....
        /*031c*/ 	.word	0x00014fe0


	//   ....[79]....
        /*0320*/ 	.word	0x00015060


	//   ....[80]....
        /*0324*/ 	.word	0x000150e0


	//   ....[81]....
        /*0328*/ 	.word	0x00015150


	//   ....[82]....
        /*032c*/ 	.word	0x000151f0


	//   ....[83]....
        /*0330*/ 	.word	0x00015280


	//   ....[84]....
        /*0334*/ 	.word	0x000153a0


	//----- nvinfo : EIATTR_REG_RECONFIG
	.align		4
.L_205:
        /*0338*/ 	.byte	0x01, 0x54
	.zero		2


	//----- nvinfo : EIATTR_SYSCALL_OFFSETS
	.align		4
        /*033c*/ 	.byte	0x04, 0x46
        /*033e*/ 	.short	(.L_207 - .L_206)


	//   ....[0]....
.L_206:
        /*0340*/ 	.word	0x00001aa0


	//   ....[1]....
        /*0344*/ 	.word	0x00010a90


	//   ....[2]....
        /*0348*/ 	.word	0x00010bc0


	//   ....[3]....
        /*034c*/ 	.word	0x00010cc0


	//----- nvinfo : EIATTR_MBARRIER_INSTR_OFFSETS
	.align		4
.L_207:
        /*0350*/ 	.byte	0x04, 0x39
        /*0352*/ 	.short	(.L_209 - .L_208)


	//   ....[0]....
.L_208:
        /*0354*/ 	.word	0x000002a0
        /*0358*/ 	.word	0x000000ff
        /*035c*/ 	.word	0x0002d800
        /*0360*/ 	.short	0x0100
        /*0362*/ 	.byte	0x08
	.zero		1


	//   ....[1]....
        /*0364*/ 	.word	0x000002b0
        /*0368*/ 	.word	0x000000ff
        /*036c*/ 	.word	0x0002d820
        /*0370*/ 	.short	0x0100
        /*0372*/ 	.byte	0x08
	.zero		1


	//   ....[2]....
        /*0374*/ 	.word	0x000003a0
        /*0378*/ 	.word	0x000000ff
        /*037c*/ 	.word	0x0002d830
        /*0380*/ 	.short	0x0100
        /*0382*/ 	.byte	0x08
	.zero		1


	//   ....[3]....
        /*0384*/ 	.word	0x000003b0
        /*0388*/ 	.word	0x000000ff
        /*038c*/ 	.word	0x0002d840
        /*0390*/ 	.short	0x0100
        /*0392*/ 	.byte	0x08
	.zero		1


	//   ....[4]....
        /*0394*/ 	.word	0x000003c0
        /*0398*/ 	.word	0x000000ff
        /*039c*/ 	.word	0x0002d838
        /*03a0*/ 	.short	0x0100
        /*03a2*/ 	.byte	0x08
	.zero		1


	//   ....[5]....
        /*03a4*/ 	.word	0x000003d0
        /*03a8*/ 	.word	0x000000ff
        /*03ac*/ 	.word	0x0002d848
        /*03b0*/ 	.short	0x0100
        /*03b2*/ 	.byte	0x08
	.zero		1


	//   ....[6]....
        /*03b4*/ 	.word	0x00000500
        /*03b8*/ 	.word	0x000000ff
        /*03bc*/ 	.word	0x0002d850
        /*03c0*/ 	.short	0x0100
        /*03c2*/ 	.byte	0x08
	.zero		1


	//   ....[7]....
        /*03c4*/ 	.word	0x00000510
        /*03c8*/ 	.word	0x000000ff
        /*03cc*/ 	.word	0x0002d860
        /*03d0*/ 	.short	0x0100
        /*03d2*/ 	.byte	0x08
	.zero		1


	//   ....[8]....
        /*03d4*/ 	.word	0x00000520
        /*03d8*/ 	.word	0x000000ff
        /*03dc*/ 	.word	0x0002d858
        /*03e0*/ 	.short	0x0100
        /*03e2*/ 	.byte	0x08
	.zero		1


	//   ....[9]....
        /*03e4*/ 	.word	0x00000530
        /*03e8*/ 	.word	0x000000ff
        /*03ec*/ 	.word	0x0002d868
        /*03f0*/ 	.short	0x0100
        /*03f2*/ 	.byte	0x08
	.zero		1


	//   ....[10]....
        /*03f4*/ 	.word	0x00000620
        /*03f8*/ 	.word	0x000000ff
        /*03fc*/ 	.word	0x0002d870
        /*0400*/ 	.short	0x0100
        /*0402*/ 	.byte	0x06
	.zero		1


	//   ....[11]....
        /*0404*/ 	.word	0x00000630
        /*0408*/ 	.word	0x000000ff
        /*040c*/ 	.word	0x0002d880
        /*0410*/ 	.short	0x0100
        /*0412*/ 	.byte	0x06
	.zero		1


	//   ....[12]....
        /*0414*/ 	.word	0x00000640
        /*0418*/ 	.word	0x000000ff
        /*041c*/ 	.word	0x0002d878
        /*0420*/ 	.short	0x0100
        /*0422*/ 	.byte	0x06
	.zero		1


	//   ....[13]....
        /*0424*/ 	.word	0x00000650
        /*0428*/ 	.word	0x000000ff
        /*042c*/ 	.word	0x0002d888
        /*0430*/ 	.short	0x0100
        /*0432*/ 	.byte	0x06
	.zero		1


	//   ....[14]....
        /*0434*/ 	.word	0x00000780
        /*0438*/ 	.word	0x000000ff
        /*043c*/ 	.word	0x0002d890
        /*0440*/ 	.short	0x0100
        /*0442*/ 	.byte	0x08
	.zero		1


	//   ....[15]....
        /*0444*/ 	.word	0x00000790
        /*0448*/ 	.word	0x000000ff
        /*044c*/ 	.word	0x0002d8a0
        /*0450*/ 	.short	0x0100
        /*0452*/ 	.byte	0x08
	.zero		1


	//   ....[16]....
        /*0454*/ 	.word	0x000007a0
        /*0458*/ 	.word	0x000000ff
        /*045c*/ 	.word	0x0002d898
        /*0460*/ 	.short	0x0100
        /*0462*/ 	.byte	0x08
	.zero		1


	//   ....[17]....
        /*0464*/ 	.word	0x000007b0
        /*0468*/ 	.word	0x000000ff
        /*046c*/ 	.word	0x0002d8a8
        /*0470*/ 	.short	0x0100
        /*0472*/ 	.byte	0x08
	.zero		1


	//   ....[18]....
        /*0474*/ 	.word	0x000008e0
        /*0478*/ 	.word	0x000000ff
        /*047c*/ 	.word	0x0002d8b0
        /*0480*/ 	.short	0x0100
        /*0482*/ 	.byte	0x08
	.zero		1


	//   ....[19]....
        /*0484*/ 	.word	0x000008f0
        /*0488*/ 	.word	0x000000ff
        /*048c*/ 	.word	0x0002d8c0
        /*0490*/ 	.short	0x0100
        /*0492*/ 	.byte	0x08
	.zero		1


	//   ....[20]....
        /*0494*/ 	.word	0x00000900
        /*0498*/ 	.word	0x000000ff
        /*049c*/ 	.word	0x0002d8b8
        /*04a0*/ 	.short	0x0100
        /*04a2*/ 	.byte	0x08
	.zero		1


	//   ....[21]....
        /*04a4*/ 	.word	0x00000910
        /*04a8*/ 	.word	0x000000ff
        /*04ac*/ 	.word	0x0002d8c8
        /*04b0*/ 	.short	0x0100
        /*04b2*/ 	.byte	0x08
	.zero		1


	//   ....[22]....
        /*04b4*/ 	.word	0x00001b20
        /*04b8*/ 	.word	0x000000ff
        /*04bc*/ 	.word	0x0002d800
        /*04c0*/ 	.short	0x010a
        /*04c2*/ 	.byte	0x2a
	.zero		1


	//   ....[23]....
        /*04c4*/ 	.word	0x00001ba0
        /*04c8*/ 	.word	0x00000005
        /*04cc*/ 	.word	0x0002d830
        /*04d0*/ 	.short	0x010a
        /*04d2*/ 	.byte	0x3f
	.zero		1


	//   ....[24]....
        /*04d4*/ 	.word	0x00001c00
        /*04d8*/ 	.word	0x00000005
        /*04dc*/ 	.word	0x0002d830
        /*04e0*/ 	.short	0x010a
        /*04e2*/ 	.byte	0x3f
	.zero		1


	//   ....[25]....
        /*04e4*/ 	.word	0x00002030
        /*04e8*/ 	.word	0x00000000
        /*04ec*/ 	.word	0x00000000
        /*04f0*/ 	.short	0x0101
        /*04f2*/ 	.byte	0x3f
	.zero		1


	//   ....[26]....
        /*04f4*/ 	.word	0x00004f10
        /*04f8*/ 	.word	0x000000ff
        /*04fc*/ 	.word	0x0002d830
        /*0500*/ 	.short	0x010a
        /*0502*/ 	.byte	0x06
	.zero		1


	//   ....[27]....
        /*0504*/ 	.word	0x00004f50
        /*0508*/ 	.word	0x000000ff
        /*050c*/ 	.word	0x0002d830
        /*0510*/ 	.short	0x010a
        /*0512*/ 	.byte	0x06
	.zero		1


	//   ....[28]....
        /*0514*/ 	.word	0x000051f0
        /*0518*/ 	.word	0x000000ff
        /*051c*/ 	.word	0x0002d850
        /*0520*/ 	.short	0x010a
        /*0522*/ 	.byte	0x06
	.zero		1


	//   ....[29]....
        /*0524*/ 	.word	0x00005230
        /*0528*/ 	.word	0x000000ff
        /*052c*/ 	.word	0x0002d850
        /*0530*/ 	.short	0x010a
        /*0532*/ 	.byte	0x06
	.zero		1


	//   ....[30]....
        /*0534*/ 	.word	0x00005760
        /*0538*/ 	.word	0x0000000e
        /*053c*/ 	.word	0x00000000
        /*0540*/ 	.short	0x0101
        /*0542*/ 	.byte	0x3f
	.zero		1


	//   ....[31]....
        /*0544*/ 	.word	0x000072a0
        /*0548*/ 	.word	0x00000018
        /*054c*/ 	.word	0x00000000
        /*0550*/ 	.short	0x0101
        /*0552*/ 	.byte	0x3f
	.zero		1


	//   ....[32]....
        /*0554*/ 	.word	0x000081d0
        /*0558*/ 	.word	0x000000ff
        /*055c*/ 	.word	0x0002d830
        /*0560*/ 	.short	0x010a
        /*0562*/ 	.byte	0x06
	.zero		1


	//   ....[33]....
        /*0564*/ 	.word	0x00008210
        /*0568*/ 	.word	0x000000ff
        /*056c*/ 	.word	0x0002d830
        /*0570*/ 	.short	0x010a
        /*0572*/ 	.byte	0x06
	.zero		1


	//   ....[34]....
        /*0574*/ 	.word	0x000084b0
        /*0578*/ 	.word	0x000000ff
        /*057c*/ 	.word	0x0002d850
        /*0580*/ 	.short	0x010a
        /*0582*/ 	.byte	0x06
	.zero		1


	//   ....[35]....
        /*0584*/ 	.word	0x000084f0
        /*0588*/ 	.word	0x000000ff
        /*058c*/ 	.word	0x0002d850
        /*0590*/ 	.short	0x010a
        /*0592*/ 	.byte	0x06
	.zero		1


	//   ....[36]....
        /*0594*/ 	.word	0x000096d0
        /*0598*/ 	.word	0x00000022
        /*059c*/ 	.word	0x00000000
        /*05a0*/ 	.short	0x0101
        /*05a2*/ 	.byte	0x3f
	.zero		1


	//   ....[37]....
        /*05a4*/ 	.word	0x00009750
        /*05a8*/ 	.word	0x00000023
        /*05ac*/ 	.word	0x00000000
        /*05b0*/ 	.short	0x0101
        /*05b2*/ 	.byte	0x3f
	.zero		1


	//   ....[38]....
        /*05b4*/ 	.word	0x0000a300
        /*05b8*/ 	.word	0x000000ff
        /*05bc*/ 	.word	0x0002d830
        /*05c0*/ 	.short	0x010a
        /*05c2*/ 	.byte	0x06
	.zero		1


	//   ....[39]....
        /*05c4*/ 	.word	0x0000a340
        /*05c8*/ 	.word	0x000000ff
        /*05cc*/ 	.word	0x0002d830
        /*05d0*/ 	.short	0x010a
        /*05d2*/ 	.byte	0x06
	.zero		1


	//   ....[40]....
        /*05d4*/ 	.word	0x0000a5e0
        /*05d8*/ 	.word	0x000000ff
        /*05dc*/ 	.word	0x0002d850
        /*05e0*/ 	.short	0x010a
        /*05e2*/ 	.byte	0x06
	.zero		1


	//   ....[41]....
        /*05e4*/ 	.word	0x0000a620
        /*05e8*/ 	.word	0x000000ff
        /*05ec*/ 	.word	0x0002d850
        /*05f0*/ 	.short	0x010a
        /*05f2*/ 	.byte	0x06
	.zero		1


	//   ....[42]....
        /*05f4*/ 	.word	0x0000aaf0
        /*05f8*/ 	.word	0x00000007
        /*05fc*/ 	.word	0x00000000
        /*0600*/ 	.short	0x0101
        /*0602*/ 	.byte	0x3f
	.zero		1


	//   ....[43]....
        /*0604*/ 	.word	0x0000c590
        /*0608*/ 	.word	0x0000000d
        /*060c*/ 	.word	0x00000000
        /*0610*/ 	.short	0x0101
        /*0612*/ 	.byte	0x3f
	.zero		1


	//   ....[44]....
        /*0614*/ 	.word	0x0000d2a0
        /*0618*/ 	.word	0x000000ff
        /*061c*/ 	.word	0x0002d850
        /*0620*/ 	.short	0x010a
        /*0622*/ 	.byte	0x09
	.zero		1


	//   ....[45]....
        /*0624*/ 	.word	0x0000d2e0
        /*0628*/ 	.word	0x000000ff
        /*062c*/ 	.word	0x0002d850
        /*0630*/ 	.short	0x010a
        /*0632*/ 	.byte	0x09
	.zero		1


	//   ....[46]....
        /*0634*/ 	.word	0x0000d920
        /*0638*/ 	.word	0x00000005
        /*063c*/ 	.word	0x00000000
        /*0640*/ 	.short	0x0101
        /*0642*/ 	.byte	0x3f
	.zero		1


	//   ....[47]....
        /*0644*/ 	.word	0x0000e920
        /*0648*/ 	.word	0x000000ff
        /*064c*/ 	.word	0x00000000
        /*0650*/ 	.short	0x0101
        /*0652*/ 	.byte	0x04
	.zero		1


	//   ....[48]....
        /*0654*/ 	.word	0x000112f0
        /*0658*/ 	.word	0x00000005
        /*065c*/ 	.word	0x0002d840
        /*0660*/ 	.short	0x010a
        /*0662*/ 	.byte	0x3f
	.zero		1


	//   ....[49]....
        /*0664*/ 	.word	0x000117e0
        /*0668*/ 	.word	0x00000019
        /*066c*/ 	.word	0x0002d820
        /*0670*/ 	.short	0x010a
        /*0672*/ 	.byte	0x3f
	.zero		1


	//   ....[50]....
        /*0674*/ 	.word	0x00011ac0
        /*0678*/ 	.word	0x00000003
        /*067c*/ 	.word	0x0002d840
        /*0680*/ 	.short	0x010a
        /*0682*/ 	.byte	0x3f
	.zero		1


	//   ....[51]....
        /*0684*/ 	.word	0x00011d40
        /*0688*/ 	.word	0x00000002
        /*068c*/ 	.word	0x00000060
        /*0690*/ 	.short	0x010a
        /*0692*/ 	.byte	0x3f
	.zero		1


	//   ....[52]....
        /*0694*/ 	.word	0x00012260
        /*0698*/ 	.word	0x00000003
        /*069c*/ 	.word	0x0002d840
        /*06a0*/ 	.short	0x010a
        /*06a2*/ 	.byte	0x3f
	.zero		1


	//   ....[53]....
        /*06a4*/ 	.word	0x000124e0
        /*06a8*/ 	.word	0x00000003
        /*06ac*/ 	.word	0x00000060
        /*06b0*/ 	.short	0x010a
        /*06b2*/ 	.byte	0x3f
	.zero		1


	//   ....[54]....
        /*06b4*/ 	.word	0x00012960
        /*06b8*/ 	.word	0x00000002
        /*06bc*/ 	.word	0x0002d840
        /*06c0*/ 	.short	0x010a
        /*06c2*/ 	.byte	0x3f
	.zero		1


	//   ....[55]....
        /*06c4*/ 	.word	0x00012c00
        /*06c8*/ 	.word	0x00000002
        /*06cc*/ 	.word	0x00000060
        /*06d0*/ 	.short	0x010a
        /*06d2*/ 	.byte	0x3f
	.zero		1


	//   ....[56]....
        /*06d4*/ 	.word	0x00012fe0
        /*06d8*/ 	.word	0x00000003
        /*06dc*/ 	.word	0x0002d860
        /*06e0*/ 	.short	0x010a
        /*06e2*/ 	.byte	0x3f
	.zero		1


	//   ....[57]....
        /*06e4*/ 	.word	0x00013ef0
        /*06e8*/ 	.word	0x00000009
        /*06ec*/ 	.word	0x0002d820
        /*06f0*/ 	.short	0x010a
        /*06f2*/ 	.byte	0x3f
	.zero		1


	//   ....[58]....
        /*06f4*/ 	.word	0x00014090
        /*06f8*/ 	.word	0x00000007
        /*06fc*/ 	.word	0x00000000
        /*0700*/ 	.short	0x010a
        /*0702*/ 	.byte	0x3f
	.zero		1


	//   ....[59]....
        /*0704*/ 	.word	0x00014100
        /*0708*/ 	.word	0x00000003
        /*070c*/ 	.word	0x00000000
        /*0710*/ 	.short	0x010a
        /*0712*/ 	.byte	0x3f
	.zero		1


	//   ....[60]....
        /*0714*/ 	.word	0x00014160
        /*0718*/ 	.word	0x00000005
        /*071c*/ 	.word	0x00000000
        /*0720*/ 	.short	0x010a
        /*0722*/ 	.byte	0x3f
	.zero		1


	//   ....[61]....
        /*0724*/ 	.word	0x00014190
        /*0728*/ 	.word	0x00000003
        /*072c*/ 	.word	0x00000000
        /*0730*/ 	.short	0x010a
        /*0732*/ 	.byte	0x3f
	.zero		1


	//   ....[62]....
        /*0734*/ 	.word	0x00014200
        /*0738*/ 	.word	0x00000003
        /*073c*/ 	.word	0x0002d800
        /*0740*/ 	.short	0x010a
        /*0742*/ 	.byte	0x3f
	.zero		1


	//   ....[63]....
        /*0744*/ 	.word	0x00014250
        /*0748*/ 	.word	0x00000005
        /*074c*/ 	.word	0x0002d830
        /*0750*/ 	.short	0x010a
        /*0752*/ 	.byte	0x3f
	.zero		1


	//   ....[64]....
        /*0754*/ 	.word	0x000142b0
        /*0758*/ 	.word	0x0000000d
        /*075c*/ 	.word	0x0002d830
        /*0760*/ 	.short	0x010a
        /*0762*/ 	.byte	0x3f
	.zero		1


	//   ....[65]....
        /*0764*/ 	.word	0x00014310
        /*0768*/ 	.word	0x0000000d
        /*076c*/ 	.word	0x0002d850
        /*0770*/ 	.short	0x010a
        /*0772*/ 	.byte	0x3f
	.zero		1


	//   ....[66]....
        /*0774*/ 	.word	0x00014370
        /*0778*/ 	.word	0x00000007
        /*077c*/ 	.word	0x0002d830
        /*0780*/ 	.short	0x010a
        /*0782*/ 	.byte	0x3f
	.zero		1


	//   ....[67]....
        /*0784*/ 	.word	0x000143d0
        /*0788*/ 	.word	0x00000007
        /*078c*/ 	.word	0x0002d850
        /*0790*/ 	.short	0x010a
        /*0792*/ 	.byte	0x3f
	.zero		1


	//   ....[68]....
        /*0794*/ 	.word	0x00014430
        /*0798*/ 	.word	0x00000007
        /*079c*/ 	.word	0x0002d830
        /*07a0*/ 	.short	0x010a
        /*07a2*/ 	.byte	0x3f
	.zero		1


	//   ....[69]....
        /*07a4*/ 	.word	0x00014490
        /*07a8*/ 	.word	0x00000007
        /*07ac*/ 	.word	0x0002d850
        /*07b0*/ 	.short	0x010a
        /*07b2*/ 	.byte	0x3f
	.zero		1


	//   ....[70]....
        /*07b4*/ 	.word	0x000144f0
        /*07b8*/ 	.word	0x00000005
        /*07bc*/ 	.word	0x0002d850
        /*07c0*/ 	.short	0x010a
        /*07c2*/ 	.byte	0x3f
	.zero		1


	//   ....[71]....
        /*07c4*/ 	.word	0x00014690
        /*07c8*/ 	.word	0x00000005
        /*07cc*/ 	.word	0x0002d840
        /*07d0*/ 	.short	0x010a
        /*07d2*/ 	.byte	0x3f
	.zero		1


	//   ....[72]....
        /*07d4*/ 	.word	0x000146e0
        /*07d8*/ 	.word	0x00000019
        /*07dc*/ 	.word	0x0002d820
        /*07e0*/ 	.short	0x010a
        /*07e2*/ 	.byte	0x3f
	.zero		1


	//   ....[73]....
        /*07e4*/ 	.word	0x00014730
        /*07e8*/ 	.word	0x00000003
        /*07ec*/ 	.word	0x0002d840
        /*07f0*/ 	.short	0x010a
        /*07f2*/ 	.byte	0x3f
	.zero		1


	//   ....[74]....
        /*07f4*/ 	.word	0x00014780
        /*07f8*/ 	.word	0x00000002
        /*07fc*/ 	.word	0x00000060
        /*0800*/ 	.short	0x010a
        /*0802*/ 	.byte	0x3f
	.zero		1


	//   ....[75]....
        /*0804*/ 	.word	0x000147d0
        /*0808*/ 	.word	0x00000003
        /*080c*/ 	.word	0x0002d840
        /*0810*/ 	.short	0x010a
        /*0812*/ 	.byte	0x3f
	.zero		1


	//   ....[76]....
        /*0814*/ 	.word	0x00014820
        /*0818*/ 	.word	0x00000003
        /*081c*/ 	.word	0x00000060
        /*0820*/ 	.short	0x010a
        /*0822*/ 	.byte	0x3f
	.zero		1


	//   ....[77]....
        /*0824*/ 	.word	0x00014870
        /*0828*/ 	.word	0x00000002
        /*082c*/ 	.word	0x0002d840
        /*0830*/ 	.short	0x010a
        /*0832*/ 	.byte	0x3f
	.zero		1


	//   ....[78]....
        /*0834*/ 	.word	0x000148c0
        /*0838*/ 	.word	0x00000002
        /*083c*/ 	.word	0x00000060
        /*0840*/ 	.short	0x010a
        /*0842*/ 	.byte	0x3f
	.zero		1


	//   ....[79]....
        /*0844*/ 	.word	0x00014910
        /*0848*/ 	.word	0x00000003
        /*084c*/ 	.word	0x0002d860
        /*0850*/ 	.short	0x010a
        /*0852*/ 	.byte	0x3f
	.zero		1


	//   ....[80]....
        /*0854*/ 	.word	0x000152c0
        /*0858*/ 	.word	0x00000009
        /*085c*/ 	.word	0x0002d820
        /*0860*/ 	.short	0x010a
        /*0862*/ 	.byte	0x3f
	.zero		1


	//   ....[81]....
        /*0864*/ 	.word	0x00015460
        /*0868*/ 	.word	0x00000007
        /*086c*/ 	.word	0x00000000
        /*0870*/ 	.short	0x010a
        /*0872*/ 	.byte	0x3f
	.zero		1


	//   ....[82]....
        /*0874*/ 	.word	0x000154b0
        /*0878*/ 	.word	0x00000003
        /*087c*/ 	.word	0x00000000
        /*0880*/ 	.short	0x010a
        /*0882*/ 	.byte	0x3f
	.zero		1


	//   ....[83]....
        /*0884*/ 	.word	0x00015500
        /*0888*/ 	.word	0x00000005
        /*088c*/ 	.word	0x00000000
        /*0890*/ 	.short	0x010a
        /*0892*/ 	.byte	0x3f
	.zero		1


	//----- nvinfo : EIATTR_NUM_MBARRIERS
	.align		4
.L_209:
        /*0894*/ 	.byte	0x03, 0x38
        /*0896*/ 	.short	0x0016


	//----- nvinfo : EIATTR_EXIT_INSTR_OFFSETS
	.align		4
        /*0898*/ 	.byte	0x04, 0x1c
        /*089a*/ 	.short	(.L_211 - .L_210)


	//   ....[0]....
.L_210:
        /*089c*/ 	.word	0x00000ab0


	//   ....[1]....
        /*08a0*/ 	.word	0x0000f440


	//   ....[2]....
        /*08a4*/ 	.word	0x0000f4a0


	//   ....[3]....
        /*08a8*/ 	.word	0x000141e0


	//----- nvinfo : EIATTR_MAX_THREADS
	.align		4
.L_211:
        /*08ac*/ 	.byte	0x04, 0x05
        /*08ae*/ 	.short	(.L_213 - .L_212)
.L_212:
        /*08b0*/ 	.word	0x00000200
        /*08b4*/ 	.word	0x00000001
        /*08b8*/ 	.word	0x00000001


	//----- nvinfo : EIATTR_CRS_STACK_SIZE
	.align		4
.L_213:
        /*08bc*/ 	.byte	0x04, 0x1e
        /*08be*/ 	.short	(.L_215 - .L_214)
.L_214:
        /*08c0*/ 	.word	0x00000000


	//----- nvinfo : EIATTR_CBANK_PARAM_SIZE
	.align		4
.L_215:
        /*08c4*/ 	.byte	0x03, 0x19
        /*08c6*/ 	.short	0x0a70


	//----- nvinfo : EIATTR_PARAM_CBANK
	.align		4
        /*08c8*/ 	.byte	0x04, 0x0a
        /*08ca*/ 	.short	(.L_217 - .L_216)
	.align		4
.L_216:
        /*08cc*/ 	.word	index@(.nv.constant0._ZN7cutlass13device_kernelIN5flash11enable_sm90INS1_16FlashAttnFwdSm90INS1_25CollectiveMainloopFwdSm90ILi2EN4cute5tupleIJNS5_1CILi1EEES8_S8_EEENS6_IJNS7_ILi192EEENS7_ILi128EEENS7_ILi96EEEEEELi96ENS_10bfloat16_tEfNS_4arch4Sm90ELb0ELb1ELb0ELb1ELb0ELb0ELb0ELb0ELb1ELb0ELb0ELb0EEENS1_21CollectiveEpilogueFwdINS6_IJSA_SC_SB_EEES9_SE_SG_Li384ELb1ELb0ELb0ELb0EEENS1_36VarlenDynamicPersistentTileSchedulerILi192ELi128ELi384ELi32ELb0ELb0ELb1ELb1ELb0ELb1EEEEEEEEEvNT_6ParamsE)
        /*08d0*/ 	.short	0x0210
        /*08d2*/ 	.short	0x0a70


	//----- nvinfo : EIATTR_SW_WAR
	.align		4
.L_217:
        /*08d4*/ 	.byte	0x04, 0x36
        /*08d6*/ 	.short	(.L_219 - .L_218)
.L_218:
        /*08d8*/ 	.word	0x00000008
.L_219:


//--------------------- .nv.info._ZN7cutlass13device_kernelIN5flash11enable_sm90INS1_16FlashAttnFwdSm90INS1_25CollectiveMainloopFwdSm90ILi2EN4cute5tupleIJNS5_1CILi1EEES8_S8_EEENS6_IJNS7_ILi192EEENS7_ILi128EEENS7_ILi96EEEEEELi96ENS_10bfloat16_tEfNS_4arch4Sm90ELb0ELb1ELb0ELb1ELb0ELb1ELb0ELb0ELb1ELb0ELb0ELb0EEENS1_21CollectiveEpilogueFwdINS6_IJSA_SC_SB_EEES9_SE_SG_Li384ELb1ELb0ELb0ELb0EEENS1_36VarlenDynamicPersistentTileSchedulerILi192ELi128ELi384ELi32ELb0ELb0ELb1ELb1ELb0ELb1EEEEEEEEEvNT_6ParamsE --------------------------
	.section	.nv.info._ZN7cutlass13device_kernelIN5flash11enable_sm90INS1_16FlashAttnFwdSm90INS1_25CollectiveMainloopFwdSm90ILi2EN4cute5tupleIJNS5_1CILi1EEES8_S8_EEENS6_IJNS7_ILi192EEENS7_ILi128EEENS7_ILi96EEEEEELi96ENS_10bfloat16_tEfNS_4arch4Sm90ELb0ELb1ELb0ELb1ELb0ELb1ELb0ELb0ELb1ELb0ELb0ELb0EEENS1_21CollectiveEpilogueFwdINS6_IJSA_SC_SB_EEES9_SE_SG_Li384ELb1ELb0ELb0ELb0EEENS1_36VarlenDynamicPersistentTileSchedulerILi192ELi128ELi384ELi32ELb0ELb0ELb1ELb1ELb0ELb1EEEEEEEEEvNT_6ParamsE,"",@"SHT_CUDA_INFO"
	.sectionflags	@""
	.align	4


	//----- nvinfo : EIATTR_CUDA_API_VERSION
	.align		4
        /*0000*/ 	.byte	0x04, 0x37
        /*0002*/ 	.short	(.L_221 - .L_220)
.L_220:
        /*0004*/ 	.word	0x00000082


	//----- nvinfo : EIATTR_KPARAM_INFO
	.align		4
.L_221:
        /*0008*/ 	.byte	0x04, 0x17
        /*000a*/ 	.short	(.L_223 - .L_222)
.L_222:
        /*000c*/ 	.word	0x00000000
        /*0010*/ 	.short	0x0000
        /*0012*/ 	.short	0x0070
        /*0014*/ 	.byte	0x00, 0xf0, 0x01, 0x28


	//----- nvinfo : EIATTR_SPARSE_MMA_MASK
	.align		4
.L_223:
        /*0018*/ 	.byte	0x03, 0x50
        /*001a*/ 	.short	0x0000


	//----- nvinfo : EIATTR_MAXREG_COUNT
	.align		4
        /*001c*/ 	.byte	0x03, 0x1b
        /*001e*/ 	.short	0x0080


	//----- nvinfo : EIATTR_NUM_BARRIERS
	.align		4
        /*0020*/ 	.byte	0x02, 0x4c
        /*0022*/ 	.byte	0x10
	.zero		1


	//----- nvinfo : EIATTR_EXTERNS
	.align		4
        /*0024*/ 	.byte	0x04, 0x0f
        /*0026*/ 	.short	(.L_225 - .L_224)


	//   ....[0]....
	.align		4
.L_224:
        /*0028*/ 	.word	index@(__assertfail)


	//----- nvinfo : EIATTR_ANNOTATIONS
	.align		4
.L_225:
        /*002c*/ 	.byte	0x04, 0x55
        /*002e*/ 	.short	(.L_227 - .L_226)


	//   ....[0]....
.L_226:
        /* <DEDUP_REMOVED lines=67> */


	//----- nvinfo : EIATTR_MERCURY_ISA_VERSION
	.align		4
.L_227:
        /*0450*/ 	.byte	0x03, 0x5f
        /*0452*/ 	.short	0x0101


	//----- nvinfo : EIATTR_UNUSED_LOAD_BYTE_OFFSET
	.align		4
        /*0454*/ 	.byte	0x04, 0x44
        /*0456*/ 	.short	(.L_229 - .L_228)


	//   ....[0]....
.L_228:
        /*0458*/ 	.word	0x00000b00
        /*045c*/ 	.word	0x0000fff0


	//   ....[1]....
        /*0460*/ 	.word	0x00018b00
        /*0464*/ 	.word	0x0000fff0


	//----- nvinfo : EIATTR_INT_WARP_WIDE_INSTR_OFFSETS
	.align		4
.L_229:
        /*0468*/ 	.byte	0x04, 0x31
        /*046a*/ 	.short	(.L_231 - .L_230)


	//   ....[0]....
.L_230:
        /*046c*/ 	.word	0x000001b0


	//   ....[1]....
        /*0470*/ 	.word	0x00000250


	//   ....[2]....
        /*0474*/ 	.word	0x000002c0


	//   ....[3]....
        /*0478*/ 	.word	0x0001ca10


	//   ....[4]....
        /*047c*/ 	.word	0x0001caa0


	//   ....[5]....
        /*0480*/ 	.word	0x0001cf50


	//   ....[6]....
        /*0484*/ 	.word	0x0001cf90


	//   ....[7]....
        /*0488*/ 	.word	0x0001d0d0


	//   ....[8]....
        /*048c*/ 	.word	0x0001d1a0


	//   ....[9]....
        /*0490*/ 	.word	0x0001f0b0


	//   ....[10]....
        /*0494*/ 	.word	0x0001f140


	//----- nvinfo : EIATTR_COOP_GROUP_MASK_REGIDS
	.align		4
.L_231:
        /*0498*/ 	.byte	0x04, 0x29
        /*049a*/ 	.short	(.L_233 - .L_232)


	//   ....[0]....
.L_232:
        /*049c*/ 	.word	0xffffffff


	//   ....[1]....
        /*04a0*/ 	.word	0xffffffff


	//   ....[2]....
        /*04a4*/ 	.word	0xffffffff


	//   ....[3]....
        /*04a8*/ 	.word	0xffffffff


	//   ....[4]....
        /*04ac*/ 	.word	0xffffffff


	//   ....[5]....
        /*04b0*/ 	.word	0xffffffff


	//   ....[6]....
        /*04b4*/ 	.word	0xffffffff


	//   ....[7]....
        /*04b8*/ 	.word	0xffffffff


	//   ....[8]....
        /*04bc*/ 	.word	0xffffffff


	//   ....[9]....
        /*04c0*/ 	.word	0xffffffff


	//   ....[10]....
        /*04c4*/ 	.word	0xffffffff


	//   ....[11]....
        /*04c8*/ 	.word	0xffffffff


	//   ....[12]....
        /*04cc*/ 	.word	0xffffffff


	//   ....[13]....
        /*04d0*/ 	.word	0xffffffff


	//   ....[14]....
        /*04d4*/ 	.word	0xffffffff


	//   ....[15]....
        /*04d8*/ 	.word	0xffffffff


	//   ....[16]....
        /*04dc*/ 	.word	0xffffffff


	//   ....[17]....
        /*04e0*/ 	.word	0xffffffff


	//   ....[18]....
        /*04e4*/ 	.word	0xffffffff


	//   ....[19]....
        /*04e8*/ 	.word	0xffffffff


	//   ....[20]....
        /*04ec*/ 	.word	0xffffffff


	//   ....[21]....
        /*04f0*/ 	.word	0xffffffff


	//   ....[22]....
        /*04f4*/ 	.word	0xffffffff


	//   ....[23]....
        /*04f8*/ 	.word	0xffffffff


	//   ....[24]....
        /*04fc*/ 	.word	0xffffffff


	//   ....[25]....
        /*0500*/ 	.word	0xffffffff


	//   ....[26]....
        /*0504*/ 	.word	0xffffffff


	//   ....[27]....
        /*0508*/ 	.word	0xffffffff


	//   ....[28]....
        /*050c*/ 	.word	0xffffffff


	//   ....[29]....
        /*0510*/ 	.word	0xffffffff


	//   ....[30]....
        /*0514*/ 	.word	0xffffffff


	//   ....[31]....
        /*0518*/ 	.word	0xffffffff


	//   ....[32]....
        /*051c*/ 	.word	0xffffffff


	//   ....[33]....
        /*0520*/ 	.word	0xffffffff


	//   ....[34]....
        /*0524*/ 	.word	0xffffffff


	//   ....[35]....
        /*0528*/ 	.word	0xffffffff


	//   ....[36]....
        /*052c*/ 	.word	0xffffffff


	//   ....[37]....
        /*0530*/ 	.word	0xffffffff


	//   ....[38]....
        /*0534*/ 	.word	0xffffffff


	//   ....[39]....
        /*0538*/ 	.word	0xffffffff


	//   ....[40]....
        /*053c*/ 	.word	0xffffffff


	//   ....[41]....
        /*0540*/ 	.word	0xffffffff


	//   ....[42]....
        /*0544*/ 	.word	0xffffffff


	//   ....[43]....
        /*0548*/ 	.word	0xffffffff


	//   ....[44]....
        /*054c*/ 	.word	0xffffffff


	//   ....[45]....
        /*0550*/ 	.word	0xffffffff


	//   ....[46]....
        /*0554*/ 	.word	0xffffffff


	//   ....[47]....
        /*0558*/ 	.word	0xffffffff


	//   ....[48]....
        /*055c*/ 	.word	0xffffffff


	//   ....[49]....
        /*0560*/ 	.word	0xffffffff


	//   ....[50]....
        /*0564*/ 	.word	0xffffffff


	//   ....[51]....
        /*0568*/ 	.word	0xffffffff


	//   ....[52]....
        /*056c*/ 	.word	0xffffffff


	//   ....[53]....
        /*0570*/ 	.word	0xffffffff


	//   ....[54]....
        /*0574*/ 	.word	0xffffffff


	//   ....[55]....
        /*0578*/ 	.word	0xffffffff


	//   ....[56]....
        /*057c*/ 	.word	0xffffffff


	//   ....[57]....
        /*0580*/ 	.word	0xffffffff


	//   ....[58]....
        /*0584*/ 	.word	0xffffffff


	//   ....[59]....
        /*0588*/ 	.word	0xffffffff


	//   ....[60]....
        /*058c*/ 	.word	0xffffffff


	//   ....[61]....
        /*0590*/ 	.word	0xffffffff


	//   ....[62]....
        /*0594*/ 	.word	0xffffffff


	//   ....[63]....
        /*0598*/ 	.word	0xffffffff


	//   ....[64]....
        /*059c*/ 	.word	0xffffffff


	//   ....[65]....
        /*05a0*/ 	.word	0xffffffff


	//   ....[66]....
        /*05a4*/ 	.word	0x0500000f


	//   ....[67]....
        /*05a8*/ 	.word	0x0500000f


	//   ....[68]....
        /*05ac*/ 	.word	0x0500000f


	//   ....[69]....
        /*05b0*/ 	.word	0x0500000f


	//   ....[70]....
        /*05b4*/ 	.word	0x0500000f


	//   ....[71]....
        /*05b8*/ 	.word	0x0500000f


	//   ....[72]....
        /*05bc*/ 	.word	0x0500000f


	//   ....[73]....
        /*05c0*/ 	.word	0x0500000f


	//   ....[74]....
        /*05c4*/ 	.word	0x0500000f


	//   ....[75]....
        /*05c8*/ 	.word	0x0500000f


	//   ....[76]....
        /*05cc*/ 	.word	0x0500000f


	//   ....[77]....
        /*05d0*/ 	.word	0x0500000f


	//   ....[78]....
        /*05d4*/ 	.word	0x0500000f


	//   ....[79]....
        /*05d8*/ 	.word	0x0500000f


	//   ....[80]....
        /*05dc*/ 	.word	0x0500000f


	//   ....[81]....
        /*05e0*/ 	.word	0x0500000f


	//   ....[82]....
        /*05e4*/ 	.word	0x0500000f


	//   ....[83]....
        /*05e8*/ 	.word	0x0500000f


	//   ....[84]....
        /*05ec*/ 	.word	0x0500000f


	//   ....[85]....
        /*05f0*/ 	.word	0x0500000f


	//   ....[86]....
        /*05f4*/ 	.word	0x0500000f


	//   ....[87]....
        /*05f8*/ 	.word	0x0500000f


	//   ....[88]....
        /*05fc*/ 	.word	0x0500000f


	//   ....[89]....
        /*0600*/ 	.word	0x0500000f


	//   ....[90]....
        /*0604*/ 	.word	0x0500000f


	//   ....[91]....
        /*0608*/ 	.word	0x0500000f


	//   ....[92]....
        /*060c*/ 	.word	0x0500000f


	//   ....[93]....
        /*0610*/ 	.word	0x0500000f


	//   ....[94]....
        /*0614*/ 	.word	0x0500000f


	//----- nvinfo : EIATTR_COOP_GROUP_INSTR_OFFSETS
	.align		4
.L_233:
        /*0618*/ 	.byte	0x04, 0x28
        /*061a*/ 	.short	(.L_235 - .L_234)


	//   ....[0]....
.L_234:
        /*061c*/ 	.word	0x00000060


	//   ....[1]....
        /*0620*/ 	.word	0x000001c0


	//   ....[2]....
        /*0624*/ 	.word	0x00000270


	//   ....[3]....
        /*0628*/ 	.word	0x00000430


	//   ....[4]....
        /*062c*/ 	.word	0x00000590


	//   ....[5]....
        /*0630*/ 	.word	0x000006b0


	//   ....[6]....
        /*0634*/ 	.word	0x00000810


	//   ....[7]....
        /*0638*/ 	.word	0x000075b0


	//   ....[8]....
        /*063c*/ 	.word	0x0000d630


	//   ....[9]....
        /*0640*/ 	.word	0x0000d6d0


	//   ....[10]....
        /*0644*/ 	.word	0x0000de10


	//   ....[11]....
        /*0648*/ 	.word	0x0000de50


	//   ....[12]....
        /*064c*/ 	.word	0x0000ecb0


	//   ....[13]....
        /*0650*/ 	.word	0x00010890


	//   ....[14]....
        /*0654*/ 	.word	0x000108b0


	//   ....[15]....
        /*0658*/ 	.word	0x00011570


	//   ....[16]....
        /*065c*/ 	.word	0x00011590


	//   ....[17]....
        /*0660*/ 	.word	0x00012420


	//   ....[18]....
        /*0664*/ 	.word	0x000130f0


	//   ....[19]....
        /*0668*/ 	.word	0x00013110


	//   ....[20]....
        /*066c*/ 	.word	0x00013640


	//   ....[21]....
        /*0670*/ 	.word	0x00013660


	//   ....[22]....
        /*0674*/ 	.word	0x00014a10


	//   ....[23]....
        /*0678*/ 	.word	0x00016300


	//   ....[24]....
        /*067c*/ 	.word	0x00016320


	//   ....[25]....
        /*0680*/ 	.word	0x00016fe0


	//   ....[26]....
        /*0684*/ 	.word	0x00017000


	//   ....[27]....
        /*0688*/ 	.word	0x00017e90


	//   ....[28]....
        /*068c*/ 	.word	0x000180a0


	//   ....[29]....
        /*0690*/ 	.word	0x000180d0


	//   ....[30]....
        /*0694*/ 	.word	0x000185f0


	//   ....[31]....
        /*0698*/ 	.word	0x00018620


	//   ....[32]....
        /*069c*/ 	.word	0x0001a480


	//   ....[33]....
        /*06a0*/ 	.word	0x0001a620


	//   ....[34]....
        /*06a4*/ 	.word	0x0001a650


	//   ....[35]....
        /*06a8*/ 	.word	0x0001a680


	//   ....[36]....
        /*06ac*/ 	.word	0x0001a6c0


	//   ....[37]....
        /*06b0*/ 	.word	0x0001a710


	//   ....[38]....
        /*06b4*/ 	.word	0x0001a770


	//   ....[39]....
        /*06b8*/ 	.word	0x0001a930


	//   ....[40]....
        /*06bc*/ 	.word	0x0001a990


	//   ....[41]....
        /*06c0*/ 	.word	0x0001a9d0


	//   ....[42]....
        /*06c4*/ 	.word	0x0001aa10


	//   ....[43]....
        /*06c8*/ 	.word	0x0001aa40


	//   ....[44]....
        /*06cc*/ 	.word	0x0001aa70


	//   ....[45]....
        /*06d0*/ 	.word	0x0001ab10


	//   ....[46]....
        /*06d4*/ 	.word	0x0001ab70


	//   ....[47]....
        /*06d8*/ 	.word	0x0001ac10


	//   ....[48]....
        /*06dc*/ 	.word	0x0001f4b0


	//   ....[49]....
        /*06e0*/ 	.word	0x0001f4c0


	//   ....[50]....
        /*06e4*/ 	.word	0x0001f5b0


	//   ....[51]....
        /*06e8*/ 	.word	0x0001f610


	//   ....[52]....
        /*06ec*/ 	.word	0x0001f650


	//   ....[53]....
        /*06f0*/ 	.word	0x0001f690


	//   ....[54]....
        /*06f4*/ 	.word	0x0001f6c0


	//   ....[55]....
        /*06f8*/ 	.word	0x0001f6f0


	//   ....[56]....
        /*06fc*/ 	.word	0x0001f860


	//   ....[57]....
        /*0700*/ 	.word	0x0001f8c0


	//   ....[58]....
        /*0704*/ 	.word	0x0001f900


	//   ....[59]....
        /*0708*/ 	.word	0x0001f940


	//   ....[60]....
        /*070c*/ 	.word	0x0001f970


	//   ....[61]....
        /*0710*/ 	.word	0x0001f9a0


	//   ....[62]....
        /*0714*/ 	.word	0x0001fa60


	//   ....[63]....
        /*0718*/ 	.word	0x0001fa80


	//   ....[64]....
        /*071c*/ 	.word	0x0001faf0


	//   ....[65]....
        /*0720*/ 	.word	0x00020160


	//   ....[66]....
        /*0724*/ 	.word	0x00020570


	//   ....[67]....
        /*0728*/ 	.word	0x00020610


	//   ....[68]....
        /*072c*/ 	.word	0x000206b0


	//   ....[69]....
        /*0730*/ 	.word	0x00020750


	//   ....[70]....
        /*0734*/ 	.word	0x000207f0


	//   ....[71]....
        /*0738*/ 	.word	0x000208d0


	//   ....[72]....
        /*073c*/ 	.word	0x00020970


	//   ....[73]....
        /*0740*/ 	.word	0x00020a10


	//   ....[74]....
        /*0744*/ 	.word	0x00020ab0


	//   ....[75]....
        /*0748*/ 	.word	0x00020e40


	//   ....[76]....
        /*074c*/ 	.word	0x00021120


	//   ....[77]....
        /*0750*/ 	.word	0x00021510


	//   ....[78]....
        /*0754*/ 	.word	0x000215a0


	//   ....[79]....
        /*0758*/ 	.word	0x00021640


	//   ....[80]....
        /*075c*/ 	.word	0x000216f0


	//   ....[81]....
        /*0760*/ 	.word	0x00021770


	//   ....[82]....
        /*0764*/ 	.word	0x000217f0


	//   ....[83]....
        /*0768*/ 	.word	0x00021870


	//   ....[84]....
        /*076c*/ 	.word	0x000218f0


	//   ....[85]....
        /*0770*/ 	.word	0x00021980


	//   ....[86]....
        /*0774*/ 	.word	0x00021a30


	//   ....[87]....
        /*0778*/ 	.word	0x00021ab0


	//   ....[88]....
        /*077c*/ 	.word	0x00021b30


	//   ....[89]....
        /*0780*/ 	.word	0x00021bb0


	//   ....[90]....
        /*0784*/ 	.word	0x00021c30


	//   ....[91]....
        /*0788*/ 	.word	0x00021ca0


	//   ....[92]....
        /*078c*/ 	.word	0x00021d40


	//   ....[93]....
        /*0790*/ 	.word	0x00021dd0


	//   ....[94]....
        /*0794*/ 	.word	0x00021ef0


	//----- nvinfo : EIATTR_REG_RECONFIG
	.align		4
.L_235:
        /*0798*/ 	.byte	0x01, 0x54
	.zero		2


	//----- nvinfo : EIATTR_SYSCALL_OFFSETS
	.align		4
        /*079c*/ 	.byte	0x04, 0x46
        /*079e*/ 	.short	(.L_237 - .L_236)


	//   ....[0]....
.L_236:
        /*07a0*/ 	.word	0x00001be0


	//   ....[1]....
        /*07a4*/ 	.word	0x00001d30


	//   ....[2]....
        /*07a8*/ 	.word	0x000077c0


	//   ....[3]....
        /*07ac*/ 	.word	0x00007b00


	//   ....[4]....
        /*07b0*/ 	.word	0x0001cc20


	//   ....[5]....
        /*07b4*/ 	.word	0x0001cd50


	//   ....[6]....
        /*07b8*/ 	.word	0x0001ce50


	//----- nvinfo : EIATTR_MBARRIER_INSTR_OFFSETS
	.align		4
.L_237:
        /*07bc*/ 	.byte	0x04, 0x39
        /*07be*/ 	.short	(.L_239 - .L_238)


	//   ....[0]....
.L_238:
        /*07c0*/ 	.word	0x000002e0
        /*07c4*/ 	.word	0x000000ff
        /*07c8*/ 	.word	0x0002d800
        /*07cc*/ 	.short	0x0100
        /*07ce*/ 	.byte	0x08
	.zero		1


	//   ....[1]....
        /*07d0*/ 	.word	0x000002f0
        /*07d4*/ 	.word	0x000000ff
        /*07d8*/ 	.word	0x0002d820
        /*07dc*/ 	.short	0x0100
        /*07de*/ 	.byte	0x08
	.zero		1


	//   ....[2]....
        /*07e0*/ 	.word	0x000003e0
        /*07e4*/ 	.word	0x000000ff
        /*07e8*/ 	.word	0x0002d830
        /*07ec*/ 	.short	0x0100
        /*07ee*/ 	.byte	0x08
	.zero		1


	//   ....[3]....
        /*07f0*/ 	.word	0x000003f0
        /*07f4*/ 	.word	0x000000ff
        /*07f8*/ 	.word	0x0002d840
        /*07fc*/ 	.short	0x0100
        /*07fe*/ 	.byte	0x08
	.zero		1


	//   ....[4]....
        /*0800*/ 	.word	0x00000400
        /*0804*/ 	.word	0x000000ff
        /*0808*/ 	.word	0x0002d838
        /*080c*/ 	.short	0x0100
        /*080e*/ 	.byte	0x08
	.zero		1


	//   ....[5]....
        /*0810*/ 	.word	0x00000410
        /*0814*/ 	.word	0x000000ff
        /*0818*/ 	.word	0x0002d848
        /*081c*/ 	.short	0x0100
        /*081e*/ 	.byte	0x08
	.zero		1


	//   ....[6]....
        /*0820*/ 	.word	0x00000540
        /*0824*/ 	.word	0x000000ff
        /*0828*/ 	.word	0x0002d850
        /*082c*/ 	.short	0x0100
        /*082e*/ 	.byte	0x08
	.zero		1


	//   ....[7]....
        /*0830*/ 	.word	0x00000550
        /*0834*/ 	.word	0x000000ff
        /*0838*/ 	.word	0x0002d860
        /*083c*/ 	.short	0x0100
        /*083e*/ 	.byte	0x08
	.zero		1


	//   ....[8]....
        /*0840*/ 	.word	0x00000560
        /*0844*/ 	.word	0x000000ff
        /*0848*/ 	.word	0x0002d858
        /*084c*/ 	.short	0x0100
        /*084e*/ 	.byte	0x08
	.zero		1


	//   ....[9]....
        /*0850*/ 	.word	0x00000570
        /*0854*/ 	.word	0x000000ff
        /*0858*/ 	.word	0x0002d868
        /*085c*/ 	.short	0x0100
        /*085e*/ 	.byte	0x08
	.zero		1


	//   ....[10]....
        /*0860*/ 	.word	0x00000660
        /*0864*/ 	.word	0x000000ff
        /*0868*/ 	.word	0x0002d870
        /*086c*/ 	.short	0x0100
        /*086e*/ 	.byte	0x06
	.zero		1


	//   ....[11]....
        /*0870*/ 	.word	0x00000670
        /*0874*/ 	.word	0x000000ff
        /*0878*/ 	.word	0x0002d880
        /*087c*/ 	.short	0x0100
        /*087e*/ 	.byte	0x06
	.zero		1


	//   ....[12]....
        /*0880*/ 	.word	0x00000680
        /*0884*/ 	.word	0x000000ff
        /*0888*/ 	.word	0x0002d878
        /*088c*/ 	.short	0x0100
        /*088e*/ 	.byte	0x06
	.zero		1


	//   ....[13]....
        /*0890*/ 	.word	0x00000690
        /*0894*/ 	.word	0x000000ff
        /*0898*/ 	.word	0x0002d888
        /*089c*/ 	.short	0x0100
        /*089e*/ 	.byte	0x06
	.zero		1


	//   ....[14]....
        /*08a0*/ 	.word	0x000007c0
        /*08a4*/ 	.word	0x000000ff
        /*08a8*/ 	.word	0x0002d890
        /*08ac*/ 	.short	0x0100
        /*08ae*/ 	.byte	0x08
	.zero		1


	//   ....[15]....
        /*08b0*/ 	.word	0x000007d0
        /*08b4*/ 	.word	0x000000ff
        /*08b8*/ 	.word	0x0002d8a0
        /*08bc*/ 	.short	0x0100
        /*08be*/ 	.byte	0x08
	.zero		1


	//   ....[16]....
        /*08c0*/ 	.word	0x000007e0
        /*08c4*/ 	.word	0x000000ff
        /*08c8*/ 	.word	0x0002d898
        /*08cc*/ 	.short	0x0100
        /*08ce*/ 	.byte	0x08
	.zero		1


	//   ....[17]....
        /*08d0*/ 	.word	0x000007f0
        /*08d4*/ 	.word	0x000000ff
        /*08d8*/ 	.word	0x0002d8a8
        /*08dc*/ 	.short	0x0100
        /*08de*/ 	.byte	0x08
	.zero		1


	//   ....[18]....
        /*08e0*/ 	.word	0x00000920
        /*08e4*/ 	.word	0x000000ff
        /*08e8*/ 	.word	0x0002d8b0
        /*08ec*/ 	.short	0x0100
        /*08ee*/ 	.byte	0x08
	.zero		1


	//   ....[19]....
        /*08f0*/ 	.word	0x00000930
        /*08f4*/ 	.word	0x000000ff
        /*08f8*/ 	.word	0x0002d8c0
        /*08fc*/ 	.short	0x0100
        /*08fe*/ 	.byte	0x08
	.zero		1


	//   ....[20]....
        /*0900*/ 	.word	0x00000940
        /*0904*/ 	.word	0x000000ff
        /*0908*/ 	.word	0x0002d8b8
        /*090c*/ 	.short	0x0100
        /*090e*/ 	.byte	0x08
	.zero		1


	//   ....[21]....
        /*0910*/ 	.word	0x00000950
        /*0914*/ 	.word	0x000000ff
        /*0918*/ 	.word	0x0002d8c8
        /*091c*/ 	.short	0x0100
        /*091e*/ 	.byte	0x08
	.zero		1


	//   ....[22]....
        /*0920*/ 	.word	0x000032a0
        /*0924*/ 	.word	0x0000000f
        /*0928*/ 	.word	0x0002d890
        /*092c*/ 	.short	0x010a
        /*092e*/ 	.byte	0x3f
	.zero		1


	//   ....[23]....
        /*0930*/ 	.word	0x00004e70
        /*0934*/ 	.word	0x0000000f
        /*0938*/ 	.word	0x0002d890
        /*093c*/ 	.short	0x010a
        /*093e*/ 	.byte	0x3f
	.zero		1


	//   ....[24]....
        /*0940*/ 	.word	0x00006930
        /*0944*/ 	.word	0x0000000f
        /*0948*/ 	.word	0x0002d890
        /*094c*/ 	.short	0x010a
        /*094e*/ 	.byte	0x3f
	.zero		1


	//   ....[25]....
        /*0950*/ 	.word	0x00006b90
        /*0954*/ 	.word	0x0000001c
        /*0958*/ 	.word	0x00000000
        /*095c*/ 	.short	0x0101
        /*095e*/ 	.byte	0x3f
	.zero		1


	//   ....[26]....
        /*0960*/ 	.word	0x00006bd0
        /*0964*/ 	.word	0x0000000f
        /*0968*/ 	.word	0x0002d8b0
        /*096c*/ 	.short	0x010a
        /*096e*/ 	.byte	0x3f
	.zero		1


	//   ....[27]....
        /*0970*/ 	.word	0x00006f20
        /*0974*/ 	.word	0x0000000f
        /*0978*/ 	.word	0x00000000
        /*097c*/ 	.short	0x0101
        /*097e*/ 	.byte	0x3f
	.zero		1


	//   ....[28]....
        /*0980*/ 	.word	0x00007860
        /*0984*/ 	.word	0x00000002
        /*0988*/ 	.word	0x0002d800
        /*098c*/ 	.short	0x010a
        /*098e*/ 	.byte	0x3f
	.zero		1


	//   ....[29]....
        /*0990*/ 	.word	0x000078b0
        /*0994*/ 	.word	0x00000002
        /*0998*/ 	.word	0x0002d800
        /*099c*/ 	.short	0x010a
        /*099e*/ 	.byte	0x3f
	.zero		1


	//   ....[30]....
        /*09a0*/ 	.word	0x00008420
        /*09a4*/ 	.word	0x00000002
        /*09a8*/ 	.word	0x0002d800
        /*09ac*/ 	.short	0x010a
        /*09ae*/ 	.byte	0x3f
	.zero		1


	//   ....[31]....
        /*09b0*/ 	.word	0x0000a1a0
        /*09b4*/ 	.word	0x00000002
        /*09b8*/ 	.word	0x0002d800
        /*09bc*/ 	.short	0x010a
        /*09be*/ 	.byte	0x3f
	.zero		1


	//   ....[32]....
        /*09c0*/ 	.word	0x0000baf0
        /*09c4*/ 	.word	0x00000003
        /*09c8*/ 	.word	0x0002d830
        /*09cc*/ 	.short	0x010a
        /*09ce*/ 	.byte	0x3f
	.zero		1


	//   ....[33]....
        /*09d0*/ 	.word	0x0000bc50
        /*09d4*/ 	.word	0x00000003
        /*09d8*/ 	.word	0x0002d830
        /*09dc*/ 	.short	0x010a
        /*09de*/ 	.byte	0x3f
	.zero		1


	//   ....[34]....
        /*09e0*/ 	.word	0x0000c250
        /*09e4*/ 	.word	0x00000000
        /*09e8*/ 	.word	0x00000000
        /*09ec*/ 	.short	0x0101
        /*09ee*/ 	.byte	0x3f
	.zero		1


	//   ....[35]....
        /*09f0*/ 	.word	0x0000f170
        /*09f4*/ 	.word	0x0000000f
        /*09f8*/ 	.word	0x0002d830
        /*09fc*/ 	.short	0x010a
        /*09fe*/ 	.byte	0x3f
	.zero		1


	//   ....[36]....
        /*0a00*/ 	.word	0x0000f1c0
        /*0a04*/ 	.word	0x0000000f
        /*0a08*/ 	.word	0x0002d830
        /*0a0c*/ 	.short	0x010a
        /*0a0e*/ 	.byte	0x3f
	.zero		1


	//   ....[37]....
        /*0a10*/ 	.word	0x0000f5e0
        /*0a14*/ 	.word	0x0000000e
        /*0a18*/ 	.word	0x0002d850
        /*0a1c*/ 	.short	0x010a
        /*0a1e*/ 	.byte	0x3f
	.zero		1


	//   ....[38]....
        /*0a20*/ 	.word	0x0000f620
        /*0a24*/ 	.word	0x0000000e
        /*0a28*/ 	.word	0x0002d850
        /*0a2c*/ 	.short	0x010a
        /*0a2e*/ 	.byte	0x3f
	.zero		1


	//   ....[39]....
        /*0a30*/ 	.word	0x0000fd00
        /*0a34*/ 	.word	0x0000000e
        /*0a38*/ 	.word	0x00000000
        /*0a3c*/ 	.short	0x0101
        /*0a3e*/ 	.byte	0x3f
	.zero		1


	//   ....[40]....
        /*0a40*/ 	.word	0x00010680
        /*0a44*/ 	.word	0x00000000
        /*0a48*/ 	.word	0x00000000
        /*0a4c*/ 	.short	0x0101
        /*0a4e*/ 	.byte	0x3f
	.zero		1


	//   ....[41]....
        /*0a50*/ 	.word	0x000127c0
        /*0a54*/ 	.word	0x00000000
        /*0a58*/ 	.word	0x0002d830
        /*0a5c*/ 	.short	0x010a
        /*0a5e*/ 	.byte	0x3f
	.zero		1


	//   ....[42]....
        /*0a60*/ 	.word	0x00012810
        /*0a64*/ 	.word	0x00000000
        /*0a68*/ 	.word	0x0002d830
        /*0a6c*/ 	.short	0x010a
        /*0a6e*/ 	.byte	0x3f
	.zero		1


	//   ....[43]....
        /*0a70*/ 	.word	0x00012c30
        /*0a74*/ 	.word	0x00000003
        /*0a78*/ 	.word	0x0002d850
        /*0a7c*/ 	.short	0x010a
        /*0a7e*/ 	.byte	0x3f
	.zero		1


	//   ....[44]....
        /*0a80*/ 	.word	0x00012c70
        /*0a84*/ 	.word	0x00000003
        /*0a88*/ 	.word	0x0002d850
        /*0a8c*/ 	.short	0x010a
        /*0a8e*/ 	.byte	0x3f
	.zero		1


	//   ....[45]....
        /*0a90*/ 	.word	0x00013cb0
        /*0a94*/ 	.word	0x00000015
        /*0a98*/ 	.word	0x00000000
        /*0a9c*/ 	.short	0x0101
        /*0a9e*/ 	.byte	0x3f
	.zero		1


	//   ....[46]....
        /*0aa0*/ 	.word	0x00013d00
        /*0aa4*/ 	.word	0x0000000e
        /*0aa8*/ 	.word	0x00000000
        /*0aac*/ 	.short	0x0101
        /*0aae*/ 	.byte	0x3f
	.zero		1


	//   ....[47]....
        /*0ab0*/ 	.word	0x00014bf0
        /*0ab4*/ 	.word	0x00000000
        /*0ab8*/ 	.word	0x0002d830
        /*0abc*/ 	.short	0x010a
        /*0abe*/ 	.byte	0x3f
	.zero		1


	//   ....[48]....
        /*0ac0*/ 	.word	0x00014c40
        /*0ac4*/ 	.word	0x00000000
        /*0ac8*/ 	.word	0x0002d830
        /*0acc*/ 	.short	0x010a
        /*0ace*/ 	.byte	0x3f
	.zero		1


	//   ....[49]....
        /*0ad0*/ 	.word	0x00015060
        /*0ad4*/ 	.word	0x00000003
        /*0ad8*/ 	.word	0x0002d850
        /*0adc*/ 	.short	0x010a
        /*0ade*/ 	.byte	0x3f
	.zero		1


	//   ....[50]....
        /*0ae0*/ 	.word	0x000150a0
        /*0ae4*/ 	.word	0x00000003
        /*0ae8*/ 	.word	0x0002d850
        /*0aec*/ 	.short	0x010a
        /*0aee*/ 	.byte	0x3f
	.zero		1


	//   ....[51]....
        /*0af0*/ 	.word	0x00015710
        /*0af4*/ 	.word	0x00000003
        /*0af8*/ 	.word	0x00000000
        /*0afc*/ 	.short	0x0101
        /*0afe*/ 	.byte	0x3f
	.zero		1


	//   ....[52]....
        /*0b00*/ 	.word	0x000160f0
        /*0b04*/ 	.word	0x00000000
        /*0b08*/ 	.word	0x00000000
        /*0b0c*/ 	.short	0x0101
        /*0b0e*/ 	.byte	0x3f
	.zero		1


	//   ....[53]....
        /*0b10*/ 	.word	0x00017f10
        /*0b14*/ 	.word	0x0000000d
        /*0b18*/ 	.word	0x0002d850
        /*0b1c*/ 	.short	0x010a
        /*0b1e*/ 	.byte	0x3f
	.zero		1


	//   ....[54]....
        /*0b20*/ 	.word	0x00017fc0
        /*0b24*/ 	.word	0x0000000d
        /*0b28*/ 	.word	0x0002d850
        /*0b2c*/ 	.short	0x010a
        /*0b2e*/ 	.byte	0x3f
	.zero		1


	//   ....[55]....
        /*0b30*/ 	.word	0x00018770
        /*0b34*/ 	.word	0x0000000a
        /*0b38*/ 	.word	0x00000000
        /*0b3c*/ 	.short	0x0101
        /*0b3e*/ 	.byte	0x3f
	.zero		1


	//   ....[56]....
        /*0b40*/ 	.word	0x00019930
        /*0b44*/ 	.word	0x00000015
        /*0b48*/ 	.word	0x00000000
        /*0b4c*/ 	.short	0x0101
        /*0b4e*/ 	.byte	0x3f
	.zero		1


	//   ....[57]....
        /*0b50*/ 	.word	0x0001bbb0
        /*0b54*/ 	.word	0x00000008
        /*0b58*/ 	.word	0x0002d820
        /*0b5c*/ 	.short	0x010a
        /*0b5e*/ 	.byte	0x3f
	.zero		1


	//   ....[58]....
        /*0b60*/ 	.word	0x0001bc20
        /*0b64*/ 	.word	0x0000000b
        /*0b68*/ 	.word	0x0002d8a0
        /*0b6c*/ 	.short	0x010a
        /*0b6e*/ 	.byte	0x3f
	.zero		1


	//   ....[59]....
        /*0b70*/ 	.word	0x0001be70
        /*0b74*/ 	.word	0x0000000b
        /*0b78*/ 	.word	0x0002d8c0
        /*0b7c*/ 	.short	0x010a
        /*0b7e*/ 	.byte	0x3f
	.zero		1


	//   ....[60]....
        /*0b80*/ 	.word	0x0001c160
        /*0b84*/ 	.word	0x0000000a
        /*0b88*/ 	.word	0x0002d8a0
        /*0b8c*/ 	.short	0x010a
        /*0b8e*/ 	.byte	0x3f
	.zero		1


	//   ....[61]....
        /*0b90*/ 	.word	0x0001c3a0
        /*0b94*/ 	.word	0x0000000a
        /*0b98*/ 	.word	0x0002d8c0
        /*0b9c*/ 	.short	0x010a
        /*0b9e*/ 	.byte	0x3f
	.zero		1


	//   ....[62]....
        /*0ba0*/ 	.word	0x0001d480
        /*0ba4*/ 	.word	0x00000005
        /*0ba8*/ 	.word	0x0002d840
        /*0bac*/ 	.short	0x010a
        /*0bae*/ 	.byte	0x3f
	.zero		1


	//   ....[63]....
        /*0bb0*/ 	.word	0x0001d990
        /*0bb4*/ 	.word	0x0000001b
        /*0bb8*/ 	.word	0x0002d820
        /*0bbc*/ 	.short	0x010a
        /*0bbe*/ 	.byte	0x3f
	.zero		1


	//   ....[64]....
        /*0bc0*/ 	.word	0x0001dc80
        /*0bc4*/ 	.word	0x00000003
        /*0bc8*/ 	.word	0x0002d840
        /*0bcc*/ 	.short	0x010a
        /*0bce*/ 	.byte	0x3f
	.zero		1


	//   ....[65]....
        /*0bd0*/ 	.word	0x0001df00
        /*0bd4*/ 	.word	0x00000002
        /*0bd8*/ 	.word	0x00000060
        /*0bdc*/ 	.short	0x010a
        /*0bde*/ 	.byte	0x3f
	.zero		1


	//   ....[66]....
        /*0be0*/ 	.word	0x0001e440
        /*0be4*/ 	.word	0x00000003
        /*0be8*/ 	.word	0x0002d840
        /*0bec*/ 	.short	0x010a
        /*0bee*/ 	.byte	0x3f
	.zero		1


	//   ....[67]....
        /*0bf0*/ 	.word	0x0001e6c0
        /*0bf4*/ 	.word	0x00000003
        /*0bf8*/ 	.word	0x00000060
        /*0bfc*/ 	.short	0x010a
        /*0bfe*/ 	.byte	0x3f
	.zero		1


	//   ....[68]....
        /*0c00*/ 	.word	0x0001eb30
        /*0c04*/ 	.word	0x00000002
        /*0c08*/ 	.word	0x0002d840
        /*0c0c*/ 	.short	0x010a
        /*0c0e*/ 	.byte	0x3f
	.zero		1


	//   ....[69]....
        /*0c10*/ 	.word	0x0001edd0
        /*0c14*/ 	.word	0x00000002
        /*0c18*/ 	.word	0x00000060
        /*0c1c*/ 	.short	0x010a
        /*0c1e*/ 	.byte	0x3f
	.zero		1


	//   ....[70]....
        /*0c20*/ 	.word	0x0001f1b0
        /*0c24*/ 	.word	0x00000003
        /*0c28*/ 	.word	0x0002d860
        /*0c2c*/ 	.short	0x010a
        /*0c2e*/ 	.byte	0x3f
	.zero		1


	//   ....[71]....
        /*0c30*/ 	.word	0x000200e0
        /*0c34*/ 	.word	0x00000009
        /*0c38*/ 	.word	0x0002d820
        /*0c3c*/ 	.short	0x010a
        /*0c3e*/ 	.byte	0x3f
	.zero		1


	//   ....[72]....
        /*0c40*/ 	.word	0x00020270
        /*0c44*/ 	.word	0x00000007
        /*0c48*/ 	.word	0x00000000
        /*0c4c*/ 	.short	0x010a
        /*0c4e*/ 	.byte	0x3f
	.zero		1


	//   ....[73]....
        /*0c50*/ 	.word	0x000202e0
        /*0c54*/ 	.word	0x00000003
        /*0c58*/ 	.word	0x00000000
        /*0c5c*/ 	.short	0x010a
        /*0c5e*/ 	.byte	0x3f
	.zero		1


	//   ....[74]....
        /*0c60*/ 	.word	0x00020340
        /*0c64*/ 	.word	0x00000005
        /*0c68*/ 	.word	0x00000000
        /*0c6c*/ 	.short	0x010a
        /*0c6e*/ 	.byte	0x3f
	.zero		1


	//   ....[75]....
        /*0c70*/ 	.word	0x00020370
        /*0c74*/ 	.word	0x00000003
        /*0c78*/ 	.word	0x00000000
        /*0c7c*/ 	.short	0x010a
        /*0c7e*/ 	.byte	0x3f
	.zero		1


	//   ....[76]....
        /*0c80*/ 	.word	0x000203d0
        /*0c84*/ 	.word	0x0000000f
        /*0c88*/ 	.word	0x0002d890
        /*0c8c*/ 	.short	0x010a
        /*0c8e*/ 	.byte	0x3f
	.zero		1


	//   ....[77]....
        /*0c90*/ 	.word	0x00020420
        /*0c94*/ 	.word	0x0000000f
        /*0c98*/ 	.word	0x0002d890
        /*0c9c*/ 	.short	0x010a
        /*0c9e*/ 	.byte	0x3f
	.zero		1


	//   ....[78]....
        /*0ca0*/ 	.word	0x00020470
        /*0ca4*/ 	.word	0x0000000f
        /*0ca8*/ 	.word	0x0002d890
        /*0cac*/ 	.short	0x010a
        /*0cae*/ 	.byte	0x3f
	.zero		1


	//   ....[79]....
        /*0cb0*/ 	.word	0x000204c0
        /*0cb4*/ 	.word	0x0000000f
        /*0cb8*/ 	.word	0x0002d8b0
        /*0cbc*/ 	.short	0x010a
        /*0cbe*/ 	.byte	0x3f
	.zero		1


	//   ....[80]....
        /*0cc0*/ 	.word	0x00020830
        /*0cc4*/ 	.word	0x00000002
        /*0cc8*/ 	.word	0x0002d800
        /*0ccc*/ 	.short	0x010a
        /*0cce*/ 	.byte	0x3f
	.zero		1


	//   ....[81]....
        /*0cd0*/ 	.word	0x00020af0
        /*0cd4*/ 	.word	0x00000002
        /*0cd8*/ 	.word	0x0002d800
        /*0cdc*/ 	.short	0x010a
        /*0cde*/ 	.byte	0x3f
	.zero		1


	//   ....[82]....
        /*0ce0*/ 	.word	0x00020b40
        /*0ce4*/ 	.word	0x00000003
        /*0ce8*/ 	.word	0x0002d830
        /*0cec*/ 	.short	0x010a
        /*0cee*/ 	.byte	0x3f
	.zero		1


	//   ....[83]....
        /*0cf0*/ 	.word	0x00020b90
        /*0cf4*/ 	.word	0x0000000f
        /*0cf8*/ 	.word	0x0002d830
        /*0cfc*/ 	.short	0x010a
        /*0cfe*/ 	.byte	0x3f
	.zero		1


	//   ....[84]....
        /*0d00*/ 	.word	0x00020be0
        /*0d04*/ 	.word	0x0000000e
        /*0d08*/ 	.word	0x0002d850
        /*0d0c*/ 	.short	0x010a
        /*0d0e*/ 	.byte	0x3f
	.zero		1


	//   ....[85]....
        /*0d10*/ 	.word	0x00020c30
        /*0d14*/ 	.word	0x00000000
        /*0d18*/ 	.word	0x0002d830
        /*0d1c*/ 	.short	0x010a
        /*0d1e*/ 	.byte	0x3f
	.zero		1


	//   ....[86]....
        /*0d20*/ 	.word	0x00020c80
        /*0d24*/ 	.word	0x00000003
        /*0d28*/ 	.word	0x0002d850
        /*0d2c*/ 	.short	0x010a
        /*0d2e*/ 	.byte	0x3f
	.zero		1


	//   ....[87]....
        /*0d30*/ 	.word	0x00020cd0
        /*0d34*/ 	.word	0x00000000
        /*0d38*/ 	.word	0x0002d830
        /*0d3c*/ 	.short	0x010a
        /*0d3e*/ 	.byte	0x3f
	.zero		1


	//   ....[88]....
        /*0d40*/ 	.word	0x00020d20
        /*0d44*/ 	.word	0x00000003
        /*0d48*/ 	.word	0x0002d850
        /*0d4c*/ 	.short	0x010a
        /*0d4e*/ 	.byte	0x3f
	.zero		1


	//   ....[89]....
        /*0d50*/ 	.word	0x00020d70
        /*0d54*/ 	.word	0x0000000d
        /*0d58*/ 	.word	0x0002d850
        /*0d5c*/ 	.short	0x010a
        /*0d5e*/ 	.byte	0x3f
	.zero		1


	//   ....[90]....
        /*0d60*/ 	.word	0x00020f00
        /*0d64*/ 	.word	0x00000008
        /*0d68*/ 	.word	0x0002d820
        /*0d6c*/ 	.short	0x010a
        /*0d6e*/ 	.byte	0x3f
	.zero		1


	//   ....[91]....
        /*0d70*/ 	.word	0x00020f50
        /*0d74*/ 	.word	0x0000000b
        /*0d78*/ 	.word	0x0002d8a0
        /*0d7c*/ 	.short	0x010a
        /*0d7e*/ 	.byte	0x3f
	.zero		1


	//   ....[92]....
        /*0d80*/ 	.word	0x00020fa0
        /*0d84*/ 	.word	0x0000000b
        /*0d88*/ 	.word	0x0002d8c0
        /*0d8c*/ 	.short	0x010a
        /*0d8e*/ 	.byte	0x3f
	.zero		1


	//   ....[93]....
        /*0d90*/ 	.word	0x00020ff0
        /*0d94*/ 	.word	0x0000000a
        /*0d98*/ 	.word	0x0002d8a0
        /*0d9c*/ 	.short	0x010a
        /*0d9e*/ 	.byte	0x3f
	.zero		1


	//   ....[94]....
        /*0da0*/ 	.word	0x00021040
        /*0da4*/ 	.word	0x0000000a
        /*0da8*/ 	.word	0x0002d8c0
        /*0dac*/ 	.short	0x010a
        /*0dae*/ 	.byte	0x3f
	.zero		1


	//   ....[95]....
        /*0db0*/ 	.word	0x000211e0
        /*0db4*/ 	.word	0x00000005
        /*0db8*/ 	.word	0x0002d840
        /*0dbc*/ 	.short	0x010a
        /*0dbe*/ 	.byte	0x3f
	.zero		1


	//   ....[96]....
        /*0dc0*/ 	.word	0x00021230
        /*0dc4*/ 	.word	0x0000001b
        /*0dc8*/ 	.word	0x0002d820
        /*0dcc*/ 	.short	0x010a
        /*0dce*/ 	.byte	0x3f
	.zero		1


	//   ....[97]....
        /*0dd0*/ 	.word	0x00021280
        /*0dd4*/ 	.word	0x00000003
        /*0dd8*/ 	.word	0x0002d840
        /*0ddc*/ 	.short	0x010a
        /*0dde*/ 	.byte	0x3f
	.zero		1


	//   ....[98]....
        /*0de0*/ 	.word	0x000212d0
        /*0de4*/ 	.word	0x00000002
        /*0de8*/ 	.word	0x00000060
        /*0dec*/ 	.short	0x010a
        /*0dee*/ 	.byte	0x3f
	.zero		1


	//   ....[99]....
        /*0df0*/ 	.word	0x00021320
        /*0df4*/ 	.word	0x00000003
        /*0df8*/ 	.word	0x0002d840
        /*0dfc*/ 	.short	0x010a
        /*0dfe*/ 	.byte	0x3f
	.zero		1


	//   ....[100]....
        /*0e00*/ 	.word	0x00021370
        /*0e04*/ 	.word	0x00000003
        /*0e08*/ 	.word	0x00000060
        /*0e0c*/ 	.short	0x010a
        /*0e0e*/ 	.byte	0x3f
	.zero		1


	//   ....[101]....
        /*0e10*/ 	.word	0x000213c0
        /*0e14*/ 	.word	0x00000002
        /*0e18*/ 	.word	0x0002d840
        /*0e1c*/ 	.short	0x010a
        /*0e1e*/ 	.byte	0x3f
	.zero		1


	//   ....[102]....
        /*0e20*/ 	.word	0x00021410
        /*0e24*/ 	.word	0x00000002
        /*0e28*/ 	.word	0x00000060
        /*0e2c*/ 	.short	0x010a
        /*0e2e*/ 	.byte	0x3f
	.zero		1


	//   ....[103]....
        /*0e30*/ 	.word	0x00021460
        /*0e34*/ 	.word	0x00000003
        /*0e38*/ 	.word	0x0002d860
        /*0e3c*/ 	.short	0x010a
        /*0e3e*/ 	.byte	0x3f
	.zero		1


	//   ....[104]....
        /*0e40*/ 	.word	0x00021e10
        /*0e44*/ 	.word	0x00000009
        /*0e48*/ 	.word	0x0002d820
        /*0e4c*/ 	.short	0x010a
        /*0e4e*/ 	.byte	0x3f
	.zero		1


	//   ....[105]....
        /*0e50*/ 	.word	0x00021fb0
        /*0e54*/ 	.word	0x00000007
        /*0e58*/ 	.word	0x00000000
        /*0e5c*/ 	.short	0x010a
        /*0e5e*/ 	.byte	0x3f
	.zero		1


	//   ....[106]....
        /*0e60*/ 	.word	0x00022000
        /*0e64*/ 	.word	0x00000003
        /*0e68*/ 	.word	0x00000000
        /*0e6c*/ 	.short	0x010a
        /*0e6e*/ 	.byte	0x3f
	.zero		1


	//   ....[107]....
        /*0e70*/ 	.word	0x00022050
        /*0e74*/ 	.word	0x00000005
        /*0e78*/ 	.word	0x00000000
        /*0e7c*/ 	.short	0x010a
        /*0e7e*/ 	.byte	0x3f
	.zero		1


	//----- nvinfo : EIATTR_NUM_MBARRIERS
	.align		4
.L_239:
        /*0e80*/ 	.byte	0x03, 0x38
        /*0e82*/ 	.short	0x0016


	//----- nvinfo : EIATTR_EXIT_INSTR_OFFSETS
	.align		4
        /*0e84*/ 	.byte	0x04, 0x1c
        /*0e86*/ 	.short	(.L_241 - .L_240)


	//   ....[0]....
.L_240:
        /*0e88*/ 	.word	0x000203c0


	//----- nvinfo : EIATTR_MAX_THREADS
	.align		4
.L_241:
        /*0e8c*/ 	.byte	0x04, 0x05
        /*0e8e*/ 	.short	(.L_243 - .L_242)
.L_242:
        /*0e90*/ 	.word	0x00000200
        /*0e94*/ 	.word	0x00000001
        /*0e98*/ 	.word	0x00000001


	//----- nvinfo : EIATTR_CRS_STACK_SIZE
	.align		4
.L_243:
        /*0e9c*/ 	.byte	0x04, 0x1e
        /*0e9e*/ 	.short	(.L_245 - .L_244)
.L_244:
        /*0ea0*/ 	.word	0x00000000


	//----- nvinfo : EIATTR_CBANK_PARAM_SIZE
	.align		4
.L_245:
        /*0ea4*/ 	.byte	0x03, 0x19
        /*0ea6*/ 	.short	0x0a70


	//----- nvinfo : EIATTR_PARAM_CBANK
	.align		4
        /*0ea8*/ 	.byte	0x04, 0x0a
        /*0eaa*/ 	.short	(.L_247 - .L_246)
	.align		4
.L_246:
        /*0eac*/ 	.word	index@(.nv.constant0._ZN7cutlass13device_kernelIN5flash11enable_sm90INS1_16FlashAttnFwdSm90INS1_25CollectiveMainloopFwdSm90ILi2EN4cute5tupleIJNS5_1CILi1EEES8_S8_EEENS6_IJNS7_ILi192EEENS7_ILi128EEENS7_ILi96EEEEEELi96ENS_10bfloat16_tEfNS_4arch4Sm90ELb0ELb1ELb0ELb1ELb0ELb1ELb0ELb0ELb1ELb0ELb0ELb0EEENS1_21CollectiveEpilogueFwdINS6_IJSA_SC_SB_EEES9_SE_SG_Li384ELb1ELb0ELb0ELb0EEENS1_36VarlenDynamicPersistentTileSchedulerILi192ELi128ELi384ELi32ELb0ELb0ELb1ELb1ELb0ELb1EEEEEEEEEvNT_6ParamsE)
        /*0eb0*/ 	.short	0x0210
        /*0eb2*/ 	.short	0x0a70


	//----- nvinfo : EIATTR_SW_WAR
	.align		4
.L_247:
        /*0eb4*/ 	.byte	0x04, 0x36
        /*0eb6*/ 	.short	(.L_249 - .L_248)
.L_248:
        /*0eb8*/ 	.word	0x00000008
.L_249:


//--------------------- .nv.info._ZN7cutlass13device_kernelIN5flash11enable_sm90INS1_16FlashAttnFwdSm90INS1_25CollectiveMainloopFwdSm90ILi2EN4cute5tupleIJNS5_1CILi1EEES8_S8_EEENS6_IJNS7_ILi192EEENS7_ILi144EEENS7_ILi96EEEEEELi96ENS_10bfloat16_tEfNS_4arch4Sm90ELb1ELb0ELb0ELb0ELb0ELb0ELb0ELb0ELb1ELb0ELb0ELb0EEENS1_21CollectiveEpilogueFwdINS6_IJSA_SC_SB_EEES9_SE_SG_Li384ELb0ELb0ELb0ELb0EEENS1_30DynamicPersistentTileSchedulerILi384ELi32ELb0ELb0ELb1EEEEEEEEEvNT_6ParamsE --------------------------
	.section	.nv.info._ZN7cutlass13device_kernelIN5flash11enable_sm90INS1_16FlashAttnFwdSm90INS1_25CollectiveMainloopFwdSm90ILi2EN4cute5tupleIJNS5_1CILi1EEES8_S8_EEENS6_IJNS7_ILi192EEENS7_ILi144EEENS7_ILi96EEEEEELi96ENS_10bfloat16_tEfNS_4arch4Sm90ELb1ELb0ELb0ELb0ELb0ELb0ELb0ELb0ELb1ELb0ELb0ELb0EEENS1_21CollectiveEpilogueFwdINS6_IJSA_SC_SB_EEES9_SE_SG_Li384ELb0ELb0ELb0ELb0EEENS1_30DynamicPersistentTileSchedulerILi384ELi32ELb0ELb0ELb1EEEEEEEEEvNT_6ParamsE,"",@"SHT_CUDA_INFO"
	.sectionflags	@""
	.align	4


	//----- nvinfo : EIATTR_CUDA_API_VERSION
	.align		4
        /*0000*/ 	.byte	0x04, 0x37
        /*0002*/ 	.short	(.L_251 - .L_250)
.L_250:
        /*0004*/ 	.word	0x00000082


	//----- nvinfo : EIATTR_KPARAM_INFO
	.align		4
.L_251:
        /*0008*/ 	.byte	0x04, 0x17
        /*000a*/ 	.short	(.L_253 - .L_252)
.L_252:
        /*000c*/ 	.word	0x00000000
        /*0010*/ 	.short	0x0000
        /*0012*/ 	.short	0x0070
        /*0014*/ 	.byte	0x00, 0xf0, 0x01, 0x2e


	//----- nvinfo : EIATTR_SPARSE_MMA_MASK
	.align		4
.L_253:
        /*0018*/ 	.byte	0x03, 0x50
        /*001a*/ 	.short	0x0000


	//----- nvinfo : EIATTR_MAXREG_COUNT
	.align		4
        /*001c*/ 	.byte	0x03, 0x1b
        /*001e*/ 	.short	0x0080


	//----- nvinfo : EIATTR_NUM_BARRIERS
	.align		4
        /*0020*/ 	.byte	0x02, 0x4c
        /*0022*/ 	.byte	0x10
	.zero		1


	//----- nvinfo : EIATTR_EXTERNS
	.align		4
        /*0024*/ 	.byte	0x04, 0x0f
        /*0026*/ 	.short	(.L_255 - .L_254)


	//   ....[0]....
	.align		4
.L_254:
        /*0028*/ 	.word	index@(__assertfail)


	//----- nvinfo : EIATTR_MERCURY_ISA_VERSION
	.align		4
.L_255:
        /*002c*/ 	.byte	0x03, 0x5f
        /*002e*/ 	.short	0x0101


	//----- nvinfo : EIATTR_INT_WARP_WIDE_INSTR_OFFSETS
	.align		4
        /*0030*/ 	.byte	0x04, 0x31
        /*0032*/ 	.short	(.L_257 - .L_256)


	//   ....[0]....
.L_256:
        /*0034*/ 	.word	0x00000170


	//   ....[1]....
        /*0038*/ 	.word	0x000001b0


	//   ....[2]....
        /*003c*/ 	.word	0x00000240


	//   ....[3]....
        /*0040*/ 	.word	0x0000ec20


	//   ....[4]....
        /*0044*/ 	.word	0x0000ecc0


	//   ....[5]....
        /*0048*/ 	.word	0x0000f1d0


	//   ....[6]....
        /*004c*/ 	.word	0x00010ed0


	//   ....[7]....
        /*0050*/ 	.word	0x00010f70


	//----- nvinfo : EIATTR_COOP_GROUP_MASK_REGIDS
	.align		4
.L_257:
        /*0054*/ 	.byte	0x04, 0x29
        /*0056*/ 	.short	(.L_259 - .L_258)


	//   ....[0]....
.L_258:
        /*0058*/ 	.word	0xffffffff


	//   ....[1]....
        /*005c*/ 	.word	0xffffffff


	//   ....[2]....
        /*0060*/ 	.word	0xffffffff


	//   ....[3]....
        /*0064*/ 	.word	0xffffffff


	//   ....[4]....
        /*0068*/ 	.word	0xffffffff


	//   ....[5]....
        /*006c*/ 	.word	0xffffffff


	//   ....[6]....
        /*0070*/ 	.word	0xffffffff


	//   ....[7]....
        /*0074*/ 	.word	0xffffffff


	//   ....[8]....
        /*0078*/ 	.word	0xffffffff


	//   ....[9]....
        /*007c*/ 	.word	0xffffffff


	//   ....[10]....
        /*0080*/ 	.word	0xffffffff


	//   ....[11]....
        /*0084*/ 	.word	0xffffffff


	//   ....[12]....
        /*0088*/ 	.word	0xffffffff


	//   ....[13]....
        /*008c*/ 	.word	0xffffffff


	//   ....[14]....
        /*0090*/ 	.word	0xffffffff


	//   ....[15]....
        /*0094*/ 	.word	0xffffffff


	//   ....[16]....
        /*0098*/ 	.word	0xffffffff


	//   ....[17]....
        /*009c*/ 	.word	0xffffffff


	//   ....[18]....
        /*00a0*/ 	.word	0xffffffff


	//   ....[19]....
        /*00a4*/ 	.word	0xffffffff


	//   ....[20]....
        /*00a8*/ 	.word	0xffffffff


	//   ....[21]....
        /*00ac*/ 	.word	0xffffffff


	//   ....[22]....
        /*00b0*/ 	.word	0xffffffff


	//   ....[23]....
        /*00b4*/ 	.word	0xffffffff


	//   ....[24]....
        /*00b8*/ 	.word	0xffffffff


	//   ....[25]....
        /*00bc*/ 	.word	0xffffffff


	//   ....[26]....
        /*00c0*/ 	.word	0xffffffff


	//   ....[27]....
        /*00c4*/ 	.word	0xffffffff


	//   ....[28]....
        /*00c8*/ 	.word	0xffffffff


	//   ....[29]....
        /*00cc*/ 	.word	0xffffffff


	//   ....[30]....
        /*00d0*/ 	.word	0xffffffff


	//   ....[31]....
        /*00d4*/ 	.word	0x0500000f


	//   ....[32]....
        /*00d8*/ 	.word	0x0500000f


	//----- nvinfo : EIATTR_COOP_GROUP_INSTR_OFFSETS
	.align		4
.L_259:
        /*00dc*/ 	.byte	0x04, 0x28
        /*00de*/ 	.short	(.L_261 - .L_260)


	//   ....[0]....
.L_260:
        /*00e0*/ 	.word	0x00000050


	//   ....[1]....
        /*00e4*/ 	.word	0x00000180


	//   ....[2]....
        /*00e8*/ 	.word	0x00000220


	//   ....[3]....
        /*00ec*/ 	.word	0x000003b0


	//   ....[4]....
        /*00f0*/ 	.word	0x00000510


	//   ....[5]....
        /*00f4*/ 	.word	0x00000630


	//   ....[6]....
        /*00f8*/ 	.word	0x00000790


	//   ....[7]....
        /*00fc*/ 	.word	0x000014c0


	//   ....[8]....
        /*0100*/ 	.word	0x000035f0


	//   ....[9]....
        /*0104*/ 	.word	0x00003610


	//   ....[10]....
        /*0108*/ 	.word	0x00004100


	//   ....[11]....
        /*010c*/ 	.word	0x000041b0


	//   ....[12]....
        /*0110*/ 	.word	0x000050d0


	//   ....[13]....
        /*0114*/ 	.word	0x000074e0


	//   ....[14]....
        /*0118*/ 	.word	0x000075e0


	//   ....[15]....
        /*011c*/ 	.word	0x00008020


	//   ....[16]....
        /*0120*/ 	.word	0x00008140


	//   ....[17]....
        /*0124*/ 	.word	0x00009460


	//   ....[18]....
        /*0128*/ 	.word	0x0000b120


	//   ....[19]....
        /*012c*/ 	.word	0x0000b150


	//   ....[20]....
        /*0130*/ 	.word	0x0000b7e0


	//   ....[21]....
        /*0134*/ 	.word	0x0000b850


	//   ....[22]....
        /*0138*/ 	.word	0x0000cc20


	//   ....[23]....
        /*013c*/ 	.word	0x0000cd60


	//   ....[24]....
        /*0140*/ 	.word	0x0000cda0


	//   ....[25]....
        /*0144*/ 	.word	0x0000cef0


	//   ....[26]....
        /*0148*/ 	.word	0x0000cf00


	//   ....[27]....
        /*014c*/ 	.word	0x0000ddc0


	//   ....[28]....
        /*0150*/ 	.word	0x0000e6c0


	//   ....[29]....
        /*0154*/ 	.word	0x000112c0


	//   ....[30]....
        /*0158*/ 	.word	0x00011430


	//   ....[31]....
        /*015c*/ 	.word	0x00011960


	//   ....[32]....
        /*0160*/ 	.word	0x00011d30


	//----- nvinfo : EIATTR_REG_RECONFIG
	.align		4
.L_261:
        /*0164*/ 	.byte	0x01, 0x54
	.zero		2


	//----- nvinfo : EIATTR_SYSCALL_OFFSETS
	.align		4
        /*0168*/ 	.byte	0x04, 0x46
        /*016a*/ 	.short	(.L_263 - .L_262)


	//   ....[0]....
.L_262:
        /*016c*/ 	.word	0x000016a0


	//   ....[1]....
        /*0170*/ 	.word	0x0000ee40


	//   ....[2]....
        /*0174*/ 	.word	0x0000ef70


	//   ....[3]....
        /*0178*/ 	.word	0x0000f060


	//----- nvinfo : EIATTR_MBARRIER_INSTR_OFFSETS
	.align		4
.L_263:
        /*017c*/ 	.byte	0x04, 0x39
        /*017e*/ 	.short	(.L_265 - .L_264)


	//   ....[0]....
.L_264:
        /*0180*/ 	.word	0x00000260
        /*0184*/ 	.word	0x000000ff
        /*0188*/ 	.word	0x00031c00
        /*018c*/ 	.short	0x0100
        /*018e*/ 	.byte	0x06
	.zero		1


	//   ....[1]....
        /*0190*/ 	.word	0x00000270
        /*0194*/ 	.word	0x000000ff
        /*0198*/ 	.word	0x00031c20
        /*019c*/ 	.short	0x0100
        /*019e*/ 	.byte	0x06
	.zero		1


	//   ....[2]....
        /*01a0*/ 	.word	0x00000360
        /*01a4*/ 	.word	0x000000ff
        /*01a8*/ 	.word	0x00031c30
        /*01ac*/ 	.short	0x0100
        /*01ae*/ 	.byte	0x08
	.zero		1


	//   ....[3]....
        /*01b0*/ 	.word	0x00000370
        /*01b4*/ 	.word	0x000000ff
        /*01b8*/ 	.word	0x00031c40
        /*01bc*/ 	.short	0x0100
        /*01be*/ 	.byte	0x08
	.zero		1


	//   ....[4]....
        /*01c0*/ 	.word	0x00000380
        /*01c4*/ 	.word	0x000000ff
        /*01c8*/ 	.word	0x00031c38
        /*01cc*/ 	.short	0x0100
        /*01ce*/ 	.byte	0x08
	.zero		1


	//   ....[5]....
        /*01d0*/ 	.word	0x00000390
        /*01d4*/ 	.word	0x000000ff
        /*01d8*/ 	.word	0x00031c48
        /*01dc*/ 	.short	0x0100
        /*01de*/ 	.byte	0x08
	.zero		1


	//   ....[6]....
        /*01e0*/ 	.word	0x000004c0
        /*01e4*/ 	.word	0x000000ff
        /*01e8*/ 	.word	0x00031c50
        /*01ec*/ 	.short	0x0100
        /*01ee*/ 	.byte	0x08
	.zero		1


	//   ....[7]....
        /*01f0*/ 	.word	0x000004d0
        /*01f4*/ 	.word	0x000000ff
        /*01f8*/ 	.word	0x00031c60
        /*01fc*/ 	.short	0x0100
        /*01fe*/ 	.byte	0x08
	.zero		1


	//   ....[8]....
        /*0200*/ 	.word	0x000004e0
        /*0204*/ 	.word	0x000000ff
        /*0208*/ 	.word	0x00031c58
        /*020c*/ 	.short	0x0100
        /*020e*/ 	.byte	0x08
	.zero		1


	//   ....[9]....
        /*0210*/ 	.word	0x000004f0
        /*0214*/ 	.word	0x000000ff
        /*0218*/ 	.word	0x00031c68
        /*021c*/ 	.short	0x0100
        /*021e*/ 	.byte	0x08
	.zero		1


	//   ....[10]....
        /*0220*/ 	.word	0x000005e0
        /*0224*/ 	.word	0x000000ff
        /*0228*/ 	.word	0x00031c70
        /*022c*/ 	.short	0x0100
        /*022e*/ 	.byte	0x06
	.zero		1


	//   ....[11]....
        /*0230*/ 	.word	0x000005f0
        /*0234*/ 	.word	0x000000ff
        /*0238*/ 	.word	0x00031c80
        /*023c*/ 	.short	0x0100
        /*023e*/ 	.byte	0x06
	.zero		1


	//   ....[12]....
        /*0240*/ 	.word	0x00000600
        /*0244*/ 	.word	0x000000ff
        /*0248*/ 	.word	0x00031c78
        /*024c*/ 	.short	0x0100
        /*024e*/ 	.byte	0x06
	.zero		1


	//   ....[13]....
        /*0250*/ 	.word	0x00000610
        /*0254*/ 	.word	0x000000ff
        /*0258*/ 	.word	0x00031c88
        /*025c*/ 	.short	0x0100
        /*025e*/ 	.byte	0x06
	.zero		1


	//   ....[14]....
        /*0260*/ 	.word	0x00000740
        /*0264*/ 	.word	0x000000ff
        /*0268*/ 	.word	0x00031c90
        /*026c*/ 	.short	0x0100
        /*026e*/ 	.byte	0x08
	.zero		1


	//   ....[15]....
        /*0270*/ 	.word	0x00000750
        /*0274*/ 	.word	0x000000ff
        /*0278*/ 	.word	0x00031ca0
        /*027c*/ 	.short	0x0100
        /*027e*/ 	.byte	0x08
	.zero		1


	//   ....[16]....
        /*0280*/ 	.word	0x00000760
        /*0284*/ 	.word	0x000000ff
        /*0288*/ 	.word	0x00031c98
        /*028c*/ 	.short	0x0100
        /*028e*/ 	.byte	0x08
	.zero		1


	//   ....[17]....
        /*0290*/ 	.word	0x00000770
        /*0294*/ 	.word	0x000000ff
        /*0298*/ 	.word	0x00031ca8
        /*029c*/ 	.short	0x0100
        /*029e*/ 	.byte	0x08
	.zero		1


	//   ....[18]....
        /*02a0*/ 	.word	0x000008a0
        /*02a4*/ 	.word	0x000000ff
        /*02a8*/ 	.word	0x00031cb0
        /*02ac*/ 	.short	0x0100
        /*02ae*/ 	.byte	0x08
	.zero		1


	//   ....[19]....
        /*02b0*/ 	.word	0x000008b0
        /*02b4*/ 	.word	0x000000ff
        /*02b8*/ 	.word	0x00031cc0
        /*02bc*/ 	.short	0x0100
        /*02be*/ 	.byte	0x08
	.zero		1


	//   ....[20]....
        /*02c0*/ 	.word	0x000008c0
        /*02c4*/ 	.word	0x000000ff
        /*02c8*/ 	.word	0x00031cb8
        /*02cc*/ 	.short	0x0100
        /*02ce*/ 	.byte	0x08
	.zero		1


	//   ....[21]....
        /*02d0*/ 	.word	0x000008d0
        /*02d4*/ 	.word	0x000000ff
        /*02d8*/ 	.word	0x00031cc8
        /*02dc*/ 	.short	0x0100
        /*02de*/ 	.byte	0x08
	.zero		1


	//   ....[22]....
        /*02e0*/ 	.word	0x00001700
        /*02e4*/ 	.word	0x000000ff
        /*02e8*/ 	.word	0x00031c00
        /*02ec*/ 	.short	0x010a
        /*02ee*/ 	.byte	0x2f
	.zero		1


	//   ....[23]....
        /*02f0*/ 	.word	0x00001790
        /*02f4*/ 	.word	0x00000003
        /*02f8*/ 	.word	0x00031c30
        /*02fc*/ 	.short	0x010a
        /*02fe*/ 	.byte	0x3f
	.zero		1


	//   ....[24]....
        /*0300*/ 	.word	0x000017f0
        /*0304*/ 	.word	0x00000003
        /*0308*/ 	.word	0x00031c30
        /*030c*/ 	.short	0x010a
        /*030e*/ 	.byte	0x3f
	.zero		1


	//   ....[25]....
        /*0310*/ 	.word	0x00004150
        /*0314*/ 	.word	0x00000006
        /*0318*/ 	.word	0x00000000
        /*031c*/ 	.short	0x0101
        /*031e*/ 	.byte	0x3f
	.zero		1


	//   ....[26]....
        /*0320*/ 	.word	0x000053d0
        /*0324*/ 	.word	0x000000ff
        /*0328*/ 	.word	0x00031c30
        /*032c*/ 	.short	0x010a
        /*032e*/ 	.byte	0x06
	.zero		1


	//   ....[27]....
        /*0330*/ 	.word	0x00005410
        /*0334*/ 	.word	0x000000ff
        /*0338*/ 	.word	0x00031c30
        /*033c*/ 	.short	0x010a
        /*033e*/ 	.byte	0x06
	.zero		1


	//   ....[28]....
        /*0340*/ 	.word	0x00006ad0
        /*0344*/ 	.word	0x000000ff
        /*0348*/ 	.word	0x00031c50
        /*034c*/ 	.short	0x010a
        /*034e*/ 	.byte	0x06
	.zero		1


	//   ....[29]....
        /*0350*/ 	.word	0x00006b10
        /*0354*/ 	.word	0x000000ff
        /*0358*/ 	.word	0x00031c50
        /*035c*/ 	.short	0x010a
        /*035e*/ 	.byte	0x06
	.zero		1


	//   ....[30]....
        /*0360*/ 	.word	0x00008870
        /*0364*/ 	.word	0x0000000a
        /*0368*/ 	.word	0x00000000
        /*036c*/ 	.short	0x0101
        /*036e*/ 	.byte	0x3f
	.zero		1


	//   ....[31]....
        /*0370*/ 	.word	0x000088f0
        /*0374*/ 	.word	0x00000008
        /*0378*/ 	.word	0x00000000
        /*037c*/ 	.short	0x0101
        /*037e*/ 	.byte	0x3f
	.zero		1


	//   ....[32]....
        /*0380*/ 	.word	0x000095e0
        /*0384*/ 	.word	0x000000ff
        /*0388*/ 	.word	0x00031c30
        /*038c*/ 	.short	0x010a
        /*038e*/ 	.byte	0x06
	.zero		1


	//   ....[33]....
        /*0390*/ 	.word	0x00009620
        /*0394*/ 	.word	0x000000ff
        /*0398*/ 	.word	0x00031c30
        /*039c*/ 	.short	0x010a
        /*039e*/ 	.byte	0x06
	.zero		1


	//   ....[34]....
        /*03a0*/ 	.word	0x0000acd0
        /*03a4*/ 	.word	0x000000ff
        /*03a8*/ 	.word	0x00031c50
        /*03ac*/ 	.short	0x010a
        /*03ae*/ 	.byte	0x06
	.zero		1


	//   ....[35]....
        /*03b0*/ 	.word	0x0000ad10
        /*03b4*/ 	.word	0x000000ff
        /*03b8*/ 	.word	0x00031c50
        /*03bc*/ 	.short	0x010a
        /*03be*/ 	.byte	0x06
	.zero		1


	//   ....[36]....
        /*03c0*/ 	.word	0x0000c0a0
        /*03c4*/ 	.word	0x00000087
        /*03c8*/ 	.word	0x00000000
        /*03cc*/ 	.short	0x0101
        /*03ce*/ 	.byte	0x3f
	.zero		1


	//   ....[37]....
        /*03d0*/ 	.word	0x0000c130
        /*03d4*/ 	.word	0x00000077
        /*03d8*/ 	.word	0x00000000
        /*03dc*/ 	.short	0x0101
        /*03de*/ 	.byte	0x3f
	.zero		1


	//   ....[38]....
        /*03e0*/ 	.word	0x0000ccb0
        /*03e4*/ 	.word	0x000000ff
        /*03e8*/ 	.word	0x00031c50
        /*03ec*/ 	.short	0x010a
        /*03ee*/ 	.byte	0x0c
	.zero		1


	//   ....[39]....
        /*03f0*/ 	.word	0x0000ccf0
        /*03f4*/ 	.word	0x000000ff
        /*03f8*/ 	.word	0x00031c50
        /*03fc*/ 	.short	0x010a
        /*03fe*/ 	.byte	0x0c
	.zero		1


	//   ....[40]....
        /*0400*/ 	.word	0x0000d390
        /*0404*/ 	.word	0x00000004
        /*0408*/ 	.word	0x00000000
        /*040c*/ 	.short	0x0101
        /*040e*/ 	.byte	0x3f
	.zero		1


	//   ....[41]....
        /*0410*/ 	.word	0x0000dfb0
        /*0414*/ 	.word	0x000000ff
        /*0418*/ 	.word	0x00000000
        /*041c*/ 	.short	0x0101
        /*041e*/ 	.byte	0x05
	.zero		1


	//   ....[42]....
        /*0420*/ 	.word	0x0000f4b0
        /*0424*/ 	.word	0x0000000d
        /*0428*/ 	.word	0x00031c40
        /*042c*/ 	.short	0x010a
        /*042e*/ 	.byte	0x3f
	.zero		1


	//   ....[43]....
        /*0430*/ 	.word	0x0000f970
        /*0434*/ 	.word	0x00000018
        /*0438*/ 	.word	0x00031c20
        /*043c*/ 	.short	0x010a
        /*043e*/ 	.byte	0x3f
	.zero		1


	//   ....[44]....
        /*0440*/ 	.word	0x0000fc00
        /*0444*/ 	.word	0x00000003
        /*0448*/ 	.word	0x00031c40
        /*044c*/ 	.short	0x010a
        /*044e*/ 	.byte	0x3f
	.zero		1


	//   ....[45]....
        /*0450*/ 	.word	0x0000fe40
        /*0454*/ 	.word	0x00000002
        /*0458*/ 	.word	0x00000060
        /*045c*/ 	.short	0x010a
        /*045e*/ 	.byte	0x3f
	.zero		1


	//   ....[46]....
        /*0460*/ 	.word	0x00010320
        /*0464*/ 	.word	0x0000000a
        /*0468*/ 	.word	0x00031c40
        /*046c*/ 	.short	0x010a
        /*046e*/ 	.byte	0x3f
	.zero		1


	//   ....[47]....
        /*0470*/ 	.word	0x00010560
        /*0474*/ 	.word	0x00000003
        /*0478*/ 	.word	0x00000060
        /*047c*/ 	.short	0x010a
        /*047e*/ 	.byte	0x3f
	.zero		1


	//   ....[48]....
        /*0480*/ 	.word	0x000109b0
        /*0484*/ 	.word	0x00000003
        /*0488*/ 	.word	0x00031c40
        /*048c*/ 	.short	0x010a
        /*048e*/ 	.byte	0x3f
	.zero		1


	//   ....[49]....
        /*0490*/ 	.word	0x00010c10
        /*0494*/ 	.word	0x00000003
        /*0498*/ 	.word	0x00000060
        /*049c*/ 	.short	0x010a
        /*049e*/ 	.byte	0x3f
	.zero		1


	//   ....[50]....
        /*04a0*/ 	.word	0x00010ff0
        /*04a4*/ 	.word	0x00000003
        /*04a8*/ 	.word	0x00031c60
        /*04ac*/ 	.short	0x010a
        /*04ae*/ 	.byte	0x3f
	.zero		1


	//   ....[51]....
        /*04b0*/ 	.word	0x00011410
        /*04b4*/ 	.word	0x00000009
        /*04b8*/ 	.word	0x00031c20
        /*04bc*/ 	.short	0x010a
        /*04be*/ 	.byte	0x3f
	.zero		1


	//   ....[52]....
        /*04c0*/ 	.word	0x00011520
        /*04c4*/ 	.word	0x00000005
        /*04c8*/ 	.word	0x00000000
        /*04cc*/ 	.short	0x010a
        /*04ce*/ 	.byte	0x3f
	.zero		1


	//   ....[53]....
        /*04d0*/ 	.word	0x00011590
        /*04d4*/ 	.word	0x00000003
        /*04d8*/ 	.word	0x00000000
        /*04dc*/ 	.short	0x010a
        /*04de*/ 	.byte	0x3f
	.zero		1


	//   ....[54]....
        /*04e0*/ 	.word	0x000115f0
        /*04e4*/ 	.word	0x00000013
        /*04e8*/ 	.word	0x00000000
        /*04ec*/ 	.short	0x010a
        /*04ee*/ 	.byte	0x3f
	.zero		1


	//   ....[55]....
        /*04f0*/ 	.word	0x00011620
        /*04f4*/ 	.word	0x00000007
        /*04f8*/ 	.word	0x00000000
        /*04fc*/ 	.short	0x010a
        /*04fe*/ 	.byte	0x3f
	.zero		1


	//   ....[56]....
        /*0500*/ 	.word	0x00011690
        /*0504*/ 	.word	0x00000003
        /*0508*/ 	.word	0x00031c00
        /*050c*/ 	.short	0x010a
        /*050e*/ 	.byte	0x3f
	.zero		1


	//   ....[57]....
        /*0510*/ 	.word	0x000116e0
        /*0514*/ 	.word	0x00000003
        /*0518*/ 	.word	0x00031c30
        /*051c*/ 	.short	0x010a
        /*051e*/ 	.byte	0x3f
	.zero		1


	//   ....[58]....
        /*0520*/ 	.word	0x00011740
        /*0524*/ 	.word	0x00000005
        /*0528*/ 	.word	0x00031c30
        /*052c*/ 	.short	0x010a
        /*052e*/ 	.byte	0x3f
	.zero		1


	//   ....[59]....
        /*0530*/ 	.word	0x000117a0
        /*0534*/ 	.word	0x00000005
        /*0538*/ 	.word	0x00031c50
        /*053c*/ 	.short	0x010a
        /*053e*/ 	.byte	0x3f
	.zero		1


	//   ....[60]....
        /*0540*/ 	.word	0x00011800
        /*0544*/ 	.word	0x00000005
        /*0548*/ 	.word	0x00031c30
        /*054c*/ 	.short	0x010a
        /*054e*/ 	.byte	0x3f
	.zero		1


	//   ....[61]....
        /*0550*/ 	.word	0x00011860
        /*0554*/ 	.word	0x00000005
        /*0558*/ 	.word	0x00031c50
        /*055c*/ 	.short	0x010a
        /*055e*/ 	.byte	0x3f
	.zero		1


	//   ....[62]....
        /*0560*/ 	.word	0x000118c0
        /*0564*/ 	.word	0x00000007
        /*0568*/ 	.word	0x00031c50
        /*056c*/ 	.short	0x010a
        /*056e*/ 	.byte	0x3f
	.zero		1


	//   ....[63]....
        /*0570*/ 	.word	0x00011a10
        /*0574*/ 	.word	0x0000000d
        /*0578*/ 	.word	0x00031c40
        /*057c*/ 	.short	0x010a
        /*057e*/ 	.byte	0x3f
	.zero		1


	//   ....[64]....
        /*0580*/ 	.word	0x00011a60
        /*0584*/ 	.word	0x00000018
        /*0588*/ 	.word	0x00031c20
        /*058c*/ 	.short	0x010a
        /*058e*/ 	.byte	0x3f
	.zero		1


	//   ....[65]....
        /*0590*/ 	.word	0x00011ab0
        /*0594*/ 	.word	0x00000003
        /*0598*/ 	.word	0x00031c40
        /*059c*/ 	.short	0x010a
        /*059e*/ 	.byte	0x3f
	.zero		1


	//   ....[66]....
        /*05a0*/ 	.word	0x00011b00
        /*05a4*/ 	.word	0x00000002
        /*05a8*/ 	.word	0x00000060
        /*05ac*/ 	.short	0x010a
        /*05ae*/ 	.byte	0x3f
	.zero		1


	//   ....[67]....
        /*05b0*/ 	.word	0x00011b50
        /*05b4*/ 	.word	0x0000000a
        /*05b8*/ 	.word	0x00031c40
        /*05bc*/ 	.short	0x010a
        /*05be*/ 	.byte	0x3f
	.zero		1


	//   ....[68]....
        /*05c0*/ 	.word	0x00011ba0
        /*05c4*/ 	.word	0x00000003
        /*05c8*/ 	.word	0x00000060
        /*05cc*/ 	.short	0x010a
        /*05ce*/ 	.byte	0x3f
	.zero		1


	//   ....[69]....
        /*05d0*/ 	.word	0x00011bf0
        /*05d4*/ 	.word	0x00000003
        /*05d8*/ 	.word	0x00031c40
        /*05dc*/ 	.short	0x010a
        /*05de*/ 	.byte	0x3f
	.zero		1


	//   ....[70]....
        /*05e0*/ 	.word	0x00011c40
        /*05e4*/ 	.word	0x00000003
        /*05e8*/ 	.word	0x00000060
        /*05ec*/ 	.short	0x010a
        /*05ee*/ 	.byte	0x3f
	.zero		1


	//   ....[71]....
        /*05f0*/ 	.word	0x00011c90
        /*05f4*/ 	.word	0x00000003
        /*05f8*/ 	.word	0x00031c60
        /*05fc*/ 	.short	0x010a
        /*05fe*/ 	.byte	0x3f
	.zero		1


	//   ....[72]....
        /*0600*/ 	.word	0x00011d70
        /*0604*/ 	.word	0x00000009
        /*0608*/ 	.word	0x00031c20
        /*060c*/ 	.short	0x010a
        /*060e*/ 	.byte	0x3f
	.zero		1


	//   ....[73]....
        /*0610*/ 	.word	0x00011dc0
        /*0614*/ 	.word	0x00000005
        /*0618*/ 	.word	0x00000000
        /*061c*/ 	.short	0x010a
        /*061e*/ 	.byte	0x3f
	.zero		1


	//   ....[74]....
        /*0620*/ 	.word	0x00011e10
        /*0624*/ 	.word	0x00000003
        /*0628*/ 	.word	0x00000000
        /*062c*/ 	.short	0x010a
        /*062e*/ 	.byte	0x3f
	.zero		1


	//   ....[75]....
        /*0630*/ 	.word	0x00011e60
        /*0634*/ 	.word	0x00000013
        /*0638*/ 	.word	0x00000000
        /*063c*/ 	.short	0x010a
        /*063e*/ 	.byte	0x3f
	.zero		1


	//----- nvinfo : EIATTR_NUM_MBARRIERS
	.align		4
.L_265:
        /*0640*/ 	.byte	0x03, 0x38
        /*0642*/ 	.short	0x0016


	//----- nvinfo : EIATTR_EXIT_INSTR_OFFSETS
	.align		4
        /*0644*/ 	.byte	0x04, 0x1c
        /*0646*/ 	.short	(.L_267 - .L_266)


	//   ....[0]....
.L_266:
        /*0648*/ 	.word	0x00000a10


	//   ....[1]....
        /*064c*/ 	.word	0x0000e680


	//   ....[2]....
        /*0650*/ 	.word	0x0000e6e0


	//   ....[3]....
        /*0654*/ 	.word	0x00011450


	//   ....[4]....
        /*0658*/ 	.word	0x00011670


	//----- nvinfo : EIATTR_MAX_THREADS
	.align		4
.L_267:
        /*065c*/ 	.byte	0x04, 0x05
        /*065e*/ 	.short	(.L_269 - .L_268)
.L_268:
        /*0660*/ 	.word	0x00000200
        /*0664*/ 	.word	0x00000001
        /*0668*/ 	.word	0x00000001


	//----- nvinfo : EIATTR_CRS_STACK_SIZE
	.align		4
.L_269:
        /*066c*/ 	.byte	0x04, 0x1e
        /*066e*/ 	.short	(.L_271 - .L_270)
.L_270:
        /*0670*/ 	.word	0x00000000


	//----- nvinfo : EIATTR_CBANK_PARAM_SIZE
	.align		4
.L_271:
        /*0674*/ 	.byte	0x03, 0x19
        /*0676*/ 	.short	0x0bf0


	//----- nvinfo : EIATTR_PARAM_CBANK
	.align		4
        /*0678*/ 	.byte	0x04, 0x0a
        /*067a*/ 	.short	(.L_273 - .L_272)
	.align		4
.L_272:
        /*067c*/ 	.word	index@(.nv.constant0._ZN7cutlass13device_kernelIN5flash11enable_sm90INS1_16FlashAttnFwdSm90INS1_25CollectiveMainloopFwdSm90ILi2EN4cute5tupleIJNS5_1CILi1EEES8_S8_EEENS6_IJNS7_ILi192EEENS7_ILi144EEENS7_ILi96EEEEEELi96ENS_10bfloat16_tEfNS_4arch4Sm90ELb1ELb0ELb0ELb0ELb0ELb0ELb0ELb0ELb1ELb0ELb0ELb0EEENS1_21CollectiveEpilogueFwdINS6_IJSA_SC_SB_EEES9_SE_SG_Li384ELb0ELb0ELb0ELb0EEENS1_30DynamicPersistentTileSchedulerILi384ELi32ELb0ELb0ELb1EEEEEEEEEvNT_6ParamsE)
        /*0680*/ 	.short	0x0210
        /*0682*/ 	.short	0x0bf0


	//----- nvinfo : EIATTR_SW_WAR
	.align		4
.L_273:
        /*0684*/ 	.byte	0x04, 0x36
        /*0686*/ 	.short	(.L_275 - .L_274)
.L_274:
        /*0688*/ 	.word	0x00000008
.L_275:


//--------------------- .nv.info._ZN7cutlass13device_kernelIN5flash11enable_sm90INS1_16FlashAttnFwdSm90INS1_25CollectiveMainloopFwdSm90ILi2EN4cute5tupleIJNS5_1CILi1EEES8_S8_EEENS6_IJNS7_ILi192EEENS7_ILi144EEENS7_ILi96EEEEEELi96ENS_10bfloat16_tEfNS_4arch4Sm90ELb1ELb0ELb0ELb1ELb0ELb0ELb0ELb0ELb1ELb0ELb0ELb0EEENS1_21CollectiveEpilogueFwdINS6_IJSA_SC_SB_EEES9_SE_SG_Li384ELb1ELb0ELb0ELb0EEENS1_36VarlenDynamicPersistentTileSchedulerILi192ELi144ELi384ELi32ELb0ELb0ELb1ELb1ELb1ELb1EEEEEEEEEvNT_6ParamsE --------------------------
	.section	.nv.info._ZN7cutlass13device_kernelIN5flash11enable_sm90INS1_16FlashAttnFwdSm90INS1_25CollectiveMainloopFwdSm90ILi2EN4cute5tupleIJNS5_1CILi1EEES8_S8_EEENS6_IJNS7_ILi192EEENS7_ILi144EEENS7_ILi96EEEEEELi96ENS_10bfloat16_tEfNS_4arch4Sm90ELb1ELb0ELb0ELb1ELb0ELb0ELb0ELb0ELb1ELb0ELb0ELb0EEENS1_21CollectiveEpilogueFwdINS6_IJSA_SC_SB_EEES9_SE_SG_Li384ELb1ELb0ELb0ELb0EEENS1_36VarlenDynamicPersistentTileSchedulerILi192ELi144ELi384ELi32ELb0ELb0ELb1ELb1ELb1ELb1EEEEEEEEEvNT_6ParamsE,"",@"SHT_CUDA_INFO"
	.sectionflags	@""
	.align	4


	//----- nvinfo : EIATTR_CUDA_API_VERSION
	.align		4
        /*0000*/ 	.byte	0x04, 0x37
        /*0002*/ 	.short	(.L_277 - .L_276)
.L_276:
        /*0004*/ 	.word	0x00000082


	//----- nvinfo : EIATTR_KPARAM_INFO
	.align		4
.L_277:
        /*0008*/ 	.byte	0x04, 0x17
        /*000a*/ 	.short	(.L_279 - .L_278)
.L_278:
        /*000c*/ 	.word	0x00000000
        /*0010*/ 	.short	0x0000
        /*0012*/ 	.short	0x0070
        /*0014*/ 	.byte	0x00, 0xf0, 0x01, 0x28


	//----- nvinfo : EIATTR_SPARSE_MMA_MASK
	.align		4
.L_279:
        /*0018*/ 	.byte	0x03, 0x50
        /*001a*/ 	.short	0x0000


	//----- nvinfo : EIATTR_MAXREG_COUNT
	.align		4
        /*001c*/ 	.byte	0x03, 0x1b
        /*001e*/ 	.short	0x0080


	//----- nvinfo : EIATTR_NUM_BARRIERS
	.align		4
        /*0020*/ 	.byte	0x02, 0x4c
        /*0022*/ 	.byte	0x10
	.zero		1


	//----- nvinfo : EIATTR_EXTERNS
	.align		4
        /*0024*/ 	.byte	0x04, 0x0f
        /*0026*/ 	.short	(.L_281 - .L_280)


	//   ....[0]....
	.align		4
.L_280:
        /*0028*/ 	.word	index@(__assertfail)


	//----- nvinfo : EIATTR_ANNOTATIONS
	.align		4
.L_281:
        /*002c*/ 	.byte	0x04, 0x55
        /*002e*/ 	.short	(.L_283 - .L_282)


	//   ....[0]....
.L_282:
        /*0030*/ 	.word	0x00000001
        /*0034*/ 	.byte	0x80, 0x09, 0x00, 0x00, 0x01, 0x00, 0x00, 0x00, 0xd0, 0x0a, 0x00, 0x00, 0x01, 0x00, 0x00, 0x00
        /*0044*/ 	.byte	0xf0, 0xff, 0x00, 0x00, 0x01, 0x00, 0x00, 0x00, 0x90, 0x00, 0x01, 0x00, 0x01, 0x00, 0x00, 0x00
        /*0054*/ 	.byte	0x30, 0x02, 0x01, 0x00, 0x01, 0x00, 0x00, 0x00, 0x10, 0x03, 0x01, 0x00, 0x01, 0x00, 0x00, 0x00
        /*0064*/ 	.byte	0xc0, 0x0a, 0x01, 0x00, 0x01, 0x00, 0x00, 0x00, 0xf0, 0x0a, 0x01, 0x00, 0x01, 0x00, 0x00, 0x00
        /*0074*/ 	.byte	0x80, 0x13, 0x01, 0x00, 0x01, 0x00, 0x00, 0x00, 0xf0, 0x15, 0x01, 0x00, 0x01, 0x00, 0x00, 0x00
        /*0084*/ 	.byte	0xf0, 0x3c, 0x01, 0x00, 0x01, 0x00, 0x00, 0x00, 0x90, 0x3e, 0x01, 0x00


	//----- nvinfo : EIATTR_MERCURY_ISA_VERSION
	.align		4
.L_283:
        /*0090*/ 	.byte	0x03, 0x5f
        /*0092*/ 	.short	0x0101


	//----- nvinfo : EIATTR_UNUSED_LOAD_BYTE_OFFSET
	.align		4
        /*0094*/ 	.byte	0x04, 0x44
        /*0096*/ 	.short	(.L_285 - .L_284)


	//   ....[0]....
.L_284:
        /*0098*/ 	.word	0x00000a90
        /*009c*/ 	.word	0x0000fff0


	//   ....[1]....
        /*00a0*/ 	.word	0x0000d9f0
        /*00a4*/ 	.word	0x0000fff0


	//----- nvinfo : EIATTR_INT_WARP_WIDE_INSTR_OFFSETS
	.align		4
.L_285:
        /*00a8*/ 	.byte	0x04, 0x31
        /*00aa*/ 	.short	(.L_287 - .L_286)


	//   ....[0]....
.L_286:
        /*00ac*/ 	.word	0x00000160


	//   ....[1]....
        /*00b0*/ 	.word	0x000001a0


	//   ....[2]....
        /*00b4*/ 	.word	0x00000210


	//   ....[3]....
        /*00b8*/ 	.word	0x00010660


	//   ....[4]....
        /*00bc*/ 	.word	0x00010700


	//   ....[5]....
        /*00c0*/ 	.word	0x00010b60


	//   ....[6]....
        /*00c4*/ 	.word	0x00010b90


	//   ....[7]....
        /*00c8*/ 	.word	0x00010d50


	//   ....[8]....
        /*00cc*/ 	.word	0x00010e20


	//   ....[9]....
        /*00d0*/ 	.word	0x00012d20


	//   ....[10]....
        /*00d4*/ 	.word	0x00012dc0


	//----- nvinfo : EIATTR_COOP_GROUP_MASK_REGIDS
	.align		4
.L_287:
        /*00d8*/ 	.byte	0x04, 0x29
        /*00da*/ 	.short	(.L_289 - .L_288)


	//   ....[0]....
.L_288:
        /*00dc*/ 	.word	0xffffffff


	//   ....[1]....
        /*00e0*/ 	.word	0xffffffff


	//   ....[2]....
        /*00e4*/ 	.word	0xffffffff


	//   ....[3]....
        /*00e8*/ 	.word	0xffffffff


	//   ....[4]....
        /*00ec*/ 	.word	0xffffffff


	//   ....[5]....
        /*00f0*/ 	.word	0xffffffff


	//   ....[6]....
        /*00f4*/ 	.word	0xffffffff


	//   ....[7]....
        /*00f8*/ 	.word	0xffffffff


	//   ....[8]....
        /*00fc*/ 	.word	0xffffffff


	//   ....[9]....
        /*0100*/ 	.word	0xffffffff


	//   ....[10]....
        /*0104*/ 	.word	0xffffffff


	//   ....[11]....
        /*0108*/ 	.word	0xffffffff


	//   ....[12]....
        /*010c*/ 	.word	0xffffffff


	//   ....[13]....
        /*0110*/ 	.word	0xffffffff


	//   ....[14]....
        /*0114*/ 	.word	0xffffffff


	//   ....[15]....
        /*0118*/ 	.word	0xffffffff


	//   ....[16]....
        /*011c*/ 	.word	0xffffffff


	//   ....[17]....
        /*0120*/ 	.word	0xffffffff


	//   ....[18]....
        /*0124*/ 	.word	0xffffffff


	//   ....[19]....
        /*0128*/ 	.word	0xffffffff


	//   ....[20]....
        /*012c*/ 	.word	0xffffffff


	//   ....[21]....
        /*0130*/ 	.word	0xffffffff


	//   ....[22]....
        /*0134*/ 	.word	0xffffffff


	//   ....[23]....
        /*0138*/ 	.word	0xffffffff


	//   ....[24]....
        /*013c*/ 	.word	0xffffffff


	//   ....[25]....
        /*0140*/ 	.word	0xffffffff


	//   ....[26]....
        /*0144*/ 	.word	0xffffffff


	//   ....[27]....
        /*0148*/ 	.word	0xffffffff


	//   ....[28]....
        /*014c*/ 	.word	0xffffffff


	//   ....[29]....
        /*0150*/ 	.word	0xffffffff


	//   ....[30]....
        /*0154*/ 	.word	0xffffffff


	//   ....[31]....
        /*0158*/ 	.word	0xffffffff


	//   ....[32]....
        /*015c*/ 	.word	0xffffffff


	//   ....[33]....
        /*0160*/ 	.word	0xffffffff


	//   ....[34]....
        /*0164*/ 	.word	0xffffffff


	//   ....[35]....
        /*0168*/ 	.word	0xffffffff


	//   ....[36]....
        /*016c*/ 	.word	0xffffffff


	//   ....[37]....
        /*0170*/ 	.word	0xffffffff


	//   ....[38]....
        /*0174*/ 	.word	0xffffffff


	//   ....[39]....
        /*0178*/ 	.word	0xffffffff


	//   ....[40]....
        /*017c*/ 	.word	0xffffffff


	//   ....[41]....
        /*0180*/ 	.word	0xffffffff


	//   ....[42]....
        /*0184*/ 	.word	0xffffffff


	//   ....[43]....
        /*0188*/ 	.word	0xffffffff


	//   ....[44]....
        /*018c*/ 	.word	0xffffffff


	//   ....[45]....
        /*0190*/ 	.word	0xffffffff


	//   ....[46]....
        /*0194*/ 	.word	0xffffffff


	//   ....[47]....
        /*0198*/ 	.word	0xffffffff


	//   ....[48]....
        /*019c*/ 	.word	0xffffffff


	//   ....[49]....
        /*01a0*/ 	.word	0xffffffff


	//   ....[50]....
        /*01a4*/ 	.word	0xffffffff


	//   ....[51]....
        /*01a8*/ 	.word	0xffffffff


	//   ....[52]....
        /*01ac*/ 	.word	0xffffffff


	//   ....[53]....
        /*01b0*/ 	.word	0xffffffff


	//   ....[54]....
        /*01b4*/ 	.word	0xffffffff


	//   ....[55]....
        /*01b8*/ 	.word	0xffffffff


	//   ....[56]....
        /*01bc*/ 	.word	0xffffffff


	//   ....[57]....
        /*01c0*/ 	.word	0xffffffff


	//   ....[58]....
        /*01c4*/ 	.word	0xffffffff


	//   ....[59]....
        /*01c8*/ 	.word	0xffffffff


	//   ....[60]....
        /*01cc*/ 	.word	0xffffffff


	//   ....[61]....
        /*01d0*/ 	.word	0x0500000f


	//   ....[62]....
        /*01d4*/ 	.word	0x0500000f


	//   ....[63]....
        /*01d8*/ 	.word	0x0500000f


	//   ....[64]....
        /*01dc*/ 	.word	0x0500000f


	//   ....[65]....
        /*01e0*/ 	.word	0x0500000f


	//   ....[66]....
        /*01e4*/ 	.word	0x0500000f


	//   ....[67]....
        /*01e8*/ 	.word	0x0500000f


	//   ....[68]....
        /*01ec*/ 	.word	0x0500000f


	//   ....[69]....
        /*01f0*/ 	.word	0x0500000f


	//   ....[70]....
        /*01f4*/ 	.word	0x0500000f


	//   ....[71]....
        /*01f8*/ 	.word	0x0500000f


	//   ....[72]....
        /*01fc*/ 	.word	0x0500000f


	//   ....[73]....
        /*0200*/ 	.word	0x0500000f


	//   ....[74]....
        /*0204*/ 	.word	0x0500000f


	//   ....[75]....
        /*0208*/ 	.word	0x0500000f


	//   ....[76]....
        /*020c*/ 	.word	0x0500000f


	//   ....[77]....
        /*0210*/ 	.word	0x0500000f


	//   ....[78]....
        /*0214*/ 	.word	0x0500000f


	//   ....[79]....
        /*0218*/ 	.word	0x0500000f


	//----- nvinfo : EIATTR_COOP_GROUP_INSTR_OFFSETS
	.align		4
.L_289:
        /*021c*/ 	.byte	0x04, 0x28
        /*021e*/ 	.short	(.L_291 - .L_290)


	//   ....[0]....
.L_290:
        /*0220*/ 	.word	0x00000070


	//   ....[1]....
        /*0224*/ 	.word	0x00000170


	//   ....[2]....
        /*0228*/ 	.word	0x000001c0


	//   ....[3]....
        /*022c*/ 	.word	0x000003f0


	//   ....[4]....
        /*0230*/ 	.word	0x00000550


	//   ....[5]....
        /*0234*/ 	.word	0x00000670


	//   ....[6]....
        /*0238*/ 	.word	0x000007d0


	//   ....[7]....
        /*023c*/ 	.word	0x00001780


	//   ....[8]....
        /*0240*/ 	.word	0x00003990


	//   ....[9]....
        /*0244*/ 	.word	0x00003a50


	//   ....[10]....
        /*0248*/ 	.word	0x000043b0


	//   ....[11]....
        /*024c*/ 	.word	0x00004430


	//   ....[12]....
        /*0250*/ 	.word	0x00005450


	//   ....[13]....
        /*0254*/ 	.word	0x000077f0


	//   ....[14]....
        /*0258*/ 	.word	0x000078f0


	//   ....[15]....
        /*025c*/ 	.word	0x00008330


	//   ....[16]....
        /*0260*/ 	.word	0x000083b0


	//   ....[17]....
        /*0264*/ 	.word	0x00009760


	//   ....[18]....
        /*0268*/ 	.word	0x0000b450


	//   ....[19]....
        /*026c*/ 	.word	0x0000b470


	//   ....[20]....
        /*0270*/ 	.word	0x0000ba20


	//   ....[21]....
        /*0274*/ 	.word	0x0000bb00


	//   ....[22]....
        /*0278*/ 	.word	0x0000cf00


	//   ....[23]....
        /*027c*/ 	.word	0x0000d010


	//   ....[24]....
        /*0280*/ 	.word	0x0000d070


	//   ....[25]....
        /*0284*/ 	.word	0x0000d1a0


	//   ....[26]....
        /*0288*/ 	.word	0x0000d1d0


	//   ....[27]....
        /*028c*/ 	.word	0x0000f470


	//   ....[28]....
        /*0290*/ 	.word	0x0000f610


	//   ....[29]....
        /*0294*/ 	.word	0x0000f640


	//   ....[30]....
        /*0298*/ 	.word	0x0000f680


	//   ....[31]....
        /*029c*/ 	.word	0x0000f6e0


	//   ....[32]....
        /*02a0*/ 	.word	0x0000f740


	//   ....[33]....
        /*02a4*/ 	.word	0x0000f780


	//   ....[34]....
        /*02a8*/ 	.word	0x0000f920


	//   ....[35]....
        /*02ac*/ 	.word	0x0000f980


	//   ....[36]....
        /*02b0*/ 	.word	0x0000f9c0


	//   ....[37]....
        /*02b4*/ 	.word	0x0000fa00


	//   ....[38]....
        /*02b8*/ 	.word	0x0000fa30


	//   ....[39]....
        /*02bc*/ 	.word	0x0000fa60


	//   ....[40]....
        /*02c0*/ 	.word	0x0000fb00


	//   ....[41]....
        /*02c4*/ 	.word	0x0000fb60


	//   ....[42]....
        /*02c8*/ 	.word	0x0000fbf0


	//   ....[43]....
        /*02cc*/ 	.word	0x00013130


	//   ....[44]....
        /*02d0*/ 	.word	0x00013140


	//   ....[45]....
        /*02d4*/ 	.word	0x00013240


	//   ....[46]....
        /*02d8*/ 	.word	0x000132a0


	//   ....[47]....
        /*02dc*/ 	.word	0x000132e0


	//   ....[48]....
        /*02e0*/ 	.word	0x00013320


	//   ....[49]....
        /*02e4*/ 	.word	0x00013350


	//   ....[50]....
        /*02e8*/ 	.word	0x00013380


	//   ....[51]....
        /*02ec*/ 	.word	0x00013500


	//   ....[52]....
        /*02f0*/ 	.word	0x00013560


	//   ....[53]....
        /*02f4*/ 	.word	0x000135a0


	//   ....[54]....
        /*02f8*/ 	.word	0x000135e0


	//   ....[55]....
        /*02fc*/ 	.word	0x00013610


	//   ....[56]....
        /*0300*/ 	.word	0x00013640


	//   ....[57]....
        /*0304*/ 	.word	0x00013700


	//   ....[58]....
        /*0308*/ 	.word	0x00013720


	//   ....[59]....
        /*030c*/ 	.word	0x00013790


	//   ....[60]....
        /*0310*/ 	.word	0x00013e10


	//   ....[61]....
        /*0314*/ 	.word	0x000143d0


	//   ....[62]....
        /*0318*/ 	.word	0x000147c0


	//   ....[63]....
        /*031c*/ 	.word	0x00014850


	//   ....[64]....
        /*0320*/ 	.word	0x000148f0


	//   ....[65]....
        /*0324*/ 	.word	0x000149a0


	//   ....[66]....
        /*0328*/ 	.word	0x00014a20


	//   ....[67]....
        /*032c*/ 	.word	0x00014aa0


	//   ....[68]....
        /*0330*/ 	.word	0x00014b20


	//   ....[69]....
        /*0334*/ 	.word	0x00014ba0


	//   ....[70]....
        /*0338*/ 	.word	0x00014c30


	//   ....[71]....
        /*033c*/ 	.word	0x00014ce0


	//   ....[72]....
        /*0340*/ 	.word	0x00014d60


	//   ....[73]....
        /*0344*/ 	.word	0x00014de0


	//   ....[74]....
        /*0348*/ 	.word	0x00014e60


	//   ....[75]....
        /*034c*/ 	.word	0x00014ee0


	//   ....[76]....
        /*0350*/ 	.word	0x00014f50


	//   ....[77]....
        /*0354*/ 	.word	0x00014ff0


	//   ....[78]....
        /*0358*/ 	.word	0x00015080


	//   ....[79]....
        /*035c*/ 	.word	0x000151a0


	//----- nvinfo : EIATTR_REG_RECONFIG
	.align		4
.L_291:
        /*0360*/ 	.byte	0x01, 0x54
	.zero		2


	//----- nvinfo : EIATTR_SYSCALL_OFFSETS
	.align		4
        /*0364*/ 	.byte	0x04, 0x46
        /*0366*/ 	.short	(.L_293 - .L_292)


	//   ....[0]....
.L_292:
        /*0368*/ 	.word	0x00001980


	//   ....[1]....
        /*036c*/ 	.word	0x00010880


	//   ....[2]....
        /*0370*/ 	.word	0x000109b0


	//   ....[3]....
        /*0374*/ 	.word	0x00010ab0


	//----- nvinfo : EIATTR_MBARRIER_INSTR_OFFSETS
	.align		4
.L_293:
        /*0378*/ 	.byte	0x04, 0x39
        /*037a*/ 	.short	(.L_295 - .L_294)


	//   ....[0]....
.L_294:
        /*037c*/ 	.word	0x000002a0
        /*0380*/ 	.word	0x000000ff
        /*0384*/ 	.word	0x00031c00
        /*0388*/ 	.short	0x0100
        /*038a*/ 	.byte	0x08
	.zero		1


	//   ....[1]....
        /*038c*/ 	.word	0x000002b0
        /*0390*/ 	.word	0x000000ff
        /*0394*/ 	.word	0x00031c20
        /*0398*/ 	.short	0x0100
        /*039a*/ 	.byte	0x08
	.zero		1


	//   ....[2]....
        /*039c*/ 	.word	0x000003a0
        /*03a0*/ 	.word	0x000000ff
        /*03a4*/ 	.word	0x00031c30
        /*03a8*/ 	.short	0x0100
        /*03aa*/ 	.byte	0x08
	.zero		1


	//   ....[3]....
        /*03ac*/ 	.word	0x000003b0
        /*03b0*/ 	.word	0x000000ff
        /*03b4*/ 	.word	0x00031c40
        /*03b8*/ 	.short	0x0100
        /*03ba*/ 	.byte	0x08
	.zero		1


	//   ....[4]....
        /*03bc*/ 	.word	0x000003c0
        /*03c0*/ 	.word	0x000000ff
        /*03c4*/ 	.word	0x00031c38
        /*03c8*/ 	.short	0x0100
        /*03ca*/ 	.byte	0x08
	.zero		1


	//   ....[5]....
        /*03cc*/ 	.word	0x000003d0
        /*03d0*/ 	.word	0x000000ff
        /*03d4*/ 	.word	0x00031c48
        /*03d8*/ 	.short	0x0100
        /*03da*/ 	.byte	0x08
	.zero		1


	//   ....[6]....
        /*03dc*/ 	.word	0x00000500
        /*03e0*/ 	.word	0x000000ff
        /*03e4*/ 	.word	0x00031c50
        /*03e8*/ 	.short	0x0100
        /*03ea*/ 	.byte	0x08
	.zero		1


	//   ....[7]....
        /*03ec*/ 	.word	0x00000510
        /*03f0*/ 	.word	0x000000ff
        /*03f4*/ 	.word	0x00031c60
        /*03f8*/ 	.short	0x0100
        /*03fa*/ 	.byte	0x08
	.zero		1


	//   ....[8]....
        /*03fc*/ 	.word	0x00000520
        /*0400*/ 	.word	0x000000ff
        /*0404*/ 	.word	0x00031c58
        /*0408*/ 	.short	0x0100
        /*040a*/ 	.byte	0x08
	.zero		1


	//   ....[9]....
        /*040c*/ 	.word	0x00000530
        /*0410*/ 	.word	0x000000ff
        /*0414*/ 	.word	0x00031c68
        /*0418*/ 	.short	0x0100
        /*041a*/ 	.byte	0x08
	.zero		1


	//   ....[10]....
        /*041c*/ 	.word	0x00000620
        /*0420*/ 	.word	0x000000ff
        /*0424*/ 	.word	0x00031c70
        /*0428*/ 	.short	0x0100
        /*042a*/ 	.byte	0x06
	.zero		1


	//   ....[11]....
        /*042c*/ 	.word	0x00000630
        /*0430*/ 	.word	0x000000ff
        /*0434*/ 	.word	0x00031c80
        /*0438*/ 	.short	0x0100
        /*043a*/ 	.byte	0x06
	.zero		1


	//   ....[12]....
        /*043c*/ 	.word	0x00000640
        /*0440*/ 	.word	0x000000ff
        /*0444*/ 	.word	0x00031c78
        /*0448*/ 	.short	0x0100
        /*044a*/ 	.byte	0x06
	.zero		1


	//   ....[13]....
        /*044c*/ 	.word	0x00000650
        /*0450*/ 	.word	0x000000ff
        /*0454*/ 	.word	0x00031c88
        /*0458*/ 	.short	0x0100
        /*045a*/ 	.byte	0x06
	.zero		1


	//   ....[14]....
        /*045c*/ 	.word	0x00000780
        /*0460*/ 	.word	0x000000ff
        /*0464*/ 	.word	0x00031c90
        /*0468*/ 	.short	0x0100
        /*046a*/ 	.byte	0x08
	.zero		1


	//   ....[15]....
        /*046c*/ 	.word	0x00000790
        /*0470*/ 	.word	0x000000ff
        /*0474*/ 	.word	0x00031ca0
        /*0478*/ 	.short	0x0100
        /*047a*/ 	.byte	0x08
	.zero		1


	//   ....[16]....
        /*047c*/ 	.word	0x000007a0
        /*0480*/ 	.word	0x000000ff
        /*0484*/ 	.word	0x00031c98
        /*0488*/ 	.short	0x0100
        /*048a*/ 	.byte	0x08
	.zero		1


	//   ....[17]....
        /*048c*/ 	.word	0x000007b0
        /*0490*/ 	.word	0x000000ff
        /*0494*/ 	.word	0x00031ca8
        /*0498*/ 	.short	0x0100
        /*049a*/ 	.byte	0x08
	.zero		1


	//   ....[18]....
        /*049c*/ 	.word	0x000008e0
        /*04a0*/ 	.word	0x000000ff
        /*04a4*/ 	.word	0x00031cb0
        /*04a8*/ 	.short	0x0100
        /*04aa*/ 	.byte	0x08
	.zero		1


	//   ....[19]....
        /*04ac*/ 	.word	0x000008f0
        /*04b0*/ 	.word	0x000000ff
        /*04b4*/ 	.word	0x00031cc0
        /*04b8*/ 	.short	0x0100
        /*04ba*/ 	.byte	0x08
	.zero		1


	//   ....[20]....
        /*04bc*/ 	.word	0x00000900
        /*04c0*/ 	.word	0x000000ff
        /*04c4*/ 	.word	0x00031cb8
        /*04c8*/ 	.short	0x0100
        /*04ca*/ 	.byte	0x08
	.zero		1


	//   ....[21]....
        /*04cc*/ 	.word	0x00000910
        /*04d0*/ 	.word	0x000000ff
        /*04d4*/ 	.word	0x00031cc8
        /*04d8*/ 	.short	0x0100
        /*04da*/ 	.byte	0x08
	.zero		1


	//   ....[22]....
        /*04dc*/ 	.word	0x00001a20
        /*04e0*/ 	.word	0x000000ff
        /*04e4*/ 	.word	0x00031c00
        /*04e8*/ 	.short	0x010a
        /*04ea*/ 	.byte	0x25
	.zero		1


	//   ....[23]....
        /*04ec*/ 	.word	0x00001aa0
        /*04f0*/ 	.word	0x00000003
        /*04f4*/ 	.word	0x00031c30
        /*04f8*/ 	.short	0x010a
        /*04fa*/ 	.byte	0x3f
	.zero		1


	//   ....[24]....
        /*04fc*/ 	.word	0x00001b10
        /*0500*/ 	.word	0x00000003
        /*0504*/ 	.word	0x00031c30
        /*0508*/ 	.short	0x010a
        /*050a*/ 	.byte	0x3f
	.zero		1


	//   ....[25]....
        /*050c*/ 	.word	0x00004440
        /*0510*/ 	.word	0x00000007
        /*0514*/ 	.word	0x00000000
        /*0518*/ 	.short	0x0101
        /*051a*/ 	.byte	0x3f
	.zero		1


	//   ....[26]....
        /*051c*/ 	.word	0x00005700
        /*0520*/ 	.word	0x000000ff
        /*0524*/ 	.word	0x00031c30
        /*0528*/ 	.short	0x010a
        /*052a*/ 	.byte	0x04
	.zero		1


	//   ....[27]....
        /*052c*/ 	.word	0x00005740
        /*0530*/ 	.word	0x000000ff
        /*0534*/ 	.word	0x00031c30
        /*0538*/ 	.short	0x010a
        /*053a*/ 	.byte	0x04
	.zero		1


	//   ....[28]....
        /*053c*/ 	.word	0x00006dd0
        /*0540*/ 	.word	0x000000ff
        /*0544*/ 	.word	0x00031c50
        /*0548*/ 	.short	0x010a
        /*054a*/ 	.byte	0x04
	.zero		1


	//   ....[29]....
        /*054c*/ 	.word	0x00006e10
        /*0550*/ 	.word	0x000000ff
        /*0554*/ 	.word	0x00031c50
        /*0558*/ 	.short	0x010a
        /*055a*/ 	.byte	0x04
	.zero		1


	//   ....[30]....
        /*055c*/ 	.word	0x00008ba0
        /*0560*/ 	.word	0x0000004a
        /*0564*/ 	.word	0x00000000
        /*0568*/ 	.short	0x0101
        /*056a*/ 	.byte	0x3f
	.zero		1


	//   ....[31]....
        /*056c*/ 	.word	0x00008c40
        /*0570*/ 	.word	0x00000072
        /*0574*/ 	.word	0x00000000
        /*0578*/ 	.short	0x0101
        /*057a*/ 	.byte	0x3f
	.zero		1


	//   ....[32]....
        /*057c*/ 	.word	0x000098d0
        /*0580*/ 	.word	0x000000ff
        /*0584*/ 	.word	0x00031c30
        /*0588*/ 	.short	0x010a
        /*058a*/ 	.byte	0x04
	.zero		1


	//   ....[33]....
        /*058c*/ 	.word	0x00009910
        /*0590*/ 	.word	0x000000ff
        /*0594*/ 	.word	0x00031c30
        /*0598*/ 	.short	0x010a
        /*059a*/ 	.byte	0x04
	.zero		1


	//   ....[34]....
        /*059c*/ 	.word	0x0000afa0
        /*05a0*/ 	.word	0x000000ff
        /*05a4*/ 	.word	0x00031c50
        /*05a8*/ 	.short	0x010a
        /*05aa*/ 	.byte	0x04
	.zero		1


	//   ....[35]....
        /*05ac*/ 	.word	0x0000afe0
        /*05b0*/ 	.word	0x000000ff
        /*05b4*/ 	.word	0x00031c50
        /*05b8*/ 	.short	0x010a
        /*05ba*/ 	.byte	0x04
	.zero		1


	//   ....[36]....
        /*05bc*/ 	.word	0x0000c450
        /*05c0*/ 	.word	0x00000089
        /*05c4*/ 	.word	0x00000000
        /*05c8*/ 	.short	0x0101
        /*05ca*/ 	.byte	0x3f
	.zero		1


	//   ....[37]....
        /*05cc*/ 	.word	0x0000c4d0
        /*05d0*/ 	.word	0x00000086
        /*05d4*/ 	.word	0x00000000
        /*05d8*/ 	.short	0x0101
        /*05da*/ 	.byte	0x3f
	.zero		1


	//   ....[38]....
        /*05dc*/ 	.word	0x0000cf80
        /*05e0*/ 	.word	0x000000ff
        /*05e4*/ 	.word	0x00031c50
        /*05e8*/ 	.short	0x010a
        /*05ea*/ 	.byte	0x06
	.zero		1


	//   ....[39]....
        /*05ec*/ 	.word	0x0000cfc0
        /*05f0*/ 	.word	0x000000ff
        /*05f4*/ 	.word	0x00031c50
        /*05f8*/ 	.short	0x010a
        /*05fa*/ 	.byte	0x06
	.zero		1


	//   ....[40]....
        /*05fc*/ 	.word	0x0000d790
        /*0600*/ 	.word	0x00000007
        /*0604*/ 	.word	0x00000000
        /*0608*/ 	.short	0x0101
        /*060a*/ 	.byte	0x3f
	.zero		1


	//   ....[41]....
        /*060c*/ 	.word	0x0000e790
        /*0610*/ 	.word	0x000000ff
        /*0614*/ 	.word	0x00000000
        /*0618*/ 	.short	0x0101
        /*061a*/ 	.byte	0x04
	.zero		1


	//   ....[42]....
        /*061c*/ 	.word	0x00011110
        /*0620*/ 	.word	0x00000005
        /*0624*/ 	.word	0x00031c40
        /*0628*/ 	.short	0x010a
        /*062a*/ 	.byte	0x3f
	.zero		1


	//   ....[43]....
        /*062c*/ 	.word	0x00011630
        /*0630*/ 	.word	0x00000019
        /*0634*/ 	.word	0x00031c20
        /*0638*/ 	.short	0x010a
        /*063a*/ 	.byte	0x3f
	.zero		1


	//   ....[44]....
        /*063c*/ 	.word	0x00011900
        /*0640*/ 	.word	0x00000003
        /*0644*/ 	.word	0x00031c40
        /*0648*/ 	.short	0x010a
        /*064a*/ 	.byte	0x3f
	.zero		1


	//   ....[45]....
        /*064c*/ 	.word	0x00011b80
        /*0650*/ 	.word	0x00000002
        /*0654*/ 	.word	0x00000060
        /*0658*/ 	.short	0x010a
        /*065a*/ 	.byte	0x3f
	.zero		1


	//   ....[46]....
        /*065c*/ 	.word	0x00012090
        /*0660*/ 	.word	0x00000003
        /*0664*/ 	.word	0x00031c40
        /*0668*/ 	.short	0x010a
        /*066a*/ 	.byte	0x3f
	.zero		1


	//   ....[47]....
        /*066c*/ 	.word	0x00012310
        /*0670*/ 	.word	0x00000003
        /*0674*/ 	.word	0x00000060
        /*0678*/ 	.short	0x010a
        /*067a*/ 	.byte	0x3f
	.zero		1


	//   ....[48]....
        /*067c*/ 	.word	0x00012790
        /*0680*/ 	.word	0x00000002
        /*0684*/ 	.word	0x00031c40
        /*0688*/ 	.short	0x010a
        /*068a*/ 	.byte	0x3f
	.zero		1


	//   ....[49]....
        /*068c*/ 	.word	0x00012a30
        /*0690*/ 	.word	0x00000002
        /*0694*/ 	.word	0x00000060
        /*0698*/ 	.short	0x010a
        /*069a*/ 	.byte	0x3f
	.zero		1


	//   ....[50]....
        /*069c*/ 	.word	0x00012e30
        /*06a0*/ 	.word	0x00000003
        /*06a4*/ 	.word	0x00031c60
        /*06a8*/ 	.short	0x010a
        /*06aa*/ 	.byte	0x3f
	.zero		1


	//   ....[51]....
        /*06ac*/ 	.word	0x00013d90
        /*06b0*/ 	.word	0x00000009
        /*06b4*/ 	.word	0x00031c20
        /*06b8*/ 	.short	0x010a
        /*06ba*/ 	.byte	0x3f
	.zero		1


	//   ....[52]....
        /*06bc*/ 	.word	0x00013f50
        /*06c0*/ 	.word	0x00000007
        /*06c4*/ 	.word	0x00000000
        /*06c8*/ 	.short	0x010a
        /*06ca*/ 	.byte	0x3f
	.zero		1


	//   ....[53]....
        /*06cc*/ 	.word	0x00013fc0
        /*06d0*/ 	.word	0x00000003
        /*06d4*/ 	.word	0x00000000
        /*06d8*/ 	.short	0x010a
        /*06da*/ 	.byte	0x3f
	.zero		1


	//   ....[54]....
        /*06dc*/ 	.word	0x00014020
        /*06e0*/ 	.word	0x00000005
        /*06e4*/ 	.word	0x00000000
        /*06e8*/ 	.short	0x010a
        /*06ea*/ 	.byte	0x3f
	.zero		1


	//   ....[55]....
        /*06ec*/ 	.word	0x00014050
        /*06f0*/ 	.word	0x00000003
        /*06f4*/ 	.word	0x00000000
        /*06f8*/ 	.short	0x010a
        /*06fa*/ 	.byte	0x3f
	.zero		1


	//   ....[56]....
        /*06fc*/ 	.word	0x000140c0
        /*0700*/ 	.word	0x00000003
        /*0704*/ 	.word	0x00031c00
        /*0708*/ 	.short	0x010a
        /*070a*/ 	.byte	0x3f
	.zero		1


	//   ....[57]....
        /*070c*/ 	.word	0x00014110
        /*0710*/ 	.word	0x00000003
        /*0714*/ 	.word	0x00031c30
        /*0718*/ 	.short	0x010a
        /*071a*/ 	.byte	0x3f
	.zero		1


	//   ....[58]....
        /*071c*/ 	.word	0x00014170
        /*0720*/ 	.word	0x00000009
        /*0724*/ 	.word	0x00031c30
        /*0728*/ 	.short	0x010a
        /*072a*/ 	.byte	0x3f
	.zero		1


	//   ....[59]....
        /*072c*/ 	.word	0x000141d0
        /*0730*/ 	.word	0x00000009
        /*0734*/ 	.word	0x00031c50
        /*0738*/ 	.short	0x010a
        /*073a*/ 	.byte	0x3f
	.zero		1


	//   ....[60]....
        /*073c*/ 	.word	0x00014230
        /*0740*/ 	.word	0x00000007
        /*0744*/ 	.word	0x00031c30
        /*0748*/ 	.short	0x010a
        /*074a*/ 	.byte	0x3f
	.zero		1


	//   ....[61]....
        /*074c*/ 	.word	0x00014290
        /*0750*/ 	.word	0x00000007
        /*0754*/ 	.word	0x00031c50
        /*0758*/ 	.short	0x010a
        /*075a*/ 	.byte	0x3f
	.zero		1


	//   ....[62]....
        /*075c*/ 	.word	0x000142f0
        /*0760*/ 	.word	0x00000006
        /*0764*/ 	.word	0x00031c50
        /*0768*/ 	.short	0x010a
        /*076a*/ 	.byte	0x3f
	.zero		1


	//   ....[63]....
        /*076c*/ 	.word	0x00014490
        /*0770*/ 	.word	0x00000005
        /*0774*/ 	.word	0x00031c40
        /*0778*/ 	.short	0x010a
        /*077a*/ 	.byte	0x3f
	.zero		1


	//   ....[64]....
        /*077c*/ 	.word	0x000144e0
        /*0780*/ 	.word	0x00000019
        /*0784*/ 	.word	0x00031c20
        /*0788*/ 	.short	0x010a
        /*078a*/ 	.byte	0x3f
	.zero		1


	//   ....[65]....
        /*078c*/ 	.word	0x00014530
        /*0790*/ 	.word	0x00000003
        /*0794*/ 	.word	0x00031c40
        /*0798*/ 	.short	0x010a
        /*079a*/ 	.byte	0x3f
	.zero		1


	//   ....[66]....
        /*079c*/ 	.word	0x00014580
        /*07a0*/ 	.word	0x00000002
        /*07a4*/ 	.word	0x00000060
        /*07a8*/ 	.short	0x010a
        /*07aa*/ 	.byte	0x3f
	.zero		1


	//   ....[67]....
        /*07ac*/ 	.word	0x000145d0
        /*07b0*/ 	.word	0x00000003
        /*07b4*/ 	.word	0x00031c40
        /*07b8*/ 	.short	0x010a
        /*07ba*/ 	.byte	0x3f
	.zero		1


	//   ....[68]....
        /*07bc*/ 	.word	0x00014620
        /*07c0*/ 	.word	0x00000003
        /*07c4*/ 	.word	0x00000060
        /*07c8*/ 	.short	0x010a
        /*07ca*/ 	.byte	0x3f
	.zero		1


	//   ....[69]....
        /*07cc*/ 	.word	0x00014670
        /*07d0*/ 	.word	0x00000002
        /*07d4*/ 	.word	0x00031c40
        /*07d8*/ 	.short	0x010a
        /*07da*/ 	.byte	0x3f
	.zero		1


	//   ....[70]....
        /*07dc*/ 	.word	0x000146c0
        /*07e0*/ 	.word	0x00000002
        /*07e4*/ 	.word	0x00000060
        /*07e8*/ 	.short	0x010a
        /*07ea*/ 	.byte	0x3f
	.zero		1


	//   ....[71]....
        /*07ec*/ 	.word	0x00014710
        /*07f0*/ 	.word	0x00000003
        /*07f4*/ 	.word	0x00031c60
        /*07f8*/ 	.short	0x010a
        /*07fa*/ 	.byte	0x3f
	.zero		1


	//   ....[72]....
        /*07fc*/ 	.word	0x000150c0
        /*0800*/ 	.word	0x00000009
        /*0804*/ 	.word	0x00031c20
        /*0808*/ 	.short	0x010a
        /*080a*/ 	.byte	0x3f
	.zero		1


	//   ....[73]....
        /*080c*/ 	.word	0x00015260
        /*0810*/ 	.word	0x00000007
        /*0814*/ 	.word	0x00000000
        /*0818*/ 	.short	0x010a
        /*081a*/ 	.byte	0x3f
	.zero		1


	//   ....[74]....
        /*081c*/ 	.word	0x000152b0
        /*0820*/ 	.word	0x00000003
        /*0824*/ 	.word	0x00000000
        /*0828*/ 	.short	0x010a
        /*082a*/ 	.byte	0x3f
	.zero		1


	//   ....[75]....
        /*082c*/ 	.word	0x00015300
        /*0830*/ 	.word	0x00000005
        /*0834*/ 	.word	0x00000000
        /*0838*/ 	.short	0x010a
        /*083a*/ 	.byte	0x3f
	.zero		1


	//----- nvinfo : EIATTR_NUM_MBARRIERS
	.align		4
.L_295:
        /*083c*/ 	.byte	0x03, 0x38
        /*083e*/ 	.short	0x0016


	//----- nvinfo : EIATTR_EXIT_INSTR_OFFSETS
	.align		4
        /*0840*/ 	.byte	0x04, 0x1c
        /*0842*/ 	.short	(.L_297 - .L_296)


	//   ....[0]....
.L_296:
        /*0844*/ 	.word	0x00000ac0


	//   ....[1]....
        /*0848*/ 	.word	0x0000f430


	//   ....[2]....
        /*084c*/ 	.word	0x0000f490


	//   ....[3]....
        /*0850*/ 	.word	0x000140a0


	//----- nvinfo : EIATTR_MAX_THREADS
	.align		4
.L_297:
        /*0854*/ 	.byte	0x04, 0x05
        /*0856*/ 	.short	(.L_299 - .L_298)
.L_298:
        /*0858*/ 	.word	0x00000200
        /*085c*/ 	.word	0x00000001
        /*0860*/ 	.word	0x00000001


	//----- nvinfo : EIATTR_CRS_STACK_SIZE
	.align		4
.L_299:
        /*0864*/ 	.byte	0x04, 0x1e
        /*0866*/ 	.short	(.L_301 - .L_300)
.L_300:
        /*0868*/ 	.word	0x00000000


	//----- nvinfo : EIATTR_CBANK_PARAM_SIZE
	.align		4
.L_301:
        /*086c*/ 	.byte	0x03, 0x19
        /*086e*/ 	.short	0x0a70


	//----- nvinfo : EIATTR_PARAM_CBANK
	.align		4
        /*0870*/ 	.byte	0x04, 0x0a
        /*0872*/ 	.short	(.L_303 - .L_302)
	.align		4
.L_302:
        /*0874*/ 	.word	index@(.nv.constant0._ZN7cutlass13device_kernelIN5flash11enable_sm90INS1_16FlashAttnFwdSm90INS1_25CollectiveMainloopFwdSm90ILi2EN4cute5tupleIJNS5_1CILi1EEES8_S8_EEENS6_IJNS7_ILi192EEENS7_ILi144EEENS7_ILi96EEEEEELi96ENS_10bfloat16_tEfNS_4arch4Sm90ELb1ELb0ELb0ELb1ELb0ELb0ELb0ELb0ELb1ELb0ELb0ELb0EEENS1_21CollectiveEpilogueFwdINS6_IJSA_SC_SB_EEES9_SE_SG_Li384ELb1ELb0ELb0ELb0EEENS1_36VarlenDynamicPersistentTileSchedulerILi192ELi144ELi384ELi32ELb0ELb0ELb1ELb1ELb1ELb1EEEEEEEEEvNT_6ParamsE)
        /*0878*/ 	.short	0x0210
        /*087a*/ 	.short	0x0a70


	//----- nvinfo : EIATTR_SW_WAR
	.align		4
.L_303:
        /*087c*/ 	.byte	0x04, 0x36
        /*087e*/ 	.short	(.L_305 - .L_304)
.L_304:
        /*0880*/ 	.word	0x00000008
.L_305:


//--------------------- .nv.info._ZN7cutlass13device_kernelIN5flash11enable_sm90INS1_16FlashAttnFwdSm90INS1_25CollectiveMainloopFwdSm90ILi2EN4cute5tupleIJNS5_1CILi1EEES8_S8_EEENS6_IJNS7_ILi192EEENS7_ILi144EEENS7_ILi96EEEEEELi96ENS_10bfloat16_tEfNS_4arch4Sm90ELb1ELb0ELb0ELb1ELb0ELb1ELb0ELb0ELb1ELb0ELb0ELb0EEENS1_21CollectiveEpilogueFwdINS6_IJSA_SC_SB_EEES9_SE_SG_Li384ELb1ELb0ELb0ELb0EEENS1_36VarlenDynamicPersistentTileSchedulerILi192ELi144ELi384ELi32ELb0ELb0ELb1ELb1ELb1ELb1EEEEEEEEEvNT_6ParamsE --------------------------
	.section	.nv.info._ZN7cutlass13device_kernelIN5flash11enable_sm90INS1_16FlashAttnFwdSm90INS1_25CollectiveMainloopFwdSm90ILi2EN4cute5tupleIJNS5_1CILi1EEES8_S8_EEENS6_IJNS7_ILi192EEENS7_ILi144EEENS7_ILi96EEEEEELi96ENS_10bfloat16_tEfNS_4arch4Sm90ELb1ELb0ELb0ELb1ELb0ELb1ELb0ELb0ELb1ELb0ELb0ELb0EEENS1_21CollectiveEpilogueFwdINS6_IJSA_SC_SB_EEES9_SE_SG_Li384ELb1ELb0ELb0ELb0EEENS1_36VarlenDynamicPersistentTileSchedulerILi192ELi144ELi384ELi32ELb0ELb0ELb1ELb1ELb1ELb1EEEEEEEEEvNT_6ParamsE,"",@"SHT_CUDA_INFO"
	.sectionflags	@""
	.align	4


	//----- nvinfo : EIATTR_CUDA_API_VERSION
	.align		4
        /*0000*/ 	.byte	0x04, 0x37
        /*0002*/ 	.short	(.L_307 - .L_306)
.L_306:
        /*0004*/ 	.word	0x00000082


	//----- nvinfo : EIATTR_KPARAM_INFO
	.align		4
.L_307:
        /*0008*/ 	.byte	0x04, 0x17
        /*000a*/ 	.short	(.L_309 - .L_308)
.L_308:
        /*000c*/ 	.word	0x00000000
        /*0010*/ 	.short	0x0000
        /*0012*/ 	.short	0x0070
        /*0014*/ 	.byte	0x00, 0xf0, 0x01, 0x28


	//----- nvinfo : EIATTR_SPARSE_MMA_MASK
	.align		4
.L_309:
        /*0018*/ 	.byte	0x03, 0x50
        /*001a*/ 	.short	0x0000


	//----- nvinfo : EIATTR_MAXREG_COUNT
	.align		4
        /*001c*/ 	.byte	0x03, 0x1b
        /*001e*/ 	.short	0x0080


	//----- nvinfo : EIATTR_NUM_BARRIERS
	.align		4
        /*0020*/ 	.byte	0x02, 0x4c
        /*0022*/ 	.byte	0x10
	.zero		1


	//----- nvinfo : EIATTR_EXTERNS
	.align		4
        /*0024*/ 	.byte	0x04, 0x0f
        /*0026*/ 	.short	(.L_311 - .L_310)


	//   ....[0]....
	.align		4
.L_310:
        /*0028*/ 	.word	index@(__assertfail)


	//----- nvinfo : EIATTR_ANNOTATIONS
	.align		4
.L_311:
        /*002c*/ 	.byte	0x04, 0x55
        /*002e*/ 	.short	(.L_313 - .L_312)


	//   ....[0]....
.L_312:
        /* <DEDUP_REMOVED lines=94> */


	//----- nvinfo : EIATTR_MERCURY_ISA_VERSION
	.align		4
.L_313:
        /*0600*/ 	.byte	0x03, 0x5f
        /*0602*/ 	.short	0x0101


	//----- nvinfo : EIATTR_UNUSED_LOAD_BYTE_OFFSET
	.align		4
        /*0604*/ 	.byte	0x04, 0x44
        /*0606*/ 	.short	(.L_315 - .L_314)


	//   ....[0]....
.L_314:
        /*0608*/ 	.word	0x00000b00
        /*060c*/ 	.word	0x0000fff0


	//   ....[1]....
        /*0610*/ 	.word	0x0001a360
        /*0614*/ 	.word	0x0000fff0


	//----- nvinfo : EIATTR_INT_WARP_WIDE_INSTR_OFFSETS
	.align		4
.L_315:
        /*0618*/ 	.byte	0x04, 0x31
        /*061a*/ 	.short	(.L_317 - .L_316)


	//   ....[0]....
.L_316:
        /*061c*/ 	.word	0x000001c0


	//   ....[1]....
        /*0620*/ 	.word	0x00000200


	//   ....[2]....
        /*0624*/ 	.word	0x00000270


	//   ....[3]....
        /*0628*/ 	.word	0x0001dc30


	//   ....[4]....
        /*062c*/ 	.word	0x0001dcd0


	//   ....[5]....
        /*0630*/ 	.word	0x0001e130


	//   ....[6]....
        /*0634*/ 	.word	0x0001e160


	//   ....[7]....
        /*0638*/ 	.word	0x0001e330


	//   ....[8]....
        /*063c*/ 	.word	0x0001e400


	//   ....[9]....
        /*0640*/ 	.word	0x00020320


	//   ....[10]....
        /*0644*/ 	.word	0x000203c0


	//----- nvinfo : EIATTR_COOP_GROUP_MASK_REGIDS
	.align		4
.L_317:
        /*0648*/ 	.byte	0x04, 0x29
        /*064a*/ 	.short	(.L_319 - .L_318)


	//   ....[0]....
.L_318:
        /*064c*/ 	.word	0xffffffff


	//   ....[1]....
        /*0650*/ 	.word	0xffffffff


	//   ....[2]....
        /*0654*/ 	.word	0xffffffff


	//   ....[3]....
        /*0658*/ 	.word	0xffffffff


	//   ....[4]....
        /*065c*/ 	.word	0xffffffff


	//   ....[5]....
        /*0660*/ 	.word	0xffffffff


	//   ....[6]....
        /*0664*/ 	.word	0xffffffff


	//   ....[7]....
        /*0668*/ 	.word	0xffffffff


	//   ....[8]....
        /*066c*/ 	.word	0xffffffff


	//   ....[9]....
        /*0670*/ 	.word	0xffffffff


	//   ....[10]....
        /*0674*/ 	.word	0xffffffff


	//   ....[11]....
        /*0678*/ 	.word	0xffffffff


	//   ....[12]....
        /*067c*/ 	.word	0xffffffff


	//   ....[13]....
        /*0680*/ 	.word	0xffffffff


	//   ....[14]....
        /*0684*/ 	.word	0xffffffff


	//   ....[15]....
        /*0688*/ 	.word	0xffffffff


	//   ....[16]....
        /*068c*/ 	.word	0xffffffff


	//   ....[17]....
        /*0690*/ 	.word	0xffffffff


	//   ....[18]....
        /*0694*/ 	.word	0xffffffff


	//   ....[19]....
        /*0698*/ 	.word	0xffffffff


	//   ....[20]....
        /*069c*/ 	.word	0xffffffff


	//   ....[21]....
        /*06a0*/ 	.word	0xffffffff


	//   ....[22]....
        /*06a4*/ 	.word	0xffffffff


	//   ....[23]....
        /*06a8*/ 	.word	0xffffffff


	//   ....[24]....
        /*06ac*/ 	.word	0xffffffff


	//   ....[25]....
        /*06b0*/ 	.word	0xffffffff


	//   ....[26]....
        /*06b4*/ 	.word	0xffffffff


	//   ....[27]....
        /*06b8*/ 	.word	0xffffffff


	//   ....[28]....
        /*06bc*/ 	.word	0xffffffff


	//   ....[29]....
        /*06c0*/ 	.word	0xffffffff


	//   ....[30]....
        /*06c4*/ 	.word	0xffffffff


	//   ....[31]....
        /*06c8*/ 	.word	0xffffffff


	//   ....[32]....
        /*06cc*/ 	.word	0xffffffff


	//   ....[33]....
        /*06d0*/ 	.word	0xffffffff


	//   ....[34]....
        /*06d4*/ 	.word	0xffffffff


	//   ....[35]....
        /*06d8*/ 	.word	0xffffffff


	//   ....[36]....
        /*06dc*/ 	.word	0xffffffff


	//   ....[37]....
        /*06e0*/ 	.word	0xffffffff


	//   ....[38]....
        /*06e4*/ 	.word	0xffffffff


	//   ....[39]....
        /*06e8*/ 	.word	0xffffffff


	//   ....[40]....
        /*06ec*/ 	.word	0xffffffff


	//   ....[41]....
        /*06f0*/ 	.word	0xffffffff


	//   ....[42]....
        /*06f4*/ 	.word	0xffffffff


	//   ....[43]....
        /*06f8*/ 	.word	0xffffffff


	//   ....[44]....
        /*06fc*/ 	.word	0xffffffff


	//   ....[45]....
        /*0700*/ 	.word	0xffffffff


	//   ....[46]....
        /*0704*/ 	.word	0xffffffff


	//   ....[47]....
        /*0708*/ 	.word	0xffffffff


	//   ....[48]....
        /*070c*/ 	.word	0xffffffff


	//   ....[49]....
        /*0710*/ 	.word	0xffffffff


	//   ....[50]....
        /*0714*/ 	.word	0xffffffff


	//   ....[51]....
        /*0718*/ 	.word	0xffffffff


	//   ....[52]....
        /*071c*/ 	.word	0xffffffff


	//   ....[53]....
        /*0720*/ 	.word	0xffffffff


	//   ....[54]....
        /*0724*/ 	.word	0xffffffff


	//   ....[55]....
        /*0728*/ 	.word	0xffffffff


	//   ....[56]....
        /*072c*/ 	.word	0xffffffff


	//   ....[57]....
        /*0730*/ 	.word	0xffffffff


	//   ....[58]....
        /*0734*/ 	.word	0xffffffff


	//   ....[59]....
        /*0738*/ 	.word	0xffffffff


	//   ....[60]....
        /*073c*/ 	.word	0xffffffff


	//   ....[61]....
        /*0740*/ 	.word	0x0500000f


	//   ....[62]....
        /*0744*/ 	.word	0x0500000f


	//   ....[63]....
        /*0748*/ 	.word	0x0500000f


	//   ....[64]....
        /*074c*/ 	.word	0x0500000f


	//   ....[65]....
        /*0750*/ 	.word	0x0500000f


	//   ....[66]....
        /*0754*/ 	.word	0x0500000f


	//   ....[67]....
        /*0758*/ 	.word	0x0500000f


	//   ....[68]....
        /*075c*/ 	.word	0x0500000f


	//   ....[69]....
        /*0760*/ 	.word	0x0500000f


	//   ....[70]....
        /*0764*/ 	.word	0x0500000f


	//   ....[71]....
        /*0768*/ 	.word	0x0500000f


	//   ....[72]....
        /*076c*/ 	.word	0x0500000f


	//   ....[73]....
        /*0770*/ 	.word	0x0500000f


	//   ....[74]....
        /*0774*/ 	.word	0x0500000f


	//   ....[75]....
        /*0778*/ 	.word	0x0500000f


	//   ....[76]....
        /*077c*/ 	.word	0x0500000f


	//   ....[77]....
        /*0780*/ 	.word	0x0500000f


	//   ....[78]....
        /*0784*/ 	.word	0x0500000f


	//   ....[79]....
        /*0788*/ 	.word	0x0500000f


	//   ....[80]....
        /*078c*/ 	.word	0x0500000f


	//   ....[81]....
        /*0790*/ 	.word	0x0500000f


	//   ....[82]....
        /*0794*/ 	.word	0x0500000f


	//   ....[83]....
        /*0798*/ 	.word	0x0500000f


	//   ....[84]....
        /*079c*/ 	.word	0x0500000f


	//   ....[85]....
        /*07a0*/ 	.word	0x0500000f


	//   ....[86]....
        /*07a4*/ 	.word	0x0500000f


	//   ....[87]....
        /*07a8*/ 	.word	0x0500000f


	//   ....[88]....
        /*07ac*/ 	.word	0x0500000f


	//   ....[89]....
        /*07b0*/ 	.word	0x0500000f


	//----- nvinfo : EIATTR_COOP_GROUP_INSTR_OFFSETS
	.align		4
.L_319:
        /*07b4*/ 	.byte	0x04, 0x28
        /*07b6*/ 	.short	(.L_321 - .L_320)


	//   ....[0]....
.L_320:
        /*07b8*/ 	.word	0x00000070


	//   ....[1]....
        /*07bc*/ 	.word	0x000001d0


	//   ....[2]....
        /*07c0*/ 	.word	0x00000220


	//   ....[3]....
        /*07c4*/ 	.word	0x00000450


	//   ....[4]....
        /*07c8*/ 	.word	0x000005b0


	//   ....[5]....
        /*07cc*/ 	.word	0x000006d0


	//   ....[6]....
        /*07d0*/ 	.word	0x00000830


	//   ....[7]....
        /*07d4*/ 	.word	0x00007170


	//   ....[8]....
        /*07d8*/ 	.word	0x0000de20


	//   ....[9]....
        /*07dc*/ 	.word	0x0000de40


	//   ....[10]....
        /*07e0*/ 	.word	0x0000e6e0


	//   ....[11]....
        /*07e4*/ 	.word	0x0000e730


	//   ....[12]....
        /*07e8*/ 	.word	0x0000fa40


	//   ....[13]....
        /*07ec*/ 	.word	0x00012c50


	//   ....[14]....
        /*07f0*/ 	.word	0x00012d10


	//   ....[15]....
        /*07f4*/ 	.word	0x00013550


	//   ....[16]....
        /*07f8*/ 	.word	0x00013a40


	//   ....[17]....
        /*07fc*/ 	.word	0x00014e10


	//   ....[18]....
        /*0800*/ 	.word	0x00017700


	//   ....[19]....
        /*0804*/ 	.word	0x00017720


	//   ....[20]....
        /*0808*/ 	.word	0x00017cd0


	//   ....[21]....
        /*080c*/ 	.word	0x00017cf0


	//   ....[22]....
        /*0810*/ 	.word	0x00019580


	//   ....[23]....
        /*0814*/ 	.word	0x00019ce0


	//   ....[24]....
        /*0818*/ 	.word	0x00019d10


	//   ....[25]....
        /*081c*/ 	.word	0x00019d50


	//   ....[26]....
        /*0820*/ 	.word	0x00019d60


	//   ....[27]....
        /*0824*/ 	.word	0x0001bbc0


	//   ....[28]....
        /*0828*/ 	.word	0x0001bd70


	//   ....[29]....
        /*082c*/ 	.word	0x0001bda0


	//   ....[30]....
        /*0830*/ 	.word	0x0001bdd0


	//   ....[31]....
        /*0834*/ 	.word	0x0001be10


	//   ....[32]....
        /*0838*/ 	.word	0x0001be60


	//   ....[33]....
        /*083c*/ 	.word	0x0001bec0


	//   ....[34]....
        /*0840*/ 	.word	0x0001c090


	//   ....[35]....
        /*0844*/ 	.word	0x0001c0f0


	//   ....[36]....
        /*0848*/ 	.word	0x0001c130


	//   ....[37]....
        /*084c*/ 	.word	0x0001c170


	//   ....[38]....
        /*0850*/ 	.word	0x0001c1a0


	//   ....[39]....
        /*0854*/ 	.word	0x0001c1d0


	//   ....[40]....
        /*0858*/ 	.word	0x0001c280


	//   ....[41]....
        /*085c*/ 	.word	0x0001c2e0


	//   ....[42]....
        /*0860*/ 	.word	0x0001c370


	//   ....[43]....
        /*0864*/ 	.word	0x00020730


	//   ....[44]....
        /*0868*/ 	.word	0x00020740


	//   ....[45]....
        /*086c*/ 	.word	0x00020840


	//   ....[46]....
        /*0870*/ 	.word	0x000208a0


	//   ....[47]....
        /*0874*/ 	.word	0x000208e0


	//   ....[48]....
        /*0878*/ 	.word	0x00020920


	//   ....[49]....
        /*087c*/ 	.word	0x00020950


	//   ....[50]....
        /*0880*/ 	.word	0x00020980


	//   ....[51]....
        /*0884*/ 	.word	0x00020b00


	//   ....[52]....
        /*0888*/ 	.word	0x00020b60


	//   ....[53]....
        /*088c*/ 	.word	0x00020ba0


	//   ....[54]....
        /*0890*/ 	.word	0x00020be0


	//   ....[55]....
        /*0894*/ 	.word	0x00020c10


	//   ....[56]....
        /*0898*/ 	.word	0x00020c40


	//   ....[57]....
        /*089c*/ 	.word	0x00020d00


	//   ....[58]....
        /*08a0*/ 	.word	0x00020d20


	//   ....[59]....
        /*08a4*/ 	.word	0x00020d90


	//   ....[60]....
        /*08a8*/ 	.word	0x00021410


	//   ....[61]....
        /*08ac*/ 	.word	0x00021810


	//   ....[62]....
        /*08b0*/ 	.word	0x000218b0


	//   ....[63]....
        /*08b4*/ 	.word	0x00021950


	//   ....[64]....
        /*08b8*/ 	.word	0x000219f0


	//   ....[65]....
        /*08bc*/ 	.word	0x00021a90


	//   ....[66]....
        /*08c0*/ 	.word	0x00021b70


	//   ....[67]....
        /*08c4*/ 	.word	0x00021c10


	//   ....[68]....
        /*08c8*/ 	.word	0x00021cb0


	//   ....[69]....
        /*08cc*/ 	.word	0x00021d50


	//   ....[70]....
        /*08d0*/ 	.word	0x00022050


	//   ....[71]....
        /*08d4*/ 	.word	0x00022330


	//   ....[72]....
        /*08d8*/ 	.word	0x00022720


	//   ....[73]....
        /*08dc*/ 	.word	0x000227b0


	//   ....[74]....
        /*08e0*/ 	.word	0x00022850


	//   ....[75]....
        /*08e4*/ 	.word	0x00022900


	//   ....[76]....
        /*08e8*/ 	.word	0x00022980


	//   ....[77]....
        /*08ec*/ 	.word	0x00022a00


	//   ....[78]....
        /*08f0*/ 	.word	0x00022a80


	//   ....[79]....
        /*08f4*/ 	.word	0x00022b00


	//   ....[80]....
        /*08f8*/ 	.word	0x00022b90


	//   ....[81]....
        /*08fc*/ 	.word	0x00022c40


	//   ....[82]....
        /*0900*/ 	.word	0x00022cc0


	//   ....[83]....
        /*0904*/ 	.word	0x00022d40


	//   ....[84]....
        /*0908*/ 	.word	0x00022dc0


	//   ....[85]....
        /*090c*/ 	.word	0x00022e40


	//   ....[86]....
        /*0910*/ 	.word	0x00022eb0


	//   ....[87]....
        /*0914*/ 	.word	0x00022f50


	//   ....[88]....
        /*0918*/ 	.word	0x00022fe0


	//   ....[89]....
        /*091c*/ 	.word	0x00023100


	//----- nvinfo : EIATTR_REG_RECONFIG
	.align		4
.L_321:
        /*0920*/ 	.byte	0x01, 0x54
	.zero		2


	//----- nvinfo : EIATTR_SYSCALL_OFFSETS
	.align		4
        /*0924*/ 	.byte	0x04, 0x46
        /*0926*/ 	.short	(.L_323 - .L_322)


	//   ....[0]....
.L_322:
        /*0928*/ 	.word	0x00001a50


	//   ....[1]....
        /*092c*/ 	.word	0x00001ba0


	//   ....[2]....
        /*0930*/ 	.word	0x00007380


	//   ....[3]....
        /*0934*/ 	.word	0x000076c0


	//   ....[4]....
        /*0938*/ 	.word	0x0001de50


	//   ....[5]....
        /*093c*/ 	.word	0x0001df80


	//   ....[6]....
        /*0940*/ 	.word	0x0001e080


	//----- nvinfo : EIATTR_MBARRIER_INSTR_OFFSETS
	.align		4
.L_323:
        /*0944*/ 	.byte	0x04, 0x39
        /*0946*/ 	.short	(.L_325 - .L_324)


	//   ....[0]....
.L_324:
        /*0948*/ 	.word	0x00000300
        /*094c*/ 	.word	0x000000ff
        /*0950*/ 	.word	0x00031c00
        /*0954*/ 	.short	0x0100
        /*0956*/ 	.byte	0x08
	.zero		1


	//   ....[1]....
        /*0958*/ 	.word	0x00000310
        /*095c*/ 	.word	0x000000ff
        /*0960*/ 	.word	0x00031c20
        /*0964*/ 	.short	0x0100
        /*0966*/ 	.byte	0x08
	.zero		1


	//   ....[2]....
        /*0968*/ 	.word	0x00000400
        /*096c*/ 	.word	0x000000ff
        /*0970*/ 	.word	0x00031c30
        /*0974*/ 	.short	0x0100
        /*0976*/ 	.byte	0x08
	.zero		1


	//   ....[3]....
        /*0978*/ 	.word	0x00000410
        /*097c*/ 	.word	0x000000ff
        /*0980*/ 	.word	0x00031c40
        /*0984*/ 	.short	0x0100
        /*0986*/ 	.byte	0x08
	.zero		1


	//   ....[4]....
        /*0988*/ 	.word	0x00000420
        /*098c*/ 	.word	0x000000ff
        /*0990*/ 	.word	0x00031c38
        /*0994*/ 	.short	0x0100
        /*0996*/ 	.byte	0x08
	.zero		1


	//   ....[5]....
        /*0998*/ 	.word	0x00000430
        /*099c*/ 	.word	0x000000ff
        /*09a0*/ 	.word	0x00031c48
        /*09a4*/ 	.short	0x0100
        /*09a6*/ 	.byte	0x08
	.zero		1


	//   ....[6]....
        /*09a8*/ 	.word	0x00000560
        /*09ac*/ 	.word	0x000000ff
        /*09b0*/ 	.word	0x00031c50
        /*09b4*/ 	.short	0x0100
        /*09b6*/ 	.byte	0x08
	.zero		1


	//   ....[7]....
        /*09b8*/ 	.word	0x00000570
        /*09bc*/ 	.word	0x000000ff
        /*09c0*/ 	.word	0x00031c60
        /*09c4*/ 	.short	0x0100
        /*09c6*/ 	.byte	0x08
	.zero		1


	//   ....[8]....
        /*09c8*/ 	.word	0x00000580
        /*09cc*/ 	.word	0x000000ff
        /*09d0*/ 	.word	0x00031c58
        /*09d4*/ 	.short	0x0100
        /*09d6*/ 	.byte	0x08
	.zero		1


	//   ....[9]....
        /*09d8*/ 	.word	0x00000590
        /*09dc*/ 	.word	0x000000ff
        /*09e0*/ 	.word	0x00031c68
        /*09e4*/ 	.short	0x0100
        /*09e6*/ 	.byte	0x08
	.zero		1


	//   ....[10]....
        /*09e8*/ 	.word	0x00000680
        /*09ec*/ 	.word	0x000000ff
        /*09f0*/ 	.word	0x00031c70
        /*09f4*/ 	.short	0x0100
        /*09f6*/ 	.byte	0x06
	.zero		1


	//   ....[11]....
        /*09f8*/ 	.word	0x00000690
        /*09fc*/ 	.word	0x000000ff
        /*0a00*/ 	.word	0x00031c80
        /*0a04*/ 	.short	0x0100
        /*0a06*/ 	.byte	0x06
	.zero		1


	//   ....[12]....
        /*0a08*/ 	.word	0x000006a0
        /*0a0c*/ 	.word	0x000000ff
        /*0a10*/ 	.word	0x00031c78
        /*0a14*/ 	.short	0x0100
        /*0a16*/ 	.byte	0x06
	.zero		1


	//   ....[13]....
        /*0a18*/ 	.word	0x000006b0
        /*0a1c*/ 	.word	0x000000ff
        /*0a20*/ 	.word	0x00031c88
        /*0a24*/ 	.short	0x0100
        /*0a26*/ 	.byte	0x06
	.zero		1


	//   ....[14]....
        /*0a28*/ 	.word	0x000007e0
        /*0a2c*/ 	.word	0x000000ff
        /*0a30*/ 	.word	0x00031c90
        /*0a34*/ 	.short	0x0100
        /*0a36*/ 	.byte	0x08
	.zero		1


	//   ....[15]....
        /*0a38*/ 	.word	0x000007f0
        /*0a3c*/ 	.word	0x000000ff
        /*0a40*/ 	.word	0x00031ca0
        /*0a44*/ 	.short	0x0100
        /*0a46*/ 	.byte	0x08
	.zero		1


	//   ....[16]....
        /*0a48*/ 	.word	0x00000800
        /*0a4c*/ 	.word	0x000000ff
        /*0a50*/ 	.word	0x00031c98
        /*0a54*/ 	.short	0x0100
        /*0a56*/ 	.byte	0x08
	.zero		1


	//   ....[17]....
        /*0a58*/ 	.word	0x00000810
        /*0a5c*/ 	.word	0x000000ff
        /*0a60*/ 	.word	0x00031ca8
        /*0a64*/ 	.short	0x0100
        /*0a66*/ 	.byte	0x08
	.zero		1


	//   ....[18]....
        /*0a68*/ 	.word	0x00000940
        /*0a6c*/ 	.word	0x000000ff
        /*0a70*/ 	.word	0x00031cb0
        /*0a74*/ 	.short	0x0100
        /*0a76*/ 	.byte	0x08
	.zero		1


	//   ....[19]....
        /*0a78*/ 	.word	0x00000950
        /*0a7c*/ 	.word	0x000000ff
        /*0a80*/ 	.word	0x00031cc0
        /*0a84*/ 	.short	0x0100
        /*0a86*/ 	.byte	0x08
	.zero		1


	//   ....[20]....
        /*0a88*/ 	.word	0x00000960
        /*0a8c*/ 	.word	0x000000ff
        /*0a90*/ 	.word	0x00031cb8
        /*0a94*/ 	.short	0x0100
        /*0a96*/ 	.byte	0x08
	.zero		1


	//   ....[21]....
        /*0a98*/ 	.word	0x00000970
        /*0a9c*/ 	.word	0x000000ff
        /*0aa0*/ 	.word	0x00031cc8
        /*0aa4*/ 	.short	0x0100
        /*0aa6*/ 	.byte	0x08
	.zero		1


	//   ....[22]....
        /*0aa8*/ 	.word	0x00003110
        /*0aac*/ 	.word	0x0000000f
        /*0ab0*/ 	.word	0x00031c90
        /*0ab4*/ 	.short	0x010a
        /*0ab6*/ 	.byte	0x3f
	.zero		1


	//   ....[23]....
        /*0ab8*/ 	.word	0x00004d50
        /*0abc*/ 	.word	0x0000000f
        /*0ac0*/ 	.word	0x00031c90
        /*0ac4*/ 	.short	0x010a
        /*0ac6*/ 	.byte	0x3f
	.zero		1


	//   ....[24]....
        /*0ac8*/ 	.word	0x00006820
        /*0acc*/ 	.word	0x0000000f
        /*0ad0*/ 	.word	0x00031c90
        /*0ad4*/ 	.short	0x010a
        /*0ad6*/ 	.byte	0x3f
	.zero		1


	//   ....[25]....
        /*0ad8*/ 	.word	0x00006a90
        /*0adc*/ 	.word	0x0000001c
        /*0ae0*/ 	.word	0x00000000
        /*0ae4*/ 	.short	0x0101
        /*0ae6*/ 	.byte	0x3f
	.zero		1


	//   ....[26]....
        /*0ae8*/ 	.word	0x00006ad0
        /*0aec*/ 	.word	0x0000000f
        /*0af0*/ 	.word	0x00031cb0
        /*0af4*/ 	.short	0x010a
        /*0af6*/ 	.byte	0x3f
	.zero		1


	//   ....[27]....
        /*0af8*/ 	.word	0x00006e30
        /*0afc*/ 	.word	0x0000000f
        /*0b00*/ 	.word	0x00000000
        /*0b04*/ 	.short	0x0101
        /*0b06*/ 	.byte	0x3f
	.zero		1


	//   ....[28]....
        /*0b08*/ 	.word	0x00007420
        /*0b0c*/ 	.word	0x00000016
        /*0b10*/ 	.word	0x00031c00
        /*0b14*/ 	.short	0x010a
        /*0b16*/ 	.byte	0x3f
	.zero		1


	//   ....[29]....
        /*0b18*/ 	.word	0x00007470
        /*0b1c*/ 	.word	0x00000016
        /*0b20*/ 	.word	0x00031c00
        /*0b24*/ 	.short	0x010a
        /*0b26*/ 	.byte	0x3f
	.zero		1


	//   ....[30]....
        /*0b28*/ 	.word	0x00007ff0
        /*0b2c*/ 	.word	0x00000016
        /*0b30*/ 	.word	0x00031c00
        /*0b34*/ 	.short	0x010a
        /*0b36*/ 	.byte	0x3f
	.zero		1


	//   ....[31]....
        /*0b38*/ 	.word	0x00009d20
        /*0b3c*/ 	.word	0x00000016
        /*0b40*/ 	.word	0x00031c00
        /*0b44*/ 	.short	0x010a
        /*0b46*/ 	.byte	0x3f
	.zero		1


	//   ....[32]....
        /*0b48*/ 	.word	0x0000b6b0
        /*0b4c*/ 	.word	0x00000015
        /*0b50*/ 	.word	0x00031c30
        /*0b54*/ 	.short	0x010a
        /*0b56*/ 	.byte	0x3f
	.zero		1


	//   ....[33]....
        /*0b58*/ 	.word	0x0000b760
        /*0b5c*/ 	.word	0x00000015
        /*0b60*/ 	.word	0x00031c30
        /*0b64*/ 	.short	0x010a
        /*0b66*/ 	.byte	0x3f
	.zero		1


	//   ....[34]....
        /*0b68*/ 	.word	0x0000eae0
        /*0b6c*/ 	.word	0x00000010
        /*0b70*/ 	.word	0x00000000
        /*0b74*/ 	.short	0x0101
        /*0b76*/ 	.byte	0x3f
	.zero		1


	//   ....[35]....
        /*0b78*/ 	.word	0x0000fd10
        /*0b7c*/ 	.word	0x00000000
        /*0b80*/ 	.word	0x00031c30
        /*0b84*/ 	.short	0x010a
        /*0b86*/ 	.byte	0x3f
	.zero		1


	//   ....[36]....
        /*0b88*/ 	.word	0x0000fd60
        /*0b8c*/ 	.word	0x00000000
        /*0b90*/ 	.word	0x00031c30
        /*0b94*/ 	.short	0x010a
        /*0b96*/ 	.byte	0x3f
	.zero		1


	//   ....[37]....
        /*0b98*/ 	.word	0x00012170
        /*0b9c*/ 	.word	0x0000000e
        /*0ba0*/ 	.word	0x00031c50
        /*0ba4*/ 	.short	0x010a
        /*0ba6*/ 	.byte	0x3f
	.zero		1


	//   ....[38]....
        /*0ba8*/ 	.word	0x000121c0
        /*0bac*/ 	.word	0x0000000e
        /*0bb0*/ 	.word	0x00031c50
        /*0bb4*/ 	.short	0x010a
        /*0bb6*/ 	.byte	0x3f
	.zero		1


	//   ....[39]....
        /*0bb8*/ 	.word	0x00013c00
        /*0bbc*/ 	.word	0x0000000f
        /*0bc0*/ 	.word	0x00000000
        /*0bc4*/ 	.short	0x0101
        /*0bc6*/ 	.byte	0x3f
	.zero		1


	//   ....[40]....
        /*0bc8*/ 	.word	0x00013d10
        /*0bcc*/ 	.word	0x00000011
        /*0bd0*/ 	.word	0x00000000
        /*0bd4*/ 	.short	0x0101
        /*0bd6*/ 	.byte	0x3f
	.zero		1


	//   ....[41]....
        /*0bd8*/ 	.word	0x00014f80
        /*0bdc*/ 	.word	0x00000000
        /*0be0*/ 	.word	0x00031c30
        /*0be4*/ 	.short	0x010a
        /*0be6*/ 	.byte	0x3f
	.zero		1


	//   ....[42]....
        /*0be8*/ 	.word	0x00014fd0
        /*0bec*/ 	.word	0x00000000
        /*0bf0*/ 	.word	0x00031c30
        /*0bf4*/ 	.short	0x010a
        /*0bf6*/ 	.byte	0x3f
	.zero		1


	//   ....[43]....
        /*0bf8*/ 	.word	0x00017400
        /*0bfc*/ 	.word	0x0000000e
        /*0c00*/ 	.word	0x00031c50
        /*0c04*/ 	.short	0x010a
        /*0c06*/ 	.byte	0x3f
	.zero		1


	//   ....[44]....
        /*0c08*/ 	.word	0x00017450
        /*0c0c*/ 	.word	0x0000000e
        /*0c10*/ 	.word	0x00031c50
        /*0c14*/ 	.short	0x010a
        /*0c16*/ 	.byte	0x3f
	.zero		1


	//   ....[45]....
        /*0c18*/ 	.word	0x000186e0
        /*0c1c*/ 	.word	0x0000004a
        /*0c20*/ 	.word	0x00000000
        /*0c24*/ 	.short	0x0101
        /*0c26*/ 	.byte	0x3f
	.zero		1


	//   ....[46]....
        /*0c28*/ 	.word	0x00018740
        /*0c2c*/ 	.word	0x00000049
        /*0c30*/ 	.word	0x00000000
        /*0c34*/ 	.short	0x0101
        /*0c36*/ 	.byte	0x3f
	.zero		1


	//   ....[47]....
        /*0c38*/ 	.word	0x00019610
        /*0c3c*/ 	.word	0x00000009
        /*0c40*/ 	.word	0x00031c50
        /*0c44*/ 	.short	0x010a
        /*0c46*/ 	.byte	0x3f
	.zero		1


	//   ....[48]....
        /*0c48*/ 	.word	0x000196c0
        /*0c4c*/ 	.word	0x00000009
        /*0c50*/ 	.word	0x00031c50
        /*0c54*/ 	.short	0x010a
        /*0c56*/ 	.byte	0x3f
	.zero		1


	//   ....[49]....
        /*0c58*/ 	.word	0x0001a090
        /*0c5c*/ 	.word	0x00000004
        /*0c60*/ 	.word	0x00000000
        /*0c64*/ 	.short	0x0101
        /*0c66*/ 	.byte	0x3f
	.zero		1


	//   ....[50]....
        /*0c68*/ 	.word	0x0001b010
        /*0c6c*/ 	.word	0x00000020
        /*0c70*/ 	.word	0x00000000
        /*0c74*/ 	.short	0x0101
        /*0c76*/ 	.byte	0x3f
	.zero		1


	//   ....[51]....
        /*0c78*/ 	.word	0x0001d100
        /*0c7c*/ 	.word	0x00000006
        /*0c80*/ 	.word	0x00031c20
        /*0c84*/ 	.short	0x010a
        /*0c86*/ 	.byte	0x3f
	.zero		1


	//   ....[52]....
        /*0c88*/ 	.word	0x0001d170
        /*0c8c*/ 	.word	0x00000008
        /*0c90*/ 	.word	0x00031ca0
        /*0c94*/ 	.short	0x010a
        /*0c96*/ 	.byte	0x3f
	.zero		1


	//   ....[53]....
        /*0c98*/ 	.word	0x0001d3c0
        /*0c9c*/ 	.word	0x00000008
        /*0ca0*/ 	.word	0x00031cc0
        /*0ca4*/ 	.short	0x010a
        /*0ca6*/ 	.byte	0x3f
	.zero		1


	//   ....[54]....
        /*0ca8*/ 	.word	0x0001d6b0
        /*0cac*/ 	.word	0x00000007
        /*0cb0*/ 	.word	0x00031ca0
        /*0cb4*/ 	.short	0x010a
        /*0cb6*/ 	.byte	0x3f
	.zero		1


	//   ....[55]....
        /*0cb8*/ 	.word	0x0001d8f0
        /*0cbc*/ 	.word	0x00000007
        /*0cc0*/ 	.word	0x00031cc0
        /*0cc4*/ 	.short	0x010a
        /*0cc6*/ 	.byte	0x3f
	.zero		1


	//   ....[56]....
        /*0cc8*/ 	.word	0x0001e700
        /*0ccc*/ 	.word	0x00000005
        /*0cd0*/ 	.word	0x00031c40
        /*0cd4*/ 	.short	0x010a
        /*0cd6*/ 	.byte	0x3f
	.zero		1


	//   ....[57]....
        /*0cd8*/ 	.word	0x0001ec10
        /*0cdc*/ 	.word	0x0000001b
        /*0ce0*/ 	.word	0x00031c20
        /*0ce4*/ 	.short	0x010a
        /*0ce6*/ 	.byte	0x3f
	.zero		1


	//   ....[58]....
        /*0ce8*/ 	.word	0x0001eef0
        /*0cec*/ 	.word	0x00000003
        /*0cf0*/ 	.word	0x00031c40
        /*0cf4*/ 	.short	0x010a
        /*0cf6*/ 	.byte	0x3f
	.zero		1


	//   ....[59]....
        /*0cf8*/ 	.word	0x0001f170
        /*0cfc*/ 	.word	0x00000002
        /*0d00*/ 	.word	0x00000060
        /*0d04*/ 	.short	0x010a
        /*0d06*/ 	.byte	0x3f
	.zero		1


	//   ....[60]....
        /*0d08*/ 	.word	0x0001f690
        /*0d0c*/ 	.word	0x00000003
        /*0d10*/ 	.word	0x00031c40
        /*0d14*/ 	.short	0x010a
        /*0d16*/ 	.byte	0x3f
	.zero		1


	//   ....[61]....
        /*0d18*/ 	.word	0x0001f910
        /*0d1c*/ 	.word	0x00000003
        /*0d20*/ 	.word	0x00000060
        /*0d24*/ 	.short	0x010a
        /*0d26*/ 	.byte	0x3f
	.zero		1


	//   ....[62]....
        /*0d28*/ 	.word	0x0001fd90
        /*0d2c*/ 	.word	0x00000002
        /*0d30*/ 	.word	0x00031c40
        /*0d34*/ 	.short	0x010a
        /*0d36*/ 	.byte	0x3f
	.zero		1


	//   ....[63]....
        /*0d38*/ 	.word	0x00020030
        /*0d3c*/ 	.word	0x00000002
        /*0d40*/ 	.word	0x00000060
        /*0d44*/ 	.short	0x010a
        /*0d46*/ 	.byte	0x3f
	.zero		1


	//   ....[64]....
        /*0d48*/ 	.word	0x00020430
        /*0d4c*/ 	.word	0x00000003
        /*0d50*/ 	.word	0x00031c60
        /*0d54*/ 	.short	0x010a
        /*0d56*/ 	.byte	0x3f
	.zero		1


	//   ....[65]....
        /*0d58*/ 	.word	0x00021390
        /*0d5c*/ 	.word	0x00000009
        /*0d60*/ 	.word	0x00031c20
        /*0d64*/ 	.short	0x010a
        /*0d66*/ 	.byte	0x3f
	.zero		1


	//   ....[66]....
        /*0d68*/ 	.word	0x00021520
        /*0d6c*/ 	.word	0x00000007
        /*0d70*/ 	.word	0x00000000
        /*0d74*/ 	.short	0x010a
        /*0d76*/ 	.byte	0x3f
	.zero		1


	//   ....[67]....
        /*0d78*/ 	.word	0x00021590
        /*0d7c*/ 	.word	0x00000003
        /*0d80*/ 	.word	0x00000000
        /*0d84*/ 	.short	0x010a
        /*0d86*/ 	.byte	0x3f
	.zero		1


	//   ....[68]....
        /*0d88*/ 	.word	0x000215f0
        /*0d8c*/ 	.word	0x00000005
        /*0d90*/ 	.word	0x00000000
        /*0d94*/ 	.short	0x010a
        /*0d96*/ 	.byte	0x3f
	.zero		1


	//   ....[69]....
        /*0d98*/ 	.word	0x00021620
        /*0d9c*/ 	.word	0x00000003
        /*0da0*/ 	.word	0x00000000
        /*0da4*/ 	.short	0x010a
        /*0da6*/ 	.byte	0x3f
	.zero		1


	//   ....[70]....
        /*0da8*/ 	.word	0x00021680
        /*0dac*/ 	.word	0x0000000f
        /*0db0*/ 	.word	0x00031c90
        /*0db4*/ 	.short	0x010a
        /*0db6*/ 	.byte	0x3f
	.zero		1


	//   ....[71]....
        /*0db8*/ 	.word	0x000216d0
        /*0dbc*/ 	.word	0x0000000f
        /*0dc0*/ 	.word	0x00031c90
        /*0dc4*/ 	.short	0x010a
        /*0dc6*/ 	.byte	0x3f
	.zero		1


	//   ....[72]....
        /*0dc8*/ 	.word	0x00021720
        /*0dcc*/ 	.word	0x0000000f
        /*0dd0*/ 	.word	0x00031c90
        /*0dd4*/ 	.short	0x010a
        /*0dd6*/ 	.byte	0x3f
	.zero		1


	//   ....[73]....
        /*0dd8*/ 	.word	0x00021770
        /*0ddc*/ 	.word	0x0000000f
        /*0de0*/ 	.word	0x00031cb0
        /*0de4*/ 	.short	0x010a
        /*0de6*/ 	.byte	0x3f
	.zero		1


	//   ....[74]....
        /*0de8*/ 	.word	0x00021ad0
        /*0dec*/ 	.word	0x00000016
        /*0df0*/ 	.word	0x00031c00
        /*0df4*/ 	.short	0x010a
        /*0df6*/ 	.byte	0x3f
	.zero		1


	//   ....[75]....
        /*0df8*/ 	.word	0x00021d90
        /*0dfc*/ 	.word	0x00000016
        /*0e00*/ 	.word	0x00031c00
        /*0e04*/ 	.short	0x010a
        /*0e06*/ 	.byte	0x3f
	.zero		1


	//   ....[76]....
        /*0e08*/ 	.word	0x00021de0
        /*0e0c*/ 	.word	0x00000015
        /*0e10*/ 	.word	0x00031c30
        /*0e14*/ 	.short	0x010a
        /*0e16*/ 	.byte	0x3f
	.zero		1


	//   ....[77]....
        /*0e18*/ 	.word	0x00021e30
        /*0e1c*/ 	.word	0x00000000
        /*0e20*/ 	.word	0x00031c30
        /*0e24*/ 	.short	0x010a
        /*0e26*/ 	.byte	0x3f
	.zero		1


	//   ....[78]....
        /*0e28*/ 	.word	0x00021e80
        /*0e2c*/ 	.word	0x0000000e
        /*0e30*/ 	.word	0x00031c50
        /*0e34*/ 	.short	0x010a
        /*0e36*/ 	.byte	0x3f
	.zero		1


	//   ....[79]....
        /*0e38*/ 	.word	0x00021ed0
        /*0e3c*/ 	.word	0x00000000
        /*0e40*/ 	.word	0x00031c30
        /*0e44*/ 	.short	0x010a
        /*0e46*/ 	.byte	0x3f
	.zero		1


	//   ....[80]....
        /*0e48*/ 	.word	0x00021f20
        /*0e4c*/ 	.word	0x0000000e
        /*0e50*/ 	.word	0x00031c50
        /*0e54*/ 	.short	0x010a
        /*0e56*/ 	.byte	0x3f
	.zero		1


	//   ....[81]....
        /*0e58*/ 	.word	0x00021f70
        /*0e5c*/ 	.word	0x00000009
        /*0e60*/ 	.word	0x00031c50
        /*0e64*/ 	.short	0x010a
        /*0e66*/ 	.byte	0x3f
	.zero		1


	//   ....[82]....
        /*0e68*/ 	.word	0x00022110
        /*0e6c*/ 	.word	0x00000006
        /*0e70*/ 	.word	0x00031c20
        /*0e74*/ 	.short	0x010a
        /*0e76*/ 	.byte	0x3f
	.zero		1


	//   ....[83]....
        /*0e78*/ 	.word	0x00022160
        /*0e7c*/ 	.word	0x00000008
        /*0e80*/ 	.word	0x00031ca0
        /*0e84*/ 	.short	0x010a
        /*0e86*/ 	.byte	0x3f
	.zero		1


	//   ....[84]....
        /*0e88*/ 	.word	0x000221b0
        /*0e8c*/ 	.word	0x00000008
        /*0e90*/ 	.word	0x00031cc0
        /*0e94*/ 	.short	0x010a
        /*0e96*/ 	.byte	0x3f
	.zero		1


	//   ....[85]....
        /*0e98*/ 	.word	0x00022200
        /*0e9c*/ 	.word	0x00000007
        /*0ea0*/ 	.word	0x00031ca0
        /*0ea4*/ 	.short	0x010a
        /*0ea6*/ 	.byte	0x3f
	.zero		1


	//   ....[86]....
        /*0ea8*/ 	.word	0x00022250
        /*0eac*/ 	.word	0x00000007
        /*0eb0*/ 	.word	0x00031cc0
        /*0eb4*/ 	.short	0x010a
        /*0eb6*/ 	.byte	0x3f
	.zero		1


	//   ....[87]....
        /*0eb8*/ 	.word	0x000223f0
        /*0ebc*/ 	.word	0x00000005
        /*0ec0*/ 	.word	0x00031c40
        /*0ec4*/ 	.short	0x010a
        /*0ec6*/ 	.byte	0x3f
	.zero		1


	//   ....[88]....
        /*0ec8*/ 	.word	0x00022440
        /*0ecc*/ 	.word	0x0000001b
        /*0ed0*/ 	.word	0x00031c20
        /*0ed4*/ 	.short	0x010a
        /*0ed6*/ 	.byte	0x3f
	.zero		1


	//   ....[89]....
        /*0ed8*/ 	.word	0x00022490
        /*0edc*/ 	.word	0x00000003
        /*0ee0*/ 	.word	0x00031c40
        /*0ee4*/ 	.short	0x010a
        /*0ee6*/ 	.byte	0x3f
	.zero		1


	//   ....[90]....
        /*0ee8*/ 	.word	0x000224e0
        /*0eec*/ 	.word	0x00000002
        /*0ef0*/ 	.word	0x00000060
        /*0ef4*/ 	.short	0x010a
        /*0ef6*/ 	.byte	0x3f
	.zero		1


	//   ....[91]....
        /*0ef8*/ 	.word	0x00022530
        /*0efc*/ 	.word	0x00000003
        /*0f00*/ 	.word	0x00031c40
        /*0f04*/ 	.short	0x010a
        /*0f06*/ 	.byte	0x3f
	.zero		1


	//   ....[92]....
        /*0f08*/ 	.word	0x00022580
        /*0f0c*/ 	.word	0x00000003
        /*0f10*/ 	.word	0x00000060
        /*0f14*/ 	.short	0x010a
        /*0f16*/ 	.byte	0x3f
	.zero		1


	//   ....[93]....
        /*0f18*/ 	.word	0x000225d0
        /*0f1c*/ 	.word	0x00000002
        /*0f20*/ 	.word	0x00031c40
        /*0f24*/ 	.short	0x010a
        /*0f26*/ 	.byte	0x3f
	.zero		1


	//   ....[94]....
        /*0f28*/ 	.word	0x00022620
        /*0f2c*/ 	.word	0x00000002
        /*0f30*/ 	.word	0x00000060
        /*0f34*/ 	.short	0x010a
        /*0f36*/ 	.byte	0x3f
	.zero		1


	//   ....[95]....
        /*0f38*/ 	.word	0x00022670
        /*0f3c*/ 	.word	0x00000003
        /*0f40*/ 	.word	0x00031c60
        /*0f44*/ 	.short	0x010a
        /*0f46*/ 	.byte	0x3f
	.zero		1


	//   ....[96]....
        /*0f48*/ 	.word	0x00023020
        /*0f4c*/ 	.word	0x00000009
        /*0f50*/ 	.word	0x00031c20
        /*0f54*/ 	.short	0x010a
        /*0f56*/ 	.byte	0x3f
	.zero		1


	//   ....[97]....
        /*0f58*/ 	.word	0x000231c0
        /*0f5c*/ 	.word	0x00000007
        /*0f60*/ 	.word	0x00000000
        /*0f64*/ 	.short	0x010a
        /*0f66*/ 	.byte	0x3f
	.zero		1


	//   ....[98]....
        /*0f68*/ 	.word	0x00023210
        /*0f6c*/ 	.word	0x00000003
        /*0f70*/ 	.word	0x00000000
        /*0f74*/ 	.short	0x010a
        /*0f76*/ 	.byte	0x3f
	.zero		1


	//   ....[99]....
        /*0f78*/ 	.word	0x00023260
        /*0f7c*/ 	.word	0x00000005
        /*0f80*/ 	.word	0x00000000
        /*0f84*/ 	.short	0x010a
        /*0f86*/ 	.byte	0x3f
	.zero		1


	//----- nvinfo : EIATTR_NUM_MBARRIERS
	.align		4
.L_325:
        /*0f88*/ 	.byte	0x03, 0x38
        /*0f8a*/ 	.short	0x0016


	//----- nvinfo : EIATTR_EXIT_INSTR_OFFSETS
	.align		4
        /*0f8c*/ 	.byte	0x04, 0x1c
        /*0f8e*/ 	.short	(.L_327 - .L_326)


	//   ....[0]....
.L_326:
        /*0f90*/ 	.word	0x00021670


	//----- nvinfo : EIATTR_MAX_THREADS
	.align		4
.L_327:
        /*0f94*/ 	.byte	0x04, 0x05
        /*0f96*/ 	.short	(.L_329 - .L_328)
.L_328:
        /*0f98*/ 	.word	0x00000200
        /*0f9c*/ 	.word	0x00000001
        /*0fa0*/ 	.word	0x00000001


	//----- nvinfo : EIATTR_CRS_STACK_SIZE
	.align		4
.L_329:
        /*0fa4*/ 	.byte	0x04, 0x1e
        /*0fa6*/ 	.short	(.L_331 - .L_330)
.L_330:
        /*0fa8*/ 	.word	0x00000000


	//----- nvinfo : EIATTR_CBANK_PARAM_SIZE
	.align		4
.L_331:
        /*0fac*/ 	.byte	0x03, 0x19
        /*0fae*/ 	.short	0x0a70


	//----- nvinfo : EIATTR_PARAM_CBANK
	.align		4
        /*0fb0*/ 	.byte	0x04, 0x0a
        /*0fb2*/ 	.short	(.L_333 - .L_332)
	.align		4
.L_332:
        /*0fb4*/ 	.word	index@(.nv.constant0._ZN7cutlass13device_kernelIN5flash11enable_sm90INS1_16FlashAttnFwdSm90INS1_25CollectiveMainloopFwdSm90ILi2EN4cute5tupleIJNS5_1CILi1EEES8_S8_EEENS6_IJNS7_ILi192EEENS7_ILi144EEENS7_ILi96EEEEEELi96ENS_10bfloat16_tEfNS_4arch4Sm90ELb1ELb0ELb0ELb1ELb0ELb1ELb0ELb0ELb1ELb0ELb0ELb0EEENS1_21CollectiveEpilogueFwdINS6_IJSA_SC_SB_EEES9_SE_SG_Li384ELb1ELb0ELb0ELb0EEENS1_36VarlenDynamicPersistentTileSchedulerILi192ELi144ELi384ELi32ELb0ELb0ELb1ELb1ELb1ELb1EEEEEEEEEvNT_6ParamsE)
        /*0fb8*/ 	.short	0x0210
        /*0fba*/ 	.short	0x0a70


	//----- nvinfo : EIATTR_SW_WAR
	.align		4
.L_333:
        /*0fbc*/ 	.byte	0x04, 0x36
        /*0fbe*/ 	.short	(.L_335 - .L_334)
.L_334:
        /*0fc0*/ 	.word	0x00000008
.L_335:


//--------------------- .nv.callgraph             --------------------------
	.section	.nv.callgraph,"",@"SHT_CUDA_CALLGRAPH"
	.align	4
	.sectionentsize	8
	.align		4
        /*0000*/ 	.word	0x00000000
	.align		4
        /*0004*/ 	.word	0xffffffff
	.align		4
        /*0008*/ 	.word	index@(_ZN7cutlass13device_kernelIN5flash11enable_sm90INS1_16FlashAttnFwdSm90INS1_25CollectiveMainloopFwdSm90ILi2EN4cute5tupleIJNS5_1CILi1EEES8_S8_EEENS6_IJNS7_ILi192EEENS7_ILi144EEENS7_ILi96EEEEEELi96ENS_10bfloat16_tEfNS_4arch4Sm90ELb0ELb0ELb0ELb0ELb0ELb0ELb0ELb0ELb1ELb0ELb0ELb0EEENS1_21CollectiveEpilogueFwdINS6_IJSA_SC_SB_EEES9_SE_SG_Li384ELb0ELb0ELb0ELb0EEENS1_29StaticPersistentTileSchedulerILb0EEEEEEEEEvNT_6ParamsE)
	.align		4
        /*000c*/ 	.word	index@(__assertfail)
	.align		4
        /*0010*/ 	.word	index@(_ZN7cutlass13device_kernelIN5flash11enable_sm90INS1_16FlashAttnFwdSm90INS1_25CollectiveMainloopFwdSm90ILi2EN4cute5tupleIJNS5_1CILi1EEES8_S8_EEENS6_IJNS7_ILi192EEENS7_ILi144EEENS7_ILi96EEEEEELi96ENS_10bfloat16_tEfNS_4arch4Sm90ELb0ELb0ELb0ELb1ELb0ELb0ELb0ELb0ELb1ELb0ELb0ELb0EEENS1_21CollectiveEpilogueFwdINS6_IJSA_SC_SB_EEES9_SE_SG_Li384ELb1ELb0ELb0ELb0EEENS1_36VarlenDynamicPersistentTileSchedulerILi192ELi144ELi384ELi32ELb0ELb0ELb1ELb0ELb1ELb1EEEEEEEEEvNT_6ParamsE)
	.align		4
        /*0014*/ 	.word	index@(__assertfail)
	.align		4
        /*0018*/ 	.word	index@(_ZN7cutlass13device_kernelIN5flash11enable_sm90INS1_16FlashAttnFwdSm90INS1_25CollectiveMainloopFwdSm90ILi2EN4cute5tupleIJNS5_1CILi1EEES8_S8_EEENS6_IJNS7_ILi192EEENS7_ILi144EEENS7_ILi96EEEEEELi96ENS_10bfloat16_tEfNS_4arch4Sm90ELb0ELb0ELb0ELb1ELb0ELb1ELb0ELb0ELb1ELb0ELb0ELb0EEENS1_21CollectiveEpilogueFwdINS6_IJSA_SC_SB_EEES9_SE_SG_Li384ELb1ELb0ELb0ELb0EEENS1_36VarlenDynamicPersistentTileSchedulerILi192ELi144ELi384ELi32ELb0ELb0ELb1ELb0ELb1ELb1EEEEEEEEEvNT_6ParamsE)
	.align		4
        /*001c*/ 	.word	index@(__assertfail)
	.align		4
        /*0020*/ 	.word	index@(_ZN7cutlass13device_kernelIN5flash11enable_sm90INS1_16FlashAttnFwdSm90INS1_25CollectiveMainloopFwdSm90ILi2EN4cute5tupleIJNS5_1CILi1EEES8_S8_EEENS6_IJNS7_ILi192EEENS7_ILi128EEENS7_ILi96EEEEEELi96ENS_10bfloat16_tEfNS_4arch4Sm90ELb0ELb1ELb0ELb0ELb0ELb0ELb0ELb0ELb1ELb0ELb0ELb0EEENS1_21CollectiveEpilogueFwdINS6_IJSA_SC_SB_EEES9_SE_SG_Li384ELb0ELb0ELb0ELb0EEENS1_30DynamicPersistentTileSchedulerILi384ELi32ELb0ELb0ELb1EEEEEEEEEvNT_6ParamsE)
	.align		4
        /*0024*/ 	.word	index@(__assertfail)
	.align		4
        /*0028*/ 	.word	index@(_ZN7cutlass13device_kernelIN5flash11enable_sm90INS1_16FlashAttnFwdSm90INS1_25CollectiveMainloopFwdSm90ILi2EN4cute5tupleIJNS5_1CILi1EEES8_S8_EEENS6_IJNS7_ILi192EEENS7_ILi128EEENS7_ILi96EEEEEELi96ENS_10bfloat16_tEfNS_4arch4Sm90ELb0ELb1ELb0ELb1ELb0ELb0ELb0ELb0ELb1ELb0ELb0ELb0EEENS1_21CollectiveEpilogueFwdINS6_IJSA_SC_SB_EEES9_SE_SG_Li384ELb1ELb0ELb0ELb0EEENS1_36VarlenDynamicPersistentTileSchedulerILi192ELi128ELi384ELi32ELb0ELb0ELb1ELb1ELb0ELb1EEEEEEEEEvNT_6ParamsE)
	.align		4
        /*002c*/ 	.word	index@(__assertfail)
	.align		4
        /*0030*/ 	.word	index@(_ZN7cutlass13device_kernelIN5flash11enable_sm90INS1_16FlashAttnFwdSm90INS1_25CollectiveMainloopFwdSm90ILi2EN4cute5tupleIJNS5_1CILi1EEES8_S8_EEENS6_IJNS7_ILi192EEENS7_ILi128EEENS7_ILi96EEEEEELi96ENS_10bfloat16_tEfNS_4arch4Sm90ELb0ELb1ELb0ELb1ELb0ELb1ELb0ELb0ELb1ELb0ELb0ELb0EEENS1_21CollectiveEpilogueFwdINS6_IJSA_SC_SB_EEES9_SE_SG_Li384ELb1ELb0ELb0ELb0EEENS1_36VarlenDynamicPersistentTileSchedulerILi192ELi128ELi384ELi32ELb0ELb0ELb1ELb1ELb0ELb1EEEEEEEEEvNT_6ParamsE)
	.align		4
        /*0034*/ 	.word	index@(__assertfail)
	.align		4
        /*0038*/ 	.word	index@(_ZN7cutlass13device_kernelIN5flash11enable_sm90INS1_16FlashAttnFwdSm90INS1_25CollectiveMainloopFwdSm90ILi2EN4cute5tupleIJNS5_1CILi1EEES8_S8_EEENS6_IJNS7_ILi192EEENS7_ILi144EEENS7_ILi96EEEEEELi96ENS_10bfloat16_tEfNS_4arch4Sm90ELb1ELb0ELb0ELb0ELb0ELb0ELb0ELb0ELb1ELb0ELb0ELb0EEENS1_21CollectiveEpilogueFwdINS6_IJSA_SC_SB_EEES9_SE_SG_Li384ELb0ELb0ELb0ELb0EEENS1_30DynamicPersistentTileSchedulerILi384ELi32ELb0ELb0ELb1EEEEEEEEEvNT_6ParamsE)
	.align		4
        /*003c*/ 	.word	index@(__assertfail)
	.align		4
        /*0040*/ 	.word	index@(_ZN7cutlass13device_kernelIN5flash11enable_sm90INS1_16FlashAttnFwdSm90INS1_25CollectiveMainloopFwdSm90ILi2EN4cute5tupleIJNS5_1CILi1EEES8_S8_EEENS6_IJNS7_ILi192EEENS7_ILi144EEENS7_ILi96EEEEEELi96ENS_10bfloat16_tEfNS_4arch4Sm90ELb1ELb0ELb0ELb1ELb0ELb0ELb0ELb0ELb1ELb0ELb0ELb0EEENS1_21CollectiveEpilogueFwdINS6_IJSA_SC_SB_EEES9_SE_SG_Li384ELb1ELb0ELb0ELb0EEENS1_36VarlenDynamicPersistentTileSchedulerILi192ELi144ELi384ELi32ELb0ELb0ELb1ELb1ELb1ELb1EEEEEEEEEvNT_6ParamsE)
	.align		4
        /*0044*/ 	.word	index@(__assertfail)
	.align		4
        /*0048*/ 	.word	index@(_ZN7cutlass13device_kernelIN5flash11enable_sm90INS1_16FlashAttnFwdSm90INS1_25CollectiveMainloopFwdSm90ILi2EN4cute5tupleIJNS5_1CILi1EEES8_S8_EEENS6_IJNS7_ILi192EEENS7_ILi144EEENS7_ILi96EEEEEELi96ENS_10bfloat16_tEfNS_4arch4Sm90ELb1ELb0ELb0ELb1ELb0ELb1ELb0ELb0ELb1ELb0ELb0ELb0EEENS1_21CollectiveEpilogueFwdINS6_IJSA_SC_SB_EEES9_SE_SG_Li384ELb1ELb0ELb0ELb0EEENS1_36VarlenDynamicPersistentTileSchedulerILi192ELi144ELi384ELi32ELb0ELb0ELb1ELb1ELb1ELb1EEEEEEEEEvNT_6ParamsE)
	.align		4
        /*004c*/ 	.word	index@(__assertfail)
	.align		4
        /*0050*/ 	.word	0x00000000
	.align		4
        /*0054*/ 	.word	0xfffffffe
	.align		4
        /*0058*/ 	.word	0x00000000
	.align		4
        /*005c*/ 	.word	0xfffffffd
	.align		4
        /*0060*/ 	.word	0x00000000
	.align		4
        /*0064*/ 	.word	0xfffffffc


//--------------------- .nv.constant4             --------------------------
	.section	.nv.constant4,"a",@progbits
	.align	8
	.align		8
.nv.constant4:
        /*0000*/ 	.dword	__assertfail
	.align		8
        /*0008*/ 	.dword	__unnamed_1
	.align		8
        /*0010*/ 	.dword	__unnamed_2
	.align		8
        /*0018*/ 	.dword	__unnamed_3
	.align		8
        /*0020*/ 	.dword	__unnamed_4
	.align		8
        /*0028*/ 	.dword	__unnamed_5
	.align		8
        /*0030*/ 	.dword	__unnamed_6
	.align		8
        /*0038*/ 	.dword	__unnamed_7
	.align		8
        /*0040*/ 	.dword	__unnamed_8
	.align		8
        /*0048*/ 	.dword	__unnamed_9
	.align		8
        /*0050*/ 	.dword	_ZN65_INTERNAL_6364db25_29_flash_fwd_hdim96_bf16_sm90_cu_ea41c527_46864cuda3std3__45__cpo5beginE
	.align		8
        /*0058*/ 	.dword	_ZN65_INTERNAL_6364db25_29_flash_fwd_hdim96_bf16_sm90_cu_ea41c527_46864cuda3std3__45__cpo3endE
	.align		8
        /*0060*/ 	.dword	_ZN65_INTERNAL_6364db25_29_flash_fwd_hdim96_bf16_sm90_cu_ea41c527_46864cuda3std3__45__cpo6cbeginE
	.align		8
        /*0068*/ 	.dword	_ZN65_INTERNAL_6364db25_29_flash_fwd_hdim96_bf16_sm90_cu_ea41c527_46864cuda3std3__45__cpo4cendE
	.align		8
        /*0070*/ 	.dword	_ZN65_INTERNAL_6364db25_29_flash_fwd_hdim96_bf16_sm90_cu_ea41c527_46864cuda3std3__467_GLOBAL__N__6364db25_29_flash_fwd_hdim96_bf16_sm90_cu_ea41c527_46866ignoreE
	.align		8
        /*0078*/ 	.dword	_ZN65_INTERNAL_6364db25_29_flash_fwd_hdim96_bf16_sm90_cu_ea41c527_46864cuda3std3__419piecewise_constructE
	.align		8
        /*0080*/ 	.dword	_ZN65_INTERNAL_6364db25_29_flash_fwd_hdim96_bf16_sm90_cu_ea41c527_46864cuda3std3__48in_placeE
	.align		8
        /*0088*/ 	.dword	_ZN65_INTERNAL_6364db25_29_flash_fwd_hdim96_bf16_sm90_cu_ea41c527_46864cuda3std6ranges3__45__cpo4swapE
	.align		8
        /*0090*/ 	.dword	_ZN65_INTERNAL_6364db25_29_flash_fwd_hdim96_bf16_sm90_cu_ea41c527_46864cuda3std6ranges3__45__cpo9iter_moveE
	.align		8
        /*0098*/ 	.dword	_ZN65_INTERNAL_6364db25_29_flash_fwd_hdim96_bf16_sm90_cu_ea41c527_46864cute7productE
	.align		8
        /*00a0*/ 	.dword	_ZN65_INTERNAL_6364db25_29_flash_fwd_hdim96_bf16_sm90_cu_ea41c527_46864cute1_E
	.align		8
        /*00a8*/ 	.dword	$str$20
	.align		8
        /*00b0*/ 	.dword	$str$21


//--------------------- .text._ZN7cutlass13device_kernelIN5flash11enable_sm90INS1_16FlashAttnFwdSm90INS1_25CollectiveMainloopFwdSm90ILi2EN4cute5tupleIJNS5_1CILi1EEES8_S8_EEENS6_IJNS7_ILi192EEENS7_ILi144EEENS7_ILi96EEEEEELi96ENS_10bfloat16_tEfNS_4arch4Sm90ELb0ELb0ELb0ELb0ELb0ELb0ELb0ELb0ELb1ELb0ELb0ELb0EEENS1_21CollectiveEpilogueFwdINS6_IJSA_SC_SB_EEES9_SE_SG_Li384ELb0ELb0ELb0ELb0EEENS1_29StaticPersistentTileSchedulerILb0EEEEEEEEEvNT_6ParamsE --------------------------
	.section	.text._ZN7cutlass13device_kernelIN5flash11enable_sm90INS1_16FlashAttnFwdSm90INS1_25CollectiveMainloopFwdSm90ILi2EN4cute5tupleIJNS5_1CILi1EEES8_S8_EEENS6_IJNS7_ILi192EEENS7_ILi144EEENS7_ILi96EEEEEELi96ENS_10bfloat16_tEfNS_4arch4Sm90ELb0ELb0ELb0ELb0ELb0ELb0ELb0ELb0ELb1ELb0ELb0ELb0EEENS1_21CollectiveEpilogueFwdINS6_IJSA_SC_SB_EEES9_SE_SG_Li384ELb0ELb0ELb0ELb0EEENS1_29StaticPersistentTileSchedulerILb0EEEEEEEEEvNT_6ParamsE,"ax",@progbits
	.align	128
.text._ZN7cutlass13device_kernelIN5flash11enable_sm90INS1_16FlashAttnFwdSm90INS1_25CollectiveMainloopFwdSm90ILi2EN4cute5tupleIJNS5_1CILi1EEES8_S8_EEENS6_IJNS7_ILi192EEENS7_ILi144EEENS7_ILi96EEEEEELi96ENS_10bfloat16_tEfNS_4arch4Sm90ELb0ELb0ELb0ELb0ELb0ELb0ELb0ELb0ELb1ELb0ELb0ELb0EEENS1_21CollectiveEpilogueFwdINS6_IJSA_SC_SB_EEES9_SE_SG_Li384ELb0ELb0ELb0ELb0EEENS1_29StaticPersistentTileSchedulerILb0EEEEEEEEEvNT_6ParamsE:
        .type           _ZN7cutlass13device_kernelIN5flash11enable_sm90INS1_16FlashAttnFwdSm90INS1_25CollectiveMainloopFwdSm90ILi2EN4cute5tupleIJNS5_1CILi1EEES8_S8_EEENS6_IJNS7_ILi192EEENS7_ILi144EEENS7_ILi96EEEEEELi96ENS_10bfloat16_tEfNS_4arch4Sm90ELb0ELb0ELb0ELb0ELb0ELb0ELb0ELb0ELb1ELb0ELb0ELb0EEENS1_21CollectiveEpilogueFwdINS6_IJSA_SC_SB_EEES9_SE_SG_Li384ELb0ELb0ELb0ELb0EEENS1_29StaticPersistentTileSchedulerILb0EEEEEEEEEvNT_6ParamsE,@function
        .size           _ZN7cutlass13device_kernelIN5flash11enable_sm90INS1_16FlashAttnFwdSm90INS1_25CollectiveMainloopFwdSm90ILi2EN4cute5tupleIJNS5_1CILi1EEES8_S8_EEENS6_IJNS7_ILi192EEENS7_ILi144EEENS7_ILi96EEEEEELi96ENS_10bfloat16_tEfNS_4arch4Sm90ELb0ELb0ELb0ELb0ELb0ELb0ELb0ELb0ELb1ELb0ELb0ELb0EEENS1_21CollectiveEpilogueFwdINS6_IJSA_SC_SB_EEES9_SE_SG_Li384ELb0ELb0ELb0ELb0EEENS1_29StaticPersistentTileSchedulerILb0EEEEEEEEEvNT_6ParamsE,(.L_x_2207 - _ZN7cutlass13device_kernelIN5flash11enable_sm90INS1_16FlashAttnFwdSm90INS1_25CollectiveMainloopFwdSm90ILi2EN4cute5tupleIJNS5_1CILi1EEES8_S8_EEENS6_IJNS7_ILi192EEENS7_ILi144EEENS7_ILi96EEEEEELi96ENS_10bfloat16_tEfNS_4arch4Sm90ELb0ELb0ELb0ELb0ELb0ELb0ELb0ELb0ELb1ELb0ELb0ELb0EEENS1_21CollectiveEpilogueFwdINS6_IJSA_SC_SB_EEES9_SE_SG_Li384ELb0ELb0ELb0ELb0EEENS1_29StaticPersistentTileSchedulerILb0EEEEEEEEEvNT_6ParamsE)
        .other          _ZN7cutlass13device_kernelIN5flash11enable_sm90INS1_16FlashAttnFwdSm90INS1_25CollectiveMainloopFwdSm90ILi2EN4cute5tupleIJNS5_1CILi1EEES8_S8_EEENS6_IJNS7_ILi192EEENS7_ILi144EEENS7_ILi96EEEEEELi96ENS_10bfloat16_tEfNS_4arch4Sm90ELb0ELb0ELb0ELb0ELb0ELb0ELb0ELb0ELb1ELb0ELb0ELb0EEENS1_21CollectiveEpilogueFwdINS6_IJSA_SC_SB_EEES9_SE_SG_Li384ELb0ELb0ELb0ELb0EEENS1_29StaticPersistentTileSchedulerILb0EEEEEEEEEvNT_6ParamsE,@"STO_CUDA_ENTRY STV_DEFAULT"
_ZN7cutlass13device_kernelIN5flash11enable_sm90INS1_16FlashAttnFwdSm90INS1_25CollectiveMainloopFwdSm90ILi2EN4cute5tupleIJNS5_1CILi1EEES8_S8_EEENS6_IJNS7_ILi192EEENS7_ILi144EEENS7_ILi96EEEEEELi96ENS_10bfloat16_tEfNS_4arch4Sm90ELb0ELb0ELb0ELb0ELb0ELb0ELb0ELb0ELb1ELb0ELb0ELb0EEENS1_21CollectiveEpilogueFwdINS6_IJSA_SC_SB_EEES9_SE_SG_Li384ELb0ELb0ELb0ELb0EEENS1_29StaticPersistentTileSchedulerILb0EEEEEEEEEvNT_6ParamsE:
[----:B------:R-:W1:Y:S02]  /*0000*/  LDC R1, c[0x0][0x28] ;  /* 0x00000a00ff017b82 */ /* 0x000e640000000800 */
[----:B-1----:R-:W-:Y:S01]  /*0010*/  VIADD R1, R1, 0xfffffff8 ;  /* 0xfffffff801017836 */ /* 0x002fe20000000000 */
[----:B------:R-:W1:Y:S01]  /*0020*/  S2R R3, SR_TID.X ;  /* 0x0000000000037919 */ /* 0x000e620000002100 */
[----:B------:R-:W-:Y:S01]  /*0030*/  ELECT P0, URZ, PT ;  /* 0x00000000003f782f */ /* 0x000fe20003800000 */
[----:B------:R-:W-:Y:S01]  /*0040*/  BSSY B0, `(.L_x_0) ;  /* 0x0000013000007945 */ /* 0x000fe20003800000 */
[----:B-1----:R-:W-:-:S05]  /*0050*/  SHF.R.U32.HI R0, RZ, 0x5, R3 ;  /* 0x00000005ff007819 */ /* 0x002fca0000011603 */
[----:B------:R-:W1:Y:S02]  /*0060*/  SHFL.IDX PT, R2, R0, RZ, 0x1f ;  /* 0x00001fff00027589 */ /* 0x000e6400000e0000 */
[----:B-1----:R-:W-:-:S13]  /*0070*/  ISETP.EQ.AND P0, PT, R2, RZ, P0 ;  /* 0x000000ff0200720c */ /* 0x002fda0000702270 */
[----:B------:R-:W-:Y:S05]  /*0080*/  @!P0 BRA `(.L_x_1) ;  /* 0x0000000000388947 */ /* 0x000fea0003800000 */
[----:B------:R-:W-:Y:S02]  /*0090*/  ULDC.64 UR4, c[0x0][0x198] ;  /* 0x0000660000047ab9 */ /* 0x000fe40000000a00 */
[----:B------:R-:W-:Y:S02]  /*00a0*/  UIADD3 UR6, UP0, UR4, 0x270, URZ ;  /* 0x0000027004067890 */ /* 0x000fe4000ff1e03f */
[----:B------:R-:W-:Y:S02]  /*00b0*/  UIADD3 UR8, UP1, UR4, 0x370, URZ ;  /* 0x0000037004087890 */ /* 0x000fe4000ff3e03f */
[----:B------:R-:W-:Y:S02]  /*00c0*/  UIADD3 UR10, UP2, UR4, 0x470, URZ ;  /* 0x00000470040a7890 */ /* 0x000fe4000ff5e03f */
[----:B------:R-:W-:Y:S02]  /*00d0*/  UIADD3 UR4, UP3, UR4, 0x9f0, URZ ;  /* 0x000009f004047890 */ /* 0x000fe4000ff7e03f */
[----:B------:R-:W-:-:S02]  /*00e0*/  UIADD3.X UR7, URZ, UR5, URZ, UP0, !UPT ;  /* 0x000000053f077290 */ /* 0x000fc400087fe43f */
[----:B------:R-:W-:Y:S02]  /*00f0*/  UIADD3.X UR9, URZ, UR5, URZ, UP1, !UPT ;  /* 0x000000053f097290 */ /* 0x000fe40008ffe43f */
[----:B------:R-:W-:Y:S02]  /*0100*/  UIADD3.X UR11, URZ, UR5, URZ, UP2, !UPT ;  /* 0x000000053f0b7290 */ /* 0x000fe400097fe43f */
[----:B------:R-:W-:-:S03]  /*0110*/  UIADD3.X UR5, URZ, UR5, URZ, UP3, !UPT ;  /* 0x000000053f057290 */ /* 0x000fc60009ffe43f */
[----:B------:R1:W-:Y:S02]  /*0120*/  UTMACCTL.PF [UR6] ;  /* 0x00000000060079b9 */ /* 0x0003e40008040000 */
[----:B------:R1:W-:Y:S02]  /*0130*/  UTMACCTL.PF [UR8] ;  /* 0x00000000080079b9 */ /* 0x0003e40008040000 */
[----:B------:R1:W-:Y:S02]  /*0140*/  UTMACCTL.PF [UR10] ;  /* 0x000000000a0079b9 */ /* 0x0003e40008040000 */
[----:B------:R1:W-:Y:S02]  /*0150*/  UTMACCTL.PF [UR4] ;  /* 0x00000000040079b9 */ /* 0x0003e40008040000 */
[----:B-1----:R-:W-:Y:S01]  /*0160*/  NOP ;  /* 0x0000000000007918 */ /* 0x002fe20000000000 */
.L_x_1:
[----:B------:R-:W-:Y:S05]  /*0170*/  BSYNC B0 ;  /* 0x0000000000007941 */ /* 0x000fea0003800000 */
.L_x_0:
[----:B------:R-:W-:Y:S01]  /*0180*/  VOTEU.ANY UP0, P0 ;  /* 0x00000000003f7886 */ /* 0x000fe20000000100 */
[----:B------:R-:W1:Y:S01]  /*0190*/  SHFL.IDX PT, R2, R0, RZ, 0x1f ;  /* 0x00001fff00027589 */ /* 0x000e6200000e0000 */
[----:B------:R-:W-:Y:S01]  /*01a0*/  UMOV UR4, 0x1 ;  /* 0x0000000100047882 */ /* 0x000fe20000000000 */
[----:B------:R-:W-:Y:S01]  /*01b0*/  SHF.R.U32.HI R3, RZ, 0x7, R3 ;  /* 0x00000007ff037819 */ /* 0x000fe20000011603 */
[----:B------:R-:W-:Y:S01]  /*01c0*/  VOTEU.ANY UP1, P0 ;  /* 0x00000000003f7886 */ /* 0x000fe20000020100 */
[----:B------:R-:W2:Y:S01]  /*01d0*/  @UP0 S2UR UR7, SR_CgaCtaId ;  /* 0x00000000000709c3 */ /* 0x000ea20000008800 */
[----:B------:R-:W-:Y:S01]  /*01e0*/  @UP0 UMOV UR6, 0x400 ;  /* 0x0000040000060882 */ /* 0x000fe20000000000 */
[----:B------:R-:W-:-:S04]  /*01f0*/  @UP0 UIADD3 UR4, -UR4, 0x100000, URZ ;  /* 0x0010000004040890 */ /* 0x000fc8000fffe13f */
[----:B------:R-:W-:Y:S02]  /*0200*/  @UP0 USHF.L.U32 UR5, UR4, 0xb, URZ ;  /* 0x0000000b04050899 */ /* 0x000fe4000800063f */
[----:B------:R-:W-:Y:S01]  /*0210*/  @UP0 USHF.L.U32 UR4, UR4, 0x1, URZ ;  /* 0x0000000104040899 */ /* 0x000fe2000800063f */
[----:B-1----:R-:W-:Y:S02]  /*0220*/  ISETP.NE.AND P1, PT, R2, RZ, PT ;  /* 0x000000ff0200720c */ /* 0x002fe40003f25270 */
[----:B------:R1:W3:Y:S01]  /*0230*/  SHFL.IDX PT, R2, R3, RZ, 0x1f ;  /* 0x00001fff03027589 */ /* 0x0002e200000e0000 */
[----:B--2---:R-:W-:Y:S01]  /*0240*/  @UP0 ULEA UR6, UR7, UR6, 0x18 ;  /* 0x0000000607060291 */ /* 0x004fe2000f8ec03f */
[----:B------:R-:W-:Y:S02]  /*0250*/  VOTEU.ANY UP0, P0 ;  /* 0x00000000003f7886 */ /* 0x000fe40000000100 */
[----:B------:R-:W2:Y:S09]  /*0260*/  FENCE.VIEW.ASYNC.S ;  /* 0x00000000000073c6 */ /* 0x000eb20000000000 */
[----:B--2---:R1:W2:Y:S01]  /*0270*/  @UP0 SYNCS.EXCH.64 URZ, [UR6+0x31c00], UR4 ;  /* 0x031c0004063f05b2 */ /* 0x0042a20008000100 */
[----:B------:R1:W4:Y:S02]  /*0280*/  @UP1 SYNCS.EXCH.64 URZ, [UR6+0x31c20], UR4 ;  /* 0x031c2004063f15b2 */ /* 0x0003240008000100 */
[----:B-1----:R-:W-:Y:S05]  /*0290*/  @P1 BRA `(.L_x_2) ;  /* 0x0000000000481947 */ /* 0x002fea0003800000 */
[----:B------:R-:W1:Y:S01]  /*02a0*/  S2UR UR5, SR_CgaCtaId ;  /* 0x00000000000579c3 */ /* 0x000e620000008800 */
[----:B------:R-:W-:Y:S01]  /*02b0*/  UMOV UR4, 0x400 ;  /* 0x0000040000047882 */ /* 0x000fe20000000000 */
[----:B------:R-:W-:Y:S01]  /*02c0*/  UMOV UR6, 0x1 ;  /* 0x0000000100067882 */ /* 0x000fe20000000000 */
[----:B------:R-:W-:Y:S01]  /*02d0*/  UMOV UR9, 0x3 ;  /* 0x0000000300097882 */ /* 0x000fe20000000000 */
[----:B------:R-:W-:-:S04]  /*02e0*/  UIADD3 UR6, -UR6, 0x100000, URZ ;  /* 0x0010000006067890 */ /* 0x000fc8000fffe13f */
[----:B------:R-:W-:Y:S02]  /*02f0*/  USHF.L.U32 UR7, UR6, 0xb, URZ ;  /* 0x0000000b06077899 */ /* 0x000fe4000800063f */
[----:B------:R-:W-:Y:S01]  /*0300*/  USHF.L.U32 UR6, UR6, 0x1, URZ ;  /* 0x0000000106067899 */ /* 0x000fe2000800063f */
[----:B------:R-:W-:Y:S01]  /*0310*/  ELECT P0, URZ, PT ;  /* 0x00000000003f782f */ /* 0x000fe20003800000 */
[----:B-1----:R-:W-:Y:S02]  /*0320*/  ULEA UR8, UR5, UR4, 0x18 ;  /* 0x0000000405087291 */ /* 0x002fe4000f8ec03f */
[----:B------:R-:W-:-:S04]  /*0330*/  UIADD3 UR4, -UR9, 0x100000, URZ ;  /* 0x0010000009047890 */ /* 0x000fc8000fffe13f */
[----:B------:R-:W-:Y:S02]  /*0340*/  USHF.L.U32 UR5, UR4, 0xb, URZ ;  /* 0x0000000b04057899 */ /* 0x000fe4000800063f */
[----:B------:R-:W-:Y:S01]  /*0350*/  USHF.L.U32 UR4, UR4, 0x1, URZ ;  /* 0x0000000104047899 */ /* 0x000fe2000800063f */
[----:B------:R-:W1:Y:S03]  /*0360*/  FENCE.VIEW.ASYNC.S ;  /* 0x00000000000073c6 */ /* 0x000e660000000000 */
[----:B-1----:R1:W1:Y:S08]  /*0370*/  SYNCS.EXCH.64 URZ, [UR8+0x31c30], UR6 ;  /* 0x031c3006083f75b2 */ /* 0x0022700008000100 */
[----:B------:R1:W1:Y:S01]  /*0380*/  SYNCS.EXCH.64 URZ, [UR8+0x31c40], UR4 ;  /* 0x031c4004083f75b2 */ /* 0x0002620008000100 */
[----:B------:R1:W1:Y:S01]  /*0390*/  SYNCS.EXCH.64 URZ, [UR8+0x31c38], UR6 ;  /* 0x031c3806083f75b2 */ /* 0x0002620008000100 */
[----:B------:R1:W1:Y:S01]  /*03a0*/  SYNCS.EXCH.64 URZ, [UR8+0x31c48], UR4 ;  /* 0x031c4804083f75b2 */ /* 0x0002620008000100 */
[----:B------:R-:W-:Y:S01]  /*03b0*/  NOP ;  /* 0x0000000000007918 */ /* 0x000fe20000000000 */
.L_x_2:
[----:B------:R-:W5:Y:S01]  /*03c0*/  SHFL.IDX PT, R3, R0, RZ, 0x1f ;  /* 0x00001fff00037589 */ /* 0x000f6200000e0000 */
[----:B------:R-:W-:Y:S01]  /*03d0*/  NOP ;  /* 0x0000000000007918 */ /* 0x000fe20000000000 */
[----:B-----5:R-:W-:-:S13]  /*03e0*/  ISETP.NE.AND P0, PT, R3, RZ, PT ;  /* 0x000000ff0300720c */ /* 0x020fda0003f05270 */
[----:B------:R-:W-:Y:S05]  /*03f0*/  @P0 BRA `(.L_x_3) ;  /* 0x0000000000480947 */ /* 0x000fea0003800000 */
[----:B-1----:R-:W1:Y:S01]  /*0400*/  S2UR UR5, SR_CgaCtaId ;  /* 0x00000000000579c3 */ /* 0x002e620000008800 */
[----:B------:R-:W-:Y:S01]  /*0410*/  UMOV UR4, 0x400 ;  /* 0x0000040000047882 */ /* 0x000fe20000000000 */
[----:B------:R-:W-:Y:S01]  /*0420*/  UMOV UR6, 0x1 ;  /* 0x0000000100067882 */ /* 0x000fe20000000000 */
[----:B------:R-:W-:Y:S01]  /*0430*/  UMOV UR7, 0x3 ;  /* 0x0000000300077882 */ /* 0x000fe20000000000 */
[----:B------:R-:W-:Y:S01]  /*0440*/  ELECT P0, URZ, PT ;  /* 0x00000000003f782f */ /* 0x000fe20003800000 */
[----:B-1----:R-:W-:Y:S02]  /*0450*/  ULEA UR8, UR5, UR4, 0x18 ;  /* 0x0000000405087291 */ /* 0x002fe4000f8ec03f */
[----:B------:R-:W-:-:S04]  /*0460*/  UIADD3 UR4, -UR6, 0x100000, URZ ;  /* 0x0010000006047890 */ /* 0x000fc8000fffe13f */
[----:B------:R-:W-:Y:S02]  /*0470*/  USHF.L.U32 UR5, UR4, 0xb, URZ ;  /* 0x0000000b04057899 */ /* 0x000fe4000800063f */
[----:B------:R-:W-:Y:S02]  /*0480*/  USHF.L.U32 UR4, UR4, 0x1, URZ ;  /* 0x0000000104047899 */ /* 0x000fe4000800063f */
        /* <DEDUP_REMOVED lines=9> */
.L_x_3:
[----:B------:R-:W5:Y:S01]  /*0520*/  SHFL.IDX PT, R3, R0, RZ, 0x1f ;  /* 0x00001fff00037589 */ /* 0x000f6200000e0000 */
[----:B------:R-:W-:Y:S01]  /*0530*/  NOP ;  /* 0x0000000000007918 */ /* 0x000fe20000000000 */
[----:B-----5:R-:W-:-:S13]  /*0540*/  ISETP.NE.AND P0, PT, R3, RZ, PT ;  /* 0x000000ff0300720c */ /* 0x020fda0003f05270 */
[----:B------:R-:W-:Y:S05]  /*0550*/  @P0 BRA `(.L_x_4) ;  /* 0x0000000000380947 */ /* 0x000fea0003800000 */
[----:B-1----:R-:W1:Y:S01]  /*0560*/  S2UR UR5, SR_CgaCtaId ;  /* 0x00000000000579c3 */ /* 0x002e620000008800 */
[----:B------:R-:W-:Y:S01]  /*0570*/  UMOV UR4, 0x400 ;  /* 0x0000040000047882 */ /* 0x000fe20000000000 */
[----:B------:R-:W-:Y:S01]  /*0580*/  UMOV UR7, 0x1 ;  /* 0x0000000100077882 */ /* 0x000fe20000000000 */
[----:B------:R-:W-:Y:S01]  /*0590*/  ELECT P0, URZ, PT ;  /* 0x00000000003f782f */ /* 0x000fe20003800000 */
[----:B-1----:R-:W-:Y:S02]  /*05a0*/  ULEA UR6, UR5, UR4, 0x18 ;  /* 0x0000000405067291 */ /* 0x002fe4000f8ec03f */
[----:B------:R-:W-:-:S04]  /*05b0*/  UIADD3 UR4, -UR7, 0x100000, URZ ;  /* 0x0010000007047890 */ /* 0x000fc8000fffe13f */
[----:B------:R-:W-:Y:S02]  /*05c0*/  USHF.L.U32 UR5, UR4, 0xb, URZ ;  /* 0x0000000b04057899 */ /* 0x000fe4000800063f */
[----:B------:R-:W-:Y:S01]  /*05d0*/  USHF.L.U32 UR4, UR4, 0x1, URZ ;  /* 0x0000000104047899 */ /* 0x000fe2000800063f */
[----:B------:R-:W1:Y:S11]  /*05e0*/  FENCE.VIEW.ASYNC.S ;  /* 0x00000000000073c6 */ /* 0x000e760000000000 */
[----:B-1----:R1:W1:Y:S01]  /*05f0*/  SYNCS.EXCH.64 URZ, [UR6+0x31c70], UR4 ;  /* 0x031c7004063f75b2 */ /* 0x0022620008000100 */
[----:B------:R1:W1:Y:S01]  /*0600*/  SYNCS.EXCH.64 URZ, [UR6+0x31c80], UR4 ;  /* 0x031c8004063f75b2 */ /* 0x0002620008000100 */
[----:B------:R1:W1:Y:S01]  /*0610*/  SYNCS.EXCH.64 URZ, [UR6+0x31c78], UR4 ;  /* 0x031c7804063f75b2 */ /* 0x0002620008000100 */
[----:B------:R1:W1:Y:S01]  /*0620*/  SYNCS.EXCH.64 URZ, [UR6+0x31c88], UR4 ;  /* 0x031c8804063f75b2 */ /* 0x0002620008000100 */
[----:B------:R-:W-:Y:S01]  /*0630*/  NOP ;  /* 0x0000000000007918 */ /* 0x000fe20000000000 */
.L_x_4:
        /* <DEDUP_REMOVED lines=22> */
.L_x_5:
        /* <DEDUP_REMOVED lines=22> */
.L_x_6:
[----:B---3--:R-:W-:Y:S01]  /*0900*/  ISETP.NE.AND P0, PT, R2, RZ, PT ;  /* 0x000000ff0200720c */ /* 0x008fe20003f05270 */
[----:B------:R-:W-:Y:S01]  /*0910*/  IMAD.MOV.U32 R2, RZ, RZ, 0x1 ;  /* 0x00000001ff027424 */ /* 0x000fe200078e00ff */
[----:B------:R-:W-:-:S04]  /*0920*/  NOP ;  /* 0x0000000000007918 */ /* 0x000fc80000000000 */
[----:B------:R-:W-:-:S05]  /*0930*/  SEL R2, R2, 0x2, !P0 ;  /* 0x0000000202027807 */ /* 0x000fca0004000000 */
[----:B------:R3:W-:Y:S01]  /*0940*/  STL [R1], R2 ;  /* 0x0000000201007387 */ /* 0x0007e20000100800 */
[----:B-12-4-:R-:W-:Y:S06]  /*0950*/  BAR.SYNC.DEFER_BLOCKING 0x0 ;  /* 0x0000000000007b1d */ /* 0x016fec0000010000 */
[----:B------:R-:W-:Y:S05]  /*0960*/  @!P0 BRA `(.L_x_7) ;  /* 0x0000008c00148947 */ /* 0x000fea0003800000 */
.L_x_8:
[----:B------:R-:W-:-:S08]  /*0970*/  NOP ;  /* 0x0000000000007918 */ /* 0x000fd00000000000 */
[----:B------:R-:W1:Y:S02]  /*0980*/  USETMAXREG.TRY_ALLOC.CTAPOOL UP0, 0xa0 ;  /* 0x000000a0000079c8 */ /* 0x000e640008000600 */
[----:B-1----:R-:W-:-:S13]  /*0990*/  PLOP3.LUT P0, PT, PT, PT, UP0, 0x80, 0x0 ;  /* 0x000000000000781c */ /* 0x002fda0003f0f008 */
[----:B------:R-:W-:Y:S05]  /*09a0*/  @!P0 BRA `(.L_x_8) ;  /* 0xfffffffc00f08947 */ /* 0x000fea000383ffff */
[----:B------:R-:W1:Y:S01]  /*09b0*/  S2R R0, SR_TID.X ;  /* 0x0000000000007919 */ /* 0x000e620000002100 */
[----:B------:R-:W2:Y:S08]  /*09c0*/  S2UR UR7, SR_CTAID.X ;  /* 0x00000000000779c3 */ /* 0x000eb00000002500 */
[----:B------:R-:W-:Y:S06]  /*09d0*/  BAR.ARV 0x8, 0x1a0 ;  /* 0x0206800000007b1d */ /* 0x000fec0000002000 */
[----:B-1----:R-:W-:-:S04]  /*09e0*/  SHF.R.U32.HI R0, RZ, 0x7, R0 ;  /* 0x00000007ff007819 */ /* 0x002fc80000011600 */
[----:B------:R-:W-:Y:S02]  /*09f0*/  ISETP.NE.AND P0, PT, R0, 0x1, PT ;  /* 0x000000010000780c */ /* 0x000fe40003f05270 */
[----:B------:R-:W2:Y:S11]  /*0a00*/  LDC R0, c[0x0][0xda4] ;  /* 0x00036900ff007b82 */ /* 0x000eb60000000800 */
[----:B------:R-:W-:Y:S06]  /*0a10*/  @!P0 BAR.ARV 0x9, 0x100 ;  /* 0x0244000000008b1d */ /* 0x000fec0000002000 */
[----:B--2---:R-:W-:-:S13]  /*0a20*/  ISETP.LE.AND P0, PT, R0, UR7, PT ;  /* 0x0000000700007c0c */ /* 0x004fda000bf03270 */
[----:B------:R-:W-:Y:S05]  /*0a30*/  @P0 EXIT ;  /* 0x000000000000094d */ /* 0x000fea0003800000 */
[----:B------:R-:W2:Y:S01]  /*0a40*/  LDL.LU R12, [R1] ;  /* 0x00000000010c7983 */ /* 0x000ea20000300800 */
[----:B------:R-:W1:Y:S01]  /*0a50*/  S2UR UR4, SR_CgaCtaId ;  /* 0x00000000000479c3 */ /* 0x000e620000008800 */
[----:B---3--:R-:W3:Y:S02]  /*0a60*/  S2R R2, SR_TID.X ;  /* 0x0000000000027919 */ /* 0x008ee40000002100 */
[----:B---3--:R-:W-:-:S05]  /*0a70*/  VIADD R145, R2, 0xffffff80 ;  /* 0xffffff8002917836 */ /* 0x008fca0000000000 */
[----:B------:R-:W-:-:S04]  /*0a80*/  SHF.R.S32.HI R0, RZ, 0x1f, R145 ;  /* 0x0000001fff007819 */ /* 0x000fc80000011491 */
[CC--:B------:R-:W-:Y:S02]  /*0a90*/  LEA.HI R2, R0.reuse, R145.reuse, RZ, 0x4 ;  /* 0x0000009100027211 */ /* 0x0c0fe400078f20ff */
[-C--:B------:R-:W-:Y:S02]  /*0aa0*/  LEA.HI R148, R0, R145.reuse, RZ, 0x7 ;  /* 0x0000009100947211 */ /* 0x080fe400078f38ff */
[----:B------:R-:W-:Y:S02]  /*0ab0*/  LOP3.LUT R4, R2, 0xfffffff0, RZ, 0xc0, !PT ;  /* 0xfffffff002047812 */ /* 0x000fe400078ec0ff */
[----:B------:R-:W-:Y:S02]  /*0ac0*/  LOP3.LUT R6, R148, 0xffffff80, RZ, 0xc0, !PT ;  /* 0xffffff8094067812 */ /* 0x000fe400078ec0ff */
[----:B------:R-:W-:Y:S01]  /*0ad0*/  LEA.HI R149, R0, R145, RZ, 0x5 ;  /* 0x0000009100957211 */ /* 0x000fe200078f28ff */
[C---:B------:R-:W-:Y:S02]  /*0ae0*/  IMAD.IADD R4, R145.reuse, 0x1, -R4 ;  /* 0x0000000191047824 */ /* 0x040fe400078e0a04 */
[----:B------:R-:W-:-:S05]  /*0af0*/  IMAD.IADD R145, R145, 0x1, -R6 ;  /* 0x0000000191917824 */ /* 0x000fca00078e0a06 */
[----:B------:R-:W-:Y:S02]  /*0b00*/  SHF.R.S32.HI R6, RZ, 0x1f, R145 ;  /* 0x0000001fff067819 */ /* 0x000fe40000011491 */
[----:B------:R-:W-:Y:S02]  /*0b10*/  SHF.R.S32.HI R3, RZ, 0x1f, R4 ;  /* 0x0000001fff037819 */ /* 0x000fe40000011404 */
[----:B------:R-:W-:Y:S02]  /*0b20*/  LEA.HI R8, R6, R145, RZ, 0x2 ;  /* 0x0000009106087211 */ /* 0x000fe400078f10ff */
[----:B------:R-:W-:Y:S02]  /*0b30*/  SHF.R.S32.HI R5, RZ, 0x4, R2 ;  /* 0x00000004ff057819 */ /* 0x000fe40000011402 */
[CC--:B------:R-:W-:Y:S02]  /*0b40*/  LEA.HI R0, R3.reuse, R4.reuse, RZ, 0x3 ;  /* 0x0000000403007211 */ /* 0x0c0fe400078f18ff */
[----:B------:R-:W-:-:S02]  /*0b50*/  LEA.HI R3, R3, R4, RZ, 0x2 ;  /* 0x0000000403037211 */ /* 0x000fc400078f10ff */
[--C-:B------:R-:W-:Y:S02]  /*0b60*/  SHF.R.S32.HI R9, RZ, 0x2, R8.reuse ;  /* 0x00000002ff097819 */ /* 0x100fe40000011408 */
[----:B------:R-:W-:Y:S02]  /*0b70*/  SHF.R.S32.HI R10, RZ, 0x1f, R8 ;  /* 0x0000001fff0a7819 */ /* 0x000fe40000011408 */
[----:B------:R-:W-:Y:S01]  /*0b80*/  LEA.HI R2, R2, R5, RZ, 0x1 ;  /* 0x0000000502027211 */ /* 0x000fe200078f08ff */
[----:B------:R-:W3:Y:S01]  /*0b90*/  S2UR UR6, SR_SWINHI ;  /* 0x00000000000679c3 */ /* 0x000ee20000002f00 */
[----:B------:R-:W-:Y:S01]  /*0ba0*/  LOP3.LUT R7, R3, 0x7fffffc, RZ, 0xc0, !PT ;  /* 0x07fffffc03077812 */ /* 0x000fe200078ec0ff */
[----:B------:R-:W-:Y:S01]  /*0bb0*/  IMAD.SHL.U32 R0, R0, 0x10, RZ ;  /* 0x0000001000007824 */ /* 0x000fe200078e00ff */
[----:B------:R-:W-:Y:S02]  /*0bc0*/  LEA.HI R10, R10, R9, RZ, 0x3 ;  /* 0x000000090a0a7211 */ /* 0x000fe400078f18ff */
[----:B------:R-:W-:-:S02]  /*0bd0*/  LOP3.LUT R2, R2, 0x1ffffffe, RZ, 0xc0, !PT ;  /* 0x1ffffffe02027812 */ /* 0x000fc400078ec0ff */
[----:B------:R-:W-:Y:S02]  /*0be0*/  SHF.R.S32.HI R3, RZ, 0x2, R3 ;  /* 0x00000002ff037819 */ /* 0x000fe40000011403 */
[----:B------:R-:W-:Y:S01]  /*0bf0*/  LOP3.LUT R10, R10, 0xfffffff8, RZ, 0xc0, !PT ;  /* 0xfffffff80a0a7812 */ /* 0x000fe200078ec0ff */
[----:B------:R-:W-:Y:S01]  /*0c00*/  IMAD.IADD R2, R5, 0x1, -R2 ;  /* 0x0000000105027824 */ /* 0x000fe200078e0a02 */
[----:B------:R-:W-:Y:S01]  /*0c10*/  SHF.R.S32.HI R149, RZ, 0x5, R149 ;  /* 0x00000005ff957819 */ /* 0x000fe20000011495 */
[----:B------:R-:W-:Y:S01]  /*0c20*/  IMAD.SHL.U32 R3, R3, 0x40, RZ ;  /* 0x0000004003037824 */ /* 0x000fe200078e00ff */
[----:B------:R-:W-:Y:S01]  /*0c30*/  LOP3.LUT R0, R0, 0x7fffff80, RZ, 0xc0, !PT ;  /* 0x7fffff8000007812 */ /* 0x000fe200078ec0ff */
[----:B------:R-:W-:Y:S01]  /*0c40*/  IMAD.IADD R11, R9, 0x1, -R10 ;  /* 0x00000001090b7824 */ /* 0x000fe200078e0a0a */
[----:B------:R-:W-:Y:S01]  /*0c50*/  SHF.R.S32.HI R148, RZ, 0x7, R148 ;  /* 0x00000007ff947819 */ /* 0x000fe20000011494 */
[----:B------:R-:W-:Y:S01]  /*0c60*/  IMAD R9, R149, 0x10, R4 ;  /* 0x0000001095097824 */ /* 0x000fe200078e0204 */
[----:B------:R-:W-:Y:S01]  /*0c70*/  LOP3.LUT R3, R3, 0x40, RZ, 0xc0, !PT ;  /* 0x0000004003037812 */ /* 0x000fe200078ec0ff */
[----:B------:R-:W-:-:S02]  /*0c80*/  IMAD.SHL.U32 R2, R2, 0x8, RZ ;  /* 0x0000000802027824 */ /* 0x000fc400078e00ff */
[----:B------:R-:W-:Y:S02]  /*0c90*/  IMAD.IADD R7, R4, 0x1, -R7 ;  /* 0x0000000104077824 */ /* 0x000fe400078e0a07 */
[----:B------:R-:W-:Y:S01]  /*0ca0*/  IMAD R0, R149, 0x100, R0 ;  /* 0x0000010095007824 */ /* 0x000fe200078e0200 */
[----:B------:R-:W-:Y:S01]  /*0cb0*/  UMOV UR39, 0x400 ;  /* 0x0000040000277882 */ /* 0x000fe20000000000 */
[--C-:B------:R-:W-:Y:S01]  /*0cc0*/  IMAD.U32 R9, R9, 0x20, R2.reuse ;  /* 0x0000002009097824 */ /* 0x100fe200078e0002 */
[----:B------:R-:W-:Y:S01]  /*0cd0*/  LOP3.LUT R2, R3, 0x8, R2, 0xf8, !PT ;  /* 0x0000000803027812 */ /* 0x000fe200078ef802 */
[----:B------:R-:W-:Y:S01]  /*0ce0*/  IMAD R7, R7, 0x10, R0 ;  /* 0x0000001007077824 */ /* 0x000fe200078e0200 */
[----:B------:R-:W-:Y:S01]  /*0cf0*/  SHF.R.U32.HI R3, RZ, 0x3, R3 ;  /* 0x00000003ff037819 */ /* 0x000fe20000011603 */
[----:B------:R-:W-:Y:S01]  /*0d00*/  IMAD.HI R0, R148, 0x55555556, RZ ;  /* 0x5555555694007827 */ /* 0x000fe200078e02ff */
[----:B-1----:R-:W-:Y:S01]  /*0d10*/  ULEA UR39, UR4, UR39, 0x18 ;  /* 0x0000002704277291 */ /* 0x002fe2000f8ec03f */
[----:B------:R-:W-:-:S02]  /*0d20*/  LEA.HI R6, R6, R145, RZ, 0x5 ;  /* 0x0000009106067211 */ /* 0x000fc400078f28ff */
[----:B------:R-:W-:Y:S02]  /*0d30*/  LOP3.LUT R2, R2, R3, RZ, 0x3c, !PT ;  /* 0x0000000302027212 */ /* 0x000fe400078e3cff */
[----:B------:R-:W-:Y:S02]  /*0d40*/  LEA.HI R5, R0, R0, RZ, 0x1 ;  /* 0x0000000000057211 */ /* 0x000fe400078f08ff */
[----:B------:R-:W-:Y:S02]  /*0d50*/  LOP3.LUT R8, R8, 0x7ffffffc, RZ, 0xc0, !PT ;  /* 0x7ffffffc08087812 */ /* 0x000fe400078ec0ff */
[----:B------:R-:W-:Y:S01]  /*0d60*/  SHF.R.S32.HI R6, RZ, 0x5, R6 ;  /* 0x00000005ff067819 */ /* 0x000fe20000011406 */
[----:B------:R-:W-:Y:S01]  /*0d70*/  UMOV UR4, UR39 ;  /* 0x0000002700047c82 */ /* 0x000fe20008000000 */
[----:B---3--:R-:W-:Y:S01]  /*0d80*/  UMOV UR5, UR6 ;  /* 0x0000000600057c82 */ /* 0x008fe20008000000 */
[----:B------:R-:W-:Y:S02]  /*0d90*/  IMAD.IADD R2, R2, 0x1, R7 ;  /* 0x0000000102027824 */ /* 0x000fe400078e0207 */
[----:B------:R-:W-:-:S02]  /*0da0*/  IMAD.MOV.U32 R151, RZ, RZ, -0x2 ;  /* 0xfffffffeff977424 */ /* 0x000fc400078e00ff */
[----:B------:R-:W-:Y:S02]  /*0db0*/  IMAD.IADD R8, R145, 0x1, -R8 ;  /* 0x0000000191087824 */ /* 0x000fe400078e0a08 */
[----:B------:R-:W-:Y:S02]  /*0dc0*/  IMAD.U32 R16, RZ, RZ, UR4 ;  /* 0x00000004ff107e24 */ /* 0x000fe4000f8e00ff */
[----:B------:R-:W-:Y:S02]  /*0dd0*/  IMAD.U32 R17, RZ, RZ, UR5 ;  /* 0x00000005ff117e24 */ /* 0x000fe4000f8e00ff */
[----:B------:R-:W-:Y:S02]  /*0de0*/  IMAD R5, R5, -0x3, R148 ;  /* 0xfffffffd05057824 */ /* 0x000fe400078e0294 */
[----:B------:R-:W-:Y:S01]  /*0df0*/  IMAD R6, R6, 0x10, R11 ;  /* 0x0000001006067824 */ /* 0x000fe200078e020b */
[----:B------:R-:W-:Y:S01]  /*0e00*/  LEA R2, R2, UR39, 0x1 ;  /* 0x0000002702027c11 */ /* 0x000fe2000f8e08ff */
[----:B------:R-:W-:-:S02]  /*0e10*/  IMAD R151, R8, R151, 0x90 ;  /* 0x0000009008977424 */ /* 0x000fc400078e0297 */
[----:B------:R-:W-:Y:S01]  /*0e20*/  IMAD.WIDE R16, R9, 0x2, R16 ;  /* 0x0000000209107825 */ /* 0x000fe200078e0210 */
[----:B------:R-:W-:-:S03]  /*0e30*/  UMOV UR60, URZ ;  /* 0x0000003f003c7c82 */ /* 0x000fc60008000000 */
[----:B------:R-:W-:Y:S02]  /*0e40*/  IMAD R150, R5, 0x40, R6 ;  /* 0x0000004005967824 */ /* 0x000fe400078e0206 */
[----:B------:R-:W-:Y:S02]  /*0e50*/  IMAD.U32 R19, RZ, RZ, UR7 ;  /* 0x00000007ff137e24 */ /* 0x000fe4000f8e00ff */
[----:B------:R-:W-:Y:S01]  /*0e60*/  IMAD.MOV.U32 R144, RZ, RZ, RZ ;  /* 0x000000ffff907224 */ /* 0x000fe200078e00ff */
[----:B------:R-:W-:Y:S01]  /*0e70*/  UMOV UR38, URZ ;  /* 0x0000003f00267c82 */ /* 0x000fe20008000000 */
[----:B--2---:R-:W-:-:S07]  /*0e80*/  LOP3.LUT R18, R12, 0x1, RZ, 0xfc, !PT ;  /* 0x000000010c127812 */ /* 0x004fce00078efcff */
.L_x_31:
[----:B------:R-:W1:Y:S01]  /*0e90*/  SHFL.IDX PT, R0, R148, RZ, 0x1f ;  /* 0x00001fff94007589 */ /* 0x000e6200000e0000 */
[----:B------:R-:W2:Y:S01]  /*0ea0*/  LDC R64, c[0x0][0x2e0] ;  /* 0x0000b800ff407b82 */ /* 0x000ea20000000800 */
[----:B------:R-:W-:Y:S01]  /*0eb0*/  ULDC UR4, c[0x0][0xda8] ;  /* 0x00036a0000047ab9 */ /* 0x000fe20000000800 */
[----:B------:R-:W-:Y:S01]  /*0ec0*/  R2UR UR11, R19 ;  /* 0x00000000130b72ca */ /* 0x000fe200000e0000 */
[----:B------:R-:W-:Y:S01]  /*0ed0*/  ULDC.64 UR6, c[0x0][0x3f8] ;  /* 0x0000fe0000067ab9 */ /* 0x000fe20000000a00 */
[----:B------:R-:W-:Y:S02]  /*0ee0*/  UISETP.NE.AND UP1, UPT, UR4, 0x1, UPT ;  /* 0x000000010400788c */ /* 0x000fe4000bf25270 */
[----:B------:R-:W-:Y:S01]  /*0ef0*/  UISETP.NE.U32.AND UP0, UPT, UR6, URZ, UPT ;  /* 0x0000003f0600728c */ /* 0x000fe2000bf05070 */
[----:B------:R-:W-:Y:S01]  /*0f00*/  ULDC UR4, c[0x0][0xdb4] ;  /* 0x00036d0000047ab9 */ /* 0x000fe20000000800 */
[----:B------:R-:W-:Y:S02]  /*0f10*/  ULDC UR8, c[0x0][0x404] ;  /* 0x0001010000087ab9 */ /* 0x000fe40000000800 */
[----:B------:R-:W-:-:S02]  /*0f20*/  UISETP.NE.AND.EX UP0, UPT, UR7, URZ, UPT, UP0 ;  /* 0x0000003f0700728c */ /* 0x000fc4000bf05300 */
[----:B------:R-:W-:Y:S02]  /*0f30*/  UISETP.NE.AND UP2, UPT, UR4, 0x1, UPT ;  /* 0x000000010400788c */ /* 0x000fe4000bf45270 */
[----:B------:R-:W-:Y:S02]  /*0f40*/  UIADD3 UR9, UR39, 0x24300, URZ ;  /* 0x0002430027097890 */ /* 0x000fe4000fffe03f */
[----:B------:R-:W-:Y:S01]  /*0f50*/  USEL UR8, UR8, 0x1, UP0 ;  /* 0x0000000108087887 */ /* 0x000fe20008000000 */
[----:B------:R-:W-:Y:S01]  /*0f60*/  @UP1 ULDC UR4, c[0x0][0xdac] ;  /* 0x00036b0000041ab9 */ /* 0x000fe20000000800 */
[----:B------:R-:W-:Y:S02]  /*0f70*/  ULOP3.LUT UP0, URZ, UR9, 0x9f, URZ, 0xc0, !UPT ;  /* 0x0000009f093f7892 */ /* 0x000fe4000f80c03f */
[----:B------:R-:W-:Y:S01]  /*0f80*/  UIMAD.WIDE.U32 UR4, UR11, UR4, URZ ;  /* 0x000000040b0472a5 */ /* 0x000fe2000f8e003f */
[----:B-1----:R-:W-:Y:S01]  /*0f90*/  R2UR UR37, R0 ;  /* 0x00000000002572ca */ /* 0x002fe200000e0000 */
[----:B------:R-:W-:Y:S01]  /*0fa0*/  @UP1 ULDC UR10, c[0x0][0xdb0] ;  /* 0x00036c00000a1ab9 */ /* 0x000fe20000000800 */
[----:B------:R-:W-:Y:S01]  /*0fb0*/  UMOV UR12, UR11 ;  /* 0x0000000b000c7c82 */ /* 0x000fe20008000000 */
[----:B--2---:R-:W-:Y:S01]  /*0fc0*/  IMAD R64, R64, UR8, RZ ;  /* 0x0000000840407c24 */ /* 0x004fe2000f8e02ff */
[----:B------:R-:W-:Y:S01]  /*0fd0*/  @UP1 USHF.R.U32.HI UR12, URZ, UR10, UR5 ;  /* 0x0000000a3f0c1299 */ /* 0x000fe20008011605 */
[----:B------:R-:W-:-:S02]  /*0fe0*/  PLOP3.LUT P0, PT, PT, PT, UP0, 0x80, 0x0 ;  /* 0x000000000000781c */ /* 0x000fc40003f0f008 */
[----:B------:R-:W-:-:S03]  /*0ff0*/  VIADD R0, R64, 0x8f ;  /* 0x0000008f40007836 */ /* 0x000fc60000000000 */
[----:B------:R-:W-:Y:S01]  /*1000*/  IMAD.U32 R147, RZ, RZ, UR12 ;  /* 0x0000000cff937e24 */ /* 0x000fe2000f8e00ff */
[----:B------:R-:W-:Y:S01]  /*1010*/  UMOV UR36, UR12 ;  /* 0x0000000c00247c82 */ /* 0x000fe20008000000 */
[----:B------:R-:W-:Y:S01]  /*1020*/  IMAD.HI R0, R0, 0x38e38e39, RZ ;  /* 0x38e38e3900007827 */ /* 0x000fe200078e02ff */
[----:B------:R-:W-:-:S04]  /*1030*/  UIMAD.WIDE UR6, UR37, 0x55555556, URZ ;  /* 0x55555556250678a5 */ /* 0x000fc8000f8e023f */
[----:B------:R-:W-:Y:S01]  /*1040*/  ULEA.HI UR40, UR7, UR7, URZ, 0x1 ;  /* 0x0000000707287291 */ /* 0x000fe2000f8f083f */
[----:B------:R-:W-:Y:S02]  /*1050*/  SHF.R.U32.HI R3, RZ, 0x1f, R0 ;  /* 0x0000001fff037819 */ /* 0x000fe40000011600 */
[----:B------:R-:W-:Y:S01]  /*1060*/  @UP2 ULDC.64 UR6, c[0x0][0xdb8] ;  /* 0x00036e0000062ab9 */ /* 0x000fe20000000a00 */
[----:B------:R-:W-:Y:S01]  /*1070*/  UIMAD UR40, UR40, -0x3, UR37 ;  /* 0xfffffffd282878a4 */ /* 0x000fe2000f8e0225 */
[----:B------:R-:W-:Y:S01]  /*1080*/  LEA.HI.SX32 R22, R0, R3, 0x1b ;  /* 0x0000000300167211 */ /* 0x000fe200078fdaff */
[----:B------:R-:W-:Y:S02]  /*1090*/  UIMAD.WIDE.U32 UR4, UR12, UR6, URZ ;  /* 0x000000060c0472a5 */ /* 0x000fe4000f8e003f */
[----:B------:R-:W-:Y:S02]  /*10a0*/  ULEA UR6, UR40, UR9, 0xb ;  /* 0x0000000928067291 */ /* 0x000fe4000f8e583f */
[----:B------:R-:W-:-:S02]  /*10b0*/  @UP2 USHF.R.U32.HI UR36, URZ, UR7, UR5 ;  /* 0x000000073f242299 */ /* 0x000fc40008011605 */
[----:B------:R-:W-:Y:S01]  /*10c0*/  USHF.R.U32.HI UR6, URZ, 0x4, UR6 ;  /* 0x000000043f067899 */ /* 0x000fe20008011606 */
[----:B------:R-:W-:-:S03]  /*10d0*/  UMOV UR4, UR11 ;  /* 0x0000000b00047c82 */ /* 0x000fc60008000000 */
[----:B------:R-:W-:Y:S01]  /*10e0*/  ULOP3.LUT UR61, UR6, 0x3fff, URZ, 0xc0, !UPT ;  /* 0x00003fff063d7892 */ /* 0x000fe2000f8ec03f */
[----:B------:R-:W-:Y:S01]  /*10f0*/  IMAD.U32 R146, RZ, RZ, UR4 ;  /* 0x00000004ff927e24 */ /* 0x000fe2000f8e00ff */
[----:B------:R-:W-:Y:S10]  /*1100*/  @!P0 BRA `(.L_x_9) ;  /* 0x0000000000408947 */ /* 0x000ff40003800000 */
[----:B------:R-:W-:Y:S01]  /*1110*/  MOV R0, 0x0 ;  /* 0x0000000000007802 */ /* 0x000fe20000000f00 */
[----:B------:R-:W-:Y:S01]  /*1120*/  ULDC.64 UR4, c[0x4][0xa8] ;  /* 0x01002a0000047ab9 */ /* 0x000fe20000000a00 */
[----:B------:R-:W-:Y:S01]  /*1130*/  ULDC.64 UR6, c[0x4][0x20] ;  /* 0x0100080000067ab9 */ /* 0x000fe20000000a00 */
[----:B------:R-:W-:Y:S01]  /*1140*/  IMAD.U32 R4, RZ, RZ, UR4 ;  /* 0x00000004ff047e24 */ /* 0x000fe2000f8e00ff */
[----:B------:R1:W2:Y:S01]  /*1150*/  LDC.64 R14, c[0x4][R0] ;  /* 0x01000000000e7b82 */ /* 0x0002a20000000a00 */
[----:B------:R-:W-:Y:S01]  /*1160*/  IMAD.U32 R5, RZ, RZ, UR5 ;  /* 0x00000005ff057e24 */ /* 0x000fe2000f8e00ff */
[----:B------:R-:W-:Y:S01]  /*1170*/  ULDC.64 UR4, c[0x4][0xb0] ;  /* 0x01002c0000047ab9 */ /* 0x000fe20000000a00 */
[----:B------:R-:W-:Y:S02]  /*1180*/  IMAD.U32 R10, RZ, RZ, UR6 ;  /* 0x00000006ff0a7e24 */ /* 0x000fe4000f8e00ff */
[----:B------:R-:W-:Y:S02]  /*1190*/  IMAD.U32 R6, RZ, RZ, UR4 ;  /* 0x00000004ff067e24 */ /* 0x000fe4000f8e00ff */
[----:B------:R-:W-:-:S02]  /*11a0*/  IMAD.U32 R7, RZ, RZ, UR5 ;  /* 0x00000005ff077e24 */ /* 0x000fc4000f8e00ff */
[----:B------:R-:W-:Y:S02]  /*11b0*/  IMAD.U32 R11, RZ, RZ, UR7 ;  /* 0x00000007ff0b7e24 */ /* 0x000fe4000f8e00ff */
[----:B------:R-:W-:Y:S02]  /*11c0*/  IMAD.MOV.U32 R8, RZ, RZ, 0x70 ;  /* 0x00000070ff087424 */ /* 0x000fe400078e00ff */
[----:B------:R-:W-:Y:S02]  /*11d0*/  IMAD.MOV.U32 R12, RZ, RZ, 0x1 ;  /* 0x00000001ff0c7424 */ /* 0x000fe400078e00ff */
[----:B-1----:R-:W-:-:S07]  /*11e0*/  IMAD.MOV.U32 R13, RZ, RZ, RZ ;  /* 0x000000ffff0d7224 */ /* 0x002fce00078e00ff */
[----:B------:R-:W-:-:S07]  /*11f0*/  LEPC R20, `(.L_x_9) ;  /* 0x000000001014794e */ /* 0x000fce0000000000 */
[----:B--2---:R-:W-:Y:S05]  /*1200*/  CALL.ABS.NOINC R14 ;  /* 0x000000000e007343 */ /* 0x004fea0003c00000 */
.L_x_9:
[----:B------:R-:W-:Y:S02]  /*1210*/  LOP3.LUT R0, R144, 0x1, RZ, 0xc0, !PT ;  /* 0x0000000190007812 */ /* 0x000fe400078ec0ff */
[----:B------:R-:W-:Y:S02]  /*1220*/  ISETP.NE.AND P0, PT, R18, 0x3, PT ;  /* 0x000000031200780c */ /* 0x000fe40003f05270 */
[----:B------:R-:W-:-:S04]  /*1230*/  SHF.L.U32 R0, R0, 0x1f, RZ ;  /* 0x0000001f00007819 */ /* 0x000fc800000006ff */
[----:B------:R-:W1:Y:S02]  /*1240*/  SYNCS.PHASECHK.TRANS64.TRYWAIT P1, [UR39+0x31c00], R0 ;  /* 0x031c0000ff0075a7 */ /* 0x000e640008020167 */
[----:B-1----:R-:W-:Y:S05]  /*1250*/  @!P1 BRA `(.L_x_10) ;  /* 0x000000b000449947 */ /* 0x002fea0003800000 */
.L_x_89:
[----:B------:R-:W-:Y:S05]  /*1260*/  @!P0 BRA `(.L_x_11) ;  /* 0x0000000000048947 */ /* 0x000fea0003800000 */
[----:B------:R-:W-:Y:S01]  /*1270*/  BPT.TRAP 0x1 ;  /* 0x000000040000795c */ /* 0x000fe20000300000 */
.L_x_11:
[----:B------:R-:W-:Y:S02]  /*1280*/  IMAD.U32 R4, RZ, RZ, UR38 ;  /* 0x00000026ff047e24 */ /* 0x000fe4000f8e00ff */
[----:B-1----:R-:W-:-:S03]  /*1290*/  IMAD.U32 R3, RZ, RZ, UR60 ;  /* 0x0000003cff037e24 */ /* 0x002fc6000f8e00ff */
[----:B------:R-:W-:Y:S02]  /*12a0*/  LEA R4, R4, UR39, 0x3 ;  /* 0x0000002704047c11 */ /* 0x000fe4000f8e18ff */
[----:B------:R-:W-:-:S04]  /*12b0*/  SHF.L.U32 R3, R3, 0x1f, RZ ;  /* 0x0000001f03037819 */ /* 0x000fc800000006ff */
[----:B------:R1:W2:Y:S01]  /*12c0*/  SYNCS.PHASECHK.TRANS64.TRYWAIT P2, [R4+URZ+0x31c30], R3 ;  /* 0x031c3003040075a7 */ /* 0x0002a2000804017f */
[----:B------:R-:W-:Y:S05]  /*12d0*/  @!P0 BRA `(.L_x_12) ;  /* 0x0000000000048947 */ /* 0x000fea0003800000 */
[----:B------:R-:W-:Y:S01]  /*12e0*/  BPT.TRAP 0x1 ;  /* 0x000000040000795c */ /* 0x000fe20000300000 */
.L_x_12:
[----:B------:R-:W3:Y:S01]  /*12f0*/  S2R R0, SR_TID.X ;  /* 0x0000000000007919 */ /* 0x000ee20000002100 */
[----:B------:R-:W-:Y:S01]  /*1300*/  IMAD.MOV.U32 R71, RZ, RZ, RZ ;  /* 0x000000ffff477224 */ /* 0x000fe200078e00ff */
[----:B---3--:R-:W-:Y:S01]  /*1310*/  LOP3.LUT P1, RZ, R0, 0x7f, RZ, 0xc0, !PT ;  /* 0x0000007f00ff7812 */ /* 0x008fe2000782c0ff */
[----:B--2---:R-:W-:-:S12]  /*1320*/  @P2 BRA `(.L_x_13) ;  /* 0x0000000000082947 */ /* 0x004fd80003800000 */
[----:B------:R-:W2:Y:S02]  /*1330*/  SYNCS.PHASECHK.TRANS64.TRYWAIT P2, [R4+URZ+0x31c30], R3 ;  /* 0x031c3003040075a7 */ /* 0x000ea4000804017f */
[----:B--2---:R-:W-:Y:S05]  /*1340*/  @!P2 BRA `(.L_x_14) ;  /* 0x000000b00020a947 */ /* 0x004fea0003800000 */
.L_x_13:
[----:B------:R-:W-:Y:S05]  /*1350*/  WARPSYNC.ALL ;  /* 0x0000000000007948 */ /* 0x000fea0003800000 */
[----:B------:R-:W-:Y:S01]  /*1360*/  UIADD3 UR4, UR39, 0x16a00, URZ ;  /* 0x00016a0027047890 */ /* 0x000fe2000fffe03f */
[----:B------:R-:W-:Y:S01]  /*1370*/  WARPGROUP.ARRIVE ;  /* 0x00000000000079c5 */ /* 0x000fe20000000000 */
[----:B------:R-:W-:Y:S01]  /*1380*/  ULEA UR40, UR40, UR39, 0xc ;  /* 0x0000002728287291 */ /* 0x000fe2000f8e603f */
[----:B------:R-:W-:Y:S01]  /*1390*/  IMAD.IADD R5, R151, 0x1, R64 ;  /* 0x0000000197057824 */ /* 0x000fe200078e0240 */
[----:B------:R-:W-:Y:S01]  /*13a0*/  USHF.R.U32.HI UR4, URZ, 0x4, UR4 ;  /* 0x000000043f047899 */ /* 0x000fe20008011604 */
[----:B------:R-:W-:Y:S01]  /*13b0*/  P2R R9, PR, RZ, 0x2 ;  /* 0x00000002ff097803 */ /* 0x000fe20000000000 */
[----:B------:R-:W-:Y:S01]  /*13c0*/  UIADD3 UR40, UR40, 0xda00, URZ ;  /* 0x0000da0028287890 */ /* 0x000fe2000fffe03f */
[----:B------:R-:W-:Y:S01]  /*13d0*/  IMAD R5, R22, -0x90, R5 ;  /* 0xffffff7016057824 */ /* 0x000fe200078e0205 */
[----:B------:R-:W-:Y:S01]  /*13e0*/  ULOP3.LUT UR4, UR4, 0x3fff, URZ, 0xc0, !UPT ;  /* 0x00003fff04047892 */ /* 0x000fe2000f8ec03f */
[----:B------:R-:W-:Y:S01]  /*13f0*/  P2R R7, PR, RZ, 0x1 ;  /* 0x00000001ff077803 */ /* 0x000fe20000000000 */
[----:B------:R-:W-:-:S02]  /*1400*/  USHF.R.U32.HI UR40, URZ, 0x4, UR40 ;  /* 0x000000043f287899 */ /* 0x000fc40008011628 */
[----:B------:R-:W-:Y:S01]  /*1410*/  ULOP3.LUT UR7, UR4, 0x10000, URZ, 0xfc, !UPT ;  /* 0x0001000004077892 */ /* 0x000fe2000f8efc3f */
[C---:B------:R-:W-:Y:S01]  /*1420*/  ISETP.GT.AND P2, PT, R5.reuse, RZ, PT ;  /* 0x000000ff0500720c */ /* 0x040fe20003f44270 */
[----:B------:R-:W-:Y:S01]  /*1430*/  ULOP3.LUT UR5, UR40, 0x3fff, URZ, 0xc0, !UPT ;  /* 0x00003fff28057892 */ /* 0x000fe2000f8ec03f */
[C---:B------:R-:W-:Y:S01]  /*1440*/  ISETP.GT.AND P3, PT, R5.reuse, 0x1, PT ;  /* 0x000000010500780c */ /* 0x040fe20003f64270 */
[----:B------:R-:W-:Y:S01]  /*1450*/  UIMAD UR4, UR38, 0x6c0, UR7 ;  /* 0x000006c0260478a4 */ /* 0x000fe2000f8e0207 */
[C---:B------:R-:W-:Y:S01]  /*1460*/  ISETP.GT.AND P4, PT, R5.reuse, 0x8, PT ;  /* 0x000000080500780c */ /* 0x040fe20003f84270 */
[----:B------:R-:W-:Y:S01]  /*1470*/  ULOP3.LUT UR5, UR5, 0x10000, URZ, 0xfc, !UPT ;  /* 0x0001000005057892 */ /* 0x000fe2000f8efc3f */
[C---:B------:R-:W-:Y:S01]  /*1480*/  ISETP.GT.AND P5, PT, R5.reuse, 0x9, PT ;  /* 0x000000090500780c */ /* 0x040fe20003fa4270 */
[----:B------:R-:W-:Y:S01]  /*1490*/  UMOV UR31, 0x80000020 ;  /* 0x80000020001f7882 */ /* 0x000fe20000000000 */
[----:B------:R-:W-:Y:S01]  /*14a0*/  UMOV UR29, 0x80000020 ;  /* 0x80000020001d7882 */ /* 0x000fe20000000000 */
[----:B------:R-:W-:Y:S01]  /*14b0*/  UIADD3 UR10, UR4, 0x40, URZ ;  /* 0x00000040040a7890 */ /* 0x000fe2000fffe03f */
[C---:B------:R-:W-:Y:S01]  /*14c0*/  ISETP.GT.AND P6, PT, R5.reuse, 0x41, PT ;  /* 0x000000410500780c */ /* 0x040fe20003fc4270 */
[----:B------:R-:W-:Y:S01]  /*14d0*/  UMOV UR30, UR4 ;  /* 0x00000004001e7c82 */ /* 0x000fe20008000000 */
[----:B------:R-:W-:Y:S01]  /*14e0*/  UMOV UR28, UR5 ;  /* 0x00000005001c7c82 */ /* 0x000fe20008000000 */
[----:B------:R-:W-:Y:S01]  /*14f0*/  UMOV UR9, UR29 ;  /* 0x0000001d00097c82 */ /* 0x000fe20008000000 */
[----:B------:R-:W-:Y:S01]  /*1500*/  HGMMA.64x16x16.F32.BF16 R96, gdesc[UR28], RZ, !UPT, gsb0 ;  /* 0x002000001c6079f0 */ /* 0x000fe2000c0018ff */
[----:B------:R-:W-:Y:S01]  /*1510*/  UMOV UR8, UR28 ;  /* 0x0000001c00087c82 */ /* 0x000fe20008000000 */
[----:B------:R-:W-:Y:S01]  /*1520*/  UMOV UR11, 0x80000020 ;  /* 0x80000020000b7882 */ /* 0x000fe20000000000 */
[----:B------:R-:W-:Y:S01]  /*1530*/  UIADD3 UR6, UR4, 0xc0, URZ ;  /* 0x000000c004067890 */ /* 0x000fe2000fffe03f */
[C---:B------:R-:W-:Y:S01]  /*1540*/  ISETP.GT.AND P1, PT, R5.reuse, 0x69, PT ;  /* 0x000000690500780c */ /* 0x040fe20003f24270 */
[----:B------:R-:W-:Y:S01]  /*1550*/  UIADD3 UR12, UR4, 0x100, URZ ;  /* 0x00000100040c7890 */ /* 0x000fe2000fffe03f */
[----:B------:R-:W-:Y:S01]  /*1560*/  ISETP.GT.AND P0, PT, R5, 0x70, PT ;  /* 0x000000700500780c */ /* 0x000fe20003f04270 */
[----:B------:R-:W-:-:S02]  /*1570*/  UIADD3 UR13, UR4, 0x140, URZ ;  /* 0x00000140040d7890 */ /* 0x000fc4000fffe03f */
[----:B------:R-:W-:Y:S02]  /*1580*/  UIADD3 UR14, UR4, 0x180, URZ ;  /* 0x00000180040e7890 */ /* 0x000fe4000fffe03f */
[----:B------:R-:W-:Y:S02]  /*1590*/  UIADD3 UR15, UR5, 0x300, URZ ;  /* 0x00000300050f7890 */ /* 0x000fe4000fffe03f */
[----:B------:R-:W-:Y:S02]  /*15a0*/  UIADD3 UR16, UR4, 0x3c0, URZ ;  /* 0x000003c004107890 */ /* 0x000fe4000fffe03f */
[----:B------:R-:W-:Y:S01]  /*15b0*/  UIADD3 UR18, UR4, 0x242, URZ ;  /* 0x0000024204127890 */ /* 0x000fe2000fffe03f */
[----:B------:R-:W-:Y:S01]  /*15c0*/  UMOV UR17, 0x80000020 ;  /* 0x8000002000117882 */ /* 0x000fe20000000000 */
[----:B------:R-:W-:Y:S01]  /*15d0*/  UMOV UR19, 0x80000020 ;  /* 0x8000002000137882 */ /* 0x000fe20000000000 */
[----:B------:R-:W-:Y:S02]  /*15e0*/  UIADD3 UR20, UR5, 0x600, URZ ;  /* 0x0000060005147890 */ /* 0x000fe4000fffe03f */
[----:B------:R-:W-:Y:S01]  /*15f0*/  UIADD3 UR22, UR4, 0x480, URZ ;  /* 0x0000048004167890 */ /* 0x000fe2000fffe03f */
[----:B------:R-:W-:Y:S01]  /*1600*/  UMOV UR21, 0x80000020 ;  /* 0x8000002000157882 */ /* 0x000fe20000000000 */
[----:B------:R-:W-:Y:S01]  /*1610*/  UMOV UR23, 0x80000020 ;  /* 0x8000002000177882 */ /* 0x000fe20000000000 */
[----:B------:R-:W-:-:S02]  /*1620*/  UIADD3 UR24, UR5, 0x602, URZ ;  /* 0x0000060205187890 */ /* 0x000fc4000fffe03f */
[----:B------:R-:W-:Y:S01]  /*1630*/  UIADD3 UR26, UR4, 0x482, URZ ;  /* 0x00000482041a7890 */ /* 0x000fe2000fffe03f */
[----:B------:R-:W-:Y:S01]  /*1640*/  UMOV UR25, 0x80000020 ;  /* 0x8000002000197882 */ /* 0x000fe20000000000 */
[----:B------:R-:W-:Y:S01]  /*1650*/  UMOV UR27, 0x80000020 ;  /* 0x80000020001b7882 */ /* 0x000fe20000000000 */
[----:B------:R-:W-:Y:S02]  /*1660*/  WARPGROUP.DEPBAR.LE gsb0, 0x0 ;  /* 0x00008000000079c5 */ /* 0x000fe40000010000 */
[----:B------:R-:W-:-:S06]  /*1670*/  WARPGROUP.ARRIVE ;  /* 0x00000000000079c5 */ /* 0x000fcc0000000000 */
[----:B------:R-:W-:Y:S01]  /*1680*/  HGMMA.64x16x16.F32.BF16 R88, gdesc[UR8], RZ, !UPT, gsb0 ;  /* 0x00200000085879f0 */ /* 0x000fe2000c0018ff */
[----:B------:R-:W-:Y:S01]  /*1690*/  UIADD3 UR10, UR4, 0x80, URZ ;  /* 0x00000080040a7890 */ /* 0x000fe2000fffe03f */
[----:B------:R-:W-:Y:S01]  /*16a0*/  UMOV UR8, UR28 ;  /* 0x0000001c00087c82 */ /* 0x000fe20008000000 */
[----:B------:R-:W-:Y:S01]  /*16b0*/  UMOV UR9, UR29 ;  /* 0x0000001d00097c82 */ /* 0x000fe20008000000 */
[----:B------:R-:W-:Y:S01]  /*16c0*/  UMOV UR11, 0x80000020 ;  /* 0x80000020000b7882 */ /* 0x000fe20000000000 */
[----:B------:R-:W-:Y:S02]  /*16d0*/  WARPGROUP.DEPBAR.LE gsb0, 0x0 ;  /* 0x00008000000079c5 */ /* 0x000fe40000010000 */
[----:B------:R-:W-:-:S06]  /*16e0*/  WARPGROUP.ARRIVE ;  /* 0x00000000000079c5 */ /* 0x000fcc0000000000 */
[----:B------:R-:W-:Y:S01]  /*16f0*/  HGMMA.64x16x16.F32.BF16 R80, gdesc[UR8], RZ, !UPT, gsb0 ;  /* 0x00200000085079f0 */ /* 0x000fe2000c0018ff */
[----:B------:R-:W-:Y:S01]  /*1700*/  UMOV UR8, UR28 ;  /* 0x0000001c00087c82 */ /* 0x000fe20008000000 */
[----:B------:R-:W-:Y:S01]  /*1710*/  UMOV UR9, UR29 ;  /* 0x0000001d00097c82 */ /* 0x000fe20008000000 */
[----:B------:R-:W-:Y:S01]  /*1720*/  UMOV UR10, UR6 ;  /* 0x00000006000a7c82 */ /* 0x000fe20008000000 */
[----:B------:R-:W-:Y:S01]  /*1730*/  UMOV UR11, 0x80000020 ;  /* 0x80000020000b7882 */ /* 0x000fe20000000000 */
[----:B------:R-:W-:Y:S01]  /*1740*/  UIADD3 UR6, UR4, 0x1c0, URZ ;  /* 0x000001c004067890 */ /* 0x000fe2000fffe03f */
        /* <DEDUP_REMOVED lines=44> */
[----:B------:R-:W-:Y:S01]  /*1a10*/  UMOV UR9, 0x80000020 ;  /* 0x8000002000097882 */ /* 0x000fe20000000000 */
[----:B------:R-:W-:Y:S01]  /*1a20*/  UMOV UR10, UR14 ;  /* 0x0000000e000a7c82 */ /* 0x000fe20008000000 */
[----:B------:R-:W-:Y:S01]  /*1a30*/  UMOV UR11, 0x80000020 ;  /* 0x80000020000b7882 */ /* 0x000fe20000000000 */
[----:B------:R-:W-:Y:S02]  /*1a40*/  UIADD3 UR13, UR4, 0x142, URZ ;  /* 0x00000142040d7890 */ /* 0x000fe4000fffe03f */
[----:B------:R-:W-:Y:S01]  /*1a50*/  UIADD3 UR14, UR4, 0x182, URZ ;  /* 0x00000182040e7890 */ /* 0x000fe2000fffe03f */
[----:B------:R-:W-:Y:S02]  /*1a60*/  WARPGROUP.DEPBAR.LE gsb0, 0x0 ;  /* 0x00008000000079c5 */ /* 0x000fe40000010000 */
[----:B------:R-:W-:-:S06]  /*1a70*/  WARPGROUP.ARRIVE ;  /* 0x00000000000079c5 */ /* 0x000fcc0000000000 */
[----:B------:R-:W-:Y:S01]  /*1a80*/  HGMMA.64x16x16.F32.BF16 R96, gdesc[UR8], R96, gsb0 ;  /* 0x00200000086079f0 */ /* 0x000fe20008001860 */
[----:B------:R-:W-:Y:S01]  /*1a90*/  UIADD3 UR10, UR4, 0x42, URZ ;  /* 0x00000042040a7890 */ /* 0x000fe2000fffe03f */
[----:B------:R-:W-:Y:S01]  /*1aa0*/  UMOV UR11, 0x80000020 ;  /* 0x80000020000b7882 */ /* 0x000fe20000000000 */
        /* <DEDUP_REMOVED lines=8> */
[----:B------:R-:W-:Y:S01]  /*1b30*/  UMOV UR10, UR6 ;  /* 0x00000006000a7c82 */ /* 0x000fe20008000000 */
[----:B------:R-:W-:Y:S01]  /*1b40*/  UMOV UR11, 0x80000020 ;  /* 0x80000020000b7882 */ /* 0x000fe20000000000 */
[----:B------:R-:W-:Y:S01]  /*1b50*/  UIADD3 UR6, UR4, 0x1c2, URZ ;  /* 0x000001c204067890 */ /* 0x000fe2000fffe03f */
        /* <DEDUP_REMOVED lines=29> */
[----:B------:R-:W-:Y:S01]  /*1d30*/  UMOV UR12, UR15 ;  /* 0x0000000f000c7c82 */ /* 0x000fe20008000000 */
[----:B------:R-:W-:Y:S01]  /*1d40*/  UMOV UR15, 0x80000020 ;  /* 0x80000020000f7882 */ /* 0x000fe20000000000 */
[----:B------:R-:W-:Y:S02]  /*1d50*/  WARPGROUP.DEPBAR.LE gsb0, 0x0 ;  /* 0x00008000000079c5 */ /* 0x000fe40000010000 */
[----:B------:R-:W-:-:S06]  /*1d60*/  WARPGROUP.ARRIVE ;  /* 0x00000000000079c5 */ /* 0x000fcc0000000000 */
[----:B------:R-:W-:Y:S01]  /*1d70*/  HGMMA.64x16x16.F32.BF16 R24, gdesc[UR8], R24, gsb0 ;  /* 0x00200000081879f0 */ /* 0x000fe20008001818 */
        /* <DEDUP_REMOVED lines=29> */
[----:B------:R-:W-:Y:S02]  /*1f50*/  UIADD3 UR11, UR5, 0x302, URZ ;  /* 0x00000302050b7890 */ /* 0x000fe4000fffe03f */
[----:B------:R-:W-:Y:S01]  /*1f60*/  UIADD3 UR5, UR4, 0x540, URZ ;  /* 0x0000054004057890 */ /* 0x000fe2000fffe03f */
[----:B------:R-:W-:Y:S02]  /*1f70*/  WARPGROUP.DEPBAR.LE gsb0, 0x0 ;  /* 0x00008000000079c5 */ /* 0x000fe40000010000 */
[----:B------:R-:W-:-:S06]  /*1f80*/  WARPGROUP.ARRIVE ;  /* 0x00000000000079c5 */ /* 0x000fcc0000000000 */
[----:B------:R-:W-:Y:S01]  /*1f90*/  HGMMA.64x16x16.F32.BF16 R48, gdesc[UR12], R48, gsb0 ;  /* 0x002000000c3079f0 */ /* 0x000fe20008001830 */
[----:B------:R-:W-:Y:S01]  /*1fa0*/  UMOV UR14, UR16 ;  /* 0x00000010000e7c82 */ /* 0x000fe20008000000 */
[----:B------:R-:W-:Y:S01]  /*1fb0*/  UMOV UR15, 0x80000020 ;  /* 0x80000020000f7882 */ /* 0x000fe20000000000 */
[----:B------:R-:W-:Y:S01]  /*1fc0*/  UMOV UR16, UR11 ;  /* 0x0000000b00107c82 */ /* 0x000fe20008000000 */
        /* <DEDUP_REMOVED lines=16> */
[----:B------:R-:W-:Y:S02]  /*20d0*/  UIADD3 UR14, UR4, 0x3c2, URZ ;  /* 0x000003c2040e7890 */ /* 0x000fe4000fffe03f */
        /* <DEDUP_REMOVED lines=46> */
[----:B------:R-:W-:Y:S03]  /*23c0*/  HGMMA.64x16x16.F32.BF16 R24, gdesc[UR16], R24, gsb0 ;  /* 0x00200000101879f0 */ /* 0x000fe60008001818 */
        /* <DEDUP_REMOVED lines=53> */
[----:B------:R-:W-:Y:S01]  /*2720*/  WARPGROUP.ARRIVE ;  /* 0x00000000000079c5 */ /* 0x000fe20000000000 */
[----:B------:R-:W-:Y:S02]  /*2730*/  FSEL R96, R96, -INF , P2 ;  /* 0xff80000060607808 */ /* 0x000fe40001000000 */
[----:B------:R-:W-:Y:S02]  /*2740*/  FSEL R97, R97, -INF , P3 ;  /* 0xff80000061617808 */ /* 0x000fe40001800000 */
[----:B------:R-:W-:Y:S01]  /*2750*/  FSEL R100, R100, -INF , P4 ;  /* 0xff80000064647808 */ /* 0x000fe20002000000 */
[----:B------:R-:W-:Y:S01]  /*2760*/  HGMMA.64x16x16.F32.BF16 R88, gdesc[UR24], R88, gsb0 ;  /* 0x00200000185879f0 */ /* 0x000fe20008001858 */
[----:B------:R-:W-:Y:S01]  /*2770*/  UIADD3 UR26, UR4, 0x502, URZ ;  /* 0x00000502041a7890 */ /* 0x000fe2000fffe03f */
[----:B-12---:R-:W-:Y:S01]  /*2780*/  FMNMX.FTZ R3, R96, R97, !PT ;  /* 0x0000006160037209 */ /* 0x006fe20007810000 */
[----:B------:R-:W-:Y:S01]  /*2790*/  UMOV UR27, 0x80000020 ;  /* 0x80000020001b7882 */ /* 0x000fe20000000000 */
[----:B------:R-:W-:-:S02]  /*27a0*/  FSEL R98, R98, -INF , P2 ;  /* 0xff80000062627808 */ /* 0x000fc40001000000 */
[----:B------:R-:W-:Y:S02]  /*27b0*/  FSEL R66, R101, -INF , P5 ;  /* 0xff80000065427808 */ /* 0x000fe40002800000 */
[----:B------:R-:W-:Y:S02]  /*27c0*/  ISETP.GT.AND P2, PT, R5, 0x10, PT ;  /* 0x000000100500780c */ /* 0x000fe40003f44270 */
[----:B------:R-:W-:Y:S02]  /*27d0*/  FMNMX.FTZ R3, R100, R3, !PT ;  /* 0x0000000364037209 */ /* 0x000fe40007810000 */
[----:B------:R-:W-:Y:S02]  /*27e0*/  FSEL R99, R99, -INF , P3 ;  /* 0xff80000063637808 */ /* 0x000fe40001800000 */
[----:B------:R-:W-:Y:S02]  /*27f0*/  ISETP.GT.AND P3, PT, R5, 0x11, PT ;  /* 0x000000110500780c */ /* 0x000fe40003f64270 */
[----:B------:R-:W-:-:S02]  /*2800*/  FMNMX.FTZ R3, R66, R3, !PT ;  /* 0x0000000342037209 */ /* 0x000fc40007810000 */
[----:B------:R-:W-:Y:S02]  /*2810*/  FSEL R102, R102, -INF , P4 ;  /* 0xff80000066667808 */ /* 0x000fe40002000000 */
[----:B------:R-:W-:Y:S02]  /*2820*/  ISETP.GT.AND P4, PT, R5, 0x18, PT ;  /* 0x000000180500780c */ /* 0x000fe40003f84270 */
[----:B------:R-:W-:Y:S02]  /*2830*/  FSEL R6, R103, -INF , P5 ;  /* 0xff80000067067808 */ /* 0x000fe40002800000 */
[----:B------:R-:W-:Y:S01]  /*2840*/  ISETP.GT.AND P5, PT, R5, 0x19, PT ;  /* 0x000000190500780c */ /* 0x000fe20003fa4270 */
[----:B------:R-:W-:Y:S02]  /*2850*/  WARPGROUP.DEPBAR.LE gsb0, 0x0 ;  /* 0x00008000000079c5 */ /* 0x000fe40000010000 */
[----:B------:R-:W-:Y:S01]  /*2860*/  WARPGROUP.ARRIVE ;  /* 0x00000000000079c5 */ /* 0x000fe20000000000 */
[----:B------:R-:W-:-:S02]  /*2870*/  FSEL R88, R88, -INF , P2 ;  /* 0xff80000058587808 */ /* 0x000fc40001000000 */
[----:B------:R-:W-:Y:S02]  /*2880*/  FSEL R70, R89, -INF , P3 ;  /* 0xff80000059467808 */ /* 0x000fe40001800000 */
[----:B------:R-:W-:Y:S01]  /*2890*/  FMNMX.FTZ R3, R88, R3, !PT ;  /* 0x0000000358037209 */ /* 0x000fe20007810000 */
[----:B------:R-:W-:Y:S01]  /*28a0*/  HGMMA.64x16x16.F32.BF16 R80, gdesc[UR24], R80, gsb0 ;  /* 0x00200000185079f0 */ /* 0x000fe20008001850 */
[----:B------:R-:W-:Y:S01]  /*28b0*/  UIADD3 UR26, UR4, 0x542, URZ ;  /* 0x00000542041a7890 */ /* 0x000fe2000fffe03f */
[----:B------:R-:W-:Y:S01]  /*28c0*/  FSEL R92, R92, -INF , P4 ;  /* 0xff8000005c5c7808 */ /* 0x000fe20002000000 */
[----:B------:R-:W-:Y:S01]  /*28d0*/  UMOV UR27, 0x80000020 ;  /* 0x80000020001b7882 */ /* 0x000fe20000000000 */
[----:B------:R-:W-:Y:S02]  /*28e0*/  FMNMX.FTZ R3, R70, R3, !PT ;  /* 0x0000000346037209 */ /* 0x000fe40007810000 */
[----:B------:R-:W-:Y:S02]  /*28f0*/  FSEL R90, R90, -INF , P2 ;  /* 0xff8000005a5a7808 */ /* 0x000fe40001000000 */
[----:B------:R-:W-:-:S02]  /*2900*/  FSEL R104, R93, -INF , P5 ;  /* 0xff8000005d687808 */ /* 0x000fc40002800000 */
[----:B------:R-:W-:Y:S02]  /*2910*/  ISETP.GT.AND P2, PT, R5, 0x20, PT ;  /* 0x000000200500780c */ /* 0x000fe40003f44270 */
[----:B------:R-:W-:Y:S02]  /*2920*/  FMNMX.FTZ R3, R92, R3, !PT ;  /* 0x000000035c037209 */ /* 0x000fe40007810000 */
[----:B------:R-:W-:Y:S02]  /*2930*/  FSEL R8, R91, -INF , P3 ;  /* 0xff8000005b087808 */ /* 0x000fe40001800000 */
[----:B------:R-:W-:Y:S02]  /*2940*/  ISETP.GT.AND P3, PT, R5, 0x21, PT ;  /* 0x000000210500780c */ /* 0x000fe40003f64270 */
[----:B------:R-:W-:Y:S02]  /*2950*/  FMNMX.FTZ R3, R104, R3, !PT ;  /* 0x0000000368037209 */ /* 0x000fe40007810000 */
[----:B------:R-:W-:-:S02]  /*2960*/  FSEL R94, R94, -INF , P4 ;  /* 0xff8000005e5e7808 */ /* 0x000fc40002000000 */
[----:B------:R-:W-:Y:S02]  /*2970*/  ISETP.GT.AND P4, PT, R5, 0x28, PT ;  /* 0x000000280500780c */ /* 0x000fe40003f84270 */
[----:B------:R-:W-:Y:S02]  /*2980*/  FSEL R10, R95, -INF , P5 ;  /* 0xff8000005f0a7808 */ /* 0x000fe40002800000 */
[----:B------:R-:W-:Y:S01]  /*2990*/  ISETP.GT.AND P5, PT, R5, 0x29, PT ;  /* 0x000000290500780c */ /* 0x000fe20003fa4270 */
[----:B------:R-:W-:Y:S02]  /*29a0*/  WARPGROUP.DEPBAR.LE gsb0, 0x0 ;  /* 0x00008000000079c5 */ /* 0x000fe40000010000 */
[----:B------:R-:W-:Y:S01]  /*29b0*/  WARPGROUP.ARRIVE ;  /* 0x00000000000079c5 */ /* 0x000fe20000000000 */
[----:B------:R-:W-:Y:S02]  /*29c0*/  FSEL R106, R80, -INF , P2 ;  /* 0xff800000506a7808 */ /* 0x000fe40001000000 */
[----:B------:R-:W-:-:S02]  /*29d0*/  FSEL R108, R81, -INF , P3 ;  /* 0xff800000516c7808 */ /* 0x000fc40001800000 */
[----:B------:R-:W-:Y:S01]  /*29e0*/  FMNMX.FTZ R3, R106, R3, !PT ;  /* 0x000000036a037209 */ /* 0x000fe20007810000 */
[----:B------:R-:W-:Y:S01]  /*29f0*/  HGMMA.64x16x16.F32.BF16 R72, gdesc[UR24], R72, gsb0 ;  /* 0x00200000184879f0 */ /* 0x000fe20008001848 */
[----:B------:R-:W-:Y:S01]  /*2a00*/  UIADD3 UR26, UR4, 0x582, URZ ;  /* 0x00000582041a7890 */ /* 0x000fe2000fffe03f */
[----:B------:R-:W-:Y:S01]  /*2a10*/  FSEL R84, R84, -INF , P4 ;  /* 0xff80000054547808 */ /* 0x000fe20002000000 */
[----:B------:R-:W-:Y:S01]  /*2a20*/  UMOV UR27, 0x80000020 ;  /* 0x80000020001b7882 */ /* 0x000fe20000000000 */
[----:B------:R-:W-:Y:S02]  /*2a30*/  FMNMX.FTZ R3, R108, R3, !PT ;  /* 0x000000036c037209 */ /* 0x000fe40007810000 */
[----:B------:R-:W-:Y:S02]  /*2a40*/  FSEL R82, R82, -INF , P2 ;  /* 0xff80000052527808 */ /* 0x000fe40001000000 */
[----:B------:R-:W-:Y:S02]  /*2a50*/  FSEL R110, R85, -INF , P5 ;  /* 0xff800000556e7808 */ /* 0x000fe40002800000 */
[----:B------:R-:W-:-:S02]  /*2a60*/  ISETP.GT.AND P2, PT, R5, 0x30, PT ;  /* 0x000000300500780c */ /* 0x000fc40003f44270 */
[----:B------:R-:W-:Y:S02]  /*2a70*/  FMNMX.FTZ R3, R84, R3, !PT ;  /* 0x0000000354037209 */ /* 0x000fe40007810000 */
[----:B------:R-:W-:Y:S02]  /*2a80*/  FSEL R12, R83, -INF , P3 ;  /* 0xff800000530c7808 */ /* 0x000fe40001800000 */
[C---:B------:R-:W-:Y:S02]  /*2a90*/  ISETP.GT.AND P3, PT, R5.reuse, 0x31, PT ;  /* 0x000000310500780c */ /* 0x040fe40003f64270 */
[----:B------:R-:W-:Y:S02]  /*2aa0*/  FMNMX.FTZ R3, R110, R3, !PT ;  /* 0x000000036e037209 */ /* 0x000fe40007810000 */
[----:B------:R-:W-:Y:S02]  /*2ab0*/  FSEL R86, R86, -INF , P4 ;  /* 0xff80000056567808 */ /* 0x000fe40002000000 */
[----:B------:R-:W-:-:S02]  /*2ac0*/  ISETP.GT.AND P4, PT, R5, 0x38, PT ;  /* 0x000000380500780c */ /* 0x000fc40003f84270 */
[----:B------:R-:W-:Y:S02]  /*2ad0*/  FSEL R14, R87, -INF , P5 ;  /* 0xff800000570e7808 */ /* 0x000fe40002800000 */
[----:B------:R-:W-:Y:S01]  /*2ae0*/  ISETP.GT.AND P5, PT, R5, 0x39, PT ;  /* 0x000000390500780c */ /* 0x000fe20003fa4270 */
[----:B------:R-:W-:Y:S02]  /*2af0*/  WARPGROUP.DEPBAR.LE gsb0, 0x0 ;  /* 0x00008000000079c5 */ /* 0x000fe40000010000 */
[----:B------:R-:W-:Y:S01]  /*2b00*/  WARPGROUP.ARRIVE ;  /* 0x00000000000079c5 */ /* 0x000fe20000000000 */
[----:B------:R-:W-:Y:S02]  /*2b10*/  FSEL R112, R72, -INF , P2 ;  /* 0xff80000048707808 */ /* 0x000fe40001000000 */
[----:B------:R-:W-:Y:S02]  /*2b20*/  FSEL R116, R73, -INF , P3 ;  /* 0xff80000049747808 */ /* 0x000fe40001800000 */
[----:B------:R-:W-:Y:S01]  /*2b30*/  FMNMX.FTZ R3, R112, R3, !PT ;  /* 0x0000000370037209 */ /* 0x000fe20007810000 */
[----:B------:R-:W-:Y:S01]  /*2b40*/  HGMMA.64x16x16.F32.BF16 R56, gdesc[UR24], R56, gsb0 ;  /* 0x00200000183879f0 */ /* 0x000fe20008001838 */
[----:B------:R-:W-:Y:S01]  /*2b50*/  UMOV UR26, UR5 ;  /* 0x00000005001a7c82 */ /* 0x000fe20008000000 */
[----:B------:R-:W-:Y:S01]  /*2b60*/  UMOV UR27, 0x80000020 ;  /* 0x80000020001b7882 */ /* 0x000fe20000000000 */
[----:B------:R-:W-:Y:S01]  /*2b70*/  UIADD3 UR5, UR4, 0x642, URZ ;  /* 0x0000064204057890 */ /* 0x000fe2000fffe03f */
[----:B------:R-:W-:-:S02]  /*2b80*/  FSEL R122, R76, -INF , P4 ;  /* 0xff8000004c7a7808 */ /* 0x000fc40002000000 */
[----:B------:R-:W-:Y:S02]  /*2b90*/  FMNMX.FTZ R3, R116, R3, !PT ;  /* 0x0000000374037209 */ /* 0x000fe40007810000 */
[----:B------:R-:W-:Y:S02]  /*2ba0*/  FSEL R74, R74, -INF , P2 ;  /* 0xff8000004a4a7808 */ /* 0x000fe40001000000 */
[----:B------:R-:W-:Y:S02]  /*2bb0*/  FSEL R124, R77, -INF , P5 ;  /* 0xff8000004d7c7808 */ /* 0x000fe40002800000 */
[----:B------:R-:W-:Y:S02]  /*2bc0*/  ISETP.GT.AND P2, PT, R5, 0x40, PT ;  /* 0x000000400500780c */ /* 0x000fe40003f44270 */
[----:B------:R-:W-:Y:S02]  /*2bd0*/  FMNMX.FTZ R3, R122, R3, !PT ;  /* 0x000000037a037209 */ /* 0x000fe40007810000 */
[----:B------:R-:W-:-:S02]  /*2be0*/  FSEL R68, R79, -INF , P5 ;  /* 0xff8000004f447808 */ /* 0x000fc40002800000 */
[----:B------:R-:W-:Y:S02]  /*2bf0*/  FMNMX.FTZ R3, R124, R3, !PT ;  /* 0x000000037c037209 */ /* 0x000fe40007810000 */
[C---:B------:R-:W-:Y:S02]  /*2c00*/  ISETP.GT.AND P5, PT, R5.reuse, 0x48, PT ;  /* 0x000000480500780c */ /* 0x040fe40003fa4270 */
[----:B------:R-:W-:Y:S02]  /*2c10*/  FSEL R78, R78, -INF , P4 ;  /* 0xff8000004e4e7808 */ /* 0x000fe40002000000 */
[----:B------:R-:W-:Y:S02]  /*2c20*/  ISETP.GT.AND P4, PT, R5, 0x49, PT ;  /* 0x000000490500780c */ /* 0x000fe40003f84270 */
[----:B------:R-:W-:Y:S02]  /*2c30*/  FSEL R20, R75, -INF , P3 ;  /* 0xff8000004b147808 */ /* 0x000fe40001800000 */
[----:B------:R-:W-:Y:S01]  /*2c40*/  ISETP.GT.AND P3, PT, R5, 0x50, PT ;  /* 0x000000500500780c */ /* 0x000fe20003f64270 */
[----:B------:R-:W-:-:S02]  /*2c50*/  WARPGROUP.DEPBAR.LE gsb0, 0x0 ;  /* 0x00008000000079c5 */ /* 0x000fc40000010000 */
[----:B------:R-:W-:Y:S01]  /*2c60*/  WARPGROUP.ARRIVE ;  /* 0x00000000000079c5 */ /* 0x000fe20000000000 */
[----:B------:R-:W-:Y:S02]  /*2c70*/  FSEL R132, R56, -INF , P2 ;  /* 0xff80000038847808 */ /* 0x000fe40001000000 */
[----:B------:R-:W-:Y:S02]  /*2c80*/  FSEL R128, R57, -INF , P6 ;  /* 0xff80000039807808 */ /* 0x000fe40003000000 */
[----:B------:R-:W-:Y:S01]  /*2c90*/  FMNMX.FTZ R3, R132, R3, !PT ;  /* 0x0000000384037209 */ /* 0x000fe20007810000 */
[----:B------:R-:W-:Y:S01]  /*2ca0*/  HGMMA.64x16x16.F32.BF16 R48, gdesc[UR24], R48, gsb0 ;  /* 0x00200000183079f0 */ /* 0x000fe20008001830 */
[----:B------:R-:W-:Y:S01]  /*2cb0*/  UIADD3 UR26, UR4, 0x602, URZ ;  /* 0x00000602041a7890 */ /* 0x000fe2000fffe03f */
[----:B------:R-:W-:Y:S01]  /*2cc0*/  FSEL R130, R60, -INF , P5 ;  /* 0xff8000003c827808 */ /* 0x000fe20002800000 */
[----:B------:R-:W-:Y:S01]  /*2cd0*/  UMOV UR27, 0x80000020 ;  /* 0x80000020001b7882 */ /* 0x000fe20000000000 */
[----:B------:R-:W-:-:S02]  /*2ce0*/  FMNMX.FTZ R3, R128, R3, !PT ;  /* 0x0000000380037209 */ /* 0x000fc40007810000 */
[----:B------:R-:W-:Y:S02]  /*2cf0*/  FSEL R134, R61, -INF , P4 ;  /* 0xff8000003d867808 */ /* 0x000fe40002000000 */
[----:B------:R-:W-:Y:S02]  /*2d00*/  FMNMX.FTZ R3, R130, R3, !PT ;  /* 0x0000000382037209 */ /* 0x000fe40007810000 */
[----:B------:R-:W-:Y:S02]  /*2d10*/  FSEL R58, R58, -INF , P2 ;  /* 0xff8000003a3a7808 */ /* 0x000fe40001000000 */
[----:B------:R-:W-:Y:S02]  /*2d20*/  ISETP.GT.AND P2, PT, R5, 0x51, PT ;  /* 0x000000510500780c */ /* 0x000fe40003f44270 */
[----:B------:R-:W-:Y:S02]  /*2d30*/  FMNMX.FTZ R3, R134, R3, !PT ;  /* 0x0000000386037209 */ /* 0x000fe40007810000 */
[----:B------:R-:W-:-:S02]  /*2d40*/  FSEL R62, R62, -INF , P5 ;  /* 0xff8000003e3e7808 */ /* 0x000fc40002800000 */
[----:B------:R-:W-:Y:S01]  /*2d50*/  ISETP.GT.AND P5, PT, R5, 0x59, PT ;  /* 0x000000590500780c */ /* 0x000fe20003fa4270 */
[----:B------:R-:W-:Y:S02]  /*2d60*/  WARPGROUP.DEPBAR.LE gsb0, 0x0 ;  /* 0x00008000000079c5 */ /* 0x000fe40000010000 */
[----:B------:R-:W-:Y:S01]  /*2d70*/  WARPGROUP.ARRIVE ;  /* 0x00000000000079c5 */ /* 0x000fe20000000000 */
[----:B------:R-:W-:Y:S02]  /*2d80*/  FSEL R118, R48, -INF , P3 ;  /* 0xff80000030767808 */ /* 0x000fe40001800000 */
[----:B------:R-:W-:Y:S02]  /*2d90*/  FSEL R48, R59, -INF , P6 ;  /* 0xff8000003b307808 */ /* 0x000fe40003000000 */
[----:B------:R-:W-:Y:S01]  /*2da0*/  ISETP.GT.AND P6, PT, R5, 0x58, PT ;  /* 0x000000580500780c */ /* 0x000fe20003fc4270 */
[----:B------:R-:W-:Y:S01]  /*2db0*/  HGMMA.64x16x16.F32.BF16 R40, gdesc[UR24], R40, gsb0 ;  /* 0x00200000182879f0 */ /* 0x000fe20008001828 */
[----:B------:R-:W-:Y:S01]  /*2dc0*/  UMOV UR26, UR5 ;  /* 0x00000005001a7c82 */ /* 0x000fe20008000000 */
[----:B------:R-:W-:Y:S01]  /*2dd0*/  UMOV UR27, 0x80000020 ;  /* 0x80000020001b7882 */ /* 0x000fe20000000000 */
[----:B------:R-:W-:-:S02]  /*2de0*/  FSEL R76, R49, -INF , P2 ;  /* 0xff800000314c7808 */ /* 0x000fc40001000000 */
[----:B------:R-:W-:Y:S02]  /*2df0*/  FMNMX.FTZ R3, R118, R3, !PT ;  /* 0x0000000376037209 */ /* 0x000fe40007810000 */
[----:B------:R-:W-:Y:S02]  /*2e00*/  FSEL R114, R52, -INF , P6 ;  /* 0xff80000034727808 */ /* 0x000fe40003000000 */
[----:B------:R-:W-:Y:S02]  /*2e10*/  FMNMX.FTZ R3, R76, R3, !PT ;  /* 0x000000034c037209 */ /* 0x000fe40007810000 */
[----:B------:R-:W-:Y:S02]  /*2e20*/  FSEL R52, R63, -INF , P4 ;  /* 0xff8000003f347808 */ /* 0x000fe40002000000 */
[----:B------:R-:W-:Y:S02]  /*2e30*/  ISETP.GT.AND P4, PT, R5, 0x60, PT ;  /* 0x000000600500780c */ /* 0x000fe40003f84270 */
[----:B------:R-:W-:-:S02]  /*2e40*/  FSEL R120, R53, -INF , P5 ;  /* 0xff80000035787808 */ /* 0x000fc40002800000 */
[----:B------:R-:W-:Y:S02]  /*2e50*/  FMNMX.FTZ R3, R114, R3, !PT ;  /* 0x0000000372037209 */ /* 0x000fe40007810000 */
[----:B------:R-:W-:Y:S02]  /*2e60*/  FSEL R50, R50, -INF , P3 ;  /* 0xff80000032327808 */ /* 0x000fe40001800000 */
[----:B------:R-:W-:Y:S02]  /*2e70*/  ISETP.GT.AND P3, PT, R5, 0x61, PT ;  /* 0x000000610500780c */ /* 0x000fe40003f64270 */
        /* <DEDUP_REMOVED lines=14> */
[----:B------:R-:W-:Y:S01]  /*2f60*/  FMNMX.FTZ R3, R136, R3, !PT ;  /* 0x0000000388037209 */ /* 0x000fe20007810000 */
[----:B------:R-:W-:Y:S01]  /*2f70*/  ULDC UR4, c[0x0][0x988] ;  /* 0x0002620000047ab9 */ /* 0x000fe20000000800 */
[----:B------:R-:W-:-:S02]  /*2f80*/  FSEL R140, R45, -INF , P1 ;  /* 0xff8000002d8c7808 */ /* 0x000fc40000800000 */
[----:B------:R-:W-:Y:S02]  /*2f90*/  FMNMX.FTZ R3, R138, R3, !PT ;  /* 0x000000038a037209 */ /* 0x000fe40007810000 */
[C---:B------:R-:W-:Y:S02]  /*2fa0*/  ISETP.GT.AND P1, PT, R5.reuse, 0x71, PT ;  /* 0x000000710500780c */ /* 0x040fe40003f24270 */
[----:B------:R-:W-:Y:S02]  /*2fb0*/  FMNMX.FTZ R3, R140, R3, !PT ;  /* 0x000000038c037209 */ /* 0x000fe40007810000 */
[----:B------:R-:W-:Y:S02]  /*2fc0*/  FSEL R46, R46, -INF , P2 ;  /* 0xff8000002e2e7808 */ /* 0x000fe40001000000 */
[----:B------:R-:W-:Y:S02]  /*2fd0*/  ISETP.GT.AND P2, PT, R5, 0x79, PT ;  /* 0x000000790500780c */ /* 0x000fe40003f44270 */
[----:B------:R-:W-:-:S02]  /*2fe0*/  FSEL R42, R42, -INF , P4 ;  /* 0xff8000002a2a7808 */ /* 0x000fc40002000000 */
[----:B------:R-:W-:Y:S02]  /*2ff0*/  ISETP.GT.AND P4, PT, R5, 0x81, PT ;  /* 0x000000810500780c */ /* 0x000fe40003f84270 */
[----:B------:R-:W-:Y:S02]  /*3000*/  FSEL R40, R55, -INF , P5 ;  /* 0xff80000037287808 */ /* 0x000fe40002800000 */
[----:B------:R-:W-:Y:S02]  /*3010*/  ISETP.GT.AND P5, PT, R5, 0x88, PT ;  /* 0x000000880500780c */ /* 0x000fe40003fa4270 */
[----:B------:R-:W-:Y:S02]  /*3020*/  P2R R15, PR, RZ, 0x4 ;  /* 0x00000004ff0f7803 */ /* 0x000fe40000000000 */
[----:B------:R-:W-:Y:S01]  /*3030*/  P2R R23, PR, RZ, 0x2 ;  /* 0x00000002ff177803 */ /* 0x000fe20000000000 */
[----:B------:R-:W-:Y:S02]  /*3040*/  WARPGROUP.DEPBAR.LE gsb0, 0x0 ;  /* 0x00008000000079c5 */ /* 0x000fe40000010000 */
[----:B------:R-:W-:Y:S01]  /*3050*/  WARPGROUP.ARRIVE ;  /* 0x00000000000079c5 */ /* 0x000fe20000000000 */
[----:B------:R-:W-:-:S02]  /*3060*/  FSEL R142, R32, -INF , P0 ;  /* 0xff800000208e7808 */ /* 0x000fc40000000000 */
[----:B------:R-:W-:Y:S02]  /*3070*/  ISETP.GT.AND P0, PT, R5, 0x78, PT ;  /* 0x000000780500780c */ /* 0x000fe40003f04270 */
[----:B------:R-:W-:Y:S01]  /*3080*/  FSEL R152, R33, -INF , P1 ;  /* 0xff80000021987808 */ /* 0x000fe20000800000 */
[----:B------:R-:W-:Y:S01]  /*3090*/  HGMMA.64x16x16.F32.BF16 R24, gdesc[UR24], R24, gsb0 ;  /* 0x00200000181879f0 */ /* 0x000fe20008001818 */
[----:B------:R-:W-:Y:S02]  /*30a0*/  FMNMX.FTZ R3, R142, R3, !PT ;  /* 0x000000038e037209 */ /* 0x000fe40007810000 */
[----:B------:R-:W-:Y:S02]  /*30b0*/  FSEL R41, R36, -INF , P0 ;  /* 0xff80000024297808 */ /* 0x000fe40000000000 */
[----:B------:R-:W-:Y:S02]  /*30c0*/  FMNMX.FTZ R0, R152, R3, !PT ;  /* 0x0000000398007209 */ /* 0x000fe40007810000 */
[----:B------:R-:W-:-:S02]  /*30d0*/  FSEL R32, R43, -INF , P3 ;  /* 0xff8000002b207808 */ /* 0x000fc40001800000 */
[----:B------:R-:W-:Y:S02]  /*30e0*/  FSEL R49, R37, -INF , P2 ;  /* 0xff80000025317808 */ /* 0x000fe40001000000 */
[----:B------:R-:W-:Y:S02]  /*30f0*/  FMNMX.FTZ R0, R41, R0, !PT ;  /* 0x0000000029007209 */ /* 0x000fe40007810000 */
[----:B------:R-:W-:Y:S02]  /*3100*/  ISETP.GT.AND P3, PT, R5, 0x80, PT ;  /* 0x000000800500780c */ /* 0x000fe40003f64270 */
[----:B------:R-:W-:Y:S02]  /*3110*/  FMNMX.FTZ R0, R49, R0, !PT ;  /* 0x0000000031007209 */ /* 0x000fe40007810000 */
[----:B------:R-:W-:Y:S02]  /*3120*/  P2R R21, PR, RZ, 0x1 ;  /* 0x00000001ff157803 */ /* 0x000fe40000000000 */
[----:B------:R-:W-:-:S02]  /*3130*/  ISETP.GT.AND P0, PT, R5, 0x69, PT ;  /* 0x000000690500780c */ /* 0x000fc40003f04270 */
[----:B------:R-:W-:-:S04]  /*3140*/  ISETP.GT.AND P1, PT, R5, 0x70, PT ;  /* 0x000000700500780c */ /* 0x000fc80003f24270 */
[----:B------:R-:W-:Y:S02]  /*3150*/  FSEL R34, R34, -INF , P1 ;  /* 0xff80000022227808 */ /* 0x000fe40000800000 */
[----:B------:R-:W-:Y:S01]  /*3160*/  ISETP.NE.AND P1, PT, R23, RZ, PT ;  /* 0x000000ff1700720c */ /* 0x000fe20003f25270 */
[----:B------:R-:W-:Y:S02]  /*3170*/  WARPGROUP.DEPBAR.LE gsb0, 0x0 ;  /* 0x00008000000079c5 */ /* 0x000fe40000010000 */
[----:B------:R-:W-:Y:S02]  /*3180*/  FSEL R37, R24, -INF , P3 ;  /* 0xff80000018257808 */ /* 0x000fe40001800000 */
[----:B------:R-:W-:Y:S02]  /*3190*/  FSEL R45, R25, -INF , P4 ;  /* 0xff800000192d7808 */ /* 0x000fe40002000000 */
[----:B------:R-:W-:Y:S02]  /*31a0*/  FMNMX.FTZ R0, R37, R0, !PT ;  /* 0x0000000025007209 */ /* 0x000fe40007810000 */
[----:B------:R-:W-:-:S02]  /*31b0*/  FSEL R154, R28, -INF , P5 ;  /* 0xff8000001c9a7808 */ /* 0x000fc40002800000 */
[----:B------:R-:W-:Y:S02]  /*31c0*/  FMNMX.FTZ R3, R45, R0, !PT ;  /* 0x000000002d037209 */ /* 0x000fe40007810000 */
[----:B------:R-:W-:Y:S02]  /*31d0*/  FSEL R156, R29, -INF , P6 ;  /* 0xff8000001d9c7808 */ /* 0x000fe40003000000 */
[----:B------:R-:W-:Y:S02]  /*31e0*/  FMNMX.FTZ R3, R154, R3, !PT ;  /* 0x000000039a037209 */ /* 0x000fe40007810000 */
[----:B------:R-:W-:Y:S02]  /*31f0*/  FSEL R24, R47, -INF , P0 ;  /* 0xff8000002f187808 */ /* 0x000fe40000000000 */
[----:B------:R-:W-:Y:S01]  /*3200*/  FMNMX.FTZ R11, R156, R3, !PT ;  /* 0x000000039c0b7209 */ /* 0x000fe20007810000 */
[----:B------:R-:W-:Y:S01]  /*3210*/  IMAD.U32 R3, RZ, RZ, UR4 ;  /* 0x00000004ff037e24 */ /* 0x000fe2000f8e00ff */
[----:B------:R-:W-:-:S02]  /*3220*/  ISETP.NE.AND P0, PT, R21, RZ, PT ;  /* 0x000000ff1500720c */ /* 0x000fc40003f05270 */
[----:B------:R-:W-:Y:S01]  /*3230*/  FSEL R28, R35, -INF , P1 ;  /* 0xff800000231c7808 */ /* 0x000fe20000800000 */
[----:B------:R-:W1:Y:S01]  /*3240*/  SHFL.BFLY PT, R0, R11, 0x2, 0x1f ;  /* 0x0c401f000b007f89 */ /* 0x000e6200000e0000 */
[----:B------:R-:W-:Y:S02]  /*3250*/  FSEL R38, R38, -INF , P0 ;  /* 0xff80000026267808 */ /* 0x000fe40000000000 */
[----:B------:R-:W-:Y:S02]  /*3260*/  FSEL R26, R26, -INF , P3 ;  /* 0xff8000001a1a7808 */ /* 0x000fe40001800000 */
[----:B------:R-:W-:Y:S02]  /*3270*/  ISETP.NE.AND P0, PT, R7, RZ, PT ;  /* 0x000000ff0700720c */ /* 0x000fe40003f05270 */
[----:B------:R-:W-:-:S13]  /*3280*/  ISETP.NE.AND P1, PT, R9, RZ, PT ;  /* 0x000000ff0900720c */ /* 0x000fda0003f25270 */
[----:B------:R-:W-:Y:S01]  /*3290*/  @!P1 VIADD R4, R4, 0x31c40 ;  /* 0x00031c4004049836 */ /* 0x000fe20000000000 */
[----:B-1----:R-:W-:Y:S02]  /*32a0*/  FMNMX.FTZ R13, R11, R0, !PT ;  /* 0x000000000b0d7209 */ /* 0x002fe40007810000 */
[----:B------:R-:W-:Y:S02]  /*32b0*/  FMNMX.FTZ R11, R98, R99, !PT ;  /* 0x00000063620b7209 */ /* 0x000fe40007810000 */
[----:B------:R-:W-:Y:S01]  /*32c0*/  @!P1 PRMT R4, RZ, 0x654, R4 ;  /* 0x00000654ff049816 */ /* 0x000fe20000000004 */
[----:B------:R-:W1:Y:S01]  /*32d0*/  SHFL.BFLY PT, R0, R13, 0x1, 0x1f ;  /* 0x0c201f000d007f89 */ /* 0x000e6200000e0000 */
[----:B------:R-:W-:Y:S02]  /*32e0*/  FMNMX.FTZ R11, R102, R11, !PT ;  /* 0x0000000b660b7209 */ /* 0x000fe40007810000 */
[----:B------:R2:W-:Y:S01]  /*32f0*/  @!P1 SYNCS.ARRIVE.TRANS64.RED.A1T0 RZ, [R4+URZ], RZ ;  /* 0x000000ff04ff99a7 */ /* 0x0005e2000810043f */
[----:B-1----:R-:W-:-:S02]  /*3300*/  FMNMX.FTZ R0, R13, R0, !PT ;  /* 0x000000000d007209 */ /* 0x002fc40007810000 */
[----:B------:R-:W-:Y:S02]  /*3310*/  FMNMX.FTZ R13, R6, R11, !PT ;  /* 0x0000000b060d7209 */ /* 0x000fe40007810000 */
[C---:B------:R-:W-:Y:S01]  /*3320*/  FSETP.NEU.FTZ.AND P2, PT, R0.reuse, -INF , PT ;  /* 0xff8000000000780b */ /* 0x040fe20003f5d000 */
[----:B------:R-:W-:Y:S01]  /*3330*/  FMUL.FTZ R43, R0, R3 ;  /* 0x00000003002b7220 */ /* 0x000fe20000410000 */
[----:B------:R-:W-:-:S04]  /*3340*/  FMNMX.FTZ R13, R90, R13, !PT ;  /* 0x0000000d5a0d7209 */ /* 0x000fc80007810000 */
[----:B------:R-:W-:Y:S02]  /*3350*/  FMNMX.FTZ R13, R8, R13, !PT ;  /* 0x0000000d080d7209 */ /* 0x000fe40007810000 */
[----:B------:R-:W-:Y:S02]  /*3360*/  FSEL R43, R43, RZ, P2 ;  /* 0x000000ff2b2b7208 */ /* 0x000fe40001000000 */
[----:B------:R-:W-:Y:S02]  /*3370*/  FMNMX.FTZ R13, R94, R13, !PT ;  /* 0x0000000d5e0d7209 */ /* 0x000fe40007810000 */
[----:B------:R-:W-:Y:S01]  /*3380*/  ISETP.NE.AND P2, PT, R15, RZ, PT ;  /* 0x000000ff0f00720c */ /* 0x000fe20003f45270 */
[--C-:B------:R-:W-:Y:S01]  /*3390*/  FFMA.FTZ R29, R106, R3, -R43.reuse ;  /* 0x000000036a1d7223 */ /* 0x100fe2000001082b */
[----:B------:R-:W-:Y:S01]  /*33a0*/  FMNMX.FTZ R13, R10, R13, !PT ;  /* 0x0000000d0a0d7209 */ /* 0x000fe20007810000 */
[-CC-:B------:R-:W-:Y:S01]  /*33b0*/  FFMA.FTZ R72, R108, R3.reuse, -R43.reuse ;  /* 0x000000036c487223 */ /* 0x180fe2000001082b */
[----:B------:R-:W-:Y:S01]  /*33c0*/  FSEL R106, R39, -INF , P2 ;  /* 0xff800000276a7808 */ /* 0x000fe20001000000 */
        /* <DEDUP_REMOVED lines=10> */
[----:B------:R-:W-:Y:S01]  /*3470*/  MUFU.EX2 R5, R5 ;  /* 0x0000000500057308 */ /* 0x000fe20000000800 */
[-CC-:B------:R-:W-:Y:S01]  /*3480*/  FFMA.FTZ R118, R118, R3.reuse, -R43.reuse ;  /* 0x0000000376767223 */ /* 0x180fe2000001082b */
[--C-:B------:R-:W-:Y:S01]  /*3490*/  FFMA.FTZ R92, R92, R3, -R43.reuse ;  /* 0x000000035c5c7223 */ /* 0x100fe2000001082b */
[----:B------:R-:W-:Y:S01]  /*34a0*/  FMNMX.FTZ R13, R14, R13, !PT ;  /* 0x0000000d0e0d7209 */ /* 0x000fe20007810000 */
[-CC-:B------:R-:W-:Y:S01]  /*34b0*/  FFMA.FTZ R100, R66, R3.reuse, -R43.reuse ;  /* 0x0000000342647223 */ /* 0x180fe2000001082b */
[-CC-:B------:R-:W-:Y:S01]  /*34c0*/  FFMA.FTZ R80, R70, R3.reuse, -R43.reuse ;  /* 0x0000000346507223 */ /* 0x180fe2000001082b */
[--C-:B------:R-:W-:Y:S01]  /*34d0*/  FFMA.FTZ R44, R104, R3, -R43.reuse ;  /* 0x00000003682c7223 */ /* 0x100fe2000001082b */
[----:B------:R-:W-:Y:S01]  /*34e0*/  FMNMX.FTZ R13, R74, R13, !PT ;  /* 0x0000000d4a0d7209 */ /* 0x000fe20007810000 */
[----:B------:R-:W2:Y:S01]  /*34f0*/  MUFU.EX2 R96, R96 ;  /* 0x0000006000607308 */ /* 0x000ea20000000800 */
[-CC-:B------:R-:W-:Y:S01]  /*3500*/  FFMA.FTZ R9, R88, R3.reuse, -R43.reuse ;  /* 0x0000000358097223 */ /* 0x180fe2000001082b */
[--C-:B------:R-:W-:Y:S01]  /*3510*/  FFMA.FTZ R25, R84, R3, -R43.reuse ;  /* 0x0000000354197223 */ /* 0x100fe2000001082b */
[----:B------:R-:W-:Y:S01]  /*3520*/  FMNMX.FTZ R13, R20, R13, !PT ;  /* 0x0000000d140d7209 */ /* 0x000fe20007810000 */
[-CC-:B------:R-:W-:Y:S01]  /*3530*/  FFMA.FTZ R70, R110, R3.reuse, -R43.reuse ;  /* 0x000000036e467223 */ /* 0x180fe2000001082b */
[-CC-:B------:R-:W-:Y:S01]  /*3540*/  FFMA.FTZ R31, R114, R3.reuse, -R43.reuse ;  /* 0x00000003721f7223 */ /* 0x180fe2000001082b */
        /* <DEDUP_REMOVED lines=10> */
[----:B------:R1:W-:Y:S01]  /*35f0*/  MUFU.EX2 R13, R112 ;  /* 0x00000070000d7308 */ /* 0x0003e20000000800 */
        /* <DEDUP_REMOVED lines=8> */
[----:B-1----:R-:W-:Y:S01]  /*3680*/  FSEL R112, R30, -INF , P5 ;  /* 0xff8000001e707808 */ /* 0x002fe20002800000 */
[--C-:B------:R-:W-:Y:S01]  /*3690*/  FFMA.FTZ R30, R76, R3, -R43.reuse ;  /* 0x000000034c1e7223 */ /* 0x100fe2000001082b */
[----:B------:R-:W-:Y:S01]  /*36a0*/  FMNMX.FTZ R21, R52, R15, !PT ;  /* 0x0000000f34157209 */ /* 0x000fe20007810000 */
[-CC-:B------:R-:W-:Y:S01]  /*36b0*/  FFMA.FTZ R41, R41, R3.reuse, -R43.reuse ;  /* 0x0000000329297223 */ /* 0x180fe2000001082b */
[-CC-:B------:R-:W-:Y:S01]  /*36c0*/  FFMA.FTZ R114, R49, R3.reuse, -R43.reuse ;  /* 0x0000000331727223 */ /* 0x180fe2000001082b */
[--C-:B------:R-:W-:Y:S01]  /*36d0*/  FFMA.FTZ R37, R37, R3, -R43.reuse ;  /* 0x0000000325257223 */ /* 0x100fe2000001082b */
[----:B------:R-:W-:Y:S01]  /*36e0*/  FMNMX.FTZ R21, R50, R21, !PT ;  /* 0x0000001532157209 */ /* 0x000fe20007810000 */
[-CC-:B------:R-:W-:Y:S01]  /*36f0*/  FFMA.FTZ R120, R156, R3.reuse, -R43.reuse ;  /* 0x000000039c787223 */ /* 0x180fe2000001082b */
[----:B---3--:R-:W-:Y:S01]  /*3700*/  FFMA.FTZ R92, R140, R3, -R43 ;  /* 0x000000038c5c7223 */ /* 0x008fe2000001082b */
[----:B------:R-:W-:Y:S01]  /*3710*/  MUFU.EX2 R100, R100 ;  /* 0x0000006400647308 */ /* 0x000fe20000000800 */
[----:B------:R-:W-:-:S02]  /*3720*/  FMNMX.FTZ R21, R56, R21, !PT ;  /* 0x0000001538157209 */ /* 0x000fc40007810000 */
[----:B--2---:R-:W-:Y:S02]  /*3730*/  F2FP.BF16.F32.PACK_AB R4, R96, R5 ;  /* 0x000000056004723e */ /* 0x004fe400000010ff */
[----:B------:R-:W-:-:S03]  /*3740*/  FMNMX.FTZ R21, R54, R21, !PT ;  /* 0x0000001536157209 */ /* 0x000fc60007810000 */
[----:B------:R-:W-:Y:S01]  /*3750*/  MUFU.EX2 R9, R9 ;  /* 0x0000000900097308 */ /* 0x000fe20000000800 */
[----:B------:R-:W-:-:S04]  /*3760*/  FMNMX.FTZ R21, R40, R21, !PT ;  /* 0x0000001528157209 */ /* 0x000fc80007810000 */
        /* <DEDUP_REMOVED lines=13> */
[----:B------:R1:W-:Y:S01]  /*3840*/  MUFU.EX2 R33, R118 ;  /* 0x0000007600217308 */ /* 0x0003e20000000800 */
[----:B------:R-:W-:-:S04]  /*3850*/  FMNMX.FTZ R35, R108, R35, !PT ;  /* 0x000000236c237209 */ /* 0x000fc80007810000 */
[----:B------:R-:W-:-:S03]  /*3860*/  FMNMX.FTZ R35, R112, R35, !PT ;  /* 0x0000002370237209 */ /* 0x000fc60007810000 */
[----:B------:R-:W-:Y:S01]  /*3870*/  MUFU.EX2 R25, R25 ;  /* 0x0000001900197308 */ /* 0x000fe20000000800 */
[----:B------:R-:W-:Y:S01]  /*3880*/  FMNMX.FTZ R27, R116, R35, !PT ;  /* 0x00000023741b7209 */ /* 0x000fe20007810000 */
[-CC-:B-1----:R-:W-:Y:S01]  /*3890*/  FFMA.FTZ R118, R45, R3.reuse, -R43.reuse ;  /* 0x000000032d767223 */ /* 0x182fe2000001082b */
[-CC-:B------:R-:W-:Y:S01]  /*38a0*/  FFMA.FTZ R35, R126, R3.reuse, -R43.reuse ;  /* 0x000000037e237223 */ /* 0x180fe2000001082b */
[----:B------:R-:W-:Y:S02]  /*38b0*/  FFMA.FTZ R45, R154, R3, -R43 ;  /* 0x000000039a2d7223 */ /* 0x000fe4000001082b */
[----:B------:R-:W1:Y:S02]  /*38c0*/  SHFL.BFLY PT, R76, R27, 0x2, 0x1f ;  /* 0x0c401f001b4c7f89 */ /* 0x000e6400000e0000 */
[----:B------:R-:W-:Y:S08]  /*38d0*/  MUFU.EX2 R70, R70 ;  /* 0x0000004600467308 */ /* 0x000ff00000000800 */
[----:B------:R-:W-:Y:S08]  /*38e0*/  MUFU.EX2 R60, R60 ;  /* 0x0000003c003c7308 */ /* 0x000ff00000000800 */
[----:B------:R-:W-:Y:S01]  /*38f0*/  MUFU.EX2 R15, R122 ;  /* 0x0000007a000f7308 */ /* 0x000fe20000000800 */
[----:B-1----:R-:W-:-:S07]  /*3900*/  FMNMX.FTZ R51, R27, R76, !PT ;  /* 0x0000004c1b337209 */ /* 0x002fce0007810000 */
[----:B------:R-:W-:Y:S01]  /*3910*/  MUFU.EX2 R36, R36 ;  /* 0x0000002400247308 */ /* 0x000fe20000000800 */
[----:B------:R-:W1:Y:S07]  /*3920*/  SHFL.BFLY PT, R76, R51, 0x1, 0x1f ;  /* 0x0c201f00334c7f89 */ /* 0x000e6e00000e0000 */
[----:B------:R-:W-:Y:S08]  /*3930*/  MUFU.EX2 R23, R23 ;  /* 0x0000001700177308 */ /* 0x000ff00000000800 */
[----:B------:R-:W-:Y:S08]  /*3940*/  MUFU.EX2 R66, R66 ;  /* 0x0000004200427308 */ /* 0x000ff00000000800 */
[----:B------:R-:W-:Y:S01]  /*3950*/  MUFU.EX2 R21, R130 ;  /* 0x0000008200157308 */ /* 0x000fe20000000800 */
[----:B-1----:R-:W-:-:S04]  /*3960*/  FMNMX.FTZ R76, R51, R76, !PT ;  /* 0x0000004c334c7209 */ /* 0x002fc80007810000 */
[C---:B------:R-:W-:Y:S01]  /*3970*/  FSETP.NEU.FTZ.AND P2, PT, R76.reuse, -INF , PT ;  /* 0xff8000004c00780b */ /* 0x040fe20003f5d000 */
[-C--:B------:R-:W-:Y:S02]  /*3980*/  FMUL.FTZ R27, R76, R3.reuse ;  /* 0x000000034c1b7220 */ /* 0x080fe40000410000 */
[----:B------:R-:W-:Y:S03]  /*3990*/  MUFU.EX2 R84, R84 ;  /* 0x0000005400547308 */ /* 0x000fe60000000800 */
[----:B------:R-:W-:Y:S02]  /*39a0*/  FSEL R27, R27, RZ, P2 ;  /* 0x000000ff1b1b7208 */ /* 0x000fe40001000000 */
[----:B------:R-:W-:Y:S01]  /*39b0*/  ISETP.GE.AND P2, PT, R64, 0x91, PT ;  /* 0x000000914000780c */ /* 0x000fe20003f46270 */
[----:B------:R-:W-:Y:S02]  /*39c0*/  IMAD.MOV.U32 R64, RZ, RZ, R71 ;  /* 0x000000ffff407224 */ /* 0x000fe400078e0047 */
[----:B------:R-:W-:Y:S01]  /*39d0*/  MUFU.EX2 R30, R30 ;  /* 0x0000001e001e7308 */ /* 0x000fe20000000800 */
[-CC-:B------:R-:W-:Y:S01]  /*39e0*/  FFMA.FTZ R98, R98, R3.reuse, -R27.reuse ;  /* 0x0000000362627223 */ /* 0x180fe2000001081b */
[-CC-:B------:R-:W-:Y:S01]  /*39f0*/  FFMA.FTZ R99, R99, R3.reuse, -R27.reuse ;  /* 0x0000000363637223 */ /* 0x180fe2000001081b */
[-CC-:B------:R-:W-:Y:S01]  /*3a00*/  FFMA.FTZ R102, R102, R3.reuse, -R27.reuse ;  /* 0x0000000366667223 */ /* 0x180fe2000001081b */
[-CC-:B------:R-:W-:Y:S01]  /*3a10*/  FFMA.FTZ R6, R6, R3.reuse, -R27.reuse ;  /* 0x0000000306067223 */ /* 0x180fe2000001081b */
[-CC-:B------:R-:W-:Y:S01]  /*3a20*/  FFMA.FTZ R43, R90, R3.reuse, -R27.reuse ;  /* 0x000000035a2b7223 */ /* 0x180fe2000001081b */
[-CC-:B------:R-:W-:Y:S01]  /*3a30*/  FFMA.FTZ R90, R8, R3.reuse, -R27.reuse ;  /* 0x00000003085a7223 */ /* 0x180fe2000001081b */
[-CC-:B------:R-:W-:Y:S01]  /*3a40*/  FFMA.FTZ R49, R94, R3.reuse, -R27.reuse ;  /* 0x000000035e317223 */ /* 0x180fe2000001081b */
        /* <DEDUP_REMOVED lines=8> */
[----:B------:R-:W1:Y:S01]  /*3ad0*/  MUFU.EX2 R99, R99 ;  /* 0x0000006300637308 */ /* 0x000e620000000800 */
[-CC-:B------:R-:W-:Y:S01]  /*3ae0*/  FFMA.FTZ R57, R78, R3.reuse, -R27.reuse ;  /* 0x000000034e397223 */ /* 0x180fe2000001081b */
[-CC-:B------:R-:W-:Y:S01]  /*3af0*/  FFMA.FTZ R68, R68, R3.reuse, -R27.reuse ;  /* 0x0000000344447223 */ /* 0x180fe2000001081b */
[-CC-:B------:R-:W-:Y:S01]  /*3b00*/  FFMA.FTZ R20, R58, R3.reuse, -R27.reuse ;  /* 0x000000033a147223 */ /* 0x180fe2000001081b */
[-CC-:B------:R-:W-:Y:S01]  /*3b10*/  FFMA.FTZ R59, R48, R3.reuse, -R27.reuse ;  /* 0x00000003303b7223 */ /* 0x180fe2000001081b */
[-CC-:B------:R-:W-:Y:S01]  /*3b20*/  FFMA.FTZ R61, R52, R3.reuse, -R27.reuse ;  /* 0x00000003343d7223 */ /* 0x180fe2000001081b */
[-CC-:B------:R-:W-:Y:S01]  /*3b30*/  FFMA.FTZ R89, R42, R3.reuse, -R27.reuse ;  /* 0x000000032a597223 */ /* 0x180fe2000001081b */
[-CC-:B------:R-:W-:Y:S01]  /*3b40*/  FFMA.FTZ R48, R62, R3.reuse, -R27.reuse ;  /* 0x000000033e307223 */ /* 0x180fe2000001081b */
[----:B------:R-:W2:Y:S01]  /*3b50*/  MUFU.EX2 R102, R102 ;  /* 0x0000006600667308 */ /* 0x000ea20000000800 */
[-CC-:B------:R-:W-:Y:S01]  /*3b60*/  FFMA.FTZ R50, R50, R3.reuse, -R27.reuse ;  /* 0x0000000332327223 */ /* 0x180fe2000001081b */
[-CC-:B------:R-:W-:Y:S01]  /*3b70*/  FFMA.FTZ R63, R56, R3.reuse, -R27.reuse ;  /* 0x00000003383f7223 */ /* 0x180fe2000001081b */
[-CC-:B------:R-:W-:Y:S01]  /*3b80*/  FFMA.FTZ R54, R54, R3.reuse, -R27.reuse ;  /* 0x0000000336367223 */ /* 0x180fe2000001081b */
[-CC-:B------:R-:W-:Y:S01]  /*3b90*/  FFMA.FTZ R32, R32, R3.reuse, -R27.reuse ;  /* 0x0000000320207223 */ /* 0x180fe2000001081b */
[-CC-:B------:R-:W-:Y:S01]  /*3ba0*/  FFMA.FTZ R46, R46, R3.reuse, -R27.reuse ;  /* 0x000000032e2e7223 */ /* 0x180fe2000001081b */
[-CC-:B------:R-:W-:Y:S01]  /*3bb0*/  FFMA.FTZ R24, R24, R3.reuse, -R27.reuse ;  /* 0x0000000318187223 */ /* 0x180fe2000001081b */
[-C--:B------:R-:W-:Y:S01]  /*3bc0*/  FFMA.FTZ R34, R34, R3.reuse, -R27 ;  /* 0x0000000322227223 */ /* 0x080fe2000001081b */
[----:B------:R3:W4:Y:S01]  /*3bd0*/  MUFU.EX2 R65, R6 ;  /* 0x0000000600417308 */ /* 0x0007220000000800 */
[----:B-1----:R-:W-:Y:S01]  /*3be0*/  FADD.FTZ R67, R98, R99 ;  /* 0x0000006362437221 */ /* 0x002fe20000010000 */
[-CC-:B------:R-:W-:Y:S01]  /*3bf0*/  FFMA.FTZ R42, R28, R3.reuse, -R27.reuse ;  /* 0x000000031c2a7223 */ /* 0x180fe2000001081b */
[-CC-:B------:R-:W-:Y:S01]  /*3c00*/  FFMA.FTZ R38, R38, R3.reuse, -R27.reuse ;  /* 0x0000000326267223 */ /* 0x180fe2000001081b */
[-CC-:B------:R-:W-:Y:S01]  /*3c10*/  FFMA.FTZ R106, R106, R3.reuse, -R27.reuse ;  /* 0x000000036a6a7223 */ /* 0x180fe2000001081b */
[-CC-:B------:R-:W-:Y:S01]  /*3c20*/  FFMA.FTZ R52, R26, R3.reuse, -R27.reuse ;  /* 0x000000031a347223 */ /* 0x180fe2000001081b */
[-CC-:B------:R-:W-:Y:S01]  /*3c30*/  FFMA.FTZ R108, R108, R3.reuse, -R27.reuse ;  /* 0x000000036c6c7223 */ /* 0x180fe2000001081b */
[-C--:B------:R-:W-:Y:S01]  /*3c40*/  FFMA.FTZ R112, R112, R3.reuse, -R27 ;  /* 0x0000000370707223 */ /* 0x080fe2000001081b */
[----:B------:R-:W1:Y:S01]  /*3c50*/  MUFU.EX2 R43, R43 ;  /* 0x0000002b002b7308 */ /* 0x000e620000000800 */
[----:B---3--:R-:W-:Y:S01]  /*3c60*/  FADD.FTZ R6, R5, R96 ;  /* 0x0000006005067221 */ /* 0x008fe20000010000 */
[----:B--2---:R-:W-:Y:S01]  /*3c70*/  FADD.FTZ R8, R102, R67 ;  /* 0x0000004366087221 */ /* 0x004fe20000010000 */
[----:B------:R-:W-:Y:S01]  /*3c80*/  FFMA.FTZ R116, R116, R3, -R27 ;  /* 0x0000000374747223 */ /* 0x000fe2000001081b */
[----:B------:R-:W-:Y:S01]  /*3c90*/  F2FP.BF16.F32.PACK_AB R5, R99, R98 ;  /* 0x000000626305723e */ /* 0x000fe200000010ff */
[----:B------:R-:W-:Y:S01]  /*3ca0*/  FADD.FTZ R69, R7, R6 ;  /* 0x0000000607457221 */ /* 0x000fe20000010000 */
[C---:B------:R-:W-:Y:S01]  /*3cb0*/  F2FP.BF16.F32.PACK_AB R6, R100.reuse, R7 ;  /* 0x000000076406723e */ /* 0x040fe200000010ff */
[----:B------:R-:W-:Y:S01]  /*3cc0*/  IMAD.MOV.U32 R62, RZ, RZ, R71 ;  /* 0x000000ffff3e7224 */ /* 0x000fe200078e0047 */
[----:B------:R-:W2:Y:S01]  /*3cd0*/  MUFU.EX2 R90, R90 ;  /* 0x0000005a005a7308 */ /* 0x000ea20000000800 */
[----:B------:R-:W-:Y:S01]  /*3ce0*/  FADD.FTZ R10, R100, R69 ;  /* 0x00000045640a7221 */ /* 0x000fe20000010000 */
[C---:B----4-:R-:W-:Y:S01]  /*3cf0*/  FADD.FTZ R8, R65.reuse, R8 ;  /* 0x0000000841087221 */ /* 0x050fe20000010000 */
[----:B------:R-:W-:Y:S01]  /*3d00*/  F2FP.BF16.F32.PACK_AB R7, R65, R102 ;  /* 0x000000664107723e */ /* 0x000fe200000010ff */
[----:B------:R-:W-:Y:S01]  /*3d10*/  FFMA.FTZ R65, R40, R3, -R27 ;  /* 0x0000000328417223 */ /* 0x000fe2000001081b */
[----:B------:R-:W-:Y:S01]  /*3d20*/  FADD.FTZ R67, R9, R10 ;  /* 0x0000000a09437221 */ /* 0x000fe20000010000 */
[----:B------:R-:W-:-:S02]  /*3d30*/  IMAD.MOV.U32 R58, RZ, RZ, R71 ;  /* 0x000000ffff3a7224 */ /* 0x000fc400078e0047 */
[----:B------:R-:W3:Y:S01]  /*3d40*/  MUFU.EX2 R49, R49 ;  /* 0x0000003100317308 */ /* 0x000ee20000000800 */
[----:B-1----:R-:W-:Y:S01]  /*3d50*/  FADD.FTZ R69, R43, R8 ;  /* 0x000000082b457221 */ /* 0x002fe20000010000 */
[----:B------:R-:W-:Y:S01]  /*3d60*/  FADD.FTZ R8, R80, R67 ;  /* 0x0000004350087221 */ /* 0x000fe20000010000 */
[----:B------:R1:W-:Y:S01]  /*3d70*/  STSM.16.M88.4 [R2+0x24300], R4 ;  /* 0x0243000402007844 */ /* 0x0003e20000000200 */
[----:B------:R-:W-:Y:S02]  /*3d80*/  IMAD.MOV.U32 R56, RZ, RZ, R71 ;  /* 0x000000ffff387224 */ /* 0x000fe400078e0047 */
[----:B------:R-:W-:Y:S02]  /*3d90*/  FADD.FTZ R67, R11, R8 ;  /* 0x000000080b437221 */ /* 0x000fe40000010000 */
[----:B------:R-:W4:Y:S01]  /*3da0*/  MUFU.EX2 R94, R94 ;  /* 0x0000005e005e7308 */ /* 0x000f220000000800 */
[----:B--2---:R-:W-:Y:S01]  /*3db0*/  FADD.FTZ R10, R90, R69 ;  /* 0x000000455a0a7221 */ /* 0x004fe20000010000 */
[----:B------:R-:W-:-:S04]  /*3dc0*/  FADD.FTZ R8, R44, R67 ;  /* 0x000000432c087221 */ /* 0x000fc80000010000 */
[----:B------:R-:W-:Y:S02]  /*3dd0*/  FADD.FTZ R67, R29, R8 ;  /* 0x000000081d437221 */ /* 0x000fe40000010000 */
[----:B------:R-:W2:Y:S01]  /*3de0*/  MUFU.EX2 R51, R51 ;  /* 0x0000003300337308 */ /* 0x000ea20000000800 */
[----:B---3--:R-:W-:Y:S01]  /*3df0*/  FADD.FTZ R69, R49, R10 ;  /* 0x0000000a31457221 */ /* 0x008fe20000010000 */
[C---:B------:R-:W-:Y:S01]  /*3e00*/  FADD.FTZ R8, R72.reuse, R67 ;  /* 0x0000004348087221 */ /* 0x040fe20000010000 */
[----:B-1----:R-:W-:Y:S01]  /*3e10*/  F2FP.BF16.F32.PACK_AB R4, R72, R29 ;  /* 0x0000001d4804723e */ /* 0x002fe200000010ff */
[----:B------:R-:W-:Y:S02]  /*3e20*/  IMAD.MOV.U32 R29, RZ, RZ, R71 ;  /* 0x000000ffff1d7224 */ /* 0x000fe400078e0047 */
[----:B------:R-:W-:Y:S02]  /*3e30*/  FADD.FTZ R67, R25, R8 ;  /* 0x0000000819437221 */ /* 0x000fe40000010000 */
[----:B------:R-:W1:Y:S01]  /*3e40*/  MUFU.EX2 R82, R82 ;  /* 0x0000005200527308 */ /* 0x000e620000000800 */
[----:B----4-:R-:W-:-:S07]  /*3e50*/  FADD.FTZ R10, R94, R69 ;  /* 0x000000455e0a7221 */ /* 0x010fce0000010000 */
[----:B------:R-:W3:Y:S01]  /*3e60*/  MUFU.EX2 R12, R12 ;  /* 0x0000000c000c7308 */ /* 0x000ee20000000800 */
[----:B--2---:R-:W-:Y:S01]  /*3e70*/  FADD.FTZ R69, R51, R10 ;  /* 0x0000000a33457221 */ /* 0x004fe20000010000 */
[----:B------:R-:W-:-:S04]  /*3e80*/  FADD.FTZ R10, R70, R67 ;  /* 0x00000043460a7221 */ /* 0x000fc80000010000 */
[----:B------:R-:W-:Y:S01]  /*3e90*/  FADD.FTZ R67, R13, R10 ;  /* 0x0000000a0d437221 */ /* 0x000fe20000010000 */
[----:B------:R-:W-:Y:S01]  /*3ea0*/  F2FP.BF16.F32.PACK_AB R10, R44, R11 ;  /* 0x0000000b2c0a723e */ /* 0x000fe200000010ff */
[----:B------:R-:W2:Y:S01]  /*3eb0*/  MUFU.EX2 R53, R53 ;  /* 0x0000003500357308 */ /* 0x000ea20000000800 */
[----:B-1----:R-:W-:Y:S01]  /*3ec0*/  FADD.FTZ R69, R82, R69 ;  /* 0x0000004552457221 */ /* 0x002fe20000010000 */
[----:B------:R-:W-:Y:S01]  /*3ed0*/  F2FP.BF16.F32.PACK_AB R11, R94, R49 ;  /* 0x000000315e0b723e */ /* 0x000fe200000010ff */
[--C-:B------:R-:W-:Y:S02]  /*3ee0*/  IMAD.MOV.U32 R49, RZ, RZ, R71.reuse ;  /* 0x000000ffff317224 */ /* 0x100fe400078e0047 */
[----:B------:R-:W-:-:S03]  /*3ef0*/  IMAD.MOV.U32 R44, RZ, RZ, R71 ;  /* 0x000000ffff2c7224 */ /* 0x000fc600078e0047 */
[----:B------:R-:W1:Y:S01]  /*3f00*/  MUFU.EX2 R14, R14 ;  /* 0x0000000e000e7308 */ /* 0x000e620000000800 */
[----:B---3--:R-:W-:Y:S01]  /*3f10*/  FADD.FTZ R8, R12, R69 ;  /* 0x000000450c087221 */ /* 0x008fe20000010000 */
[----:B------:R-:W-:-:S06]  /*3f20*/  IMAD.MOV.U32 R69, RZ, RZ, R71 ;  /* 0x000000ffff457224 */ /* 0x000fcc00078e0047 */
[----:B------:R-:W3:Y:S01]  /*3f30*/  MUFU.EX2 R55, R55 ;  /* 0x0000003700377308 */ /* 0x000ee20000000800 */
[----:B--2---:R-:W-:Y:S01]  /*3f40*/  FADD.FTZ R27, R53, R8 ;  /* 0x00000008351b7221 */ /* 0x004fe20000010000 */
[----:B------:R-:W-:Y:S02]  /*3f50*/  F2FP.BF16.F32.PACK_AB R8, R80, R9 ;  /* 0x000000095008723e */ /* 0x000fe400000010ff */
[----:B------:R-:W-:Y:S01]  /*3f60*/  F2FP.BF16.F32.PACK_AB R9, R90, R43 ;  /* 0x0000002b5a09723e */ /* 0x000fe200000010ff */
[----:B------:R-:W-:-:S03]  /*3f70*/  IMAD.MOV.U32 R43, RZ, RZ, R71 ;  /* 0x000000ffff2b7224 */ /* 0x000fc600078e0047 */
[----:B------:R-:W2:Y:S01]  /*3f80*/  MUFU.EX2 R57, R57 ;  /* 0x0000003900397308 */ /* 0x000ea20000000800 */
[----:B-1----:R-:W-:Y:S01]  /*3f90*/  FADD.FTZ R26, R14, R27 ;  /* 0x0000001b0e1a7221 */ /* 0x002fe20000010000 */
[----:B------:R-:W-:Y:S06]  /*3fa0*/  STSM.16.M88.4 [R2+0x25b00], R8 ;  /* 0x025b000802007844 */ /* 0x000fec0000000200 */
[----:B------:R-:W1:Y:S01]  /*3fb0*/  MUFU.EX2 R68, R68 ;  /* 0x0000004400447308 */ /* 0x000e620000000800 */
[----:B---3--:R-:W-:-:S07]  /*3fc0*/  FADD.FTZ R26, R55, R26 ;  /* 0x0000001a371a7221 */ /* 0x008fce0000010000 */
[----:B------:R-:W3:Y:S01]  /*3fd0*/  MUFU.EX2 R20, R20 ;  /* 0x0000001400147308 */ /* 0x000ee20000000800 */
[----:B--2---:R-:W-:-:S07]  /*3fe0*/  FADD.FTZ R7, R57, R26 ;  /* 0x0000001a39077221 */ /* 0x004fce0000010000 */
[----:B------:R2:W-:Y:S01]  /*3ff0*/  MUFU.EX2 R28, R32 ;  /* 0x00000020001c7308 */ /* 0x0005e20000000800 */
[----:B-1----:R-:W-:-:S07]  /*4000*/  FADD.FTZ R7, R68, R7 ;  /* 0x0000000744077221 */ /* 0x002fce0000010000 */
[----:B------:R-:W1:Y:S01]  /*4010*/  MUFU.EX2 R59, R59 ;  /* 0x0000003b003b7308 */ /* 0x000e620000000800 */
[----:B--2---:R-:W-:Y:S01]  /*4020*/  FADD.FTZ R32, R60, R67 ;  /* 0x000000433c207221 */ /* 0x004fe20000010000 */
[----:B------:R-:W-:-:S03]  /*4030*/  IMAD.MOV.U32 R67, RZ, RZ, R71 ;  /* 0x000000ffff437224 */ /* 0x000fc600078e0047 */
[----:B------:R-:W-:-:S03]  /*4040*/  FADD.FTZ R5, R15, R32 ;  /* 0x000000200f057221 */ /* 0x000fc60000010000 */
[----:B------:R-:W2:Y:S01]  /*4050*/  MUFU.EX2 R48, R48 ;  /* 0x0000003000307308 */ /* 0x000ea20000000800 */
[----:B------:R-:W-:Y:S01]  /*4060*/  FADD.FTZ R6, R36, R5 ;  /* 0x0000000524067221 */ /* 0x000fe20000010000 */
[----:B------:R-:W-:Y:S01]  /*4070*/  F2FP.BF16.F32.PACK_AB R5, R82, R51 ;  /* 0x000000335205723e */ /* 0x000fe200000010ff */
[--C-:B------:R-:W-:Y:S02]  /*4080*/  IMAD.MOV.U32 R51, RZ, RZ, R71.reuse ;  /* 0x000000ffff337224 */ /* 0x100fe400078e0047 */
[----:B------:R-:W-:Y:S01]  /*4090*/  FADD.FTZ R27, R23, R6 ;  /* 0x00000006171b7221 */ /* 0x000fe20000010000 */
[----:B------:R-:W-:Y:S01]  /*40a0*/  F2FP.BF16.F32.PACK_AB R6, R70, R25 ;  /* 0x000000194606723e */ /* 0x000fe200000010ff */
[----:B------:R-:W-:Y:S01]  /*40b0*/  IMAD.MOV.U32 R70, RZ, RZ, R71 ;  /* 0x000000ffff467224 */ /* 0x000fe200078e0047 */
[----:B------:R-:W4:Y:S01]  /*40c0*/  MUFU.EX2 R61, R61 ;  /* 0x0000003d003d7308 */ /* 0x000f220000000800 */
[----:B------:R-:W-:-:S04]  /*40d0*/  FADD.FTZ R26, R66, R27 ;  /* 0x0000001b421a7221 */ /* 0x000fc80000010000 */
[----:B------:R-:W-:-:S03]  /*40e0*/  FADD.FTZ R27, R21, R26 ;  /* 0x0000001a151b7221 */ /* 0x000fc60000010000 */
[----:B------:R-:W5:Y:S01]  /*40f0*/  MUFU.EX2 R50, R50 ;  /* 0x0000003200327308 */ /* 0x000f620000000800 */
[----:B------:R-:W-:-:S04]  /*4100*/  FADD.FTZ R26, R84, R27 ;  /* 0x0000001b541a7221 */ /* 0x000fc80000010000 */
[----:B------:R-:W-:-:S03]  /*4110*/  FADD.FTZ R27, R33, R26 ;  /* 0x0000001a211b7221 */ /* 0x000fc60000010000 */
[----:B------:R3:W-:Y:S01]  /*4120*/  MUFU.EX2 R91, R24 ;  /* 0x00000018005b7308 */ /* 0x0007e20000000800 */
[----:B------:R-:W-:-:S07]  /*4130*/  FADD.FTZ R26, R30, R27 ;  /* 0x0000001b1e1a7221 */ /* 0x000fce0000010000 */
[----:B------:R-:W5:Y:S01]  /*4140*/  MUFU.EX2 R63, R63 ;  /* 0x0000003f003f7308 */ /* 0x000f620000000800 */
[----:B---3--:R-:W-:Y:S01]  /*4150*/  FADD.FTZ R24, R20, R7 ;  /* 0x0000000714187221 */ /* 0x008fe20000010000 */
[----:B------:R-:W-:Y:S01]  /*4160*/  F2FP.BF16.F32.PACK_AB R7, R53, R12 ;  /* 0x0000000c3507723e */ /* 0x000fe200000010ff */
[----:B------:R-:W-:Y:S01]  /*4170*/  IMAD.MOV.U32 R53, RZ, RZ, R71 ;  /* 0x000000ffff357224 */ /* 0x000fe200078e0047 */
[----:B------:R-:W-:Y:S01]  /*4180*/  F2FP.BF16.F32.PACK_AB R12, R60, R13 ;  /* 0x0000000d3c0c723e */ /* 0x000fe200000010ff */
[----:B-1----:R-:W-:Y:S01]  /*4190*/  FADD.FTZ R25, R59, R24 ;  /* 0x000000183b197221 */ /* 0x002fe20000010000 */
[----:B------:R-:W-:Y:S01]  /*41a0*/  F2FP.BF16.F32.PACK_AB R13, R55, R14 ;  /* 0x0000000e370d723e */ /* 0x000fe200000010ff */
[----:B------:R1:W-:Y:S01]  /*41b0*/  STSM.16.M88.4 [R2+0x27300], R4 ;  /* 0x0273000402007844 */ /* 0x0003e20000000200 */
[----:B------:R-:W3:Y:S01]  /*41c0*/  MUFU.EX2 R31, R31 ;  /* 0x0000001f001f7308 */ /* 0x000ee20000000800 */
[----:B--2---:R-:W-:Y:S01]  /*41d0*/  FADD.FTZ R24, R48, R25 ;  /* 0x0000001930187221 */ /* 0x004fe20000010000 */
[----:B------:R-:W-:Y:S01]  /*41e0*/  F2FP.BF16.F32.PACK_AB R14, R36, R15 ;  /* 0x0000000f240e723e */ /* 0x000fe200000010ff */
[--C-:B------:R-:W-:Y:S01]  /*41f0*/  IMAD.MOV.U32 R60, RZ, RZ, R71.reuse ;  /* 0x000000ffff3c7224 */ /* 0x100fe200078e0047 */
[----:B------:R-:W-:Y:S01]  /*4200*/  F2FP.BF16.F32.PACK_AB R15, R68, R57 ;  /* 0x00000039440f723e */ /* 0x000fe200000010ff */
[----:B----4-:R-:W-:Y:S01]  /*4210*/  FADD.FTZ R25, R61, R24 ;  /* 0x000000183d197221 */ /* 0x010fe20000010000 */
[----:B------:R-:W-:-:S02]  /*4220*/  IMAD.MOV.U32 R68, RZ, RZ, R71 ;  /* 0x000000ffff447224 */ /* 0x000fc400078e0047 */
[----:B------:R2:W4:Y:S01]  /*4230*/  MUFU.EX2 R40, R54 ;  /* 0x0000003600287308 */ /* 0x0005220000000800 */
[----:B-----5:R-:W-:Y:S01]  /*4240*/  FADD.FTZ R24, R50, R25 ;  /* 0x0000001932187221 */ /* 0x020fe20000010000 */
[----:B------:R-:W-:Y:S01]  /*4250*/  STSM.16.M88.4 [R2+0x28b00], R12 ;  /* 0x028b000c02007844 */ /* 0x000fe20000000200 */
[--C-:B------:R-:W-:Y:S02]  /*4260*/  IMAD.MOV.U32 R57, RZ, RZ, R71.reuse ;  /* 0x000000ffff397224 */ /* 0x100fe400078e0047 */
[----:B------:R-:W-:Y:S01]  /*4270*/  FADD.FTZ R25, R63, R24 ;  /* 0x000000183f197221 */ /* 0x000fe20000010000 */
[----:B------:R-:W-:Y:S01]  /*4280*/  F2FP.BF16.F32.PACK_AB R24, R66, R23 ;  /* 0x000000174218723e */ /* 0x000fe200000010ff */
[--C-:B------:R-:W-:Y:S01]  /*4290*/  IMAD.MOV.U32 R66, RZ, RZ, R71.reuse ;  /* 0x000000ffff427224 */ /* 0x100fe200078e0047 */
[----:B------:R-:W5:Y:S01]  /*42a0*/  MUFU.EX2 R104, R104 ;  /* 0x0000006800687308 */ /* 0x000f620000000800 */
[----:B---3--:R-:W-:Y:S01]  /*42b0*/  FADD.FTZ R27, R31, R26 ;  /* 0x0000001a1f1b7221 */ /* 0x008fe20000010000 */
[----:B------:R-:W-:Y:S01]  /*42c0*/  F2FP.BF16.F32.PACK_AB R26, R84, R21 ;  /* 0x00000015541a723e */ /* 0x000fe200000010ff */
[--C-:B------:R-:W-:Y:S01]  /*42d0*/  IMAD.MOV.U32 R55, RZ, RZ, R71.reuse ;  /* 0x000000ffff377224 */ /* 0x100fe200078e0047 */
[----:B-1----:R-:W-:Y:S01]  /*42e0*/  F2FP.BF16.F32.PACK_AB R4, R30, R33 ;  /* 0x000000211e04723e */ /* 0x002fe200000010ff */
[----:B--2---:R-:W-:-:S02]  /*42f0*/  IMAD.MOV.U32 R54, RZ, RZ, R71 ;  /* 0x000000ffff367224 */ /* 0x004fc400078e0047 */
[----:B------:R-:W-:Y:S01]  /*4300*/  IMAD.MOV.U32 R36, RZ, RZ, R71 ;  /* 0x000000ffff247224 */ /* 0x000fe200078e0047 */
[----:B------:R-:W1:Y:S01]  /*4310*/  MUFU.EX2 R65, R65 ;  /* 0x0000004100417308 */ /* 0x000e620000000800 */
[----:B----4-:R-:W-:Y:S01]  /*4320*/  FADD.FTZ R32, R40, R25 ;  /* 0x0000001928207221 */ /* 0x010fe20000010000 */
[----:B------:R-:W-:Y:S01]  /*4330*/  F2FP.BF16.F32.PACK_AB R25, R59, R20 ;  /* 0x000000143b19723e */ /* 0x000fe200000010ff */
[--C-:B------:R-:W-:Y:S02]  /*4340*/  IMAD.MOV.U32 R59, RZ, RZ, R71.reuse ;  /* 0x000000ffff3b7224 */ /* 0x100fe400078e0047 */
[--C-:B------:R-:W-:Y:S02]  /*4350*/  IMAD.MOV.U32 R33, RZ, RZ, R71.reuse ;  /* 0x000000ffff217224 */ /* 0x100fe400078e0047 */
[----:B------:R-:W-:Y:S01]  /*4360*/  IMAD.MOV.U32 R30, RZ, RZ, R71 ;  /* 0x000000ffff1e7224 */ /* 0x000fe200078e0047 */
[----:B------:R-:W2:Y:S01]  /*4370*/  MUFU.EX2 R35, R35 ;  /* 0x0000002300237308 */ /* 0x000ea20000000800 */
[----:B-----5:R-:W-:Y:S01]  /*4380*/  FADD.FTZ R8, R104, R27 ;  /* 0x0000001b68087221 */ /* 0x020fe20000010000 */
[----:B------:R-:W-:Y:S01]  /*4390*/  F2FP.BF16.F32.PACK_AB R27, R61, R48 ;  /* 0x000000303d1b723e */ /* 0x000fe200000010ff */
[----:B------:R-:W-:-:S02]  /*43a0*/  IMAD.MOV.U32 R61, RZ, RZ, R71 ;  /* 0x000000ffff3d7224 */ /* 0x000fc400078e0047 */
[----:B------:R-:W-:Y:S02]  /*43b0*/  IMAD.MOV.U32 R48, RZ, RZ, R71 ;  /* 0x000000ffff307224 */ /* 0x000fe400078e0047 */
[----:B------:R3:W-:Y:S01]  /*43c0*/  STSM.16.M88.4 [R2+0x2a300], R24 ;  /* 0x02a3001802007844 */ /* 0x0007e20000000200 */
[----:B------:R-:W4:Y:S01]  /*43d0*/  MUFU.EX2 R89, R89 ;  /* 0x0000005900597308 */ /* 0x000f220000000800 */
[----:B-1----:R-:W-:-:S07]  /*43e0*/  FADD.FTZ R32, R65, R32 ;  /* 0x0000002041207221 */ /* 0x002fce0000010000 */
[----:B------:R-:W1:Y:S01]  /*43f0*/  MUFU.EX2 R88, R88 ;  /* 0x0000005800587308 */ /* 0x000e620000000800 */
[----:B--2---:R-:W-:Y:S01]  /*4400*/  FADD.FTZ R5, R35, R8 ;  /* 0x0000000823057221 */ /* 0x004fe20000010000 */
[----:B---3--:R-:W-:-:S06]  /*4410*/  IMAD.MOV.U32 R27, RZ, RZ, R71 ;  /* 0x000000ffff1b7224 */ /* 0x008fcc00078e0047 */
[----:B------:R-:W2:Y:S01]  /*4420*/  MUFU.EX2 R39, R39 ;  /* 0x0000002700277308 */ /* 0x000ea20000000800 */
[----:B----4-:R-:W-:Y:S01]  /*4430*/  FADD.FTZ R7, R89, R32 ;  /* 0x0000002059077221 */ /* 0x010fe20000010000 */
[C---:B------:R-:W-:Y:S01]  /*4440*/  F2FP.BF16.F32.PACK_AB R89, R28.reuse, R89 ;  /* 0x000000591c59723e */ /* 0x040fe200000010ff */
[----:B------:R-:W-:Y:S02]  /*4450*/  IMAD.MOV.U32 R32, RZ, RZ, R71 ;  /* 0x000000ffff207224 */ /* 0x000fe400078e0047 */
[----:B------:R-:W-:Y:S01]  /*4460*/  FADD.FTZ R7, R28, R7 ;  /* 0x000000071c077221 */ /* 0x000fe20000010000 */
[----:B------:R-:W-:Y:S02]  /*4470*/  IMAD.MOV.U32 R28, RZ, RZ, R71 ;  /* 0x000000ffff1c7224 */ /* 0x000fe400078e0047 */
[----:B------:R-:W3:Y:S01]  /*4480*/  MUFU.EX2 R46, R46 ;  /* 0x0000002e002e7308 */ /* 0x000ee20000000800 */
[C---:B-1----:R-:W-:Y:S01]  /*4490*/  FADD.FTZ R6, R88.reuse, R5 ;  /* 0x0000000558067221 */ /* 0x042fe20000010000 */
[----:B------:R-:W-:Y:S01]  /*44a0*/  F2FP.BF16.F32.PACK_AB R5, R63, R50 ;  /* 0x000000323f05723e */ /* 0x000fe200000010ff */
[--C-:B------:R-:W-:Y:S01]  /*44b0*/  IMAD.MOV.U32 R63, RZ, RZ, R71.reuse ;  /* 0x000000ffff3f7224 */ /* 0x100fe200078e0047 */
[----:B------:R-:W-:Y:S01]  /*44c0*/  F2FP.BF16.F32.PACK_AB R88, R88, R35 ;  /* 0x000000235858723e */ /* 0x000fe200000010ff */
[----:B------:R-:W-:-:S02]  /*44d0*/  IMAD.MOV.U32 R50, RZ, RZ, R71 ;  /* 0x000000ffff327224 */ /* 0x000fc400078e0047 */
[--C-:B------:R-:W-:Y:S01]  /*44e0*/  IMAD.MOV.U32 R35, RZ, RZ, R71.reuse ;  /* 0x000000ffff237224 */ /* 0x100fe200078e0047 */
[----:B------:R-:W1:Y:S01]  /*44f0*/  MUFU.EX2 R92, R92 ;  /* 0x0000005c005c7308 */ /* 0x000e620000000800 */
[----:B--2---:R-:W-:Y:S01]  /*4500*/  FADD.FTZ R11, R39, R6 ;  /* 0x00000006270b7221 */ /* 0x004fe20000010000 */
[----:B------:R-:W-:Y:S01]  /*4510*/  F2FP.BF16.F32.PACK_AB R6, R104, R31 ;  /* 0x0000001f6806723e */ /* 0x000fe200000010ff */
[--C-:B------:R-:W-:Y:S02]  /*4520*/  IMAD.MOV.U32 R31, RZ, RZ, R71.reuse ;  /* 0x000000ffff1f7224 */ /* 0x100fe400078e0047 */
[--C-:B------:R-:W-:Y:S02]  /*4530*/  IMAD.MOV.U32 R26, RZ, RZ, R71.reuse ;  /* 0x000000ffff1a7224 */ /* 0x100fe400078e0047 */
[----:B------:R-:W-:Y:S01]  /*4540*/  IMAD.MOV.U32 R25, RZ, RZ, R71 ;  /* 0x000000ffff197224 */ /* 0x000fe200078e0047 */
[----:B------:R-:W2:Y:S01]  /*4550*/  MUFU.EX2 R47, R47 ;  /* 0x0000002f002f7308 */ /* 0x000ea20000000800 */
[----:B---3--:R-:W-:Y:S01]  /*4560*/  FADD.FTZ R8, R46, R7 ;  /* 0x000000072e087221 */ /* 0x008fe20000010000 */
[----:B------:R-:W-:Y:S01]  /*4570*/  F2FP.BF16.F32.PACK_AB R7, R65, R40 ;  /* 0x000000284107723e */ /* 0x000fe200000010ff */
[----:B------:R-:W-:-:S02]  /*4580*/  IMAD.MOV.U32 R65, RZ, RZ, R71 ;  /* 0x000000ffff417224 */ /* 0x000fc400078e0047 */
[----:B------:R-:W-:Y:S02]  /*4590*/  IMAD.MOV.U32 R40, RZ, RZ, R71 ;  /* 0x000000ffff287224 */ /* 0x000fe400078e0047 */
[----:B------:R3:W-:Y:S01]  /*45a0*/  STSM.16.M88.4 [R2+0x2bb00], R4 ;  /* 0x02bb000402007844 */ /* 0x0007e20000000200 */
[----:B------:R-:W4:Y:S01]  /*45b0*/  MUFU.EX2 R34, R34 ;  /* 0x0000002200227308 */ /* 0x000f220000000800 */
[C---:B-1----:R-:W-:Y:S01]  /*45c0*/  FADD.FTZ R10, R92.reuse, R11 ;  /* 0x0000000b5c0a7221 */ /* 0x042fe20000010000 */
[C---:B------:R-:W-:Y:S01]  /*45d0*/  FADD.FTZ R11, R91.reuse, R8 ;  /* 0x000000085b0b7221 */ /* 0x040fe20000010000 */
[----:B------:R-:W-:Y:S01]  /*45e0*/  F2FP.BF16.F32.PACK_AB R90, R92, R39 ;  /* 0x000000275c5a723e */ /* 0x000fe200000010ff */
[--C-:B------:R-:W-:Y:S01]  /*45f0*/  IMAD.MOV.U32 R39, RZ, RZ, R71.reuse ;  /* 0x000000ffff277224 */ /* 0x100fe200078e0047 */
[----:B------:R-:W-:Y:S01]  /*4600*/  F2FP.BF16.F32.PACK_AB R91, R91, R46 ;  /* 0x0000002e5b5b723e */ /* 0x000fe200000010ff */
[--C-:B------:R-:W-:Y:S02]  /*4610*/  IMAD.MOV.U32 R46, RZ, RZ, R71.reuse ;  /* 0x000000ffff2e7224 */ /* 0x100fe400078e0047 */
[----:B------:R-:W1:Y:S01]  /*4620*/  MUFU.EX2 R110, R110 ;  /* 0x0000006e006e7308 */ /* 0x000e620000000800 */
[----:B--2---:R-:W-:Y:S01]  /*4630*/  FADD.FTZ R13, R47, R10 ;  /* 0x0000000a2f0d7221 */ /* 0x004fe20000010000 */
[----:B------:R2:W-:Y:S01]  /*4640*/  STSM.16.M88.4 [R2+0x2d300], R88 ;  /* 0x02d3005802007844 */ /* 0x0005e20000000200 */
[----:B------:R-:W-:-:S05]  /*4650*/  IMAD.MOV.U32 R24, RZ, RZ, R71 ;  /* 0x000000ffff187224 */ /* 0x000fca00078e0047 */
[----:B------:R5:W3:Y:S01]  /*4660*/  MUFU.EX2 R113, R42 ;  /* 0x0000002a00717308 */ /* 0x000ae20000000800 */
[----:B----4-:R-:W-:-:S07]  /*4670*/  FADD.FTZ R10, R34, R11 ;  /* 0x0000000b220a7221 */ /* 0x010fce0000010000 */
[----:B------:R-:W4:Y:S01]  /*4680*/  MUFU.EX2 R41, R41 ;  /* 0x0000002900297308 */ /* 0x000f220000000800 */
[----:B-1----:R-:W-:Y:S01]  /*4690*/  FADD.FTZ R12, R110, R13 ;  /* 0x0000000d6e0c7221 */ /* 0x002fe20000010000 */
[----:B-----5:R-:W-:-:S06]  /*46a0*/  IMAD.MOV.U32 R42, RZ, RZ, R71 ;  /* 0x000000ffff2a7224 */ /* 0x020fcc00078e0047 */
[----:B------:R-:W1:Y:S01]  /*46b0*/  MUFU.EX2 R38, R38 ;  /* 0x0000002600267308 */ /* 0x000e620000000800 */
[C---:B---3--:R-:W-:Y:S01]  /*46c0*/  FADD.FTZ R13, R113.reuse, R10 ;  /* 0x0000000a710d7221 */ /* 0x048fe20000010000 */
[----:B------:R-:W-:Y:S01]  /*46d0*/  F2FP.BF16.F32.PACK_AB R113, R113, R34 ;  /* 0x000000227171723e */ /* 0x000fe200000010ff */
[----:B------:R-:W-:-:S05]  /*46e0*/  IMAD.MOV.U32 R34, RZ, RZ, R71 ;  /* 0x000000ffff227224 */ /* 0x000fca00078e0047 */
[----:B------:R-:W3:Y:S01]  /*46f0*/  MUFU.EX2 R114, R114 ;  /* 0x0000007200727308 */ /* 0x000ee20000000800 */
[----:B----4-:R-:W-:-:S07]  /*4700*/  FADD.FTZ R15, R41, R12 ;  /* 0x0000000c290f7221 */ /* 0x010fce0000010000 */
[----:B------:R-:W4:Y:S01]  /*4710*/  MUFU.EX2 R115, R106 ;  /* 0x0000006a00737308 */ /* 0x000f220000000800 */
[----:B-1----:R-:W-:-:S07]  /*4720*/  FADD.FTZ R10, R38, R13 ;  /* 0x0000000d260a7221 */ /* 0x002fce0000010000 */
[----:B------:R-:W1:Y:S01]  /*4730*/  MUFU.EX2 R37, R37 ;  /* 0x0000002500257308 */ /* 0x000e620000000800 */
[C---:B---3--:R-:W-:Y:S01]  /*4740*/  FADD.FTZ R4, R114.reuse, R15 ;  /* 0x0000000f72047221 */ /* 0x048fe20000010000 */
[----:B------:R-:W-:Y:S01]  /*4750*/  F2FP.BF16.F32.PACK_AB R114, R114, R41 ;  /* 0x000000297272723e */ /* 0x000fe200000010ff */
[----:B------:R-:W-:-:S05]  /*4760*/  IMAD.MOV.U32 R41, RZ, RZ, R71 ;  /* 0x000000ffff297224 */ /* 0x000fca00078e0047 */
[----:B------:R-:W3:Y:S01]  /*4770*/  MUFU.EX2 R118, R118 ;  /* 0x0000007600767308 */ /* 0x000ee20000000800 */
[C---:B----4-:R-:W-:Y:S01]  /*4780*/  FADD.FTZ R5, R115.reuse, R10 ;  /* 0x0000000a73057221 */ /* 0x050fe20000010000 */
[----:B------:R-:W-:Y:S01]  /*4790*/  F2FP.BF16.F32.PACK_AB R115, R115, R38 ;  /* 0x000000267373723e */ /* 0x000fe200000010ff */
[----:B------:R-:W-:-:S05]  /*47a0*/  IMAD.MOV.U32 R38, RZ, RZ, R71 ;  /* 0x000000ffff267224 */ /* 0x000fca00078e0047 */
[----:B------:R-:W-:Y:S01]  /*47b0*/  MUFU.EX2 R45, R45 ;  /* 0x0000002d002d7308 */ /* 0x000fe20000000800 */
[----:B-1----:R-:W-:-:S07]  /*47c0*/  FADD.FTZ R7, R37, R4 ;  /* 0x0000000425077221 */ /* 0x002fce0000010000 */
[----:B------:R-:W1:Y:S01]  /*47d0*/  MUFU.EX2 R120, R120 ;  /* 0x0000007800787308 */ /* 0x000e620000000800 */
[C---:B---3--:R-:W-:Y:S01]  /*47e0*/  F2FP.BF16.F32.PACK_AB R12, R118.reuse, R37 ;  /* 0x00000025760c723e */ /* 0x048fe200000010ff */
[----:B------:R-:W-:Y:S01]  /*47f0*/  FADD.FTZ R6, R118, R7 ;  /* 0x0000000776067221 */ /* 0x000fe20000010000 */
[----:B------:R-:W-:-:S05]  /*4800*/  IMAD.MOV.U32 R37, RZ, RZ, R71 ;  /* 0x000000ffff257224 */ /* 0x000fca00078e0047 */
[----:B------:R-:W3:Y:S08]  /*4810*/  MUFU.EX2 R52, R52 ;  /* 0x0000003400347308 */ /* 0x000ef00000000800 */
[----:B------:R-:W4:Y:S01]  /*4820*/  MUFU.EX2 R9, R108 ;  /* 0x0000006c00097308 */ /* 0x000f220000000800 */
[----:B-1----:R-:W-:Y:S01]  /*4830*/  F2FP.BF16.F32.PACK_AB R14, R120, R45 ;  /* 0x0000002d780e723e */ /* 0x002fe200000010ff */
[----:B------:R-:W-:-:S04]  /*4840*/  FADD.FTZ R45, R45, R6 ;  /* 0x000000062d2d7221 */ /* 0x000fc80000010000 */
[----:B------:R-:W-:Y:S01]  /*4850*/  FADD.FTZ R6, R120, R45 ;  /* 0x0000002d78067221 */ /* 0x000fe20000010000 */
[----:B------:R-:W-:Y:S01]  /*4860*/  IMAD.MOV.U32 R45, RZ, RZ, R71 ;  /* 0x000000ffff2d7224 */ /* 0x000fe200078e0047 */
[----:B------:R1:W-:Y:S01]  /*4870*/  MUFU.EX2 R8, R112 ;  /* 0x0000007000087308 */ /* 0x0003e20000000800 */
[----:B---3--:R-:W-:-:S07]  /*4880*/  FADD.FTZ R4, R52, R5 ;  /* 0x0000000534047221 */ /* 0x008fce0000010000 */
[----:B------:R-:W3:Y:S01]  /*4890*/  MUFU.EX2 R11, R116 ;  /* 0x00000074000b7308 */ /* 0x000ee20000000800 */
[----:B-1----:R-:W-:Y:S01]  /*48a0*/  F2FP.BF16.F32.PACK_AB R112, R110, R47 ;  /* 0x0000002f6e70723e */ /* 0x002fe200000010ff */
[C---:B----4-:R-:W-:Y:S01]  /*48b0*/  FADD.FTZ R5, R9.reuse, R4 ;  /* 0x0000000409057221 */ /* 0x050fe20000010000 */
[----:B------:R-:W-:Y:S01]  /*48c0*/  F2FP.BF16.F32.PACK_AB R13, R9, R52 ;  /* 0x00000034090d723e */ /* 0x000fe200000010ff */
[--C-:B------:R-:W-:Y:S02]  /*48d0*/  IMAD.MOV.U32 R52, RZ, RZ, R71.reuse ;  /* 0x000000ffff347224 */ /* 0x100fe400078e0047 */
[----:B------:R2:W-:Y:S01]  /*48e0*/  STSM.16.M88.4 [R2+0x2eb00], R112 ;  /* 0x02eb007002007844 */ /* 0x0005e20000000200 */
[----:B------:R-:W-:Y:S01]  /*48f0*/  IMAD.MOV.U32 R47, RZ, RZ, R71 ;  /* 0x000000ffff2f7224 */ /* 0x000fe200078e0047 */
[----:B---3--:R-:W-:Y:S01]  /*4900*/  F2FP.BF16.F32.PACK_AB R15, R11, R8 ;  /* 0x000000080b0f723e */ /* 0x008fe200000010ff */
[----:B------:R-:W-:-:S04]  /*4910*/  FADD.FTZ R8, R8, R5 ;  /* 0x0000000508087221 */ /* 0x000fc80000010000 */
[----:B------:R2:W-:Y:S01]  /*4920*/  STSM.16.M88.4 [R2+0x30300], R12 ;  /* 0x0303000c02007844 */ /* 0x0005e20000000200 */
[----:B------:R-:W-:Y:S01]  /*4930*/  FADD.FTZ R7, R11, R8 ;  /* 0x000000080b077221 */ /* 0x000fe20000010000 */
[----:B------:R1:W-:Y:S06]  /*4940*/  MEMBAR.ALL.CTA ;  /* 0x0000000000007992 */ /* 0x0003ec0000008000 */
[----:B-1----:R-:W1:Y:S02]  /*4950*/  FENCE.VIEW.ASYNC.S ;  /* 0x00000000000073c6 */ /* 0x002e640000000000 */
[----:B-1----:R-:W-:Y:S01]  /*4960*/  NOP ;  /* 0x0000000000007918 */ /* 0x002fe20000000000 */
[----:B------:R-:W-:Y:S05]  /*4970*/  @!P2 BRA `(.L_x_15) ;  /* 0x000000380034a947 */ /* 0x000fea0003800000 */
[----:B------:R-:W-:Y:S01]  /*4980*/  VIADD R4, R22, 0xfffffffe ;  /* 0xfffffffe16047836 */ /* 0x000fe20000000000 */
[----:B------:R-:W-:Y:S01]  /*4990*/  CS2R R70, SRZ ;  /* 0x0000000000467805 */ /* 0x000fe2000001ff00 */
[----:B------:R-:W-:Y:S01]  /*49a0*/  IMAD.MOV.U32 R8, RZ, RZ, R76 ;  /* 0x000000ffff087224 */ /* 0x000fe200078e004c */
[----:B------:R-:W-:Y:S01]  /*49b0*/  CS2R R68, SRZ ;  /* 0x0000000000447805 */ /* 0x000fe2000001ff00 */
[----:B------:R-:W-:Y:S01]  /*49c0*/  IMAD.MOV.U32 R5, RZ, RZ, R0 ;  /* 0x000000ffff057224 */ /* 0x000fe200078e0000 */
[----:B------:R-:W-:Y:S02]  /*49d0*/  CS2R R66, SRZ ;  /* 0x0000000000427805 */ /* 0x000fe4000001ff00 */
[----:B------:R-:W-:Y:S02]  /*49e0*/  CS2R R64, SRZ ;  /* 0x0000000000407805 */ /* 0x000fe4000001ff00 */
[----:B------:R-:W-:Y:S02]  /*49f0*/  CS2R R62, SRZ ;  /* 0x00000000003e7805 */ /* 0x000fe4000001ff00 */
[----:B------:R-:W-:-:S02]  /*4a00*/  CS2R R60, SRZ ;  /* 0x00000000003c7805 */ /* 0x000fc4000001ff00 */
[----:B------:R-:W-:Y:S02]  /*4a10*/  CS2R R58, SRZ ;  /* 0x00000000003a7805 */ /* 0x000fe4000001ff00 */
[----:B------:R-:W-:Y:S02]  /*4a20*/  CS2R R56, SRZ ;  /* 0x0000000000387805 */ /* 0x000fe4000001ff00 */
        /* <DEDUP_REMOVED lines=15> */
[----:B------:R-:W-:Y:S01]  /*4b20*/  CS2R R24, SRZ ;  /* 0x0000000000187805 */ /* 0x000fe2000001ff00 */
[----:B------:R-:W-:Y:S01]  /*4b30*/  UMOV UR6, UR60 ;  /* 0x0000003c00067c82 */ /* 0x000fe20008000000 */
[----:B------:R-:W-:-:S05]  /*4b40*/  UMOV UR5, UR38 ;  /* 0x0000002600057c82 */ /* 0x000fca0008000000 */
.L_x_24:
[----:B------:R-:W-:Y:S01]  /*4b50*/  UIADD3 UR38, UR5, 0x1, URZ ;  /* 0x0000000105267890 */ /* 0x000fe2000fffe03f */
[----:B------:R-:W-:-:S03]  /*4b60*/  ISETP.NE.AND P3, PT, RZ, UR37, PT ;  /* 0x00000025ff007c0c */ /* 0x000fc6000bf65270 */
[----:B------:R-:W-:-:S04]  /*4b70*/  UISETP.NE.AND UP0, UPT, UR38, 0x2, UPT ;  /* 0x000000022600788c */ /* 0x000fc8000bf05270 */
[----:B------:R-:W-:Y:S02]  /*4b80*/  USEL UR60, URZ, 0x1, UP0 ;  /* 0x000000013f3c7887 */ /* 0x000fe40008000000 */
[----:B------:R-:W-:Y:S02]  /*4b90*/  USEL UR38, UR38, URZ, UP0 ;  /* 0x0000003f26267287 */ /* 0x000fe40008000000 */
[----:B------:R-:W-:Y:S02]  /*4ba0*/  ULOP3.LUT UR60, UR6, UR60, URZ, 0x3c, !UPT ;  /* 0x0000003c063c7292 */ /* 0x000fe4000f8e3c3f */
[----:B-1----:R-:W-:Y:S10]  /*4bb0*/  @P3 BRA `(.L_x_16) ;  /* 0x00000000002c3947 */ /* 0x002ff40003800000 */
[----:B------:R-:W-:Y:S05]  /*4bc0*/  @!P0 BRA `(.L_x_17) ;  /* 0x0000000000048947 */ /* 0x000fea0003800000 */
[----:B------:R-:W-:Y:S01]  /*4bd0*/  BPT.TRAP 0x1 ;  /* 0x000000040000795c */ /* 0x000fe20000300000 */
.L_x_17:
[----:B------:R-:W-:Y:S01]  /*4be0*/  ULEA UR4, UR38, UR39, 0x3 ;  /* 0x0000002726047291 */ /* 0x000fe2000f8e183f */
[----:B------:R-:W-:-:S05]  /*4bf0*/  IMAD.U32 R0, RZ, RZ, UR60 ;  /* 0x0000003cff007e24 */ /* 0x000fca000f8e00ff */
[----:B------:R-:W-:-:S04]  /*4c00*/  SHF.L.U32 R0, R0, 0x1f, RZ ;  /* 0x0000001f00007819 */ /* 0x000fc800000006ff */
[----:B------:R1:W3:Y:S01]  /*4c10*/  SYNCS.PHASECHK.TRANS64.TRYWAIT P2, [UR4+0x31c30], R0 ;  /* 0x031c3000ff0075a7 */ /* 0x0002e20008040144 */
[----:B------:R-:W-:Y:S05]  /*4c20*/  @!P0 BRA `(.L_x_18) ;  /* 0x0000000000048947 */ /* 0x000fea0003800000 */
[----:B------:R-:W-:Y:S01]  /*4c30*/  BPT.TRAP 0x1 ;  /* 0x000000040000795c */ /* 0x000fe20000300000 */
.L_x_18:
[----:B---3--:R-:W-:Y:S05]  /*4c40*/  @P2 BRA `(.L_x_16) ;  /* 0x0000000000082947 */ /* 0x008fea0003800000 */
[----:B------:R-:W3:Y:S02]  /*4c50*/  SYNCS.PHASECHK.TRANS64.TRYWAIT P2, [UR4+0x31c30], R0 ;  /* 0x031c3000ff0075a7 */ /* 0x000ee40008040144 */
[----:B---3--:R-:W-:Y:S05]  /*4c60*/  @!P2 BRA `(.L_x_19) ;  /* 0x0000007400eca947 */ /* 0x008fea0003800000 */
.L_x_16:
[----:B---3--:R-:W3:Y:S01]  /*4c70*/  S2R R3, SR_TID.X ;  /* 0x0000000000037919 */ /* 0x008ee20000002100 */
[----:B------:R-:W-:Y:S01]  /*4c80*/  UIMAD UR4, UR38, 0x6c0, UR7 ;  /* 0x000006c0260478a4 */ /* 0x000fe2000f8e0207 */
[----:B------:R-:W-:Y:S01]  /*4c90*/  UMOV UR31, 0x80000020 ;  /* 0x80000020001f7882 */ /* 0x000fe20000000000 */
[----:B------:R-:W-:Y:S02]  /*4ca0*/  UMOV UR32, UR28 ;  /* 0x0000001c00207c82 */ /* 0x000fe40008000000 */
[----:B------:R-:W-:Y:S01]  /*4cb0*/  UIADD3 UR34, UR4, 0x40, URZ ;  /* 0x0000004004227890 */ /* 0x000fe2000fffe03f */
[----:B------:R-:W-:Y:S02]  /*4cc0*/  UMOV UR33, UR29 ;  /* 0x0000001d00217c82 */ /* 0x000fe40008000000 */
[----:B------:R-:W-:Y:S01]  /*4cd0*/  UMOV UR30, UR4 ;  /* 0x00000004001e7c82 */ /* 0x000fe20008000000 */
[----:B------:R-:W-:Y:S01]  /*4ce0*/  UMOV UR35, 0x80000020 ;  /* 0x8000002000237882 */ /* 0x000fe20000000000 */
[----:B------:R-:W-:Y:S01]  /*4cf0*/  UIADD3 UR42, UR4, 0x80, URZ ;  /* 0x00000080042a7890 */ /* 0x000fe2000fffe03f */
[----:B------:R-:W-:Y:S01]  /*4d00*/  UMOV UR40, UR28 ;  /* 0x0000001c00287c82 */ /* 0x000fe20008000000 */
        /* <DEDUP_REMOVED lines=15> */
[----:B---3--:R-:W-:Y:S01]  /*4e00*/  SHF.R.U32.HI R3, RZ, 0x7, R3 ;  /* 0x00000007ff037819 */ /* 0x008fe20000011603 */
[----:B------:R-:W-:Y:S01]  /*4e10*/  UMOV UR56, UR28 ;  /* 0x0000001c00387c82 */ /* 0x000fe20008000000 */
[----:B------:R-:W-:Y:S01]  /*4e20*/  UMOV UR57, UR29 ;  /* 0x0000001d00397c82 */ /* 0x000fe20008000000 */
[----:B------:R-:W-:Y:S01]  /*4e30*/  UMOV UR59, 0x80000020 ;  /* 0x80000020003b7882 */ /* 0x000fe20000000000 */
[----:B------:R-:W-:Y:S01]  /*4e40*/  UIADD3 UR10, UR4, 0x200, URZ ;  /* 0x00000200040a7890 */ /* 0x000fe2000fffe03f */
[----:B-1----:R-:W-:Y:S01]  /*4e50*/  VIADD R0, R3, 0x8 ;  /* 0x0000000803007836 */ /* 0x002fe20000000000 */
[----:B------:R-:W-:Y:S01]  /*4e60*/  UMOV UR11, 0x80000020 ;  /* 0x80000020000b7882 */ /* 0x000fe20000000000 */
[----:B------:R-:W-:Y:S01]  /*4e70*/  UIADD3 UR14, UR4, 0x202, URZ ;  /* 0x00000202040e7890 */ /* 0x000fe2000fffe03f */
[----:B------:R-:W-:-:S02]  /*4e80*/  UMOV UR15, 0x80000020 ;  /* 0x80000020000f7882 */ /* 0x000fc40000000000 */
[----:B------:R1:W-:Y:S01]  /*4e90*/  BAR.SYNC.DEFER_BLOCKING R0, 0x100 ;  /* 0x000400000000751d */ /* 0x0003e20000010000 */
[----:B------:R-:W-:Y:S02]  /*4ea0*/  UIADD3 UR18, UR4, 0x242, URZ ;  /* 0x0000024204127890 */ /* 0x000fe4000fffe03f */
[----:B------:R-:W-:Y:S02]  /*4eb0*/  UIADD3 UR22, UR4, 0x480, URZ ;  /* 0x0000048004167890 */ /* 0x000fe4000fffe03f */
[----:B------:R-:W-:Y:S01]  /*4ec0*/  UIADD3 UR26, UR4, 0x482, URZ ;  /* 0x00000482041a7890 */ /* 0x000fe2000fffe03f */
[----:B------:R-:W-:Y:S01]  /*4ed0*/  UMOV UR19, 0x80000020 ;  /* 0x8000002000137882 */ /* 0x000fe20000000000 */
[----:B------:R-:W-:Y:S01]  /*4ee0*/  UMOV UR23, 0x80000020 ;  /* 0x8000002000177882 */ /* 0x000fe20000000000 */
[----:B------:R-:W-:Y:S01]  /*4ef0*/  UMOV UR27, 0x80000020 ;  /* 0x80000020001b7882 */ /* 0x000fe20000000000 */
[----:B------:R-:W-:-:S06]  /*4f00*/  WARPGROUP.ARRIVE ;  /* 0x00000000000079c5 */ /* 0x000fcc0000000000 */
[----:B------:R-:W-:Y:S01]  /*4f10*/  HGMMA.64x16x16.F32.BF16 R136, gdesc[UR28], RZ, !UPT, gsb0 ;  /* 0x002000001c8879f0 */ /* 0x000fe2000c0018ff */
[----:B------:R-:W-:Y:S01]  /*4f20*/  UIADD3 UR30, UR4, 0x1c0, URZ ;  /* 0x000001c0041e7890 */ /* 0x000fe2000fffe03f */
        /* <DEDUP_REMOVED lines=16> */
[----:B--2---:R-:W-:-:S06]  /*5030*/  WARPGROUP.ARRIVE ;  /* 0x00000000000079c5 */ /* 0x004fcc0000000000 */
        /* <DEDUP_REMOVED lines=30> */
[----:B------:R-:W-:Y:S01]  /*5220*/  UMOV UR31, 0x80000020 ;  /* 0x80000020001f7882 */ /* 0x000fe20000000000 */
[----:B------:R-:W-:Y:S01]  /*5230*/  UIADD3 UR10, UR4, 0x2, URZ ;  /* 0x00000002040a7890 */ /* 0x000fe2000fffe03f */
[----:B------:R-:W-:Y:S02]  /*5240*/  WARPGROUP.DEPBAR.LE gsb0, 0x0 ;  /* 0x00008000000079c5 */ /* 0x000fe40000010000 */
[----:B------:R-:W-:-:S06]  /*5250*/  WARPGROUP.ARRIVE ;  /* 0x00000000000079c5 */ /* 0x000fcc0000000000 */
[----:B------:R-:W-:Y:S03]  /*5260*/  HGMMA.64x16x16.F32.BF16 R72, gdesc[UR28], RZ, !UPT, gsb0 ;  /* 0x002000001c4879f0 */ /* 0x000fe6000c0018ff */
        /* <DEDUP_REMOVED lines=9> */
[----:B------:R-:W-:Y:S01]  /*5300*/  UMOV UR32, UR12 ;  /* 0x0000000c00207c82 */ /* 0x000fe20008000000 */
[----:B------:R-:W-:Y:S01]  /*5310*/  UMOV UR33, UR13 ;  /* 0x0000000d00217c82 */ /* 0x000fe20008000000 */
        /* <DEDUP_REMOVED lines=218> */
[----:B------:R-:W-:Y:S01]  /*60c0*/  UIADD3 UR4, UR4, 0x682, URZ ;  /* 0x0000068204047890 */ /* 0x000fe2000fffe03f */
[----:B------:R-:W-:Y:S02]  /*60d0*/  WARPGROUP.DEPBAR.LE gsb0, 0x0 ;  /* 0x00008000000079c5 */ /* 0x000fe40000010000 */
[----:B------:R-:W-:-:S06]  /*60e0*/  WARPGROUP.ARRIVE ;  /* 0x00000000000079c5 */ /* 0x000fcc0000000000 */
[----:B------:R-:W-:Y:S03]  /*60f0*/  HGMMA.64x16x16.F32.BF16 R128, gdesc[UR32], R128, gsb0 ;  /* 0x00200000208079f0 */ /* 0x000fe60008001880 */
        /* <DEDUP_REMOVED lines=24> */
[----:B-1----:R-:W-:Y:S05]  /*6280*/  @P3 BRA `(.L_x_20) ;  /* 0x00000000002c3947 */ /* 0x002fea0003800000 */
[----:B------:R-:W-:Y:S05]  /*6290*/  @!P0 BRA `(.L_x_21) ;  /* 0x0000000000048947 */ /* 0x000fea0003800000 */
[----:B------:R-:W-:Y:S01]  /*62a0*/  BPT.TRAP 0x1 ;  /* 0x000000040000795c */ /* 0x000fe20000300000 */
.L_x_21:
[----:B------:R-:W-:Y:S01]  /*62b0*/  ULEA UR4, UR5, UR39, 0x3 ;  /* 0x0000002705047291 */ /* 0x000fe2000f8e183f */
[----:B------:R-:W-:-:S05]  /*62c0*/  IMAD.U32 R0, RZ, RZ, UR6 ;  /* 0x00000006ff007e24 */ /* 0x000fca000f8e00ff */
[----:B------:R-:W-:-:S04]  /*62d0*/  SHF.L.U32 R0, R0, 0x1f, RZ ;  /* 0x0000001f00007819 */ /* 0x000fc800000006ff */
[----:B------:R1:W2:Y:S01]  /*62e0*/  SYNCS.PHASECHK.TRANS64.TRYWAIT P2, [UR4+0x31c50], R0 ;  /* 0x031c5000ff0075a7 */ /* 0x0002a20008040144 */
[----:B------:R-:W-:Y:S05]  /*62f0*/  @!P0 BRA `(.L_x_22) ;  /* 0x0000000000048947 */ /* 0x000fea0003800000 */
[----:B------:R-:W-:Y:S01]  /*6300*/  BPT.TRAP 0x1 ;  /* 0x000000040000795c */ /* 0x000fe20000300000 */
.L_x_22:
[----:B--2---:R-:W-:Y:S05]  /*6310*/  @P2 BRA `(.L_x_20) ;  /* 0x0000000000082947 */ /* 0x004fea0003800000 */
[----:B------:R-:W2:Y:S02]  /*6320*/  SYNCS.PHASECHK.TRANS64.TRYWAIT P2, [UR4+0x31c50], R0 ;  /* 0x031c5000ff0075a7 */ /* 0x000ea40008040144 */
[----:B--2---:R-:W-:Y:S05]  /*6330*/  @!P2 BRA `(.L_x_23) ;  /* 0x000000600050a947 */ /* 0x004fea0003800000 */
.L_x_20:
[----:B------:R-:W-:Y:S01]  /*6340*/  UIADD3 UR4, UR39, 0x200, URZ ;  /* 0x0000020027047890 */ /* 0x000fe2000fffe03f */
[----:B------:R-:W-:Y:S01]  /*6350*/  WARPGROUP.ARRIVE ;  /* 0x00000000000079c5 */ /* 0x000fe20000000000 */
[----:B------:R-:W-:Y:S01]  /*6360*/  UMOV UR33, 0xc0000010 ;  /* 0xc000001000217882 */ /* 0x000fe20000000000 */
[----:B------:R-:W-:Y:S01]  /*6370*/  UMOV UR35, 0x80000020 ;  /* 0x8000002000237882 */ /* 0x000fe20000000000 */
[----:B------:R-:W-:Y:S01]  /*6380*/  USHF.R.U32.HI UR4, URZ, 0x4, UR4 ;  /* 0x000000043f047899 */ /* 0x000fe20008011604 */
[----:B-12---:R-:W-:Y:S02]  /*6390*/  FMNMX.FTZ R0, R136, R5, !PT ;  /* 0x0000000588007209 */ /* 0x006fe40007810000 */
[----:B------:R-:W1:Y:S01]  /*63a0*/  S2R R152, SR_TID.X ;  /* 0x0000000000987919 */ /* 0x000e620000002100 */
[----:B------:R-:W-:Y:S01]  /*63b0*/  FMNMX.FTZ R20, R138, R8, !PT ;  /* 0x000000088a147209 */ /* 0x000fe20007810000 */
[----:B------:R-:W-:Y:S01]  /*63c0*/  ULOP3.LUT UR4, UR4, 0x3fff, URZ, 0xc0, !UPT ;  /* 0x00003fff04047892 */ /* 0x000fe2000f8ec03f */
[----:B------:R-:W-:-:S02]  /*63d0*/  FMNMX.FTZ R3, R137, R0, !PT ;  /* 0x0000000089037209 */ /* 0x000fc40007810000 */
[----:B------:R-:W-:Y:S01]  /*63e0*/  FMNMX.FTZ R21, R139, R20, !PT ;  /* 0x000000148b157209 */ /* 0x000fe20007810000 */
[----:B------:R-:W-:Y:S01]  /*63f0*/  ULOP3.LUT UR6, UR4, 0x2400000, URZ, 0xfc, !UPT ;  /* 0x0240000004067892 */ /* 0x000fe2000f8efc3f */
[----:B------:R-:W-:Y:S01]  /*6400*/  FMNMX.FTZ R0, R140, R3, !PT ;  /* 0x000000038c007209 */ /* 0x000fe20007810000 */
[----:B------:R-:W-:Y:S01]  /*6410*/  ULOP3.LUT UR4, UR61, 0x10000, URZ, 0xfc, !UPT ;  /* 0x000100003d047892 */ /* 0x000fe2000f8efc3f */
[----:B------:R-:W-:Y:S01]  /*6420*/  FMNMX.FTZ R22, R142, R21, !PT ;  /* 0x000000158e167209 */ /* 0x000fe20007810000 */
[----:B------:R-:W-:Y:S01]  /*6430*/  UIMAD UR6, UR5, 0x6c0, UR6 ;  /* 0x000006c0050678a4 */ /* 0x000fe2000f8e0206 */
[----:B------:R-:W-:Y:S02]  /*6440*/  FMNMX.FTZ R3, R141, R0, !PT ;  /* 0x000000008d037209 */ /* 0x000fe40007810000 */
[----:B------:R-:W-:Y:S02]  /*6450*/  FMNMX.FTZ R23, R143, R22, !PT ;  /* 0x000000168f177209 */ /* 0x000fe40007810000 */
[----:B------:R-:W-:Y:S01]  /*6460*/  UMOV UR32, UR4 ;  /* 0x0000000400207c82 */ /* 0x000fe20008000000 */
[----:B------:R-:W-:Y:S01]  /*6470*/  FMNMX.FTZ R0, R128, R3, !PT ;  /* 0x0000000380007209 */ /* 0x000fe20007810000 */
[----:B------:R-:W-:Y:S01]  /*6480*/  UMOV UR34, UR6 ;  /* 0x0000000600227c82 */ /* 0x000fe20008000000 */
[----:B------:R-:W-:Y:S01]  /*6490*/  FMNMX.FTZ R22, R130, R23, !PT ;  /* 0x0000001782167209 */ /* 0x000fe20007810000 */
[----:B------:R-:W-:Y:S01]  /*64a0*/  HGMMA.64x96x16.F32.BF16 R24, gdesc[UR32].tnspB, R24, gsb0 ;  /* 0x41600000201879f0 */ /* 0x000fe20008001818 */
[----:B------:R-:W-:Y:S01]  /*64b0*/  UIADD3 UR32, UR4, 0x180, URZ ;  /* 0x0000018004207890 */ /* 0x000fe2000fffe03f */
[----:B------:R-:W-:Y:S01]  /*64c0*/  FMNMX.FTZ R3, R129, R0, !PT ;  /* 0x0000000081037209 */ /* 0x000fe20007810000 */
[----:B------:R-:W-:Y:S01]  /*64d0*/  UIADD3 UR34, UR6, 0x40, URZ ;  /* 0x0000004006227890 */ /* 0x000fe2000fffe03f */
[----:B------:R-:W-:Y:S01]  /*64e0*/  FMNMX.FTZ R23, R131, R22, !PT ;  /* 0x0000001683177209 */ /* 0x000fe20007810000 */
[----:B------:R-:W-:Y:S01]  /*64f0*/  UMOV UR33, 0xc0000010 ;  /* 0xc000001000217882 */ /* 0x000fe20000000000 */
[----:B------:R-:W-:Y:S01]  /*6500*/  UMOV UR35, 0x80000020 ;  /* 0x8000002000237882 */ /* 0x000fe20000000000 */
[----:B------:R-:W-:-:S04]  /*6510*/  FMNMX.FTZ R0, R132, R3, !PT ;  /* 0x0000000384007209 */ /* 0x000fc80007810000 */
[----:B------:R-:W-:Y:S02]  /*6520*/  FMNMX.FTZ R3, R133, R0, !PT ;  /* 0x0000000085037209 */ /* 0x000fe40007810000 */
[----:B-1----:R-:W-:Y:S02]  /*6530*/  ISETP.GE.U32.AND P2, PT, R152, 0x180, PT ;  /* 0x000001809800780c */ /* 0x002fe40003f46070 */
[----:B------:R-:W-:Y:S02]  /*6540*/  FMNMX.FTZ R0, R120, R3, !PT ;  /* 0x0000000378007209 */ /* 0x000fe40007810000 */
[----:B------:R-:W-:Y:S02]  /*6550*/  SHF.R.U32.HI R152, RZ, 0x7, R152 ;  /* 0x00000007ff987819 */ /* 0x000fe40000011698 */
[----:B------:R-:W-:-:S04]  /*6560*/  FMNMX.FTZ R3, R121, R0, !PT ;  /* 0x0000000079037209 */ /* 0x000fc80007810000 */
        /* <DEDUP_REMOVED lines=19> */
[----:B------:R-:W-:Y:S01]  /*66a0*/  FMNMX.FTZ R3, R81, R0, !PT ;  /* 0x0000000051037209 */ /* 0x000fe20007810000 */
[----:B------:R-:W-:Y:S02]  /*66b0*/  WARPGROUP.DEPBAR.LE gsb0, 0x0 ;  /* 0x00008000000079c5 */ /* 0x000fe40000010000 */
[----:B------:R-:W-:Y:S01]  /*66c0*/  WARPGROUP.ARRIVE ;  /* 0x00000000000079c5 */ /* 0x000fe20000000000 */
[----:B------:R-:W-:-:S04]  /*66d0*/  FMNMX.FTZ R0, R84, R3, !PT ;  /* 0x0000000354007209 */ /* 0x000fc80007810000 */
[----:B------:R-:W-:Y:S01]  /*66e0*/  FMNMX.FTZ R3, R85, R0, !PT ;  /* 0x0000000055037209 */ /* 0x000fe20007810000 */
[----:B------:R-:W-:Y:S01]  /*66f0*/  HGMMA.64x96x16.F32.BF16 R24, gdesc[UR32].tnspB, R24, gsb0 ;  /* 0x41600000201879f0 */ /* 0x000fe20008001818 */
[----:B------:R-:W-:Y:S02]  /*6700*/  UIADD3 UR32, UR4, 0x300, URZ ;  /* 0x0000030004207890 */ /* 0x000fe4000fffe03f */
[----:B------:R-:W-:Y:S01]  /*6710*/  UIADD3 UR34, UR6, 0x80, URZ ;  /* 0x0000008006227890 */ /* 0x000fe2000fffe03f */
[----:B------:R-:W-:Y:S01]  /*6720*/  FMNMX.FTZ R0, R72, R3, !PT ;  /* 0x0000000348007209 */ /* 0x000fe20007810000 */
[----:B------:R-:W-:Y:S01]  /*6730*/  UMOV UR33, 0xc0000010 ;  /* 0xc000001000217882 */ /* 0x000fe20000000000 */
[----:B------:R-:W-:Y:S02]  /*6740*/  UMOV UR35, 0x80000020 ;  /* 0x8000002000237882 */ /* 0x000fe40000000000 */
[----:B------:R-:W-:-:S04]  /*6750*/  FMNMX.FTZ R3, R73, R0, !PT ;  /* 0x0000000049037209 */ /* 0x000fc80007810000 */
[----:B------:R-:W-:Y:S02]  /*6760*/  FMNMX.FTZ R0, R76, R3, !PT ;  /* 0x000000034c007209 */ /* 0x000fe40007810000 */
[----:B------:R-:W1:Y:S02]  /*6770*/  LDC R3, c[0x0][0x988] ;  /* 0x00026200ff037b82 */ /* 0x000e640000000800 */
[----:B------:R-:W-:-:S05]  /*6780*/  FMNMX.FTZ R9, R77, R0, !PT ;  /* 0x000000004d097209 */ /* 0x000fca0007810000 */
[----:B------:R-:W2:Y:S02]  /*6790*/  SHFL.BFLY PT, R0, R9, 0x2, 0x1f ;  /* 0x0c401f0009007f89 */ /* 0x000ea400000e0000 */
[----:B--2---:R-:W-:-:S05]  /*67a0*/  FMNMX.FTZ R11, R9, R0, !PT ;  /* 0x00000000090b7209 */ /* 0x004fca0007810000 */
[----:B------:R-:W2:Y:S02]  /*67b0*/  SHFL.BFLY PT, R0, R11, 0x1, 0x1f ;  /* 0x0c201f000b007f89 */ /* 0x000ea400000e0000 */
[----:B--2---:R-:W-:-:S05]  /*67c0*/  FMNMX.FTZ R0, R11, R0, !PT ;  /* 0x000000000b007209 */ /* 0x004fca0007810000 */
[----:B------:R-:W-:-:S04]  /*67d0*/  FADD.FTZ R10, -R0, R5 ;  /* 0x00000005000a7221 */ /* 0x000fc80000010100 */
[-C--:B-1----:R-:W-:Y:S01]  /*67e0*/  FMUL.FTZ R5, R10, R3.reuse ;  /* 0x000000030a057220 */ /* 0x082fe20000410000 */
[----:B------:R-:W-:-:S04]  /*67f0*/  FMUL.FTZ R10, R0, R3 ;  /* 0x00000003000a7220 */ /* 0x000fc80000410000 */
[-CC-:B------:R-:W-:Y:S01]  /*6800*/  FFMA.FTZ R14, R128, R3.reuse, -R10.reuse ;  /* 0x00000003800e7223 */ /* 0x180fe2000001080a */
[--C-:B------:R-:W-:Y:S01]  /*6810*/  FFMA.FTZ R128, R120, R3, -R10.reuse ;  /* 0x0000000378807223 */ /* 0x100fe2000001080a */
[----:B------:R-:W-:Y:S01]  /*6820*/  FMNMX.FTZ R120, R134, R23, !PT ;  /* 0x0000001786787209 */ /* 0x000fe20007810000 */
[-CC-:B------:R-:W-:Y:S01]  /*6830*/  FFMA.FTZ R23, R121, R3.reuse, -R10.reuse ;  /* 0x0000000379177223 */ /* 0x180fe2000001080a */
[-CC-:B------:R-:W-:Y:S01]  /*6840*/  FFMA.FTZ R15, R129, R3.reuse, -R10.reuse ;  /* 0x00000003810f7223 */ /* 0x180fe2000001080a */
[-CC-:B------:R-:W-:Y:S01]  /*6850*/  FFMA.FTZ R129, R124, R3.reuse, -R10.reuse ;  /* 0x000000037c817223 */ /* 0x180fe2000001080a */
[----:B------:R-:W-:Y:S01]  /*6860*/  FMNMX.FTZ R121, R135, R120, !PT ;  /* 0x0000007887797209 */ /* 0x000fe20007810000 */
[-CC-:B------:R-:W-:Y:S01]  /*6870*/  FFMA.FTZ R132, R132, R3.reuse, -R10.reuse ;  /* 0x0000000384847223 */ /* 0x180fe2000001080a */
[----:B------:R-:W-:Y:S01]  /*6880*/  MUFU.EX2 R22, R128 ;  /* 0x0000008000167308 */ /* 0x000fe20000000800 */
[--C-:B------:R-:W-:Y:S01]  /*6890*/  FFMA.FTZ R9, R136, R3, -R10.reuse ;  /* 0x0000000388097223 */ /* 0x100fe2000001080a */
[----:B------:R-:W-:Y:S01]  /*68a0*/  FMNMX.FTZ R120, R122, R121, !PT ;  /* 0x000000797a787209 */ /* 0x000fe20007810000 */
[-CC-:B------:R-:W-:Y:S01]  /*68b0*/  FFMA.FTZ R11, R137, R3.reuse, -R10.reuse ;  /* 0x00000003890b7223 */ /* 0x180fe2000001080a */
[-CC-:B------:R-:W-:Y:S01]  /*68c0*/  FFMA.FTZ R12, R140, R3.reuse, -R10.reuse ;  /* 0x000000038c0c7223 */ /* 0x180fe2000001080a */
[----:B------:R-:W-:Y:S01]  /*68d0*/  FFMA.FTZ R13, R141, R3, -R10 ;  /* 0x000000038d0d7223 */ /* 0x000fe2000001080a */
[----:B------:R-:W-:-:S02]  /*68e0*/  WARPGROUP.DEPBAR.LE gsb0, 0x0 ;  /* 0x00008000000079c5 */ /* 0x000fc40000010000 */
[----:B------:R-:W-:Y:S01]  /*68f0*/  WARPGROUP.ARRIVE ;  /* 0x00000000000079c5 */ /* 0x000fe20000000000 */
[----:B------:R-:W-:Y:S01]  /*6900*/  FMNMX.FTZ R121, R123, R120, !PT ;  /* 0x000000787b797209 */ /* 0x000fe20007810000 */
[----:B------:R1:W-:Y:S01]  /*6910*/  MUFU.EX2 R20, R132 ;  /* 0x0000008400147308 */ /* 0x0003e20000000800 */
[-CC-:B------:R-:W-:Y:S01]  /*6920*/  FFMA.FTZ R21, R133, R3.reuse, -R10.reuse ;  /* 0x0000000385157223 */ /* 0x180fe2000001080a */
[--C-:B------:R-:W-:Y:S01]  /*6930*/  FFMA.FTZ R112, R112, R3, -R10.reuse ;  /* 0x0000000370707223 */ /* 0x100fe2000001080a */
[----:B------:R-:W-:Y:S01]  /*6940*/  FMNMX.FTZ R124, R126, R121, !PT ;  /* 0x000000797e7c7209 */ /* 0x000fe20007810000 */
[----:B------:R-:W-:Y:S01]  /*6950*/  HGMMA.64x96x16.F32.BF16 R24, gdesc[UR32].tnspB, R24, gsb0 ;  /* 0x41600000201879f0 */ /* 0x000fe20008001818 */
[----:B------:R-:W-:Y:S01]  /*6960*/  UIADD3 UR32, UR4, 0x480, URZ ;  /* 0x0000048004207890 */ /* 0x000fe2000fffe03f */
[-CC-:B------:R-:W-:Y:S01]  /*6970*/  FFMA.FTZ R121, R125, R3.reuse, -R10.reuse ;  /* 0x000000037d797223 */ /* 0x180fe2000001080a */
[----:B------:R-:W-:Y:S01]  /*6980*/  UIADD3 UR34, UR6, 0xc0, URZ ;  /* 0x000000c006227890 */ /* 0x000fe2000fffe03f */
[----:B------:R-:W-:Y:S01]  /*6990*/  FMNMX.FTZ R125, R127, R124, !PT ;  /* 0x0000007c7f7d7209 */ /* 0x000fe20007810000 */
[----:B------:R-:W-:Y:S01]  /*69a0*/  UMOV UR33, 0xc0000010 ;  /* 0xc000001000217882 */ /* 0x000fe20000000000 */
[----:B------:R-:W-:Y:S01]  /*69b0*/  UMOV UR35, 0x80000020 ;  /* 0x8000002000237882 */ /* 0x000fe20000000000 */
[--C-:B-1----:R-:W-:Y:S01]  /*69c0*/  FFMA.FTZ R132, R76, R3, -R10.reuse ;  /* 0x000000034c847223 */ /* 0x102fe2000001080a */
[----:B------:R-:W-:Y:S01]  /*69d0*/  FMNMX.FTZ R124, R114, R125, !PT ;  /* 0x0000007d727c7209 */ /* 0x000fe20007810000 */
[----:B------:R-:W-:Y:S01]  /*69e0*/  MUFU.EX2 R120, R129 ;  /* 0x0000008100787308 */ /* 0x000fe20000000800 */
[-CC-:B------:R-:W-:Y:S01]  /*69f0*/  FFMA.FTZ R113, R113, R3.reuse, -R10.reuse ;  /* 0x0000000371717223 */ /* 0x180fe2000001080a */
[-CC-:B------:R-:W-:Y:S01]  /*6a00*/  FFMA.FTZ R116, R116, R3.reuse, -R10.reuse ;  /* 0x0000000374747223 */ /* 0x180fe2000001080a */
[----:B------:R-:W-:Y:S01]  /*6a10*/  FMNMX.FTZ R125, R115, R124, !PT ;  /* 0x0000007c737d7209 */ /* 0x000fe20007810000 */
[-CC-:B------:R-:W-:Y:S01]  /*6a20*/  FFMA.FTZ R117, R117, R3.reuse, -R10.reuse ;  /* 0x0000000375757223 */ /* 0x180fe2000001080a */
        /* <DEDUP_REMOVED lines=24> */
[----:B------:R-:W-:Y:S01]  /*6bb0*/  FFMA.FTZ R77, R77, R3, -R10 ;  /* 0x000000034d4d7223 */ /* 0x000fe2000001080a */
[----:B------:R-:W-:Y:S01]  /*6bc0*/  IMAD.U32 R10, RZ, RZ, UR38 ;  /* 0x00000026ff0a7e24 */ /* 0x000fe2000f8e00ff */
[----:B------:R-:W-:Y:S01]  /*6bd0*/  FMNMX.FTZ R124, R98, R125, !PT ;  /* 0x0000007d627c7209 */ /* 0x000fe20007810000 */
[----:B------:R-:W-:Y:S03]  /*6be0*/  MUFU.EX2 R5, R5 ;  /* 0x0000000500057308 */ /* 0x000fe60000000800 */
[----:B------:R-:W-:-:S02]  /*6bf0*/  FMNMX.FTZ R125, R99, R124, !PT ;  /* 0x0000007c637d7209 */ /* 0x000fc40007810000 */
[----:B------:R-:W-:Y:S02]  /*6c00*/  @!P1 LEA R10, R10, UR39, 0x3 ;  /* 0x000000270a0a9c11 */ /* 0x000fe4000f8e18ff */
[----:B------:R-:W-:Y:S01]  /*6c10*/  FMNMX.FTZ R124, R102, R125, !PT ;  /* 0x0000007d667c7209 */ /* 0x000fe20007810000 */
[----:B------:R-:W1:Y:S02]  /*6c20*/  MUFU.EX2 R9, R9 ;  /* 0x0000000900097308 */ /* 0x000e640000000800 */
[----:B------:R-:W-:Y:S01]  /*6c30*/  @!P1 VIADD R10, R10, 0x31c40 ;  /* 0x00031c400a0a9836 */ /* 0x000fe20000000000 */
[----:B------:R-:W-:-:S04]  /*6c40*/  FMNMX.FTZ R125, R103, R124, !PT ;  /* 0x0000007c677d7209 */ /* 0x000fc80007810000 */
[----:B------:R-:W-:Y:S01]  /*6c50*/  FMNMX.FTZ R124, R90, R125, !PT ;  /* 0x0000007d5a7c7209 */ /* 0x000fe20007810000 */
[----:B------:R-:W2:Y:S01]  /*6c60*/  MUFU.EX2 R11, R11 ;  /* 0x0000000b000b7308 */ /* 0x000ea20000000800 */
[----:B------:R-:W-:Y:S02]  /*6c70*/  @!P1 PRMT R10, RZ, 0x654, R10 ;  /* 0x00000654ff0a9816 */ /* 0x000fe4000000000a */
[----:B------:R-:W-:-:S04]  /*6c80*/  FMNMX.FTZ R125, R91, R124, !PT ;  /* 0x0000007c5b7d7209 */ /* 0x000fc80007810000 */
[----:B------:R-:W-:Y:S01]  /*6c90*/  FMNMX.FTZ R124, R94, R125, !PT ;  /* 0x0000007d5e7c7209 */ /* 0x000fe20007810000 */
[----:B------:R-:W3:Y:S01]  /*6ca0*/  MUFU.EX2 R12, R12 ;  /* 0x0000000c000c7308 */ /* 0x000ee20000000800 */
[----:B-1----:R-:W-:Y:S02]  /*6cb0*/  FFMA.FTZ R6, R5, R6, R9 ;  /* 0x0000000605067223 */ /* 0x002fe40000010009 */
[----:B------:R-:W-:-:S04]  /*6cc0*/  FMNMX.FTZ R125, R95, R124, !PT ;  /* 0x0000007c5f7d7209 */ /* 0x000fc80007810000 */
[----:B------:R-:W-:Y:S01]  /*6cd0*/  FMNMX.FTZ R124, R82, R125, !PT ;  /* 0x0000007d527c7209 */ /* 0x000fe20007810000 */
[----:B------:R-:W1:Y:S03]  /*6ce0*/  MUFU.EX2 R13, R13 ;  /* 0x0000000d000d7308 */ /* 0x000e660000000800 */
[----:B------:R-:W-:-:S04]  /*6cf0*/  FMNMX.FTZ R125, R83, R124, !PT ;  /* 0x0000007c537d7209 */ /* 0x000fc80007810000 */
[----:B------:R-:W-:Y:S01]  /*6d00*/  FMNMX.FTZ R124, R86, R125, !PT ;  /* 0x0000007d567c7209 */ /* 0x000fe20007810000 */
[----:B------:R-:W4:Y:S03]  /*6d10*/  MUFU.EX2 R14, R14 ;  /* 0x0000000e000e7308 */ /* 0x000f260000000800 */
[----:B------:R-:W-:-:S04]  /*6d20*/  FMNMX.FTZ R125, R87, R124, !PT ;  /* 0x0000007c577d7209 */ /* 0x000fc80007810000 */
[----:B------:R-:W-:Y:S01]  /*6d30*/  FMNMX.FTZ R124, R74, R125, !PT ;  /* 0x0000007d4a7c7209 */ /* 0x000fe20007810000 */
[----:B------:R-:W-:Y:S03]  /*6d40*/  MUFU.EX2 R15, R15 ;  /* 0x0000000f000f7308 */ /* 0x000fe60000000800 */
[----:B------:R-:W-:-:S04]  /*6d50*/  FMNMX.FTZ R125, R75, R124, !PT ;  /* 0x0000007c4b7d7209 */ /* 0x000fc80007810000 */
[----:B------:R-:W-:Y:S01]  /*6d60*/  FMNMX.FTZ R124, R78, R125, !PT ;  /* 0x0000007d4e7c7209 */ /* 0x000fe20007810000 */
[----:B------:R-:W-:Y:S03]  /*6d70*/  MUFU.EX2 R21, R21 ;  /* 0x0000001500157308 */ /* 0x000fe60000000800 */
[----:B------:R-:W-:Y:S01]  /*6d80*/  FMNMX.FTZ R124, R79, R124, !PT ;  /* 0x0000007c4f7c7209 */ /* 0x000fe20007810000 */
[----:B------:R-:W-:Y:S02]  /*6d90*/  WARPGROUP.DEPBAR.LE gsb0, 0x0 ;  /* 0x00008000000079c5 */ /* 0x000fe40000010000 */
[----:B------:R-:W-:Y:S02]  /*6da0*/  WARPGROUP.ARRIVE ;  /* 0x00000000000079c5 */ /* 0x000fe40000000000 */
[----:B------:R-:W5:Y:S01]  /*6db0*/  SHFL.BFLY PT, R125, R124, 0x2, 0x1f ;  /* 0x0c401f007c7d7f89 */ /* 0x000f6200000e0000 */
[----:B------:R-:W-:Y:S03]  /*6dc0*/  MUFU.EX2 R23, R23 ;  /* 0x0000001700177308 */ /* 0x000fe60000000800 */
[----:B------:R-:W-:Y:S01]  /*6dd0*/  HGMMA.64x96x16.F32.BF16 R24, gdesc[UR32].tnspB, R24, gsb0 ;  /* 0x41600000201879f0 */ /* 0x000fe20008001818 */
[----:B------:R-:W-:-:S02]  /*6de0*/  UIADD3 UR32, UR4, 0x600, URZ ;  /* 0x0000060004207890 */ /* 0x000fc4000fffe03f */
[----:B------:R-:W-:Y:S02]  /*6df0*/  UIADD3 UR34, UR6, 0x100, URZ ;  /* 0x0000010006227890 */ /* 0x000fe4000fffe03f */
[----:B------:R-:W-:Y:S01]  /*6e00*/  MUFU.EX2 R121, R121 ;  /* 0x0000007900797308 */ /* 0x000fe20000000800 */
[----:B------:R-:W-:Y:S01]  /*6e10*/  UMOV UR33, 0xc0000010 ;  /* 0xc000001000217882 */ /* 0x000fe20000000000 */
[----:B------:R-:W-:-:S06]  /*6e20*/  UMOV UR35, 0x80000020 ;  /* 0x8000002000237882 */ /* 0x000fcc0000000000 */
[----:B------:R-:W-:Y:S01]  /*6e30*/  MUFU.EX2 R112, R112 ;  /* 0x0000007000707308 */ /* 0x000fe20000000800 */
[----:B-----5:R-:W-:-:S07]  /*6e40*/  FMNMX.FTZ R125, R124, R125, !PT ;  /* 0x0000007d7c7d7209 */ /* 0x020fce0007810000 */
[----:B------:R-:W-:Y:S01]  /*6e50*/  MUFU.EX2 R113, R113 ;  /* 0x0000007100717308 */ /* 0x000fe20000000800 */
[----:B------:R-:W5:Y:S07]  /*6e60*/  SHFL.BFLY PT, R124, R125, 0x1, 0x1f ;  /* 0x0c201f007d7c7f89 */ /* 0x000f6e00000e0000 */
[----:B------:R-:W-:Y:S08]  /*6e70*/  MUFU.EX2 R116, R116 ;  /* 0x0000007400747308 */ /* 0x000ff00000000800 */
[----:B------:R-:W-:Y:S08]  /*6e80*/  MUFU.EX2 R117, R117 ;  /* 0x0000007500757308 */ /* 0x000ff00000000800 */
[----:B------:R-:W-:Y:S01]  /*6e90*/  MUFU.EX2 R104, R104 ;  /* 0x0000006800687308 */ /* 0x000fe20000000800 */
[----:B-----5:R-:W-:-:S07]  /*6ea0*/  FMNMX.FTZ R76, R125, R124, !PT ;  /* 0x0000007c7d4c7209 */ /* 0x020fce0007810000 */
[----:B------:R5:W-:Y:S01]  /*6eb0*/  MUFU.EX2 R124, R132 ;  /* 0x00000084007c7308 */ /* 0x000be20000000800 */
[C---:B------:R-:W-:Y:S01]  /*6ec0*/  FMUL.FTZ R128, R76.reuse, R3 ;  /* 0x000000034c807220 */ /* 0x040fe20000410000 */
[----:B------:R-:W-:-:S03]  /*6ed0*/  FADD.FTZ R8, -R76, R8 ;  /* 0x000000084c087221 */ /* 0x000fc60000010100 */
[-CC-:B------:R-:W-:Y:S01]  /*6ee0*/  FFMA.FTZ R129, R138, R3.reuse, -R128.reuse ;  /* 0x000000038a817223 */ /* 0x180fe20000010880 */
[-C--:B------:R-:W-:Y:S01]  /*6ef0*/  FMUL.FTZ R8, R8, R3.reuse ;  /* 0x0000000308087220 */ /* 0x080fe20000410000 */
[----:B------:R-:W-:Y:S02]  /*6f00*/  IMAD.U32 R138, RZ, RZ, UR5 ;  /* 0x00000005ff8a7e24 */ /* 0x000fe4000f8e00ff */
[-CC-:B------:R-:W-:Y:S01]  /*6f10*/  FFMA.FTZ R133, R139, R3.reuse, -R128.reuse ;  /* 0x000000038b857223 */ /* 0x180fe20000010880 */
[-CC-:B-----5:R-:W-:Y:S01]  /*6f20*/  FFMA.FTZ R132, R142, R3.reuse, -R128.reuse ;  /* 0x000000038e847223 */ /* 0x1a0fe20000010880 */
[----:B------:R5:W-:Y:S01]  /*6f30*/  MUFU.EX2 R125, R8 ;  /* 0x00000008007d7308 */ /* 0x000be20000000800 */
[-CC-:B------:R-:W-:Y:S01]  /*6f40*/  FFMA.FTZ R136, R143, R3.reuse, -R128.reuse ;  /* 0x000000038f887223 */ /* 0x180fe20000010880 */
[----:B------:R-:W-:Y:S01]  /*6f50*/  @!P1 LEA R138, R138, UR39, 0x3 ;  /* 0x000000278a8a9c11 */ /* 0x000fe2000f8e18ff */
[-CC-:B------:R-:W-:Y:S01]  /*6f60*/  FFMA.FTZ R137, R131, R3.reuse, -R128.reuse ;  /* 0x0000000383897223 */ /* 0x180fe20000010880 */
[-CC-:B------:R-:W-:Y:S01]  /*6f70*/  FFMA.FTZ R131, R134, R3.reuse, -R128.reuse ;  /* 0x0000000386837223 */ /* 0x180fe20000010880 */
[-CC-:B------:R-:W-:Y:S01]  /*6f80*/  FFMA.FTZ R134, R123, R3.reuse, -R128.reuse ;  /* 0x000000037b867223 */ /* 0x180fe20000010880 */
[----:B------:R-:W-:Y:S01]  /*6f90*/  FFMA.FTZ R130, R130, R3, -R128 ;  /* 0x0000000382827223 */ /* 0x000fe20000010880 */
[----:B------:R-:W-:Y:S01]  /*6fa0*/  @!P1 VIADD R138, R138, 0x31c60 ;  /* 0x00031c608a8a9836 */ /* 0x000fe20000000000 */
[----:B------:R-:W4:Y:S01]  /*6fb0*/  MUFU.EX2 R129, R129 ;  /* 0x0000008100817308 */ /* 0x000f220000000800 */
[----:B-----5:R-:W-:-:S02]  /*6fc0*/  VIADD R8, R152, 0x9 ;  /* 0x0000000998087836 */ /* 0x020fc40000000000 */
[-CC-:B------:R-:W-:Y:S01]  /*6fd0*/  FFMA.FTZ R123, R126, R3.reuse, -R128.reuse ;  /* 0x000000037e7b7223 */ /* 0x180fe20000010880 */
[-CC-:B------:R-:W-:Y:S01]  /*6fe0*/  FFMA.FTZ R126, R127, R3.reuse, -R128.reuse ;  /* 0x000000037f7e7223 */ /* 0x180fe20000010880 */
[-C--:B------:R-:W-:Y:S01]  /*6ff0*/  FFMA.FTZ R127, R115, R3.reuse, -R128 ;  /* 0x00000003737f7223 */ /* 0x080fe20000010880 */
[----:B------:R-:W-:Y:S01]  /*7000*/  @!P1 PRMT R138, RZ, 0x654, R138 ;  /* 0x00000654ff8a9816 */ /* 0x000fe2000000008a */
[-CC-:B------:R-:W-:Y:S01]  /*7010*/  FFMA.FTZ R115, R118, R3.reuse, -R128.reuse ;  /* 0x0000000376737223 */ /* 0x180fe20000010880 */
[----:B------:R-:W-:Y:S01]  /*7020*/  SEL R8, R8, 0x9, !P2 ;  /* 0x0000000908087807 */ /* 0x000fe20005000000 */
[----:B------:R-:W5:Y:S01]  /*7030*/  MUFU.EX2 R133, R133 ;  /* 0x0000008500857308 */ /* 0x000f620000000800 */
[-CC-:B------:R-:W-:Y:S01]  /*7040*/  FFMA.FTZ R107, R107, R3.reuse, -R128.reuse ;  /* 0x000000036b6b7223 */ /* 0x180fe20000010880 */
[-CC-:B------:R-:W-:Y:S01]  /*7050*/  FFMA.FTZ R118, R119, R3.reuse, -R128.reuse ;  /* 0x0000000377767223 */ /* 0x180fe20000010880 */
[-CC-:B------:R-:W-:Y:S01]  /*7060*/  FFMA.FTZ R119, R111, R3.reuse, -R128.reuse ;  /* 0x000000036f777223 */ /* 0x180fe20000010880 */
[-CC-:B------:R-:W-:Y:S01]  /*7070*/  FFMA.FTZ R135, R135, R3.reuse, -R128.reuse ;  /* 0x0000000387877223 */ /* 0x180fe20000010880 */
[-CC-:B------:R-:W-:Y:S01]  /*7080*/  FFMA.FTZ R122, R122, R3.reuse, -R128.reuse ;  /* 0x000000037a7a7223 */ /* 0x180fe20000010880 */
[-CC-:B------:R-:W-:Y:S01]  /*7090*/  FFMA.FTZ R114, R114, R3.reuse, -R128.reuse ;  /* 0x0000000372727223 */ /* 0x180fe20000010880 */
[-CC-:B------:R-:W-:Y:S01]  /*70a0*/  FFMA.FTZ R103, R103, R3.reuse, -R128.reuse ;  /* 0x0000000367677223 */ /* 0x180fe20000010880 */
        /* <DEDUP_REMOVED lines=12> */
[----:B------:R-:W-:Y:S01]  /*7170*/  FFMA.FTZ R79, R79, R3, -R128 ;  /* 0x000000034f4f7223 */ /* 0x000fe20000010880 */
[C---:B------:R-:W-:Y:S01]  /*7180*/  ISETP.GT.AND P2, PT, R4.reuse, RZ, PT ;  /* 0x000000ff0400720c */ /* 0x040fe20003f44270 */
[----:B------:R-:W-:Y:S01]  /*7190*/  UMOV UR5, UR38 ;  /* 0x0000002600057c82 */ /* 0x000fe20008000000 */
[----:B------:R-:W-:Y:S01]  /*71a0*/  VIADD R4, R4, 0xffffffff ;  /* 0xffffffff04047836 */ /* 0x000fe20000000000 */
[----:B------:R-:W-:-:S02]  /*71b0*/  WARPGROUP.DEPBAR.LE gsb0, 0x0 ;  /* 0x00008000000079c5 */ /* 0x000fc40000010000 */
[----:B------:R-:W-:Y:S01]  /*71c0*/  WARPGROUP.ARRIVE ;  /* 0x00000000000079c5 */ /* 0x000fe20000000000 */
[----:B------:R-:W5:Y:S05]  /*71d0*/  MUFU.EX2 R130, R130 ;  /* 0x0000008200827308 */ /* 0x000f6a0000000800 */
[----:B------:R-:W-:Y:S01]  /*71e0*/  HGMMA.64x96x16.F32.BF16 R24, gdesc[UR32].tnspB, R24, gsb0 ;  /* 0x41600000201879f0 */ /* 0x000fe20008001818 */
[----:B------:R-:W-:Y:S02]  /*71f0*/  UIADD3 UR32, UR4, 0x780, URZ ;  /* 0x0000078004207890 */ /* 0x000fe4000fffe03f */
[----:B------:R-:W-:Y:S01]  /*7200*/  UIADD3 UR34, UR6, 0x140, URZ ;  /* 0x0000014006227890 */ /* 0x000fe2000fffe03f */
[----:B------:R-:W-:Y:S01]  /*7210*/  MUFU.EX2 R111, R107 ;  /* 0x0000006b006f7308 */ /* 0x000fe20000000800 */
[----:B------:R-:W-:Y:S01]  /*7220*/  UMOV UR33, 0xc0000010 ;  /* 0xc000001000217882 */ /* 0x000fe20000000000 */
[----:B------:R-:W-:-:S06]  /*7230*/  UMOV UR35, 0x80000020 ;  /* 0x8000002000237882 */ /* 0x000fcc0000000000 */
[----:B------:R2:W-:Y:S08]  /*7240*/  MUFU.EX2 R107, R119 ;  /* 0x00000077006b7308 */ /* 0x0005f00000000800 */
[----:B------:R-:W5:Y:S01]  /*7250*/  MUFU.EX2 R137, R137 ;  /* 0x0000008900897308 */ /* 0x000f620000000800 */
[----:B--2---:R-:W-:-:S07]  /*7260*/  FADD.FTZ R119, R11, R6 ;  /* 0x000000060b777221 */ /* 0x004fce0000010000 */
[----:B------:R-:W2:Y:S08]  /*7270*/  MUFU.EX2 R131, R131 ;  /* 0x0000008300837308 */ /* 0x000eb00000000800 */
        /* <DEDUP_REMOVED lines=8> */
[----:B------:R-:W2:Y:S01]  /*7300*/  MUFU.EX2 R118, R118 ;  /* 0x0000007600767308 */ /* 0x000ea20000000800 */
[----:B------:R-:W-:-:S02]  /*7310*/  WARPGROUP.DEPBAR.LE gsb0, 0x0 ;  /* 0x00008000000079c5 */ /* 0x000fc40000010000 */
[----:B------:R-:W-:-:S05]  /*7320*/  WARPGROUP.ARRIVE ;  /* 0x00000000000079c5 */ /* 0x000fca0000000000 */
[----:B------:R-:W2:Y:S01]  /*7330*/  MUFU.EX2 R106, R106 ;  /* 0x0000006a006a7308 */ /* 0x000ea20000000800 */
[----:B------:R-:W-:Y:S01]  /*7340*/  HGMMA.64x96x16.F32.BF16 R24, gdesc[UR32].tnspB, R24, gsb0 ;  /* 0x41600000201879f0 */ /* 0x000fe20008001818 */
[----:B------:R-:W-:Y:S02]  /*7350*/  UIADD3 UR32, UR4, 0x900, URZ ;  /* 0x0000090004207890 */ /* 0x000fe4000fffe03f */
[----:B------:R-:W-:Y:S01]  /*7360*/  UIADD3 UR34, UR6, 0x180, URZ ;  /* 0x0000018006227890 */ /* 0x000fe2000fffe03f */
[----:B------:R-:W-:Y:S01]  /*7370*/  UMOV UR33, 0xc0000010 ;  /* 0xc000001000217882 */ /* 0x000fe20000000000 */
[----:B------:R-:W-:Y:S02]  /*7380*/  UMOV UR35, 0x80000020 ;  /* 0x8000002000237882 */ /* 0x000fe40000000000 */
[----:B------:R-:W2:Y:S08]  /*7390*/  MUFU.EX2 R105, R105 ;  /* 0x0000006900697308 */ /* 0x000eb00000000800 */
[----:B------:R-:W2:Y:S08]  /*73a0*/  MUFU.EX2 R108, R108 ;  /* 0x0000006c006c7308 */ /* 0x000eb00000000800 */
[----:B------:R-:W2:Y:S08]  /*73b0*/  MUFU.EX2 R110, R110 ;  /* 0x0000006e006e7308 */ /* 0x000eb00000000800 */
[----:B------:R-:W2:Y:S08]  /*73c0*/  MUFU.EX2 R109, R109 ;  /* 0x0000006d006d7308 */ /* 0x000eb00000000800 */
[----:B------:R-:W2:Y:S08]  /*73d0*/  MUFU.EX2 R96, R96 ;  /* 0x0000006000607308 */ /* 0x000eb00000000800 */
[----:B------:R-:W-:Y:S08]  /*73e0*/  MUFU.EX2 R98, R98 ;  /* 0x0000006200627308 */ /* 0x000ff00000000800 */
[----:B------:R-:W2:Y:S08]  /*73f0*/  MUFU.EX2 R97, R97 ;  /* 0x0000006100617308 */ /* 0x000eb00000000800 */
[----:B------:R-:W-:Y:S08]  /*7400*/  MUFU.EX2 R100, R100 ;  /* 0x0000006400647308 */ /* 0x000ff00000000800 */
[----:B------:R-:W-:Y:S08]  /*7410*/  MUFU.EX2 R101, R101 ;  /* 0x0000006500657308 */ /* 0x000ff00000000800 */
[----:B------:R-:W-:Y:S08]  /*7420*/  MUFU.EX2 R88, R88 ;  /* 0x0000005800587308 */ /* 0x000ff00000000800 */
[----:B------:R-:W-:Y:S08]  /*7430*/  MUFU.EX2 R89, R89 ;  /* 0x0000005900597308 */ /* 0x000ff00000000800 */
[----:B------:R-:W-:Y:S01]  /*7440*/  MUFU.EX2 R92, R92 ;  /* 0x0000005c005c7308 */ /* 0x000fe20000000800 */
[----:B------:R-:W-:-:S02]  /*7450*/  WARPGROUP.DEPBAR.LE gsb0, 0x0 ;  /* 0x00008000000079c5 */ /* 0x000fc40000010000 */
[----:B------:R-:W-:-:S05]  /*7460*/  WARPGROUP.ARRIVE ;  /* 0x00000000000079c5 */ /* 0x000fca0000000000 */
[----:B------:R-:W-:Y:S01]  /*7470*/  MUFU.EX2 R94, R94 ;  /* 0x0000005e005e7308 */ /* 0x000fe20000000800 */
[----:B------:R-:W-:Y:S01]  /*7480*/  HGMMA.64x96x16.F32.BF16 R24, gdesc[UR32].tnspB, R24, gsb0 ;  /* 0x41600000201879f0 */ /* 0x000fe20008001818 */
[----:B------:R-:W-:Y:S02]  /*7490*/  UIADD3 UR32, UR4, 0xa80, URZ ;  /* 0x00000a8004207890 */ /* 0x000fe4000fffe03f */
[----:B------:R-:W-:-:S04]  /*74a0*/  UIADD3 UR34, UR6, 0x1c0, URZ ;  /* 0x000001c006227890 */ /* 0x000fc8000fffe03f */
[----:B------:R-:W-:Y:S01]  /*74b0*/  MUFU.EX2 R93, R93 ;  /* 0x0000005d005d7308 */ /* 0x000fe20000000800 */
[----:B------:R-:W-:Y:S01]  /*74c0*/  UMOV UR33, 0xc0000010 ;  /* 0xc000001000217882 */ /* 0x000fe20000000000 */
[----:B------:R-:W-:-:S06]  /*74d0*/  UMOV UR35, 0x80000020 ;  /* 0x8000002000237882 */ /* 0x000fcc0000000000 */
[----:B------:R-:W-:Y:S08]  /*74e0*/  MUFU.EX2 R95, R95 ;  /* 0x0000005f005f7308 */ /* 0x000ff00000000800 */
        /* <DEDUP_REMOVED lines=16> */
[----:B------:R-:W-:Y:S01]  /*75f0*/  UIADD3 UR34, UR6, 0x200, URZ ;  /* 0x0000020006227890 */ /* 0x000fe2000fffe03f */
[----:B------:R-:W-:Y:S01]  /*7600*/  UMOV UR33, 0xc0000010 ;  /* 0xc000001000217882 */ /* 0x000fe20000000000 */
[----:B------:R-:W-:Y:S02]  /*7610*/  UMOV UR35, 0x80000020 ;  /* 0x8000002000237882 */ /* 0x000fe40000000000 */
[----:B------:R-:W-:Y:S01]  /*7620*/  MUFU.EX2 R79, R79 ;  /* 0x0000004f004f7308 */ /* 0x000fe20000000800 */
[----:B------:R-:W-:Y:S01]  /*7630*/  UMOV UR6, UR60 ;  /* 0x0000003c00067c82 */ /* 0x000fe20008000000 */
[----:B------:R-:W-:-:S02]  /*7640*/  WARPGROUP.DEPBAR.LE gsb0, 0x0 ;  /* 0x00008000000079c5 */ /* 0x000fc40000010000 */
[----:B------:R-:W-:-:S06]  /*7650*/  WARPGROUP.ARRIVE ;  /* 0x00000000000079c5 */ /* 0x000fcc0000000000 */
[----:B------:R-:W-:Y:S03]  /*7660*/  HGMMA.64x96x16.F32.BF16 R24, gdesc[UR32].tnspB, R24, gsb0 ;  /* 0x41600000201879f0 */ /* 0x000fe60008001818 */
[----:B------:R-:W-:Y:S02]  /*7670*/  WARPGROUP.DEPBAR.LE gsb0, 0x0 ;  /* 0x00008000000079c5 */ /* 0x000fe40000010000 */
[----:B------:R3:W-:Y:S06]  /*7680*/  BAR.ARV R8, 0x100 ;  /* 0x000400080000751d */ /* 0x0007ec0000002000 */
[----:B------:R4:W-:Y:S01]  /*7690*/  @!P1 SYNCS.ARRIVE.TRANS64.RED.A1T0 RZ, [R10+URZ], RZ ;  /* 0x000000ff0aff99a7 */ /* 0x0009e2000810043f */
[-C--:B------:R-:W-:Y:S01]  /*76a0*/  FMUL.FTZ R24, R24, R5.reuse ;  /* 0x0000000518187220 */ /* 0x080fe20000410000 */
[----:B---3--:R-:W-:Y:S01]  /*76b0*/  FADD.FTZ R8, R12, R119 ;  /* 0x000000770c087221 */ /* 0x008fe20000010000 */
[-C--:B------:R-:W-:Y:S01]  /*76c0*/  FMUL.FTZ R25, R25, R5.reuse ;  /* 0x0000000519197220 */ /* 0x080fe20000410000 */
[-C--:B------:R-:W-:Y:S01]  /*76d0*/  FMUL.FTZ R28, R28, R5.reuse ;  /* 0x000000051c1c7220 */ /* 0x080fe20000410000 */
[-C--:B------:R-:W-:Y:S01]  /*76e0*/  FMUL.FTZ R29, R29, R5.reuse ;  /* 0x000000051d1d7220 */ /* 0x080fe20000410000 */
[----:B-1----:R-:W-:Y:S01]  /*76f0*/  FADD.FTZ R119, R13, R8 ;  /* 0x000000080d777221 */ /* 0x002fe20000010000 */
[----:B------:R-:W-:Y:S01]  /*7700*/  FMUL.FTZ R32, R32, R5 ;  /* 0x0000000520207220 */ /* 0x000fe20000410000 */
[----:B------:R1:W-:Y:S01]  /*7710*/  @!P1 SYNCS.ARRIVE.TRANS64.RED.A1T0 RZ, [R138+URZ], RZ ;  /* 0x000000ff8aff99a7 */ /* 0x0003e2000810043f */
[-CC-:B----4-:R-:W-:Y:S01]  /*7720*/  FFMA.FTZ R10, R99, R3.reuse, -R128.reuse ;  /* 0x00000003630a7223 */ /* 0x190fe20000010880 */
[-CC-:B------:R-:W-:Y:S01]  /*7730*/  FFMA.FTZ R99, R102, R3.reuse, -R128.reuse ;  /* 0x0000000366637223 */ /* 0x180fe20000010880 */
[--C-:B------:R-:W-:Y:S01]  /*7740*/  FFMA.FTZ R102, R91, R3, -R128.reuse ;  /* 0x000000035b667223 */ /* 0x100fe20000010880 */
[----:B------:R-:W-:Y:S01]  /*7750*/  FADD.FTZ R8, R14, R119 ;  /* 0x000000770e087221 */ /* 0x000fe20000010000 */
[----:B------:R3:W4:Y:S01]  /*7760*/  MUFU.EX2 R6, R10 ;  /* 0x0000000a00067308 */ /* 0x0007220000000800 */
[-C--:B------:R-:W-:Y:S01]  /*7770*/  FMUL.FTZ R33, R33, R5.reuse ;  /* 0x0000000521217220 */ /* 0x080fe20000410000 */
[----:B------:R-:W-:Y:S01]  /*7780*/  FMUL.FTZ R36, R36, R5 ;  /* 0x0000000524247220 */ /* 0x000fe20000410000 */
[----:B-1----:R-:W-:Y:S01]  /*7790*/  FFMA.FTZ R138, R125, R7, R129 ;  /* 0x000000077d8a7223 */ /* 0x002fe20000010081 */
[-CC-:B------:R-:W-:Y:S01]  /*77a0*/  FFMA.FTZ R7, R90, R3.reuse, -R128.reuse ;  /* 0x000000035a077223 */ /* 0x180fe20000010880 */
[----:B------:R-:W-:Y:S01]  /*77b0*/  FFMA.FTZ R90, R82, R3, -R128 ;  /* 0x00000003525a7223 */ /* 0x000fe20000010880 */
[-C--:B------:R-:W-:Y:S01]  /*77c0*/  FMUL.FTZ R37, R37, R5.reuse ;  /* 0x0000000525257220 */ /* 0x080fe20000410000 */
[----:B-----5:R-:W-:Y:S01]  /*77d0*/  FADD.FTZ R91, R133, R138 ;  /* 0x0000008a855b7221 */ /* 0x020fe20000010000 */
[----:B------:R1:W-:Y:S01]  /*77e0*/  MUFU.EX2 R82, R103 ;  /* 0x0000006700527308 */ /* 0x0003e20000000800 */
[-C--:B------:R-:W-:Y:S01]  /*77f0*/  FMUL.FTZ R40, R40, R5.reuse ;  /* 0x0000000528287220 */ /* 0x080fe20000410000 */
[-C--:B------:R-:W-:Y:S01]  /*7800*/  FMUL.FTZ R41, R41, R5.reuse ;  /* 0x0000000529297220 */ /* 0x080fe20000410000 */
[----:B------:R-:W-:Y:S01]  /*7810*/  FADD.FTZ R91, R132, R91 ;  /* 0x0000005b845b7221 */ /* 0x000fe20000010000 */
[-C--:B------:R-:W-:Y:S01]  /*7820*/  FMUL.FTZ R44, R44, R5.reuse ;  /* 0x000000052c2c7220 */ /* 0x080fe20000410000 */
[-C--:B------:R-:W-:Y:S01]  /*7830*/  FMUL.FTZ R45, R45, R5.reuse ;  /* 0x000000052d2d7220 */ /* 0x080fe20000410000 */
[-C--:B------:R-:W-:Y:S01]  /*7840*/  FMUL.FTZ R48, R48, R5.reuse ;  /* 0x0000000530307220 */ /* 0x080fe20000410000 */
[----:B------:R-:W-:Y:S01]  /*7850*/  FADD.FTZ R91, R136, R91 ;  /* 0x0000005b885b7221 */ /* 0x000fe20000010000 */
[----:B------:R-:W5:Y:S01]  /*7860*/  MUFU.EX2 R99, R99 ;  /* 0x0000006300637308 */ /* 0x000f620000000800 */
[-C--:B------:R-:W-:Y:S01]  /*7870*/  FMUL.FTZ R49, R49, R5.reuse ;  /* 0x0000000531317220 */ /* 0x080fe20000410000 */
[----:B------:R-:W-:Y:S01]  /*7880*/  FMUL.FTZ R52, R52, R5 ;  /* 0x0000000534347220 */ /* 0x000fe20000410000 */
[----:B---3--:R-:W-:Y:S01]  /*7890*/  FADD.FTZ R10, R130, R91 ;  /* 0x0000005b820a7221 */ /* 0x008fe20000010000 */
[----:B------:R-:W-:Y:S01]  /*78a0*/  FADD.FTZ R91, R15, R8 ;  /* 0x000000080f5b7221 */ /* 0x000fe20000010000 */
[----:B------:R-:W-:Y:S01]  /*78b0*/  F2FP.BF16.F32.PACK_AB R8, R11, R9 ;  /* 0x000000090b08723e */ /* 0x000fe200000010ff */
[----:B------:R-:W-:Y:S01]  /*78c0*/  FMUL.FTZ R53, R53, R5 ;  /* 0x0000000535357220 */ /* 0x000fe20000410000 */
[----:B------:R-:W-:Y:S01]  /*78d0*/  FADD.FTZ R10, R137, R10 ;  /* 0x0000000a890a7221 */ /* 0x000fe20000010000 */
[----:B------:R-:W-:Y:S01]  /*78e0*/  FADD.FTZ R138, R20, R91 ;  /* 0x0000005b148a7221 */ /* 0x000fe20000010000 */
[----:B------:R-:W-:Y:S01]  /*78f0*/  F2FP.BF16.F32.PACK_AB R9, R133, R129 ;  /* 0x000000818509723e */ /* 0x000fe200000010ff */
[----:B------:R-:W-:Y:S01]  /*7900*/  FFMA.FTZ R91, R74, R3, -R128 ;  /* 0x000000034a5b7223 */ /* 0x000fe20000010880 */
[----:B--2---:R-:W-:Y:S01]  /*7910*/  FADD.FTZ R140, R131, R10 ;  /* 0x0000000a838c7221 */ /* 0x004fe20000010000 */
[----:B------:R-:W-:Y:S01]  /*7920*/  F2FP.BF16.F32.PACK_AB R10, R13, R12 ;  /* 0x0000000c0d0a723e */ /* 0x000fe200000010ff */
[----:B------:R-:W-:Y:S01]  /*7930*/  FADD.FTZ R11, R21, R138 ;  /* 0x0000008a150b7221 */ /* 0x000fe20000010000 */
[----:B------:R2:W-:Y:S01]  /*7940*/  MUFU.EX2 R74, R102 ;  /* 0x00000066004a7308 */ /* 0x0005e20000000800 */
[----:B------:R-:W-:Y:S01]  /*7950*/  FADD.FTZ R13, R135, R140 ;  /* 0x0000008c870d7221 */ /* 0x000fe20000010000 */
[-C--:B------:R-:W-:Y:S01]  /*7960*/  FMUL.FTZ R56, R56, R5.reuse ;  /* 0x0000000538387220 */ /* 0x080fe20000410000 */
[----:B------:R-:W-:Y:S01]  /*7970*/  FADD.FTZ R12, R22, R11 ;  /* 0x0000000b160c7221 */ /* 0x000fe20000010000 */
[----:B------:R-:W-:Y:S01]  /*7980*/  F2FP.BF16.F32.PACK_AB R11, R136, R132 ;  /* 0x00000084880b723e */ /* 0x000fe200000010ff */
[----:B------:R-:W-:Y:S01]  /*7990*/  FADD.FTZ R13, R122, R13 ;  /* 0x0000000d7a0d7221 */ /* 0x000fe20000010000 */
[-C--:B------:R-:W-:Y:S01]  /*79a0*/  FMUL.FTZ R57, R57, R5.reuse ;  /* 0x0000000539397220 */ /* 0x080fe20000410000 */
[----:B-1----:R-:W-:Y:S01]  /*79b0*/  FADD.FTZ R103, R23, R12 ;  /* 0x0000000c17677221 */ /* 0x002fe20000010000 */
[----:B------:R-:W1:Y:S01]  /*79c0*/  MUFU.EX2 R7, R7 ;  /* 0x0000000700077308 */ /* 0x000e620000000800 */
[----:B------:R-:W-:Y:S01]  /*79d0*/  FADD.FTZ R12, R134, R13 ;  /* 0x0000000d860c7221 */ /* 0x000fe20000010000 */
[----:B------:R3:W-:Y:S01]  /*79e0*/  STSM.16.M88.4 [R2+0x24300], R8 ;  /* 0x0243000802007844 */ /* 0x0007e20000000200 */
[----:B------:R-:W-:Y:S01]  /*79f0*/  FADD.FTZ R132, R120, R103 ;  /* 0x0000006778847221 */ /* 0x000fe20000010000 */
[-C--:B------:R-:W-:Y:S01]  /*7a00*/  FMUL.FTZ R60, R60, R5.reuse ;  /* 0x000000053c3c7220 */ /* 0x080fe20000410000 */
[----:B------:R-:W-:Y:S01]  /*7a10*/  FADD.FTZ R13, R123, R12 ;  /* 0x0000000c7b0d7221 */ /* 0x000fe20000010000 */
[-C--:B------:R-:W-:Y:S01]  /*7a20*/  FMUL.FTZ R61, R61, R5.reuse ;  /* 0x000000053d3d7220 */ /* 0x080fe20000410000 */
[----:B------:R-:W-:Y:S01]  /*7a30*/  FADD.FTZ R103, R121, R132 ;  /* 0x0000008479677221 */ /* 0x000fe20000010000 */
[-C--:B------:R-:W-:Y:S01]  /*7a40*/  FMUL.FTZ R64, R64, R5.reuse ;  /* 0x0000000540407220 */ /* 0x080fe20000410000 */
[----:B------:R-:W-:Y:S01]  /*7a50*/  FADD.FTZ R13, R126, R13 ;  /* 0x0000000d7e0d7221 */ /* 0x000fe20000010000 */
[-C--:B------:R-:W-:Y:S01]  /*7a60*/  FMUL.FTZ R65, R65, R5.reuse ;  /* 0x0000000541417220 */ /* 0x080fe20000410000 */
[----:B------:R-:W-:Y:S01]  /*7a70*/  FADD.FTZ R12, R112, R103 ;  /* 0x00000067700c7221 */ /* 0x000fe20000010000 */
[----:B------:R-:W-:Y:S01]  /*7a80*/  F2FP.BF16.F32.PACK_AB R112, R113, R112 ;  /* 0x000000707170723e */ /* 0x000fe200000010ff */
[-C--:B------:R-:W-:Y:S01]  /*7a90*/  FMUL.FTZ R68, R68, R5.reuse ;  /* 0x0000000544447220 */ /* 0x080fe20000410000 */
[----:B------:R-:W-:Y:S01]  /*7aa0*/  FMUL.FTZ R69, R69, R5 ;  /* 0x0000000545457220 */ /* 0x000fe20000410000 */
[-C--:B------:R-:W-:Y:S01]  /*7ab0*/  FMUL.FTZ R26, R26, R125.reuse ;  /* 0x0000007d1a1a7220 */ /* 0x080fe20000410000 */
[-C--:B------:R-:W-:Y:S01]  /*7ac0*/  FMUL.FTZ R27, R27, R125.reuse ;  /* 0x0000007d1b1b7220 */ /* 0x080fe20000410000 */
[-C--:B------:R-:W-:Y:S01]  /*7ad0*/  FMUL.FTZ R30, R30, R125.reuse ;  /* 0x0000007d1e1e7220 */ /* 0x080fe20000410000 */
[----:B---3--:R-:W-:Y:S01]  /*7ae0*/  F2FP.BF16.F32.PACK_AB R8, R15, R14 ;  /* 0x0000000e0f08723e */ /* 0x008fe200000010ff */
[----:B------:R-:W-:Y:S01]  /*7af0*/  FADD.FTZ R14, R114, R13 ;  /* 0x0000000d720e7221 */ /* 0x000fe20000010000 */
[----:B------:R-:W-:Y:S01]  /*7b00*/  FADD.FTZ R13, R113, R12 ;  /* 0x0000000c710d7221 */ /* 0x000fe20000010000 */
[----:B------:R-:W-:Y:S01]  /*7b10*/  F2FP.BF16.F32.PACK_AB R10, R21, R20 ;  /* 0x00000014150a723e */ /* 0x000fe200000010ff */
[-C--:B------:R-:W-:Y:S01]  /*7b20*/  FMUL.FTZ R31, R31, R125.reuse ;  /* 0x0000007d1f1f7220 */ /* 0x080fe20000410000 */
[----:B------:R-:W-:Y:S01]  /*7b30*/  FADD.FTZ R14, R127, R14 ;  /* 0x0000000e7f0e7221 */ /* 0x000fe20000010000 */
[----:B------:R-:W-:Y:S01]  /*7b40*/  FADD.FTZ R20, R116, R13 ;  /* 0x0000000d74147221 */ /* 0x000fe20000010000 */
[----:B------:R-:W-:Y:S01]  /*7b50*/  F2FP.BF16.F32.PACK_AB R12, R23, R22 ;  /* 0x00000016170c723e */ /* 0x000fe200000010ff */
[----:B------:R-:W-:Y:S01]  /*7b60*/  FMUL.FTZ R34, R34, R125 ;  /* 0x0000007d22227220 */ /* 0x000fe20000410000 */
[----:B------:R-:W-:Y:S01]  /*7b70*/  FADD.FTZ R15, R115, R14 ;  /* 0x0000000e730f7221 */ /* 0x000fe20000010000 */
[----:B------:R-:W-:Y:S01]  /*7b80*/  FADD.FTZ R21, R117, R20 ;  /* 0x0000001475157221 */ /* 0x000fe20000010000 */
[----:B------:R-:W-:Y:S01]  /*7b90*/  F2FP.BF16.F32.PACK_AB R9, R137, R130 ;  /* 0x000000828909723e */ /* 0x000fe200000010ff */
[----:B------:R3:W1:Y:S01]  /*7ba0*/  MUFU.EX2 R20, R90 ;  /* 0x0000005a00147308 */ /* 0x0006620000000800 */
[----:B------:R-:W-:Y:S01]  /*7bb0*/  FADD.FTZ R15, R118, R15 ;  /* 0x0000000f760f7221 */ /* 0x000fe20000010000 */
[----:B------:R-:W-:Y:S01]  /*7bc0*/  FADD.FTZ R22, R104, R21 ;  /* 0x0000001568167221 */ /* 0x000fe20000010000 */
[----:B------:R-:W-:Y:S01]  /*7bd0*/  F2FP.BF16.F32.PACK_AB R11, R135, R131 ;  /* 0x00000083870b723e */ /* 0x000fe200000010ff */
[-C--:B------:R-:W-:Y:S01]  /*7be0*/  FMUL.FTZ R35, R35, R125.reuse ;  /* 0x0000007d23237220 */ /* 0x080fe20000410000 */
[----:B--2---:R-:W-:Y:S01]  /*7bf0*/  FADD.FTZ R102, R106, R15 ;  /* 0x0000000f6a667221 */ /* 0x004fe20000010000 */
[----:B------:R-:W-:Y:S01]  /*7c00*/  FADD.FTZ R21, R105, R22 ;  /* 0x0000001669157221 */ /* 0x000fe20000010000 */
[----:B------:R-:W-:Y:S01]  /*7c10*/  F2FP.BF16.F32.PACK_AB R13, R134, R122 ;  /* 0x0000007a860d723e */ /* 0x000fe200000010ff */
[----:B------:R2:W-:Y:S01]  /*7c20*/  STSM.16.M88.4 [R2+0x25b00], R8 ;  /* 0x025b000802007844 */ /* 0x0005e20000000200 */
[----:B------:R-:W-:Y:S01]  /*7c30*/  FADD.FTZ R23, R111, R102 ;  /* 0x000000666f177221 */ /* 0x000fe20000010000 */
[----:B------:R-:W-:Y:S01]  /*7c40*/  FADD.FTZ R22, R108, R21 ;  /* 0x000000156c167221 */ /* 0x000fe20000010000 */
[----:B------:R-:W-:Y:S01]  /*7c50*/  F2FP.BF16.F32.PACK_AB R14, R121, R120 ;  /* 0x00000078790e723e */ /* 0x000fe200000010ff */
[----:B------:R-:W-:Y:S01]  /*7c60*/  FMUL.FTZ R38, R38, R125 ;  /* 0x0000007d26267220 */ /* 0x000fe20000410000 */
[----:B---3--:R-:W-:Y:S01]  /*7c70*/  FADD.FTZ R90, R110, R23 ;  /* 0x000000176e5a7221 */ /* 0x008fe20000010000 */
[----:B------:R-:W-:Y:S01]  /*7c80*/  FADD.FTZ R21, R109, R22 ;  /* 0x000000166d157221 */ /* 0x000fe20000010000 */
[----:B------:R-:W-:Y:S01]  /*7c90*/  F2FP.BF16.F32.PACK_AB R15, R126, R123 ;  /* 0x0000007b7e0f723e */ /* 0x000fe200000010ff */
[-C--:B------:R-:W-:Y:S01]  /*7ca0*/  FMUL.FTZ R39, R39, R125.reuse ;  /* 0x0000007d27277220 */ /* 0x080fe20000410000 */
[----:B------:R-:W-:Y:S01]  /*7cb0*/  FADD.FTZ R23, R107, R90 ;  /* 0x0000005a6b177221 */ /* 0x000fe20000010000 */
[----:B------:R-:W-:Y:S01]  /*7cc0*/  FADD.FTZ R22, R96, R21 ;  /* 0x0000001560167221 */ /* 0x000fe20000010000 */
[C---:B------:R-:W-:Y:S01]  /*7cd0*/  F2FP.BF16.F32.PACK_AB R96, R97.reuse, R96 ;  /* 0x000000606160723e */ /* 0x040fe200000010ff */
[----:B------:R3:W-:Y:S01]  /*7ce0*/  STSM.16.M88.4 [R2+0x27300], R12 ;  /* 0x0273000c02007844 */ /* 0x0007e20000000200 */
[----:B------:R-:W-:Y:S01]  /*7cf0*/  FADD.FTZ R23, R98, R23 ;  /* 0x0000001762177221 */ /* 0x000fe20000010000 */
[----:B------:R-:W-:Y:S01]  /*7d00*/  FADD.FTZ R21, R97, R22 ;  /* 0x0000001661157221 */ /* 0x000fe20000010000 */
[----:B----4-:R-:W-:Y:S01]  /*7d10*/  F2FP.BF16.F32.PACK_AB R97, R6, R98 ;  /* 0x000000620661723e */ /* 0x010fe200000010ff */
[-C--:B------:R-:W-:Y:S01]  /*7d20*/  FMUL.FTZ R42, R42, R125.reuse ;  /* 0x0000007d2a2a7220 */ /* 0x080fe20000410000 */
[----:B------:R-:W-:Y:S01]  /*7d30*/  FADD.FTZ R22, R6, R23 ;  /* 0x0000001706167221 */ /* 0x000fe20000010000 */
[----:B------:R-:W-:Y:S01]  /*7d40*/  FADD.FTZ R90, R100, R21 ;  /* 0x00000015645a7221 */ /* 0x000fe20000010000 */
[----:B------:R-:W-:Y:S01]  /*7d50*/  F2FP.BF16.F32.PACK_AB R113, R127, R114 ;  /* 0x000000727f71723e */ /* 0x000fe200000010ff */
[-C--:B------:R-:W-:Y:S01]  /*7d60*/  FMUL.FTZ R43, R43, R125.reuse ;  /* 0x0000007d2b2b7220 */ /* 0x080fe20000410000 */
[----:B-----5:R-:W-:Y:S01]  /*7d70*/  FADD.FTZ R21, R99, R22 ;  /* 0x0000001663157221 */ /* 0x020fe20000010000 */
[----:B--2---:R-:W-:Y:S01]  /*7d80*/  FADD.FTZ R9, R101, R90 ;  /* 0x0000005a65097221 */ /* 0x004fe20000010000 */
[----:B------:R-:W-:Y:S01]  /*7d90*/  F2FP.BF16.F32.PACK_AB R104, R105, R104 ;  /* 0x000000686968723e */ /* 0x000fe200000010ff */
[----:B------:R-:W-:Y:S01]  /*7da0*/  FMUL.FTZ R46, R46, R125 ;  /* 0x0000007d2e2e7220 */ /* 0x000fe20000410000 */
[----:B------:R-:W-:Y:S01]  /*7db0*/  FADD.FTZ R8, R82, R21 ;  /* 0x0000001552087221 */ /* 0x000fe20000010000 */
[----:B------:R-:W-:Y:S01]  /*7dc0*/  FADD.FTZ R10, R88, R9 ;  /* 0x00000009580a7221 */ /* 0x000fe20000010000 */
[----:B------:R-:W-:Y:S01]  /*7dd0*/  F2FP.BF16.F32.PACK_AB R88, R89, R88 ;  /* 0x000000585958723e */ /* 0x000fe200000010ff */
[----:B---3--:R-:W2:Y:S01]  /*7de0*/  MUFU.EX2 R12, R91 ;  /* 0x0000005b000c7308 */ /* 0x008ea20000000800 */
[----:B-1----:R-:W-:Y:S01]  /*7df0*/  FADD.FTZ R9, R7, R8 ;  /* 0x0000000807097221 */ /* 0x002fe20000010000 */
[----:B------:R-:W-:Y:S01]  /*7e00*/  FADD.FTZ R11, R89, R10 ;  /* 0x0000000a590b7221 */ /* 0x000fe20000010000 */
[C---:B------:R-:W-:Y:S01]  /*7e10*/  F2FP.BF16.F32.PACK_AB R89, R74.reuse, R7 ;  /* 0x000000074a59723e */ /* 0x040fe200000010ff */
        /* <DEDUP_REMOVED lines=8> */
[-C--:B------:R-:W-:Y:S01]  /*7ea0*/  FMUL.FTZ R51, R51, R125.reuse ;  /* 0x0000007d33337220 */ /* 0x080fe20000410000 */
[----:B------:R-:W-:Y:S01]  /*7eb0*/  FADD.FTZ R11, R95, R8 ;  /* 0x000000085f0b7221 */ /* 0x000fe20000010000 */
[----:B------:R-:W-:Y:S01]  /*7ec0*/  FADD.FTZ R6, R80, R9 ;  /* 0x0000000950067221 */ /* 0x000fe20000010000 */
[----:B------:R-:W-:Y:S01]  /*7ed0*/  F2FP.BF16.F32.PACK_AB R105, R111, R106 ;  /* 0x0000006a6f69723e */ /* 0x000fe200000010ff */
[----:B------:R1:W-:Y:S01]  /*7ee0*/  STSM.16.M88.4 [R2+0x28b00], R112 ;  /* 0x028b007002007844 */ /* 0x0003e20000000200 */
        /* <DEDUP_REMOVED lines=16> */
[----:B--2---:R-:W-:Y:S01]  /*7ff0*/  FADD.FTZ R7, R12, R7 ;  /* 0x000000070c077221 */ /* 0x004fe20000010000 */
[----:B------:R-:W-:Y:S01]  /*8000*/  F2FP.BF16.F32.PACK_AB R80, R81, R80 ;  /* 0x000000505150723e */ /* 0x000fe200000010ff */
[----:B------:R-:W-:Y:S01]  /*8010*/  FADD.FTZ R9, R73, R6 ;  /* 0x0000000649097221 */ /* 0x000fe20000010000 */
[----:B------:R-:W-:Y:S01]  /*8020*/  F2FP.BF16.F32.PACK_AB R90, R93, R92 ;  /* 0x0000005c5d5a723e */ /* 0x000fe200000010ff */
[----:B------:R-:W-:Y:S01]  /*8030*/  FADD.FTZ R7, R75, R7 ;  /* 0x000000074b077221 */ /* 0x000fe20000010000 */
[----:B------:R-:W-:Y:S01]  /*8040*/  F2FP.BF16.F32.PACK_AB R91, R95, R94 ;  /* 0x0000005e5f5b723e */ /* 0x000fe200000010ff */
[----:B------:R1:W-:Y:S01]  /*8050*/  STSM.16.M88.4 [R2+0x2bb00], R96 ;  /* 0x02bb006002007844 */ /* 0x0003e20000000200 */
[----:B------:R-:W-:Y:S01]  /*8060*/  F2FP.BF16.F32.PACK_AB R81, R83, R20 ;  /* 0x000000145351723e */ /* 0x000fe200000010ff */
[----:B------:R-:W-:Y:S01]  /*8070*/  FADD.FTZ R6, R124, R9 ;  /* 0x000000097c067221 */ /* 0x000fe20000010000 */
[----:B------:R-:W-:Y:S01]  /*8080*/  F2FP.BF16.F32.PACK_AB R72, R73, R72 ;  /* 0x000000484948723e */ /* 0x000fe200000010ff */
[----:B------:R1:W-:Y:S01]  /*8090*/  STSM.16.M88.4 [R2+0x2d300], R88 ;  /* 0x02d3005802007844 */ /* 0x0003e20000000200 */
[----:B------:R-:W-:Y:S01]  /*80a0*/  F2FP.BF16.F32.PACK_AB R82, R85, R84 ;  /* 0x000000545552723e */ /* 0x000fe200000010ff */
[----:B------:R-:W-:Y:S01]  /*80b0*/  FADD.FTZ R7, R78, R7 ;  /* 0x000000074e077221 */ /* 0x000fe20000010000 */
[----:B------:R-:W-:Y:S01]  /*80c0*/  F2FP.BF16.F32.PACK_AB R83, R87, R86 ;  /* 0x000000565753723e */ /* 0x000fe200000010ff */
[----:B------:R-:W-:Y:S01]  /*80d0*/  FADD.FTZ R6, R77, R6 ;  /* 0x000000064d067221 */ /* 0x000fe20000010000 */
[----:B------:R-:W-:Y:S01]  /*80e0*/  F2FP.BF16.F32.PACK_AB R73, R75, R12 ;  /* 0x0000000c4b49723e */ /* 0x000fe200000010ff */
[----:B------:R-:W-:Y:S01]  /*80f0*/  FADD.FTZ R7, R79, R7 ;  /* 0x000000074f077221 */ /* 0x000fe20000010000 */
[----:B------:R-:W-:Y:S01]  /*8100*/  F2FP.BF16.F32.PACK_AB R74, R77, R124 ;  /* 0x0000007c4d4a723e */ /* 0x000fe200000010ff */
[----:B------:R1:W-:Y:S01]  /*8110*/  STSM.16.M88.4 [R2+0x2eb00], R80 ;  /* 0x02eb005002007844 */ /* 0x0003e20000000200 */
[----:B------:R-:W-:Y:S01]  /*8120*/  F2FP.BF16.F32.PACK_AB R75, R79, R78 ;  /* 0x0000004e4f4b723e */ /* 0x000fe200000010ff */
[-C--:B------:R-:W-:Y:S01]  /*8130*/  FMUL.FTZ R59, R59, R125.reuse ;  /* 0x0000007d3b3b7220 */ /* 0x080fe20000410000 */
[-C--:B------:R-:W-:Y:S01]  /*8140*/  FMUL.FTZ R62, R62, R125.reuse ;  /* 0x0000007d3e3e7220 */ /* 0x080fe20000410000 */
[-C--:B------:R-:W-:Y:S01]  /*8150*/  FMUL.FTZ R63, R63, R125.reuse ;  /* 0x0000007d3f3f7220 */ /* 0x080fe20000410000 */
[-C--:B------:R-:W-:Y:S01]  /*8160*/  FMUL.FTZ R66, R66, R125.reuse ;  /* 0x0000007d42427220 */ /* 0x080fe20000410000 */
[----:B------:R1:W-:Y:S01]  /*8170*/  STSM.16.M88.4 [R2+0x30300], R72 ;  /* 0x0303004802007844 */ /* 0x0003e20000000200 */
[-C--:B------:R-:W-:Y:S01]  /*8180*/  FMUL.FTZ R67, R67, R125.reuse ;  /* 0x0000007d43437220 */ /* 0x080fe20000410000 */
[-C--:B------:R-:W-:Y:S01]  /*8190*/  FMUL.FTZ R70, R70, R125.reuse ;  /* 0x0000007d46467220 */ /* 0x080fe20000410000 */
[----:B------:R-:W-:Y:S01]  /*81a0*/  FMUL.FTZ R71, R71, R125 ;  /* 0x0000007d47477220 */ /* 0x000fe20000410000 */
[----:B------:R-:W-:Y:S01]  /*81b0*/  @!PT LDS RZ, [RZ] ;  /* 0x00000000fffff984 */ /* 0x000fe20000000800 */
[----:B------:R-:W-:Y:S01]  /*81c0*/  @!PT LDS RZ, [RZ] ;  /* 0x00000000fffff984 */ /* 0x000fe20000000800 */
[----:B------:R-:W-:Y:S01]  /*81d0*/  @!PT LDS RZ, [RZ] ;  /* 0x00000000fffff984 */ /* 0x000fe20000000800 */
[----:B------:R-:W-:Y:S01]  /*81e0*/  @!PT LDS RZ, [RZ] ;  /* 0x00000000fffff984 */ /* 0x000fe20000000800 */
[----:B------:R2:W-:Y:S06]  /*81f0*/  MEMBAR.ALL.CTA ;  /* 0x0000000000007992 */ /* 0x0005ec0000008000 */
[----:B--2---:R-:W2:Y:S01]  /*8200*/  FENCE.VIEW.ASYNC.S ;  /* 0x00000000000073c6 */ /* 0x004ea20000000000 */
[----:B------:R-:W-:-:S02]  /*8210*/  IMAD.MOV.U32 R8, RZ, RZ, R76 ;  /* 0x000000ffff087224 */ /* 0x000fc400078e004c */
[----:B------:R-:W-:Y:S01]  /*8220*/  IMAD.MOV.U32 R5, RZ, RZ, R0 ;  /* 0x000000ffff057224 */ /* 0x000fe200078e0000 */
[----:B--2---:R-:W-:Y:S01]  /*8230*/  NOP ;  /* 0x0000000000007918 */ /* 0x004fe20000000000 */
[----:B------:R-:W-:Y:S05]  /*8240*/  @P2 BRA `(.L_x_24) ;  /* 0xffffffc800402947 */ /* 0x000fea000383ffff */
.L_x_15:
[----:B------:R-:W-:Y:S06]  /*8250*/  BAR.ARV 0x8, 0x1a0 ;  /* 0x0206800000007b1d */ /* 0x000fec0000002000 */
[----:B------:R-:W-:Y:S05]  /*8260*/  @!P0 BRA `(.L_x_25) ;  /* 0x0000000000048947 */ /* 0x000fea0003800000 */
[----:B------:R-:W-:Y:S01]  /*8270*/  BPT.TRAP 0x1 ;  /* 0x000000040000795c */ /* 0x000fe20000300000 */
.L_x_25:
[----:B------:R-:W-:Y:S01]  /*8280*/  ULEA UR12, UR38, UR39, 0x3 ;  /* 0x00000027260c7291 */ /* 0x000fe2000f8e183f */
[----:B------:R-:W-:-:S05]  /*8290*/  IMAD.U32 R4, RZ, RZ, UR60 ;  /* 0x0000003cff047e24 */ /* 0x000fca000f8e00ff */
[----:B------:R-:W-:-:S04]  /*82a0*/  SHF.L.U32 R4, R4, 0x1f, RZ ;  /* 0x0000001f04047819 */ /* 0x000fc800000006ff */
[----:B------:R3:W4:Y:S01]  /*82b0*/  SYNCS.PHASECHK.TRANS64.TRYWAIT P2, [UR12+0x31c50], R4 ;  /* 0x031c5004ff0075a7 */ /* 0x000722000804014c */
[----:B------:R-:W-:Y:S05]  /*82c0*/  @!P0 BRA `(.L_x_26) ;  /* 0x0000000000048947 */ /* 0x000fea0003800000 */
[----:B------:R-:W-:Y:S01]  /*82d0*/  BPT.TRAP 0x1 ;  /* 0x000000040000795c */ /* 0x000fe20000300000 */
.L_x_26:
[----:B----4-:R-:W-:Y:S05]  /*82e0*/  @P2 BRA `(.L_x_27) ;  /* 0x0000000000082947 */ /* 0x010fea0003800000 */
[----:B------:R-:W4:Y:S02]  /*82f0*/  SYNCS.PHASECHK.TRANS64.TRYWAIT P0, [UR12+0x31c50], R4 ;  /* 0x031c5004ff0075a7 */ /* 0x000f24000800014c */
[----:B----4-:R-:W-:Y:S05]  /*8300*/  @!P0 BRA `(.L_x_28) ;  /* 0x0000004000748947 */ /* 0x010fea0003800000 */
.L_x_27:
[----:B------:R-:W-:Y:S01]  /*8310*/  UIADD3 UR4, UR39, 0x200, URZ ;  /* 0x0000020027047890 */ /* 0x000fe2000fffe03f */
[----:B------:R-:W-:Y:S01]  /*8320*/  WARPGROUP.ARRIVE ;  /* 0x00000000000079c5 */ /* 0x000fe20000000000 */
[----:B------:R-:W-:Y:S01]  /*8330*/  UMOV UR5, 0xc0000010 ;  /* 0xc000001000057882 */ /* 0x000fe20000000000 */
[----:B------:R-:W-:Y:S01]  /*8340*/  UMOV UR7, 0x80000020 ;  /* 0x8000002000077882 */ /* 0x000fe20000000000 */
[----:B------:R-:W-:Y:S01]  /*8350*/  USHF.R.U32.HI UR4, URZ, 0x4, UR4 ;  /* 0x000000043f047899 */ /* 0x000fe20008011604 */
[----:B----4-:R-:W4:Y:S01]  /*8360*/  SHFL.BFLY PT, R5, R6, 0x2, 0x1f ;  /* 0x0c401f0006057f89 */ /* 0x010f2200000e0000 */
[----:B------:R-:W-:Y:S01]  /*8370*/  UMOV UR9, 0xc0000010 ;  /* 0xc000001000097882 */ /* 0x000fe20000000000 */
[----:B------:R-:W-:Y:S01]  /*8380*/  UMOV UR11, 0x80000020 ;  /* 0x80000020000b7882 */ /* 0x000fe20000000000 */
[----:B------:R-:W-:Y:S01]  /*8390*/  ULOP3.LUT UR4, UR4, 0x3fff, URZ, 0xc0, !UPT ;  /* 0x00003fff04047892 */ /* 0x000fe2000f8ec03f */
[----:B------:R-:W5:Y:S01]  /*83a0*/  SHFL.BFLY PT, R10, R7, 0x2, 0x1f ;  /* 0x0c401f00070a7f89 */ /* 0x000f6200000e0000 */
[C---:B------:R-:W-:Y:S01]  /*83b0*/  IADD3 R9, P6, R16.reuse, 0x20, RZ ;  /* 0x0000002010097810 */ /* 0x040fe20007fde0ff */
[----:B------:R-:W-:Y:S01]  /*83c0*/  UIADD3 UR35, -UR36, URZ, URZ ;  /* 0x0000003f24237290 */ /* 0x000fe2000fffe13f */
[----:B-1----:R-:W-:Y:S01]  /*83d0*/  LOP3.LUT R73, R16, 0x180, RZ, 0xc0, !PT ;  /* 0x0000018010497812 */ /* 0x002fe200078ec0ff */
[----:B------:R-:W-:Y:S01]  /*83e0*/  ULOP3.LUT UR6, UR4, 0x2400000, URZ, 0xfc, !UPT ;  /* 0x0240000004067892 */ /* 0x000fe2000f8efc3f */
[----:B------:R-:W-:Y:S01]  /*83f0*/  LOP3.LUT R8, R9, 0x180, RZ, 0xc0, !PT ;  /* 0x0000018009087812 */ /* 0x000fe200078ec0ff */
[----:B------:R-:W-:Y:S01]  /*8400*/  ULOP3.LUT UR4, UR61, 0x10000, URZ, 0xfc, !UPT ;  /* 0x000100003d047892 */ /* 0x000fe2000f8efc3f */
[----:B------:R-:W-:Y:S01]  /*8410*/  SHF.R.U64 R73, R73, 0x3, RZ ;  /* 0x0000000349497819 */ /* 0x000fe200000012ff */
[----:B------:R-:W-:Y:S01]  /*8420*/  UIMAD UR6, UR38, 0x6c0, UR6 ;  /* 0x000006c0260678a4 */ /* 0x000fe2000f8e0206 */
[----:B------:R-:W-:Y:S01]  /*8430*/  SHF.R.U64 R8, R8, 0x3, RZ ;  /* 0x0000000308087819 */ /* 0x000fe200000012ff */
[----:B------:R-:W-:Y:S01]  /*8440*/  UIADD3 UR8, UR4, 0x180, URZ ;  /* 0x0000018004087890 */ /* 0x000fe2000fffe03f */
[----:B------:R-:W-:Y:S01]  /*8450*/  LOP3.LUT R72, R73, R16, RZ, 0x3c, !PT ;  /* 0x0000001049487212 */ /* 0x000fe200078e3cff */
[----:B------:R-:W-:Y:S01]  /*8460*/  UIADD3 UR10, UR6, 0x40, URZ ;  /* 0x00000040060a7890 */ /* 0x000fe2000fffe03f */
[----:B------:R-:W-:Y:S01]  /*8470*/  LOP3.LUT R8, R8, R9, RZ, 0x3c, !PT ;  /* 0x0000000908087212 */ /* 0x000fe200078e3cff */
[--C-:B------:R-:W-:Y:S01]  /*8480*/  IMAD.MOV.U32 R73, RZ, RZ, R17.reuse ;  /* 0x000000ffff497224 */ /* 0x100fe200078e0011 */
[----:B------:R-:W-:Y:S01]  /*8490*/  IADD3 R21, P4, R16, 0x3020, RZ ;  /* 0x0000302010157810 */ /* 0x000fe20007f9e0ff */
[----:B------:R-:W-:Y:S01]  /*84a0*/  IMAD.X R9, RZ, RZ, R17, P6 ;  /* 0x000000ffff097224 */ /* 0x000fe200030e0611 */
[----:B------:R-:W-:Y:S01]  /*84b0*/  HGMMA.64x96x16.F32.BF16 R24, gdesc[UR4].tnspB, R24, gsb0 ;  /* 0x41600000041879f0 */ /* 0x000fe20008001818 */
[----:B------:R-:W-:Y:S01]  /*84c0*/  UMOV UR5, 0xc0000010 ;  /* 0xc000001000057882 */ /* 0x000fe20000000000 */
[----:B------:R-:W-:Y:S01]  /*84d0*/  UMOV UR7, 0x80000020 ;  /* 0x8000002000077882 */ /* 0x000fe20000000000 */
[----:B----4-:R-:W-:Y:S01]  /*84e0*/  FADD.FTZ R5, R5, R6 ;  /* 0x0000000605057221 */ /* 0x010fe20000010000 */
[----:B------:R-:W-:Y:S01]  /*84f0*/  MOV R72, R72 ;  /* 0x0000004800487202 */ /* 0x000fe20000000f00 */
[----:B------:R-:W-:Y:S01]  /*8500*/  IMAD.MOV.U32 R22, RZ, RZ, -0x800000 ;  /* 0xff800000ff167424 */ /* 0x000fe200078e00ff */
[----:B------:R-:W-:Y:S01]  /*8510*/  MOV R73, R8 ;  /* 0x0000000800497202 */ /* 0x000fe20000000f00 */
[----:B-----5:R-:W-:Y:S01]  /*8520*/  FADD.FTZ R10, R10, R7 ;  /* 0x000000070a0a7221 */ /* 0x020fe20000010000 */
[----:B---3--:R-:W2:Y:S01]  /*8530*/  SHFL.BFLY PT, R4, R5, 0x1, 0x1f ;  /* 0x0c201f0005047f89 */ /* 0x008ea200000e0000 */
[----:B------:R-:W-:Y:S01]  /*8540*/  IADD3 R7, P3, R16, 0x6000, RZ ;  /* 0x0000600010077810 */ /* 0x000fe20007f7e0ff */
[----:B------:R-:W-:Y:S01]  /*8550*/  IMAD.MOV.U32 R8, RZ, RZ, RZ ;  /* 0x000000ffff087224 */ /* 0x000fe200078e00ff */
[----:B------:R-:W-:-:S02]  /*8560*/  LOP3.LUT R20, R21, 0x180, RZ, 0xc0, !PT ;  /* 0x0000018015147812 */ /* 0x000fc400078ec0ff */
[----:B------:R-:W-:Y:S02]  /*8570*/  LOP3.LUT R6, R7, 0x180, RZ, 0xc0, !PT ;  /* 0x0000018007067812 */ /* 0x000fe400078ec0ff */
[----:B------:R-:W-:Y:S02]  /*8580*/  R2UR UR14, R147 ;  /* 0x00000000930e72ca */ /* 0x000fe400000e0000 */
[----:B------:R-:W-:Y:S02]  /*8590*/  SHF.R.U64 R20, R20, 0x3, RZ ;  /* 0x0000000314147819 */ /* 0x000fe400000012ff */
[----:B------:R-:W-:Y:S02]  /*85a0*/  SHF.R.U64 R6, R6, 0x3, RZ ;  /* 0x0000000306067819 */ /* 0x000fe400000012ff */
[----:B------:R-:W-:Y:S01]  /*85b0*/  LOP3.LUT R20, R20, R21, RZ, 0x3c, !PT ;  /* 0x0000001514147212 */ /* 0x000fe200078e3cff */
[--C-:B------:R-:W-:Y:S01]  /*85c0*/  IMAD.X R21, RZ, RZ, R17.reuse, P4 ;  /* 0x000000ffff157224 */ /* 0x100fe200020e0611 */
[----:B------:R-:W-:Y:S01]  /*85d0*/  LOP3.LUT R6, R6, R7, RZ, 0x3c, !PT ;  /* 0x0000000706067212 */ /* 0x000fe200078e3cff */
[----:B------:R-:W-:Y:S01]  /*85e0*/  IMAD.X R7, RZ, RZ, R17, P3 ;  /* 0x000000ffff077224 */ /* 0x000fe200018e0611 */
[----:B------:R-:W-:-:S02]  /*85f0*/  R2UR UR13, R146 ;  /* 0x00000000920d72ca */ /* 0x000fc400000e0000 */
[C---:B------:R-:W-:Y:S01]  /*8600*/  IADD3 R11, P0, R16.reuse, 0x6020, RZ ;  /* 0x00006020100b7810 */ /* 0x040fe20007f1e0ff */
[----:B------:R-:W-:Y:S01]  /*8610*/  UIADD3 UR34, -UR14, URZ, URZ ;  /* 0x0000003f0e227290 */ /* 0x000fe2000fffe13f */
[----:B------:R-:W-:Y:S02]  /*8620*/  MOV R20, R20 ;  /* 0x0000001400147202 */ /* 0x000fe40000000f00 */
[----:B------:R-:W-:Y:S01]  /*8630*/  MOV R21, R6 ;  /* 0x0000000600157202 */ /* 0x000fe20000000f00 */
[----:B--2---:R-:W-:Y:S01]  /*8640*/  FADD.FTZ R12, R5, R4 ;  /* 0x00000004050c7221 */ /* 0x004fe20000010000 */
[----:B------:R-:W-:Y:S01]  /*8650*/  LOP3.LUT R4, R11, 0x180, RZ, 0xc0, !PT ;  /* 0x000001800b047812 */ /* 0x000fe200078ec0ff */
[----:B------:R-:W1:Y:S01]  /*8660*/  SHFL.BFLY PT, R5, R10, 0x1, 0x1f ;  /* 0x0c201f000a057f89 */ /* 0x000e6200000e0000 */
[----:B------:R-:W-:Y:S02]  /*8670*/  IADD3 R75, P5, R16, 0x3000, RZ ;  /* 0x00003000104b7810 */ /* 0x000fe40007fbe0ff */
[----:B------:R-:W-:-:S02]  /*8680*/  FSETP.NE.FTZ.AND P2, PT, R12, RZ, PT ;  /* 0x000000ff0c00720b */ /* 0x000fc40003f55000 */
[----:B------:R-:W-:Y:S02]  /*8690*/  SHF.R.U64 R4, R4, 0x3, RZ ;  /* 0x0000000304047819 */ /* 0x000fe400000012ff */
[----:B------:R-:W-:Y:S02]  /*86a0*/  LOP3.LUT R74, R75, 0x180, RZ, 0xc0, !PT ;  /* 0x000001804b4a7812 */ /* 0x000fe400078ec0ff */
[----:B------:R-:W-:Y:S02]  /*86b0*/  LOP3.LUT R4, R4, R11, RZ, 0x3c, !PT ;  /* 0x0000000b04047212 */ /* 0x000fe400078e3cff */
[----:B------:R-:W-:-:S04]  /*86c0*/  SHF.R.U64 R74, R74, 0x3, RZ ;  /* 0x000000034a4a7819 */ /* 0x000fc800000012ff */
[----:B------:R-:W-:Y:S01]  /*86d0*/  LOP3.LUT R74, R74, R75, RZ, 0x3c, !PT ;  /* 0x0000004b4a4a7212 */ /* 0x000fe200078e3cff */
[----:B------:R-:W2:Y:S01]  /*86e0*/  @P2 MUFU.LG2 R9, R12 ;  /* 0x0000000c00092308 */ /* 0x000ea20000000c00 */
[----:B------:R-:W-:Y:S01]  /*86f0*/  @P2 FMUL.FTZ R7, R3, 0.69314718246459960938 ;  /* 0x3f31721803072820 */ /* 0x000fe20000410000 */
[----:B------:R-:W-:-:S05]  /*8700*/  IMAD.X R75, RZ, RZ, R17, P5 ;  /* 0x000000ffff4b7224 */ /* 0x000fca00028e0611 */
[----:B------:R-:W-:Y:S01]  /*8710*/  MOV R74, R74 ;  /* 0x0000004a004a7202 */ /* 0x000fe20000000f00 */
[----:B-1----:R-:W-:Y:S01]  /*8720*/  FADD.FTZ R13, R10, R5 ;  /* 0x000000050a0d7221 */ /* 0x002fe20000010000 */
[----:B------:R1:W-:Y:S01]  /*8730*/  @P2 MUFU.RCP R8, R12 ;  /* 0x0000000c00082308 */ /* 0x0003e20000001000 */
[----:B------:R-:W-:Y:S02]  /*8740*/  IMAD.MOV.U32 R10, RZ, RZ, RZ ;  /* 0x000000ffff0a7224 */ /* 0x000fe400078e00ff */
[----:B------:R-:W-:Y:S01]  /*8750*/  IMAD.X R5, RZ, RZ, R17, P0 ;  /* 0x000000ffff057224 */ /* 0x000fe200000e0611 */
[----:B------:R-:W-:Y:S02]  /*8760*/  FSETP.NE.FTZ.AND P4, PT, R13, RZ, PT ;  /* 0x000000ff0d00720b */ /* 0x000fe40003f95000 */
[----:B------:R-:W-:Y:S01]  /*8770*/  LOP3.LUT P0, RZ, R145, 0x3, RZ, 0xc0, !PT ;  /* 0x0000000391ff7812 */ /* 0x000fe2000780c0ff */
[----:B--2---:R-:W-:Y:S01]  /*8780*/  @P2 FMUL.FTZ R6, R9, 0.69314718246459960938 ;  /* 0x3f31721809062820 */ /* 0x004fe20000410000 */
[----:B-1----:R-:W-:Y:S01]  /*8790*/  IMAD.U32 R12, RZ, RZ, UR12 ;  /* 0x0000000cff0c7e24 */ /* 0x002fe2000f8e00ff */
[----:B------:R-:W-:-:S02]  /*87a0*/  MOV R23, R4 ;  /* 0x0000000400177202 */ /* 0x000fc40000000f00 */
[----:B------:R-:W-:Y:S01]  /*87b0*/  @P2 FFMA.FTZ R22, R7, R0, R6 ;  /* 0x0000000007162223 */ /* 0x000fe20000010006 */
[----:B------:R-:W-:Y:S01]  /*87c0*/  @!P1 VIADD R12, R12, 0x31c60 ;  /* 0x00031c600c0c9836 */ /* 0x000fe20000000000 */
[----:B------:R-:W1:Y:S04]  /*87d0*/  LDC.64 R6, c[0x0][0xb78] ;  /* 0x0002de00ff067b82 */ /* 0x000e680000000a00 */
[----:B------:R-:W2:Y:S01]  /*87e0*/  @P4 MUFU.LG2 R11, R13 ;  /* 0x0000000d000b4308 */ /* 0x000ea20000000c00 */
[----:B------:R-:W-:Y:S01]  /*87f0*/  @!P1 PRMT R12, RZ, 0x654, R12 ;  /* 0x00000654ff0c9816 */ /* 0x000fe2000000000c */
[----:B------:R-:W-:-:S06]  /*8800*/  @P4 FMUL.FTZ R14, R3, 0.69314718246459960938 ;  /* 0x3f317218030e4820 */ /* 0x000fcc0000410000 */
[----:B------:R3:W4:Y:S01]  /*8810*/  @P4 MUFU.RCP R10, R13 ;  /* 0x0000000d000a4308 */ /* 0x0007220000001000 */
[----:B--2---:R-:W-:Y:S01]  /*8820*/  @P4 FMUL.FTZ R11, R11, 0.69314718246459960938 ;  /* 0x3f3172180b0b4820 */ /* 0x004fe20000410000 */
[----:B------:R-:W-:Y:S02]  /*8830*/  WARPGROUP.DEPBAR.LE gsb0, 0x0 ;  /* 0x00008000000079c5 */ /* 0x000fe40000010000 */
[----:B------:R-:W-:-:S06]  /*8840*/  WARPGROUP.ARRIVE ;  /* 0x00000000000079c5 */ /* 0x000fcc0000000000 */
[----:B------:R-:W-:Y:S01]  /*8850*/  HGMMA.64x96x16.F32.BF16 R24, gdesc[UR8].tnspB, R24, gsb0 ;  /* 0x41600000081879f0 */ /* 0x000fe20008001818 */
[----:B------:R-:W-:Y:S02]  /*8860*/  UIADD3 UR8, UR4, 0x300, URZ ;  /* 0x0000030004087890 */ /* 0x000fe4000fffe03f */
[----:B------:R-:W-:Y:S01]  /*8870*/  UIADD3 UR10, UR6, 0x80, URZ ;  /* 0x00000080060a7890 */ /* 0x000fe2000fffe03f */
[----:B------:R-:W-:Y:S01]  /*8880*/  UMOV UR9, 0xc0000010 ;  /* 0xc000001000097882 */ /* 0x000fe20000000000 */
[----:B------:R-:W-:Y:S01]  /*8890*/  UMOV UR11, 0x80000020 ;  /* 0x80000020000b7882 */ /* 0x000fe20000000000 */
        /* <DEDUP_REMOVED lines=35> */
[----:B------:R-:W-:Y:S02]  /*8ad0*/  UIADD3 UR4, UR4, 0xc00, URZ ;  /* 0x00000c0004047890 */ /* 0x000fe4000fffe03f */
[----:B------:R-:W-:Y:S01]  /*8ae0*/  UIADD3 UR6, UR6, 0x200, URZ ;  /* 0x0000020006067890 */ /* 0x000fe2000fffe03f */
[----:B------:R-:W-:Y:S02]  /*8af0*/  WARPGROUP.DEPBAR.LE gsb0, 0x0 ;  /* 0x00008000000079c5 */ /* 0x000fe40000010000 */
[----:B------:R-:W-:-:S06]  /*8b00*/  WARPGROUP.ARRIVE ;  /* 0x00000000000079c5 */ /* 0x000fcc0000000000 */
[----:B------:R-:W-:Y:S01]  /*8b10*/  HGMMA.64x96x16.F32.BF16 R24, gdesc[UR8].tnspB, R24, gsb0 ;  /* 0x41600000081879f0 */ /* 0x000fe20008001818 */
[----:B------:R-:W-:Y:S01]  /*8b20*/  ULDC.64 UR8, c[0x0][0xb70] ;  /* 0x0002dc0000087ab9 */ /* 0x000fe20000000a00 */
[----:B------:R-:W-:Y:S01]  /*8b30*/  R2UR UR10, R19 ;  /* 0x00000000130a72ca */ /* 0x000fe200000e0000 */
[----:B------:R-:W-:Y:S02]  /*8b40*/  IMAD.MOV.U32 R19, RZ, RZ, -0x800000 ;  /* 0xff800000ff137424 */ /* 0x000fe400078e00ff */
[----:B------:R-:W-:Y:S01]  /*8b50*/  @P4 FFMA.FTZ R19, R14, R76, R11 ;  /* 0x0000004c0e134223 */ /* 0x000fe2000001000b */
[----:B------:R-:W-:Y:S02]  /*8b60*/  WARPGROUP.DEPBAR.LE gsb0, 0x0 ;  /* 0x00008000000079c5 */ /* 0x000fe40000010000 */
[----:B------:R-:W-:-:S06]  /*8b70*/  WARPGROUP.ARRIVE ;  /* 0x00000000000079c5 */ /* 0x000fcc0000000000 */
[----:B------:R-:W-:Y:S01]  /*8b80*/  HGMMA.64x96x16.F32.BF16 R24, gdesc[UR4].tnspB, R24, gsb0 ;  /* 0x41600000041879f0 */ /* 0x000fe20008001818 */
[----:B------:R-:W-:Y:S01]  /*8b90*/  ULDC UR4, c[0x0][0xdb4] ;  /* 0x00036d0000047ab9 */ /* 0x000fe20000000800 */
[----:B------:R-:W-:Y:S01]  /*8ba0*/  ULDC UR5, c[0x0][0xda8] ;  /* 0x00036a0000057ab9 */ /* 0x000fe20000000800 */
[----:B------:R-:W-:Y:S02]  /*8bb0*/  UIMAD UR35, UR4, UR35, UR14 ;  /* 0x00000023042372a4 */ /* 0x000fe4000f8e020e */
[----:B------:R-:W-:Y:S02]  /*8bc0*/  UIMAD UR34, UR5, UR34, UR13 ;  /* 0x00000022052272a4 */ /* 0x000fe4000f8e020d */
[----:B------:R-:W-:Y:S02]  /*8bd0*/  USHF.R.S32.HI UR4, URZ, 0x1f, UR35 ;  /* 0x0000001f3f047899 */ /* 0x000fe40008011423 */
[----:B------:R-:W-:Y:S02]  /*8be0*/  UIMAD UR34, UR34, 0xc0, URZ ;  /* 0x000000c0222278a4 */ /* 0x000fe4000f8e023f */
[----:B------:R-:W-:-:S02]  /*8bf0*/  UIMAD UR6, UR4, UR8, URZ ;  /* 0x00000008040672a4 */ /* 0x000fc4000f8e023f */
[----:B------:R-:W-:Y:S02]  /*8c00*/  UIMAD.WIDE.U32 UR4, UR35, UR8, URZ ;  /* 0x00000008230472a5 */ /* 0x000fe4000f8e003f */
[----:B------:R-:W-:Y:S01]  /*8c10*/  UIMAD UR6, UR35, UR9, UR6 ;  /* 0x00000009230672a4 */ /* 0x000fe2000f8e0206 */
[----:B------:R-:W-:Y:S01]  /*8c20*/  VIADD R75, R150, UR34 ;  /* 0x00000022964b7c36 */ /* 0x000fe20008000000 */
[----:B------:R-:W-:Y:S01]  /*8c30*/  ULDC UR7, c[0x0][0xa88] ;  /* 0x0002a20000077ab9 */ /* 0x000fe20000000800 */
[----:B------:R-:W-:Y:S01]  /*8c40*/  ULDC.64 UR14, c[0x0][0x208] ;  /* 0x00008200000e7ab9 */ /* 0x000fe20000000a00 */
[----:B------:R-:W-:Y:S01]  /*8c50*/  IMAD.U32 R4, RZ, RZ, UR4 ;  /* 0x00000004ff047e24 */ /* 0x000fe2000f8e00ff */
[----:B------:R-:W-:Y:S02]  /*8c60*/  UIADD3 UR4, UR5, UR6, URZ ;  /* 0x0000000605047290 */ /* 0x000fe4000fffe03f */
[----:B------:R-:W-:Y:S02]  /*8c70*/  IMAD.U32 R5, RZ, RZ, UR5 ;  /* 0x00000005ff057e24 */ /* 0x000fe4000f8e00ff */
[----:B---3--:R-:W-:-:S02]  /*8c80*/  VIADD R13, R75, 0x8 ;  /* 0x000000084b0d7836 */ /* 0x008fc40000000000 */
[----:B------:R-:W-:Y:S01]  /*8c90*/  IMAD.U32 R5, RZ, RZ, UR4 ;  /* 0x00000004ff057e24 */ /* 0x000fe2000f8e00ff */
[----:B------:R-:W-:Y:S02]  /*8ca0*/  USHF.R.S32.HI UR4, URZ, 0x1f, UR36 ;  /* 0x0000001f3f047899 */ /* 0x000fe40008011424 */
[----:B------:R-:W-:Y:S02]  /*8cb0*/  ISETP.GE.OR P3, PT, R13, UR7, P0 ;  /* 0x000000070d007c0c */ /* 0x000fe40008766670 */
[----:B------:R-:W-:Y:S01]  /*8cc0*/  ISETP.GE.OR P0, PT, R75, UR7, P0 ;  /* 0x000000074b007c0c */ /* 0x000fe20008706670 */
[----:B------:R-:W-:Y:S02]  /*8cd0*/  WARPGROUP.DEPBAR.LE gsb0, 0x0 ;  /* 0x00008000000079c5 */ /* 0x000fe40000010000 */
[----:B------:R2:W-:Y:S01]  /*8ce0*/  @!P1 SYNCS.ARRIVE.TRANS64.RED.A1T0 RZ, [R12+URZ], RZ ;  /* 0x000000ff0cff99a7 */ /* 0x0005e2000810043f */
[-C--:B------:R-:W-:Y:S01]  /*8cf0*/  FMUL.FTZ R15, R33, R8.reuse ;  /* 0x00000008210f7220 */ /* 0x080fe20000410000 */
[-C--:B------:R-:W-:Y:S01]  /*8d00*/  FMUL.FTZ R3, R24, R8.reuse ;  /* 0x0000000818037220 */ /* 0x080fe20000410000 */
[-C--:B------:R-:W-:Y:S01]  /*8d10*/  FMUL.FTZ R33, R41, R8.reuse ;  /* 0x0000000829217220 */ /* 0x080fe20000410000 */
[----:B------:R-:W-:Y:S01]  /*8d20*/  FMUL.FTZ R41, R49, R8 ;  /* 0x0000000831297220 */ /* 0x000fe20000410000 */
[----:B-1----:R-:W-:-:S02]  /*8d30*/  IMAD R24, R6, UR4, RZ ;  /* 0x0000000406187c24 */ /* 0x002fc4000f8e02ff */
[----:B----4-:R-:W-:Y:S01]  /*8d40*/  FMUL.FTZ R13, R31, R10 ;  /* 0x0000000a1f0d7220 */ /* 0x010fe20000410000 */
[-C--:B------:R-:W-:Y:S01]  /*8d50*/  FMUL.FTZ R11, R29, R8.reuse ;  /* 0x000000081d0b7220 */ /* 0x080fe20000410000 */
[-C--:B--2---:R-:W-:Y:S01]  /*8d60*/  FMUL.FTZ R12, R28, R8.reuse ;  /* 0x000000081c0c7220 */ /* 0x084fe20000410000 */
[-C--:B------:R-:W-:Y:S01]  /*8d70*/  FMUL.FTZ R28, R32, R8.reuse ;  /* 0x00000008201c7220 */ /* 0x080fe20000410000 */
[-C--:B------:R-:W-:Y:S01]  /*8d80*/  FMUL.FTZ R32, R36, R8.reuse ;  /* 0x0000000824207220 */ /* 0x080fe20000410000 */
[-C--:B------:R-:W-:Y:S01]  /*8d90*/  FMUL.FTZ R36, R40, R8.reuse ;  /* 0x0000000828247220 */ /* 0x080fe20000410000 */
[-C--:B------:R-:W-:Y:S01]  /*8da0*/  FMUL.FTZ R40, R44, R8.reuse ;  /* 0x000000082c287220 */ /* 0x080fe20000410000 */
[-C--:B------:R-:W-:Y:S01]  /*8db0*/  FMUL.FTZ R44, R48, R8.reuse ;  /* 0x00000008302c7220 */ /* 0x080fe20000410000 */
[-C--:B------:R-:W-:Y:S01]  /*8dc0*/  FMUL.FTZ R48, R52, R8.reuse ;  /* 0x0000000834307220 */ /* 0x080fe20000410000 */
[-C--:B------:R-:W-:Y:S01]  /*8dd0*/  FMUL.FTZ R49, R57, R8.reuse ;  /* 0x0000000839317220 */ /* 0x080fe20000410000 */
[----:B------:R-:W-:Y:S01]  /*8de0*/  FMUL.FTZ R52, R56, R8 ;  /* 0x0000000838347220 */ /* 0x000fe20000410000 */
[----:B------:R-:W-:Y:S01]  /*8df0*/  FMUL.FTZ R31, R38, R10 ;  /* 0x0000000a261f7220 */ /* 0x000fe20000410000 */
        /* <DEDUP_REMOVED lines=10> */
[-C--:B------:R-:W-:Y:S01]  /*8ea0*/  FMUL.FTZ R64, R69, R8.reuse ;  /* 0x0000000845407220 */ /* 0x080fe20000410000 */
[----:B------:R-:W-:Y:S01]  /*8eb0*/  FMUL.FTZ R65, R68, R8 ;  /* 0x0000000844417220 */ /* 0x000fe20000410000 */
[----:B------:R-:W-:-:S02]  /*8ec0*/  IMAD R54, R7, UR36, R24 ;  /* 0x0000002407367c24 */ /* 0x000fc4000f8e0218 */
[----:B------:R-:W-:Y:S01]  /*8ed0*/  FMUL.FTZ R8, R27, R10 ;  /* 0x0000000a1b087220 */ /* 0x000fe20000410000 */
[----:B------:R-:W-:-:S04]  /*8ee0*/  IMAD.WIDE.U32 R24, R6, UR36, R4 ;  /* 0x0000002406187c25 */ /* 0x000fc8000f8e0004 */
[-C--:B------:R-:W-:Y:S01]  /*8ef0*/  FMUL.FTZ R27, R34, R10.reuse ;  /* 0x0000000a221b7220 */ /* 0x080fe20000410000 */
        /* <DEDUP_REMOVED lines=9> */
[----:B------:R-:W-:Y:S01]  /*8f90*/  F2FP.BF16.F32.PACK_AB R4, R0, R3 ;  /* 0x000000030004723e */ /* 0x000fe200000010ff */
[-C--:B------:R-:W-:Y:S01]  /*8fa0*/  FMUL.FTZ R42, R51, R10.reuse ;  /* 0x0000000a332a7220 */ /* 0x080fe20000410000 */
[-C--:B------:R-:W-:Y:S01]  /*8fb0*/  FMUL.FTZ R46, R55, R10.reuse ;  /* 0x0000000a372e7220 */ /* 0x080fe20000410000 */
[-C--:B------:R-:W-:Y:S01]  /*8fc0*/  FMUL.FTZ R58, R62, R10.reuse ;  /* 0x0000000a3e3a7220 */ /* 0x080fe20000410000 */
[----:B------:R-:W-:Y:S01]  /*8fd0*/  SHF.R.S32.HI R3, RZ, 0x1f, R75 ;  /* 0x0000001fff037819 */ /* 0x000fe2000001144b */
[----:B------:R-:W-:Y:S01]  /*8fe0*/  FMUL.FTZ R53, R59, R10 ;  /* 0x0000000a3b357220 */ /* 0x000fe20000410000 */
[----:B------:R-:W-:Y:S01]  /*8ff0*/  IADD3 R0, P1, R75, R24, RZ ;  /* 0x000000184b007210 */ /* 0x000fe20007f3e0ff */
[-C--:B------:R-:W-:Y:S01]  /*9000*/  FMUL.FTZ R55, R63, R10.reuse ;  /* 0x0000000a3f377220 */ /* 0x080fe20000410000 */
[-C--:B------:R-:W-:Y:S01]  /*9010*/  FMUL.FTZ R51, R67, R10.reuse ;  /* 0x0000000a43337220 */ /* 0x080fe20000410000 */
[-C--:B------:R-:W-:Y:S01]  /*9020*/  FMUL.FTZ R62, R66, R10.reuse ;  /* 0x0000000a423e7220 */ /* 0x080fe20000410000 */
[-C--:B------:R-:W-:Y:S01]  /*9030*/  FMUL.FTZ R63, R71, R10.reuse ;  /* 0x0000000a473f7220 */ /* 0x080fe20000410000 */
[----:B------:R-:W-:Y:S01]  /*9040*/  FMUL.FTZ R70, R70, R10 ;  /* 0x0000000a46467220 */ /* 0x000fe20000410000 */
[----:B------:R-:W-:Y:S01]  /*9050*/  F2FP.BF16.F32.PACK_AB R5, R8, R9 ;  /* 0x000000090805723e */ /* 0x000fe200000010ff */
[----:B------:R-:W-:Y:S01]  /*9060*/  ULDC.64 UR4, c[0x0][0xb40] ;  /* 0x0002d00000047ab9 */ /* 0x000fe20000000a00 */
[----:B------:R-:W-:-:S02]  /*9070*/  F2FP.BF16.F32.PACK_AB R6, R11, R12 ;  /* 0x0000000c0b06723e */ /* 0x000fc400000010ff */
[----:B------:R-:W-:Y:S01]  /*9080*/  F2FP.BF16.F32.PACK_AB R7, R13, R14 ;  /* 0x0000000e0d07723e */ /* 0x000fe200000010ff */
[----:B------:R-:W-:Y:S01]  /*9090*/  BAR.SYNC.DEFER_BLOCKING 0x1, 0x180 ;  /* 0x0046000000007b1d */ /* 0x000fe20000010000 */
[----:B------:R-:W-:Y:S02]  /*90a0*/  F2FP.BF16.F32.PACK_AB R8, R15, R28 ;  /* 0x0000001c0f08723e */ /* 0x000fe400000010ff */
[----:B------:R-:W-:Y:S02]  /*90b0*/  F2FP.BF16.F32.PACK_AB R9, R26, R27 ;  /* 0x0000001b1a09723e */ /* 0x000fe400000010ff */
[----:B------:R-:W-:Y:S02]  /*90c0*/  F2FP.BF16.F32.PACK_AB R10, R29, R32 ;  /* 0x000000201d0a723e */ /* 0x000fe400000010ff */
[----:B------:R-:W-:Y:S02]  /*90d0*/  F2FP.BF16.F32.PACK_AB R11, R30, R31 ;  /* 0x0000001f1e0b723e */ /* 0x000fe400000010ff */
[----:B------:R-:W-:-:S02]  /*90e0*/  F2FP.BF16.F32.PACK_AB R12, R33, R36 ;  /* 0x00000024210c723e */ /* 0x000fc400000010ff */
[----:B------:R-:W-:Y:S02]  /*90f0*/  F2FP.BF16.F32.PACK_AB R13, R34, R35 ;  /* 0x00000023220d723e */ /* 0x000fe400000010ff */
[----:B------:R-:W-:Y:S02]  /*9100*/  F2FP.BF16.F32.PACK_AB R14, R37, R40 ;  /* 0x00000028250e723e */ /* 0x000fe400000010ff */
[----:B------:R-:W-:Y:S02]  /*9110*/  F2FP.BF16.F32.PACK_AB R15, R38, R39 ;  /* 0x00000027260f723e */ /* 0x000fe400000010ff */
[----:B------:R-:W-:Y:S02]  /*9120*/  IADD3.X R3, R3, R25, R54, P1, !PT ;  /* 0x0000001903037210 */ /* 0x000fe40000ffe436 */
[----:B------:R-:W-:Y:S02]  /*9130*/  F2FP.BF16.F32.PACK_AB R24, R41, R44 ;  /* 0x0000002c2918723e */ /* 0x000fe400000010ff */
[----:B------:R-:W-:-:S02]  /*9140*/  F2FP.BF16.F32.PACK_AB R25, R42, R43 ;  /* 0x0000002b2a19723e */ /* 0x000fc400000010ff */
[----:B------:R-:W-:Y:S01]  /*9150*/  F2FP.BF16.F32.PACK_AB R26, R45, R48 ;  /* 0x000000302d1a723e */ /* 0x000fe200000010ff */
[----:B------:R1:W-:Y:S01]  /*9160*/  STSM.16.M88.4 [R72], R4 ;  /* 0x0000000448007844 */ /* 0x0003e20000000200 */
[----:B------:R-:W-:Y:S02]  /*9170*/  F2FP.BF16.F32.PACK_AB R27, R46, R47 ;  /* 0x0000002f2e1b723e */ /* 0x000fe400000010ff */
[----:B------:R-:W-:Y:S01]  /*9180*/  F2FP.BF16.F32.PACK_AB R60, R60, R61 ;  /* 0x0000003d3c3c723e */ /* 0x000fe200000010ff */
[----:B------:R-:W-:Y:S01]  /*9190*/  STSM.16.M88.4 [R73], R8 ;  /* 0x0000000849007844 */ /* 0x000fe20000000200 */
[----:B------:R-:W-:Y:S02]  /*91a0*/  F2FP.BF16.F32.PACK_AB R52, R49, R52 ;  /* 0x000000343134723e */ /* 0x000fe400000010ff */
[----:B------:R-:W-:Y:S01]  /*91b0*/  F2FP.BF16.F32.PACK_AB R53, R53, R50 ;  /* 0x000000323535723e */ /* 0x000fe200000010ff */
[----:B------:R-:W-:Y:S01]  /*91c0*/  STSM.16.M88.4 [R74], R12 ;  /* 0x0000000c4a007844 */ /* 0x000fe20000000200 */
[----:B------:R-:W-:-:S02]  /*91d0*/  F2FP.BF16.F32.PACK_AB R54, R56, R57 ;  /* 0x000000393836723e */ /* 0x000fc400000010ff */
[----:B------:R-:W-:Y:S01]  /*91e0*/  F2FP.BF16.F32.PACK_AB R55, R55, R58 ;  /* 0x0000003a3737723e */ /* 0x000fe200000010ff */
[----:B------:R-:W-:Y:S01]  /*91f0*/  STSM.16.M88.4 [R20], R24 ;  /* 0x0000001814007844 */ /* 0x000fe20000000200 */
[----:B------:R-:W-:Y:S02]  /*9200*/  F2FP.BF16.F32.PACK_AB R61, R51, R62 ;  /* 0x0000003e333d723e */ /* 0x000fe400000010ff */
[----:B------:R-:W-:Y:S01]  /*9210*/  F2FP.BF16.F32.PACK_AB R62, R64, R65 ;  /* 0x00000041403e723e */ /* 0x000fe200000010ff */
[----:B------:R-:W-:Y:S01]  /*9220*/  STSM.16.M88.4 [R21], R52 ;  /* 0x0000003415007844 */ /* 0x000fe20000000200 */
[----:B------:R-:W-:Y:S02]  /*9230*/  F2FP.BF16.F32.PACK_AB R63, R63, R70 ;  /* 0x000000463f3f723e */ /* 0x000fe400000010ff */
[C---:B-1----:R-:W-:Y:S01]  /*9240*/  LEA R4, P1, R0.reuse, UR4, 0x2 ;  /* 0x0000000400047c11 */ /* 0x042fe2000f8210ff */
[----:B------:R-:W-:Y:S02]  /*9250*/  ULDC UR4, c[0x0][0xc] ;  /* 0x0000030000047ab9 */ /* 0x000fe40000000800 */
[----:B------:R-:W-:Y:S01]  /*9260*/  STSM.16.M88.4 [R23], R60 ;  /* 0x0000003c17007844 */ /* 0x000fe20000000200 */
[----:B------:R-:W-:Y:S01]  /*9270*/  LEA.HI.X R5, R0, UR5, R3, 0x2, P1 ;  /* 0x0000000500057c11 */ /* 0x000fe200088f1403 */
[----:B------:R-:W-:Y:S01]  /*9280*/  UIADD3 UR10, UR4, UR10, URZ ;  /* 0x0000000a040a7290 */ /* 0x000fe2000fffe03f */
[----:B------:R-:W-:Y:S01]  /*9290*/  @!PT LDS RZ, [RZ] ;  /* 0x00000000fffff984 */ /* 0x000fe20000000800 */
[----:B------:R-:W-:Y:S01]  /*92a0*/  @!PT LDS RZ, [RZ] ;  /* 0x00000000fffff984 */ /* 0x000fe20000000800 */
[----:B------:R-:W-:Y:S01]  /*92b0*/  @!PT LDS RZ, [RZ] ;  /* 0x00000000fffff984 */ /* 0x000fe20000000800 */
[----:B------:R-:W-:Y:S01]  /*92c0*/  @!PT LDS RZ, [RZ] ;  /* 0x00000000fffff984 */ /* 0x000fe20000000800 */
[----:B------:R1:W-:Y:S06]  /*92d0*/  MEMBAR.ALL.CTA ;  /* 0x0000000000007992 */ /* 0x0003ec0000008000 */
[----:B-1----:R-:W1:Y:S04]  /*92e0*/  FENCE.VIEW.ASYNC.S ;  /* 0x00000000000073c6 */ /* 0x002e680000000000 */
[----:B-1----:R-:W1:Y:S01]  /*92f0*/  SHFL.IDX PT, R0, R149, RZ, 0x1f ;  /* 0x00001fff95007589 */ /* 0x002e6200000e0000 */
[----:B------:R-:W-:Y:S06]  /*9300*/  BAR.ARV 0x1, 0x1a0 ;  /* 0x0046800000007b1d */ /* 0x000fec0000002000 */
[----:B------:R-:W-:Y:S01]  /*9310*/  @!P0 STG.E desc[UR14][R4.64], R22 ;  /* 0x0000001604008986 */ /* 0x000fe2000c10190e */
[----:B-1----:R-:W-:-:S03]  /*9320*/  ISETP.NE.AND P0, PT, R0, 0xb, PT ;  /* 0x0000000b0000780c */ /* 0x002fc60003f05270 */
[----:B------:R1:W-:Y:S02]  /*9330*/  @!P3 STG.E desc[UR14][R4.64+0x20], R19 ;  /* 0x000020130400b986 */ /* 0x0003e4000c10190e */
[----:B-1----:R-:W-:-:S08]  /*9340*/  IMAD.U32 R19, RZ, RZ, UR10 ;  /* 0x0000000aff137e24 */ /* 0x002fd0000f8e00ff */
[----:B------:R-:W-:Y:S05]  /*9350*/  @P0 BRA `(.L_x_29) ;  /* 0x00000000006c0947 */ /* 0x000fea0003800000 */
[----:B------:R-:W-:Y:S01]  /*9360*/  BAR.SYNC.DEFER_BLOCKING 0x1, 0x1a0 ;  /* 0x0046800000007b1d */ /* 0x000fe20000010000 */
[----:B------:R-:W-:-:S05]  /*9370*/  ELECT P0, URZ, PT ;  /* 0x00000000003f782f */ /* 0x000fca0003800000 */
[----:B------:R-:W-:Y:S08]  /*9380*/  BSSY B0, `(.L_x_29) ;  /* 0x0000018000007945 */ /* 0x000ff00003800000 */
[----:B------:R-:W-:Y:S05]  /*9390*/  @!P0 BRA `(.L_x_30) ;  /* 0x0000000000588947 */ /* 0x000fea0003800000 */
[----:B------:R-:W-:Y:S01]  /*93a0*/  ULDC.64 UR8, c[0x0][0x198] ;  /* 0x0000660000087ab9 */ /* 0x000fe20000000a00 */
[----:B------:R-:W-:Y:S02]  /*93b0*/  UIADD3 UR6, UR39, 0x3000, URZ ;  /* 0x0000300027067890 */ /* 0x000fe4000fffe03f */
[----:B------:R-:W-:Y:S02]  /*93c0*/  UIADD3 UR4, UP0, UR8, 0x9f0, URZ ;  /* 0x000009f008047890 */ /* 0x000fe4000ff1e03f */
[----:B------:R-:W-:Y:S02]  /*93d0*/  UIADD3 UR8, UR39, 0x6000, URZ ;  /* 0x0000600027087890 */ /* 0x000fe4000fffe03f */
[----:B------:R-:W-:Y:S01]  /*93e0*/  UIADD3.X UR5, URZ, UR9, URZ, UP0, !UPT ;  /* 0x000000093f057290 */ /* 0x000fe200087fe43f */
[----:B------:R-:W-:Y:S01]  /*93f0*/  UMOV UR33, URZ ;  /* 0x0000003f00217c82 */ /* 0x000fe20008000000 */
[----:B------:R-:W-:Y:S01]  /*9400*/  UMOV UR37, URZ ;  /* 0x0000003f00257c82 */ /* 0x000fe20008000000 */
[----:B------:R-:W-:Y:S01]  /*9410*/  UMOV UR32, UR39 ;  /* 0x0000002700207c82 */ /* 0x000fe20008000000 */
[----:B------:R-:W-:-:S05]  /*9420*/  UMOV UR7, 0x20 ;  /* 0x0000002000077882 */ /* 0x000fca0000000000 */
[----:B------:R1:W-:Y:S02]  /*9430*/  UTMASTG.5D [UR32], [UR4] ;  /* 0x00000020040073b5 */ /* 0x0003e40008020000 */
[----:B-1----:R-:W-:Y:S01]  /*9440*/  UMOV UR32, UR6 ;  /* 0x0000000600207c82 */ /* 0x002fe20008000000 */
[----:B------:R-:W-:Y:S01]  /*9450*/  UMOV UR33, UR7 ;  /* 0x0000000700217c82 */ /* 0x000fe20008000000 */
[----:B------:R-:W-:Y:S01]  /*9460*/  UMOV UR6, 0x40 ;  /* 0x0000004000067882 */ /* 0x000fe20000000000 */
[----:B------:R1:W-:Y:S02]  /*9470*/  UTMASTG.5D [UR32], [UR4] ;  /* 0x00000020040073b5 */ /* 0x0003e40008020000 */
[----:B-1----:R-:W-:Y:S01]  /*9480*/  UMOV UR32, UR8 ;  /* 0x0000000800207c82 */ /* 0x002fe20008000000 */
[----:B------:R-:W-:Y:S01]  /*9490*/  UMOV UR33, UR6 ;  /* 0x0000000600217c82 */ /* 0x000fe20008000000 */
[----:B------:R-:W-:Y:S01]  /*94a0*/  UIADD3 UR6, UR39, 0x31c20, URZ ;  /* 0x00031c2027067890 */ /* 0x000fe2000fffe03f */
[----:B------:R1:W-:Y:S03]  /*94b0*/  UTMASTG.5D [UR32], [UR4] ;  /* 0x00000020040073b5 */ /* 0x0003e60008020000 */
[----:B------:R-:W-:Y:S01]  /*94c0*/  UPRMT UR6, URZ, 0x654, UR6 ;  /* 0x000006543f067896 */ /* 0x000fe20008000006 */
[----:B------:R0:W-:Y:S01]  /*94d0*/  UTMACMDFLUSH ;  /* 0x00000000000079b7 */ /* 0x0001e20000000000 */
[----:B------:R-:W-:-:S07]  /*94e0*/  DEPBAR.LE SB0, 0x0 ;  /* 0x000080000000791a */ /* 0x000fce0000000000 */
[----:B-1----:R-:W-:Y:S03]  /*94f0*/  SYNCS.ARRIVE.TRANS64.RED.A1T0 RZ, [UR6], RZ ;  /* 0x000000ffffff79a7 */ /* 0x002fe60008100406 */
.L_x_30:
[----:B------:R-:W-:Y:S05]  /*9500*/  BSYNC B0 ;  /* 0x0000000000007941 */ /* 0x000fea0003800000 */
.L_x_29:
[----:B------:R-:W1:Y:S01]  /*9510*/  LDC R0, c[0x0][0xda4] ;  /* 0x00036900ff007b82 */ /* 0x000e620000000800 */
[----:B------:R-:W-:Y:S01]  /*9520*/  R2UR UR5, R19 ;  /* 0x00000000130572ca */ /* 0x000fe200000e0000 */
[----:B------:R-:W-:Y:S01]  /*9530*/  UIADD3 UR38, UR38, 0x1, URZ ;  /* 0x0000000126267890 */ /* 0x000fe2000fffe03f */
[----:B------:R-:W-:-:S03]  /*9540*/  VIADD R144, R144, 0x1 ;  /* 0x0000000190907836 */ /* 0x000fc60000000000 */
[----:B------:R-:W-:-:S04]  /*9550*/  UISETP.NE.AND UP0, UPT, UR38, 0x2, UPT ;  /* 0x000000022600788c */ /* 0x000fc8000bf05270 */
[----:B------:R-:W-:Y:S02]  /*9560*/  USEL UR4, URZ, 0x1, UP0 ;  /* 0x000000013f047887 */ /* 0x000fe40008000000 */
[----:B------:R-:W-:Y:S02]  /*9570*/  USEL UR38, UR38, URZ, UP0 ;  /* 0x0000003f26267287 */ /* 0x000fe40008000000 */
[----:B------:R-:W-:Y:S01]  /*9580*/  ULOP3.LUT UR60, UR60, UR4, URZ, 0x3c, !UPT ;  /* 0x000000043c3c7292 */ /* 0x000fe2000f8e3c3f */
[----:B-1----:R-:W-:-:S13]  /*9590*/  ISETP.LE.AND P0, PT, R0, UR5, PT ;  /* 0x0000000500007c0c */ /* 0x002fda000bf03270 */
[----:B------:R-:W-:Y:S05]  /*95a0*/  @!P0 BRA `(.L_x_31) ;  /* 0xffffff7800388947 */ /* 0x000fea000383ffff */
[----:B------:R-:W-:Y:S05]  /*95b0*/  EXIT ;  /* 0x000000000000794d */ /* 0x000fea0003800000 */
.L_x_7:
[----:B------:R-:W-:-:S08]  /*95c0*/  NOP ;  /* 0x0000000000007918 */ /* 0x000fd00000000000 */
[----:B---3--:R-:W1:-:S00]  /*95d0*/  USETMAXREG.DEALLOC.CTAPOOL 0x20 ;  /* 0x00000020000079c8 */ /* 0x008e4000080e0500 */
[----:B-1----:R-:W-:-:S06]  /*95e0*/  LOP3.LUT R0, R0, 0x3, RZ, 0xc0, !PT ;  /* 0x0000000300007812 */ /* 0x002fcc00078ec0ff */
[----:B------:R-:W1:Y:S02]  /*95f0*/  SHFL.IDX PT, R0, R0, RZ, 0x1f ;  /* 0x00001fff00007589 */ /* 0x000e6400000e0000 */
[----:B-1----:R-:W-:-:S13]  /*9600*/  ISETP.NE.AND P0, PT, R0, RZ, PT ;  /* 0x000000ff0000720c */ /* 0x002fda0003f05270 */
[----:B------:R-:W-:Y:S05]  /*9610*/  @P0 EXIT ;  /* 0x000000000000094d */ /* 0x000fea0003800000 */
[----:B------:R-:W1:Y:S01]  /*9620*/  S2UR UR4, SR_CTAID.X ;  /* 0x00000000000479c3 */ /* 0x000e620000002500 */
[----:B------:R-:W-:Y:S02]  /*9630*/  IMAD.MOV.U32 R16, RZ, RZ, RZ ;  /* 0x000000ffff107224 */ /* 0x000fe400078e00ff */
[----:B------:R-:W-:Y:S02]  /*9640*/  IMAD.MOV.U32 R29, RZ, RZ, 0x1 ;  /* 0x00000001ff1d7424 */ /* 0x000fe400078e00ff */
[----:B------:R-:W-:-:S03]  /*9650*/  IMAD.MOV.U32 R17, RZ, RZ, 0x1 ;  /* 0x00000001ff117424 */ /* 0x000fc600078e00ff */
[----:B------:R-:W1:Y:S02]  /*9660*/  LDC R0, c[0x0][0xda4] ;  /* 0x00036900ff007b82 */ /* 0x000e640000000800 */
[----:B-1----:R-:W-:-:S13]  /*9670*/  ISETP.LE.AND P0, PT, R0, UR4, PT ;  /* 0x0000000400007c0c */ /* 0x002fda000bf03270 */
[----:B------:R-:W-:Y:S05]  /*9680*/  @P0 BRA `(.L_x_32) ;  /* 0x0000002800640947 */ /* 0x000fea0003800000 */
[----:B------:R-:W1:Y:S01]  /*9690*/  S2R R2, SR_TID.X ;  /* 0x0000000000027919 */ /* 0x000e620000002100 */
[----:B------:R-:W-:Y:S01]  /*96a0*/  IMAD.U32 R26, RZ, RZ, UR4 ;  /* 0x00000004ff1a7e24 */ /* 0x000fe2000f8e00ff */
[----:B------:R-:W-:Y:S01]  /*96b0*/  ULDC.64 UR36, c[0x0][0x198] ;  /* 0x0000660000247ab9 */ /* 0x000fe20000000a00 */
[----:B------:R-:W-:Y:S01]  /*96c0*/  IMAD.MOV.U32 R16, RZ, RZ, RZ ;  /* 0x000000ffff107224 */ /* 0x000fe200078e00ff */
[----:B------:R-:W-:Y:S01]  /*96d0*/  ULDC UR38, c[0x0][0xc] ;  /* 0x0000030000267ab9 */ /* 0x000fe20000000800 */
[----:B------:R-:W-:Y:S02]  /*96e0*/  IMAD.MOV.U32 R17, RZ, RZ, 0x1 ;  /* 0x00000001ff117424 */ /* 0x000fe400078e00ff */
[----:B------:R-:W-:Y:S01]  /*96f0*/  IMAD.MOV.U32 R29, RZ, RZ, RZ ;  /* 0x000000ffff1d7224 */ /* 0x000fe200078e00ff */
[----:B-1----:R-:W-:-:S07]  /*9700*/  LOP3.LUT R27, R2, 0x1f, RZ, 0xc0, !PT ;  /* 0x0000001f021b7812 */ /* 0x002fce00078ec0ff */
.L_x_76:
[----:B-1----:R-:W1:Y:S01]  /*9710*/  LDC R0, c[0x0][0xda8] ;  /* 0x00036a00ff007b82 */ /* 0x002e620000000800 */
[----:B--2---:R-:W2:Y:S01]  /*9720*/  S2R R6, SR_CgaCtaId ;  /* 0x0000000000067919 */ /* 0x004ea20000008800 */
[----:B------:R-:W-:Y:S05]  /*9730*/  YIELD ;  /* 0x0000000000007946 */ /* 0x000fea0003800000 */
[----:B------:R-:W-:Y:S01]  /*9740*/  ULDC.64 UR4, c[0x0][0x3f8] ;  /* 0x0000fe0000047ab9 */ /* 0x000fe20000000a00 */
[----:B------:R-:W3:Y:S01]  /*9750*/  LDC R4, c[0x0][0xdb4] ;  /* 0x00036d00ff047b82 */ /* 0x000ee20000000800 */
[----:B------:R-:W-:Y:S01]  /*9760*/  IMAD.MOV.U32 R25, RZ, RZ, R26 ;  /* 0x000000ffff197224 */ /* 0x000fe200078e001a */
[----:B------:R-:W-:Y:S01]  /*9770*/  UISETP.NE.U32.AND UP0, UPT, UR4, URZ, UPT ;  /* 0x0000003f0400728c */ /* 0x000fe2000bf05070 */
[----:B------:R-:W-:-:S02]  /*9780*/  MOV R23, 0x400 ;  /* 0x0000040000177802 */ /* 0x000fc40000000f00 */
[----:B------:R-:W-:Y:S01]  /*9790*/  ULDC UR4, c[0x0][0x404] ;  /* 0x0001010000047ab9 */ /* 0x000fe20000000800 */
[----:B------:R-:W-:Y:S02]  /*97a0*/  UISETP.NE.AND.EX UP0, UPT, UR5, URZ, UPT, UP0 ;  /* 0x0000003f0500728c */ /* 0x000fe4000bf05300 */
[----:B------:R-:W4:Y:S02]  /*97b0*/  LDC R28, c[0x0][0x2e0] ;  /* 0x0000b800ff1c7b82 */ /* 0x000f240000000800 */
[----:B------:R-:W-:Y:S01]  /*97c0*/  USEL UR4, UR4, 0x1, UP0 ;  /* 0x0000000104047887 */ /* 0x000fe20008000000 */
[----:B-1----:R-:W-:Y:S02]  /*97d0*/  ISETP.NE.AND P0, PT, R0, 0x1, PT ;  /* 0x000000010000780c */ /* 0x002fe40003f05270 */
[----:B---3--:R-:W-:Y:S02]  /*97e0*/  ISETP.NE.AND P1, PT, R4, 0x1, PT ;  /* 0x000000010400780c */ /* 0x008fe40003f25270 */
[----:B--2---:R-:W-:-:S09]  /*97f0*/  LEA R23, R6, R23, 0x18 ;  /* 0x0000001706177211 */ /* 0x004fd200078ec0ff */
[----:B------:R-:W1:Y:S01]  /*9800*/  @P0 LDC R5, c[0x0][0xdac] ;  /* 0x00036b00ff050b82 */ /* 0x000e620000000800 */
[----:B----4-:R-:W-:-:S07]  /*9810*/  IMAD R28, R28, UR4, RZ ;  /* 0x000000041c1c7c24 */ /* 0x010fce000f8e02ff */
[----:B------:R-:W2:Y:S08]  /*9820*/  @P0 LDC R7, c[0x0][0xdb0] ;  /* 0x00036c00ff070b82 */ /* 0x000eb00000000800 */
[----:B------:R-:W3:Y:S01]  /*9830*/  @P1 LDC.64 R2, c[0x0][0xdb8] ;  /* 0x00036e00ff021b82 */ /* 0x000ee20000000a00 */
[----:B-1----:R-:W-:-:S05]  /*9840*/  @P0 IMAD.HI.U32 R0, R26, R5, RZ ;  /* 0x000000051a000227 */ /* 0x002fca00078e00ff */
[----:B--2---:R-:W-:Y:S01]  /*9850*/  @P0 SHF.R.U32.HI R25, RZ, R7, R0 ;  /* 0x00000007ff190219 */ /* 0x004fe20000011600 */
[----:B------:R-:W-:-:S04]  /*9860*/  VIADD R0, R28, 0x8f ;  /* 0x0000008f1c007836 */ /* 0x000fc80000000000 */
[----:B------:R-:W-:Y:S02]  /*9870*/  IMAD.MOV.U32 R19, RZ, RZ, R25 ;  /* 0x000000ffff137224 */ /* 0x000fe400078e0019 */
[----:B------:R-:W-:-:S04]  /*9880*/  IMAD.HI R0, R0, 0x38e38e39, RZ ;  /* 0x38e38e3900007827 */ /* 0x000fc800078e02ff */
[----:B---3--:R-:W-:-:S05]  /*9890*/  @P1 IMAD.HI.U32 R2, R25, R2, RZ ;  /* 0x0000000219021227 */ /* 0x008fca00078e00ff */
[----:B------:R-:W-:Y:S01]  /*98a0*/  @P1 SHF.R.U32.HI R19, RZ, R3, R2 ;  /* 0x00000003ff131219 */ /* 0x000fe20000011602 */
[----:B------:R-:W-:Y:S01]  /*98b0*/  VIADD R2, R23, 0x16a00 ;  /* 0x00016a0017027836 */ /* 0x000fe20000000000 */
[----:B------:R-:W-:-:S03]  /*98c0*/  SHF.R.U32.HI R3, RZ, 0x1f, R0 ;  /* 0x0000001fff037819 */ /* 0x000fc60000011600 */
[----:B------:R-:W-:Y:S01]  /*98d0*/  IMAD.MOV R22, RZ, RZ, -R19 ;  /* 0x000000ffff167224 */ /* 0x000fe200078e0a13 */
[----:B------:R-:W-:Y:S02]  /*98e0*/  LOP3.LUT P0, RZ, R2, 0x1bf, RZ, 0xc0, !PT ;  /* 0x000001bf02ff7812 */ /* 0x000fe4000780c0ff */
[----:B------:R-:W-:Y:S01]  /*98f0*/  LEA.HI.SX32 R24, R0, R3, 0x1b ;  /* 0x0000000300187211 */ /* 0x000fe200078fdaff */
[----:B------:R-:W-:-:S10]  /*9900*/  IMAD R22, R4, R22, R25 ;  /* 0x0000001604167224 */ /* 0x000fd400078e0219 */
[----:B------:R-:W-:Y:S05]  /*9910*/  @!P0 BRA `(.L_x_33) ;  /* 0x0000000000408947 */ /* 0x000fea0003800000 */
[----:B------:R-:W-:Y:S01]  /*9920*/  MOV R2, 0x0 ;  /* 0x0000000000027802 */ /* 0x000fe20000000f00 */
[----:B------:R-:W-:Y:S01]  /*9930*/  ULDC.64 UR6, c[0x4][0xa8] ;  /* 0x01002a0000067ab9 */ /* 0x000fe20000000a00 */
[----:B------:R-:W-:Y:S01]  /*9940*/  ULDC.64 UR8, c[0x4][0xb0] ;  /* 0x01002c0000087ab9 */ /* 0x000fe20000000a00 */
[----:B------:R-:W-:Y:S01]  /*9950*/  ULDC.64 UR4, c[0x4][0x8] ;  /* 0x0100020000047ab9 */ /* 0x000fe20000000a00 */
[----:B------:R-:W-:Y:S02]  /*9960*/  IMAD.U32 R4, RZ, RZ, UR6 ;  /* 0x00000006ff047e24 */ /* 0x000fe4000f8e00ff */
[----:B------:R-:W1:Y:S01]  /*9970*/  LDC.64 R2, c[0x4][R2] ;  /* 0x0100000002027b82 */ /* 0x000e620000000a00 */
[----:B------:R-:W-:Y:S02]  /*9980*/  IMAD.U32 R5, RZ, RZ, UR7 ;  /* 0x00000007ff057e24 */ /* 0x000fe4000f8e00ff */
[----:B------:R-:W-:Y:S02]  /*9990*/  IMAD.U32 R6, RZ, RZ, UR8 ;  /* 0x00000008ff067e24 */ /* 0x000fe4000f8e00ff */
[----:B------:R-:W-:-:S02]  /*99a0*/  IMAD.U32 R7, RZ, RZ, UR9 ;  /* 0x00000009ff077e24 */ /* 0x000fc4000f8e00ff */
[----:B------:R-:W-:Y:S02]  /*99b0*/  IMAD.U32 R10, RZ, RZ, UR4 ;  /* 0x00000004ff0a7e24 */ /* 0x000fe4000f8e00ff */
[----:B------:R-:W-:Y:S02]  /*99c0*/  IMAD.U32 R11, RZ, RZ, UR5 ;  /* 0x00000005ff0b7e24 */ /* 0x000fe4000f8e00ff */
[----:B------:R-:W-:Y:S02]  /*99d0*/  IMAD.MOV.U32 R8, RZ, RZ, 0x70 ;  /* 0x00000070ff087424 */ /* 0x000fe400078e00ff */
[----:B------:R-:W-:Y:S02]  /*99e0*/  IMAD.MOV.U32 R12, RZ, RZ, 0x1 ;  /* 0x00000001ff0c7424 */ /* 0x000fe400078e00ff */
[----:B------:R-:W-:-:S07]  /*99f0*/  IMAD.MOV.U32 R13, RZ, RZ, RZ ;  /* 0x000000ffff0d7224 */ /* 0x000fce00078e00ff */
[----:B------:R-:W-:-:S07]  /*9a00*/  LEPC R20, `(.L_x_33) ;  /* 0x000000001014794e */ /* 0x000fce0000000000 */
[----:B-1----:R-:W-:Y:S05]  /*9a10*/  CALL.ABS.NOINC R2 ;  /* 0x0000000002007343 */ /* 0x002fea0003c00000 */
.L_x_33:
[----:B------:R-:W-:-:S05]  /*9a20*/  VIADD R0, R23, 0x200 ;  /* 0x0000020017007836 */ /* 0x000fca0000000000 */
[----:B------:R-:W-:-:S13]  /*9a30*/  LOP3.LUT P0, RZ, R0, 0x1bf, RZ, 0xc0, !PT ;  /* 0x000001bf00ff7812 */ /* 0x000fda000780c0ff */
[----:B------:R-:W-:Y:S05]  /*9a40*/  @!P0 BRA `(.L_x_34) ;  /* 0x0000000000808947 */ /* 0x000fea0003800000 */
[----:B------:R-:W-:Y:S01]  /*9a50*/  MOV R0, 0x0 ;  /* 0x0000000000007802 */ /* 0x000fe20000000f00 */
[----:B------:R-:W-:Y:S01]  /*9a60*/  ULDC.64 UR6, c[0x4][0xa8] ;  /* 0x01002a0000067ab9 */ /* 0x000fe20000000a00 */
[----:B------:R-:W-:Y:S01]  /*9a70*/  ULDC.64 UR8, c[0x4][0xb0] ;  /* 0x01002c0000087ab9 */ /* 0x000fe20000000a00 */
[----:B------:R-:W-:Y:S01]  /*9a80*/  ULDC.64 UR4, c[0x4][0x10] ;  /* 0x0100040000047ab9 */ /* 0x000fe20000000a00 */
[----:B------:R1:W2:Y:S01]  /*9a90*/  LDC.64 R2, c[0x4][R0] ;  /* 0x0100000000027b82 */ /* 0x0002a20000000a00 */
[----:B------:R-:W-:Y:S02]  /*9aa0*/  IMAD.U32 R4, RZ, RZ, UR6 ;  /* 0x00000006ff047e24 */ /* 0x000fe4000f8e00ff */
[----:B------:R-:W-:Y:S02]  /*9ab0*/  IMAD.U32 R5, RZ, RZ, UR7 ;  /* 0x00000007ff057e24 */ /* 0x000fe4000f8e00ff */
[----:B------:R-:W-:Y:S02]  /*9ac0*/  IMAD.U32 R6, RZ, RZ, UR8 ;  /* 0x00000008ff067e24 */ /* 0x000fe4000f8e00ff */
[----:B------:R-:W-:-:S02]  /*9ad0*/  IMAD.U32 R7, RZ, RZ, UR9 ;  /* 0x00000009ff077e24 */ /* 0x000fc4000f8e00ff */
[----:B------:R-:W-:Y:S02]  /*9ae0*/  IMAD.U32 R10, RZ, RZ, UR4 ;  /* 0x00000004ff0a7e24 */ /* 0x000fe4000f8e00ff */
[----:B------:R-:W-:Y:S02]  /*9af0*/  IMAD.U32 R11, RZ, RZ, UR5 ;  /* 0x00000005ff0b7e24 */ /* 0x000fe4000f8e00ff */
[----:B------:R-:W-:Y:S02]  /*9b00*/  IMAD.MOV.U32 R8, RZ, RZ, 0x70 ;  /* 0x00000070ff087424 */ /* 0x000fe400078e00ff */
[----:B------:R-:W-:Y:S02]  /*9b10*/  IMAD.MOV.U32 R12, RZ, RZ, 0x1 ;  /* 0x00000001ff0c7424 */ /* 0x000fe400078e00ff */
[----:B-1----:R-:W-:-:S07]  /*9b20*/  IMAD.MOV.U32 R13, RZ, RZ, RZ ;  /* 0x000000ffff0d7224 */ /* 0x002fce00078e00ff */
[----:B------:R-:W-:-:S07]  /*9b30*/  LEPC R20, `(.L_x_35) ;  /* 0x000000001014794e */ /* 0x000fce0000000000 */
[----:B--2---:R-:W-:Y:S05]  /*9b40*/  CALL.ABS.NOINC R2 ;  /* 0x0000000002007343 */ /* 0x004fea0003c00000 */
.L_x_35:
        /* <DEDUP_REMOVED lines=16> */
.L_x_34:
[----:B------:R-:W-:Y:S01]  /*9c50*/  ULDC.64 UR4, c[0x0][0x9f8] ;  /* 0x00027e0000047ab9 */ /* 0x000fe20000000a00 */
[----:B------:R-:W1:Y:S01]  /*9c60*/  LDC R0, c[0x0][0x428] ;  /* 0x00010a00ff007b82 */ /* 0x000e620000000800 */
[----:B------:R-:W-:Y:S01]  /*9c70*/  ISETP.NE.U32.AND P0, PT, RZ, UR4, PT ;  /* 0x00000004ff007c0c */ /* 0x000fe2000bf05070 */
[----:B------:R-:W-:Y:S01]  /*9c80*/  IMAD.MOV.U32 R6, RZ, RZ, R19 ;  /* 0x000000ffff067224 */ /* 0x000fe200078e0013 */
[----:B------:R-:W-:Y:S01]  /*9c90*/  ULDC.64 UR6, c[0x0][0x208] ;  /* 0x0000820000067ab9 */ /* 0x000fe20000000a00 */
[----:B------:R-:W-:Y:S01]  /*9ca0*/  ISETP.NE.AND P1, PT, R27, RZ, PT ;  /* 0x000000ff1b00720c */ /* 0x000fe20003f25270 */
[----:B------:R-:W-:Y:S01]  /*9cb0*/  IMAD.MOV R9, RZ, RZ, -R25 ;  /* 0x000000ffff097224 */ /* 0x000fe200078e0a19 */
[----:B------:R-:W-:Y:S01]  /*9cc0*/  ISETP.NE.AND.EX P0, PT, RZ, UR5, PT, P0 ;  /* 0x00000005ff007c0c */ /* 0x000fe2000bf05300 */
[----:B------:R-:W-:-:S12]  /*9cd0*/  ULDC UR4, c[0x0][0xda8] ;  /* 0x00036a0000047ab9 */ /* 0x000fd80000000800 */
[----:B------:R-:W2:Y:S02]  /*9ce0*/  @P0 LDC.64 R2, c[0x0][0x9f8] ;  /* 0x00027e00ff020b82 */ /* 0x000ea40000000a00 */
[----:B--2---:R-:W-:-:S05]  /*9cf0*/  @P0 IMAD.WIDE R2, R19, 0x4, R2 ;  /* 0x0000000413020825 */ /* 0x004fca00078e0202 */
[----:B------:R2:W5:Y:S01]  /*9d00*/  @P0 LDG.E R6, desc[UR6][R2.64] ;  /* 0x0000000602060981 */ /* 0x000562000c1e1900 */
[----:B-1----:R-:W-:Y:S01]  /*9d10*/  ISETP.NE.AND P0, PT, R0, 0x1, PT ;  /* 0x000000010000780c */ /* 0x002fe20003f05270 */
[----:B------:R-:W-:Y:S01]  /*9d20*/  VOTEU.ALL UP1, P1 ;  /* 0x00000000003f7886 */ /* 0x000fe20000820000 */
[----:B------:R-:W-:Y:S01]  /*9d30*/  IMAD R9, R9, UR4, R26 ;  /* 0x0000000409097c24 */ /* 0x000fe2000f8e021a */
[----:B------:R-:W-:Y:S01]  /*9d40*/  PLOP3.LUT P2, PT, P1, PT, PT, 0x8, 0x0 ;  /* 0x000000000000781c */ /* 0x000fe20000f4e170 */
[----:B------:R-:W-:Y:S02]  /*9d50*/  IMAD.MOV.U32 R0, RZ, RZ, R22 ;  /* 0x000000ffff007224 */ /* 0x000fe400078e0016 */
[----:B------:R-:W-:Y:S01]  /*9d60*/  @!UP1 UIADD3 UR8, UP0, UR36, 0x270, URZ ;  /* 0x0000027024089890 */ /* 0x000fe2000ff1e03f */
[----:B------:R-:W-:-:S03]  /*9d70*/  IMAD R9, R9, 0xc0, RZ ;  /* 0x000000c009097824 */ /* 0x000fc600078e02ff */
[----:B------:R-:W-:-:S03]  /*9d80*/  @!UP1 UIADD3.X UR9, URZ, UR37, URZ, UP0, !UPT ;  /* 0x000000253f099290 */ /* 0x000fc600087fe43f */
[----:B------:R-:W1:Y:S01]  /*9d90*/  @P0 LDC R5, c[0x0][0x42c] ;  /* 0x00010b00ff050b82 */ /* 0x000e620000000800 */
[----:B------:R-:W-:-:S07]  /*9da0*/  VOTEU.ALL UP0, P1 ;  /* 0x00000000003f7886 */ /* 0x000fce0000800000 */
[----:B------:R-:W3:Y:S01]  /*9db0*/  @P0 LDC R7, c[0x0][0x430] ;  /* 0x00010c00ff070b82 */ /* 0x000ee20000000800 */
[----:B-1----:R-:W-:-:S05]  /*9dc0*/  @P0 IMAD.HI.U32 R4, R22, R5, RZ ;  /* 0x0000000516040227 */ /* 0x002fca00078e00ff */
[----:B--23--:R-:W-:-:S07]  /*9dd0*/  @P0 SHF.R.U32.HI R0, RZ, R7, R4 ;  /* 0x00000007ff000219 */ /* 0x00cfce0000011604 */
.L_x_36:
[----:B------:R-:W-:Y:S02]  /*9de0*/  PLOP3.LUT P0, PT, P0, P2, PT, 0xa2, 0x0 ;  /* 0x000000000000781c */ /* 0x000fe40000705472 */
[----:B------:R-:W-:Y:S01]  /*9df0*/  @P2 R2UR P0, UR7, R19 ;  /* 0x00000000130722ca */ /* 0x000fe20000000000 */
[----:B------:R-:W-:-:S07]  /*9e00*/  UMOV UR4, URZ ;  /* 0x0000003f00047c82 */ /* 0x000fce0008000000 */
[----:B------:R-:W-:Y:S02]  /*9e10*/  PLOP3.LUT P0, PT, P0, P2, PT, 0xa2, 0x0 ;  /* 0x000000000000781c */ /* 0x000fe40000705472 */
[----:B------:R-:W-:-:S08]  /*9e20*/  @P2 R2UR.OR P0, UR6, R22 ;  /* 0x00000000160622ca */ /* 0x000fd00000100000 */
[----:B------:R-:W-:Y:S02]  /*9e30*/  PLOP3.LUT P0, PT, P0, P2, PT, 0xa2, 0x0 ;  /* 0x000000000000781c */ /* 0x000fe40000705472 */
[----:B------:R-:W-:-:S08]  /*9e40*/  @P2 R2UR.OR P0, UR5, R9 ;  /* 0x00000000090522ca */ /* 0x000fd00000100000 */
[----:B------:R-:W-:-:S05]  /*9e50*/  @P2 PLOP3.LUT P2, PT, P0, PT, PT, 0x80, 0x0 ;  /* 0x000000000000281c */ /* 0x000fca000074f070 */
[----:B------:R1:W-:Y:S08]  /*9e60*/  @!UP0 UTMAPF.L2.4D [UR4], [UR8] ;  /* 0x00000004080085b8 */ /* 0x0003f00008018000 */
[----:B-1----:R-:W-:Y:S05]  /*9e70*/  @P2 BRA.U.ANY `(.L_x_36) ;  /* 0xfffffffd00d82947 */ /* 0x002fea000393ffff */
[----:B------:R-:W-:Y:S01]  /*9e80*/  PLOP3.LUT P2, PT, P1, PT, PT, 0x8, 0x0 ;  /* 0x000000000000781c */ /* 0x000fe20000f4e170 */
[----:B------:R-:W-:Y:S01]  /*9e90*/  VOTEU.ALL UP0, P1 ;  /* 0x00000000003f7886 */ /* 0x000fe20000800000 */
[----:B------:R-:W-:-:S11]  /*9ea0*/  UMOV UR4, 0x20 ;  /* 0x0000002000047882 */ /* 0x000fd60000000000 */
.L_x_37:
[----:B------:R-:W-:Y:S02]  /*9eb0*/  PLOP3.LUT P0, PT, P0, P2, PT, 0xa2, 0x0 ;  /* 0x000000000000781c */ /* 0x000fe40000705472 */
[----:B------:R-:W-:-:S08]  /*9ec0*/  @P2 R2UR P0, UR7, R19 ;  /* 0x00000000130722ca */ /* 0x000fd00000000000 */
        /* <DEDUP_REMOVED lines=10> */
.L_x_38:
        /* <DEDUP_REMOVED lines=9> */
[----:B------:R-:W1:Y:S01]  /*a000*/  LDC.64 R2, c[0x0][0x3f8] ;  /* 0x0000fe00ff027b82 */ /* 0x000e620000000a00 */
[----:B------:R-:W-:Y:S01]  /*a010*/  UMOV UR4, 0xffffffff ;  /* 0xffffffff00047882 */ /* 0x000fe20000000000 */
[----:B-1----:R-:W-:-:S04]  /*a020*/  ISETP.NE.U32.AND P0, PT, R2, RZ, PT ;  /* 0x000000ff0200720c */ /* 0x002fc80003f05070 */
[----:B------:R-:W-:-:S04]  /*a030*/  ISETP.NE.AND.EX P0, PT, R3, RZ, PT, P0 ;  /* 0x000000ff0300720c */ /* 0x000fc80003f05300 */
[----:B-----5:R-:W-:Y:S01]  /*a040*/  SEL R7, R6, RZ, !P0 ;  /* 0x000000ff06077207 */ /* 0x020fe20004000000 */
[----:B------:R-:W-:Y:S08]  /*a050*/  BRA.DIV UR4, `(.L_x_39) ;  /* 0x0000002604387947 */ /* 0x000ff0000b800000 */
.L_x_92:
[----:B------:R-:W-:Y:S01]  /*a060*/  UMOV UR4, 0xffffffff ;  /* 0xffffffff00047882 */ /* 0x000fe20000000000 */
[----:B------:R-:W-:Y:S01]  /*a070*/  SHF.R.S32.HI R8, RZ, 0x1f, R6 ;  /* 0x0000001fff087819 */ /* 0x000fe20000011406 */
[----:B------:R-:W-:Y:S01]  /*a080*/  VIADD R10, R24, 0xffffffff ;  /* 0xffffffff180a7836 */ /* 0x000fe20000000000 */
[----:B------:R-:W-:Y:S06]  /*a090*/  BRA.DIV UR4, `(.L_x_40) ;  /* 0x00000026045c7947 */ /* 0x000fec000b800000 */
[----:B------:R-:W-:-:S13]  /*a0a0*/  ELECT P6, URZ, PT ;  /* 0x00000000003f782f */ /* 0x000fda00038c0000 */
.L_x_95:
[----:B------:R-:W-:Y:S05]  /*a0b0*/  @!P6 BRA `(.L_x_41) ;  /* 0x0000000000f8e947 */ /* 0x000fea0003800000 */
[----:B------:R-:W-:Y:S02]  /*a0c0*/  IMAD.MOV.U32 R18, RZ, RZ, R10 ;  /* 0x000000ffff127224 */ /* 0x000fe400078e000a */
[----:B------:R-:W-:Y:S01]  /*a0d0*/  IMAD.MOV.U32 R7, RZ, RZ, R6 ;  /* 0x000000ffff077224 */ /* 0x000fe200078e0006 */
[----:B------:R-:W-:Y:S06]  /*a0e0*/  @!P0 BRA `(.L_x_42) ;  /* 0x00000000004c8947 */ /* 0x000fec0003800000 */
[----:B------:R-:W1:Y:S01]  /*a0f0*/  LDC R18, c[0x0][0x41c] ;  /* 0x00010700ff127b82 */ /* 0x000e620000000800 */
[----:B------:R-:W-:Y:S01]  /*a100*/  IMAD.MOV.U32 R11, RZ, RZ, R10 ;  /* 0x000000ffff0b7224 */ /* 0x000fe200078e000a */
[----:B------:R-:W-:Y:S01]  /*a110*/  ULDC.64 UR4, c[0x0][0x408] ;  /* 0x0001020000047ab9 */ /* 0x000fe20000000a00 */
[----:B------:R-:W-:Y:S01]  /*a120*/  ULDC.64 UR6, c[0x0][0x208] ;  /* 0x0000820000067ab9 */ /* 0x000fe20000000a00 */
[----:B------:R-:W-:-:S04]  /*a130*/  IMAD R7, R8, UR4, RZ ;  /* 0x0000000408077c24 */ /* 0x000fc8000f8e02ff */
[----:B------:R-:W-:Y:S01]  /*a140*/  IMAD R7, R6, UR5, R7 ;  /* 0x0000000506077c24 */ /* 0x000fe2000f8e0207 */
[----:B-1----:R-:W-:-:S13]  /*a150*/  ISETP.NE.AND P1, PT, R18, 0x1, PT ;  /* 0x000000011200780c */ /* 0x002fda0003f25270 */
[----:B------:R-:W1:Y:S02]  /*a160*/  @P1 LDC.64 R4, c[0x0][0x420] ;  /* 0x00010800ff041b82 */ /* 0x000e640000000a00 */
[----:B-1----:R-:W-:-:S05]  /*a170*/  @P1 IMAD.HI.U32 R4, R10, R4, RZ ;  /* 0x000000040a041227 */ /* 0x002fca00078e00ff */
[----:B------:R-:W-:-:S04]  /*a180*/  @P1 SHF.R.U32.HI R11, RZ, R5, R4 ;  /* 0x00000005ff0b1219 */ /* 0x000fc80000011604 */
[--C-:B------:R-:W-:Y:S01]  /*a190*/  SHF.R.S32.HI R5, RZ, 0x1f, R11.reuse ;  /* 0x0000001fff057819 */ /* 0x100fe2000001140b */
[----:B------:R-:W-:-:S04]  /*a1a0*/  IMAD.MOV.U32 R4, RZ, RZ, R11 ;  /* 0x000000ffff047224 */ /* 0x000fc800078e000b */
[----:B------:R-:W-:-:S04]  /*a1b0*/  IMAD.WIDE.U32 R4, R6, UR4, R4 ;  /* 0x0000000406047c25 */ /* 0x000fc8000f8e0004 */
[----:B------:R-:W-:Y:S01]  /*a1c0*/  IMAD.IADD R5, R5, 0x1, R7 ;  /* 0x0000000105057824 */ /* 0x000fe200078e0207 */
[----:B------:R-:W-:-:S04]  /*a1d0*/  LEA R12, P1, R4, R2, 0x2 ;  /* 0x00000002040c7211 */ /* 0x000fc800078210ff */
[----:B------:R-:W-:-:S05]  /*a1e0*/  LEA.HI.X R13, R4, R3, R5, 0x2, P1 ;  /* 0x00000003040d7211 */ /* 0x000fca00008f1405 */
[----:B------:R1:W5:Y:S01]  /*a1f0*/  LDG.E R7, desc[UR6][R12.64] ;  /* 0x000000060c077981 */ /* 0x000362000c1e1900 */
[----:B------:R-:W-:-:S04]  /*a200*/  IMAD.MOV R5, RZ, RZ, -R11 ;  /* 0x000000ffff057224 */ /* 0x000fc800078e0a0b */
[----:B------:R-:W-:-:S07]  /*a210*/  IMAD R18, R18, R5, R10 ;  /* 0x0000000512127224 */ /* 0x000fce00078e020a */
.L_x_42:
[----:B------:R-:W2:Y:S01]  /*a220*/  S2R R4, SR_TID.X ;  /* 0x0000000000047919 */ /* 0x000ea20000002100 */
[----:B------:R-:W-:Y:S01]  /*a230*/  IMAD R5, R16, 0x8, R23 ;  /* 0x0000000810057824 */ /* 0x000fe200078e0217 */
[----:B--2---:R-:W-:Y:S02]  /*a240*/  LOP3.LUT R11, R4, 0x7f, RZ, 0xc0, !PT ;  /* 0x0000007f040b7812 */ /* 0x004fe400078ec0ff */
[----:B------:R-:W-:Y:S02]  /*a250*/  SHF.L.U32 R4, R17, 0x1f, RZ ;  /* 0x0000001f11047819 */ /* 0x000fe400000006ff */
[----:B------:R-:W-:Y:S02]  /*a260*/  ISETP.NE.AND P2, PT, R11, RZ, PT ;  /* 0x000000ff0b00720c */ /* 0x000fe40003f45270 */
[----:B------:R-:W2:Y:S02]  /*a270*/  SYNCS.PHASECHK.TRANS64.TRYWAIT P1, [R5+URZ+0x31c40], R4 ;  /* 0x031c4004050075a7 */ /* 0x000ea4000802017f */
[----:B--2---:R-:W-:Y:S09]  /*a280*/  @!P1 BRA `(.L_x_43) ;  /* 0x0000002400009947 */ /* 0x004ff20003800000 */
.L_x_96:
[----:B------:R-:W-:Y:S05]  /*a290*/  @P2 BRA `(.L_x_44) ;  /* 0x0000000000142947 */ /* 0x000fea0003800000 */
[----:B------:R-:W-:Y:S01]  /*a2a0*/  ISETP.NE.AND P1, PT, R27, RZ, PT ;  /* 0x000000ff1b00720c */ /* 0x000fe20003f25270 */
[----:B--2---:R-:W-:-:S04]  /*a2b0*/  IMAD.MOV.U32 R4, RZ, RZ, 0x6c00 ;  /* 0x00006c00ff047424 */ /* 0x004fc800078e00ff */
[----:B------:R3:W-:Y:S08]  /*a2c0*/  SYNCS.ARRIVE.TRANS64 RZ, [R5+URZ+0x31c30], R4 ;  /* 0x031c300405ff79a7 */ /* 0x0007f0000800003f */
[----:B------:R-:W-:Y:S05]  /*a2d0*/  @!P1 BRA `(.L_x_44) ;  /* 0x0000000000049947 */ /* 0x000fea0003800000 */
[----:B------:R-:W-:Y:S01]  /*a2e0*/  BPT.TRAP 0x1 ;  /* 0x000000040000795c */ /* 0x000fe20000300000 */
.L_x_44:
[----:B--23--:R-:W-:Y:S01]  /*a2f0*/  IMAD R4, R16, 0x6c00, R23 ;  /* 0x00006c0010047824 */ /* 0x00cfe200078e0217 */
[----:B------:R-:W-:Y:S01]  /*a300*/  R2UR UR9, R5 ;  /* 0x00000000050972ca */ /* 0x000fe200000e0000 */
[----:B------:R-:W-:Y:S01]  /*a310*/  UIADD3 UR4, UP0, UR36, 0x370, URZ ;  /* 0x0000037024047890 */ /* 0x000fe2000ff1e03f */
[----:B------:R-:W-:Y:S01]  /*a320*/  R2UR UR11, R18 ;  /* 0x00000000120b72ca */ /* 0x000fe200000e0000 */
[----:B------:R-:W-:Y:S01]  /*a330*/  UMOV UR10, URZ ;  /* 0x0000003f000a7c82 */ /* 0x000fe20008000000 */
[----:B------:R-:W-:Y:S01]  /*a340*/  R2UR UR8, R4 ;  /* 0x00000000040872ca */ /* 0x000fe200000e0000 */
[----:B------:R-:W-:Y:S01]  /*a350*/  UIADD3.X UR5, URZ, UR37, URZ, UP0, !UPT ;  /* 0x000000253f057290 */ /* 0x000fe200087fe43f */
[----:B------:R-:W-:Y:S01]  /*a360*/  R2UR UR12, R0 ;  /* 0x00000000000c72ca */ /* 0x000fe200000e0000 */
[----:B------:R-:W-:Y:S01]  /*a370*/  UMOV UR6, 0x0 ;  /* 0x0000000000067882 */ /* 0x000fe20000000000 */
[----:B-----5:R-:W-:Y:S01]  /*a380*/  R2UR UR13, R7 ;  /* 0x00000000070d72ca */ /* 0x020fe200000e0000 */
[----:B------:R-:W-:Y:S01]  /*a390*/  UMOV UR7, 0x14f00000 ;  /* 0x14f0000000077882 */ /* 0x000fe20000000000 */
[----:B------:R-:W-:-:S03]  /*a3a0*/  UMOV UR16, 0x20 ;  /* 0x0000002000107882 */ /* 0x000fc60000000000 */
[----:B------:R-:W-:Y:S02]  /*a3b0*/  UIADD3 UR9, UR9, 0x31c30, URZ ;  /* 0x00031c3009097890 */ /* 0x000fe4000fffe03f */
[----:B------:R-:W-:Y:S02]  /*a3c0*/  UIMAD UR11, UR11, 0x90, URZ ;  /* 0x000000900b0b78a4 */ /* 0x000fe4000f8e023f */
[----:B------:R-:W-:Y:S02]  /*a3d0*/  UIADD3 UR14, UR8, 0x16a00, URZ ;  /* 0x00016a00080e7890 */ /* 0x000fe4000fffe03f */
[----:B------:R-:W-:Y:S02]  /*a3e0*/  UIADD3 UR15, UR8, 0x18e00, URZ ;  /* 0x00018e00080f7890 */ /* 0x000fe4000fffe03f */
[----:B------:R-:W-:-:S03]  /*a3f0*/  UIADD3 UR17, UR8, 0x1b200, URZ ;  /* 0x0001b20008117890 */ /* 0x000fc6000fffe03f */
[----:B------:R-:W-:Y:S01]  /*a400*/  UMOV UR8, UR14 ;  /* 0x0000000e00087c82 */ /* 0x000fe20008000000 */
[----:B------:R-:W-:Y:S01]  /*a410*/  UMOV UR14, 0x40 ;  /* 0x00000040000e7882 */ /* 0x000fe20000000000 */
[----:B------:R2:W-:Y:S02]  /*a420*/  UTMALDG.4D [UR8], [UR4], desc[UR6] ;  /* 0x00000608040075b4 */ /* 0x0005e40008019000 */
[----:B--2---:R-:W-:Y:S01]  /*a430*/  UMOV UR8, UR15 ;  /* 0x0000000f00087c82 */ /* 0x004fe20008000000 */
[----:B------:R-:W-:Y:S02]  /*a440*/  UMOV UR10, UR16 ;  /* 0x00000010000a7c82 */ /* 0x000fe40008000000 */
[----:B------:R2:W-:Y:S02]  /*a450*/  UTMALDG.4D [UR8], [UR4], desc[UR6] ;  /* 0x00000608040075b4 */ /* 0x0005e40008019000 */
[----:B--2---:R-:W-:Y:S01]  /*a460*/  UMOV UR8, UR17 ;  /* 0x0000001100087c82 */ /* 0x004fe20008000000 */
[----:B------:R-:W-:-:S02]  /*a470*/  UMOV UR10, UR14 ;  /* 0x0000000e000a7c82 */ /* 0x000fc40008000000 */
[----:B------:R2:W-:Y:S02]  /*a480*/  UTMALDG.4D [UR8], [UR4], desc[UR6] ;  /* 0x00000608040075b4 */ /* 0x0005e40008019000 */
[----:B--2---:R-:W-:Y:S01]  /*a490*/  NOP ;  /* 0x0000000000007918 */ /* 0x004fe20000000000 */
.L_x_41:
[----:B------:R-:W-:Y:S05]  /*a4a0*/  WARPSYNC.ALL ;  /* 0x0000000000007948 */ /* 0x000fea0003800000 */
[----:B------:R-:W-:Y:S01]  /*a4b0*/  BAR.SYNC.DEFER_BLOCKING 0x8, 0x1a0 ;  /* 0x0206800000007b1d */ /* 0x000fe20000010000 */
[----:B------:R-:W-:Y:S02]  /*a4c0*/  R2UR UR24, R23 ;  /* 0x00000000171872ca */ /* 0x000fe400000e0000 */
[----:B------:R-:W-:-:S13]  /*a4d0*/  ELECT P1, URZ, PT ;  /* 0x00000000003f782f */ /* 0x000fda0003820000 */
[----:B------:R-:W-:Y:S01]  /*a4e0*/  @P1 R2UR UR13, R19 ;  /* 0x00000000130d12ca */ /* 0x000fe200000e0000 */
[----:B------:R-:W-:Y:S01]  /*a4f0*/  UIADD3 UR4, UP0, UR36, 0x270, URZ ;  /* 0x0000027024047890 */ /* 0x000fe2000ff1e03f */
[C---:B------:R-:W-:Y:S01]  /*a500*/  @P1 R2UR UR12, R22.reuse ;  /* 0x00000000160c12ca */ /* 0x040fe200000e0000 */
[----:B------:R-:W-:Y:S01]  /*a510*/  UMOV UR6, 0x0 ;  /* 0x0000000000067882 */ /* 0x000fe20000000000 */
[----:B------:R-:W-:Y:S01]  /*a520*/  @P1 R2UR UR11, R9 ;  /* 0x00000000090b12ca */ /* 0x000fe200000e0000 */
[----:B------:R-:W-:Y:S01]  /*a530*/  UIADD3.X UR5, URZ, UR37, URZ, UP0, !UPT ;  /* 0x000000253f057290 */ /* 0x000fe200087fe43f */
[----:B------:R-:W-:Y:S01]  /*a540*/  @P1 R2UR UR21, R19 ;  /* 0x00000000131512ca */ /* 0x000fe200000e0000 */
[----:B------:R-:W-:Y:S01]  /*a550*/  UMOV UR7, 0x12f00000 ;  /* 0x12f0000000077882 */ /* 0x000fe20000000000 */
[----:B------:R-:W-:Y:S01]  /*a560*/  UMOV UR10, URZ ;  /* 0x0000003f000a7c82 */ /* 0x000fe20008000000 */
[----:B------:R-:W-:Y:S01]  /*a570*/  @P1 R2UR UR20, R22 ;  /* 0x00000000161412ca */ /* 0x000fe200000e0000 */
[----:B------:R-:W-:Y:S01]  /*a580*/  UMOV UR14, 0x0 ;  /* 0x00000000000e7882 */ /* 0x000fe20000000000 */
[----:B------:R-:W-:Y:S01]  /*a590*/  UIADD3 UR8, UR24, 0xda00, URZ ;  /* 0x0000da0018087890 */ /* 0x000fe2000fffe03f */
[----:B------:R-:W-:Y:S01]  /*a5a0*/  @P1 IMAD.MOV.U32 R4, RZ, RZ, 0x9000 ;  /* 0x00009000ff041424 */ /* 0x000fe200078e00ff */
[----:B------:R-:W-:Y:S01]  /*a5b0*/  UIADD3 UR9, UR24, 0x31c00, URZ ;  /* 0x00031c0018097890 */ /* 0x000fe2000fffe03f */
[----:B------:R-:W-:Y:S01]  /*a5c0*/  @P1 R2UR UR19, R9 ;  /* 0x00000000091312ca */ /* 0x000fe200000e0000 */
[----:B------:R-:W-:Y:S01]  /*a5d0*/  UIADD3 UR16, UR24, 0x10a00, URZ ;  /* 0x00010a0018107890 */ /* 0x000fe2000fffe03f */
[----:B------:R-:W-:Y:S01]  /*a5e0*/  BSSY B0, `(.L_x_45) ;  /* 0x0000014000007945 */ /* 0x000fe20003800000 */
[----:B------:R-:W-:Y:S01]  /*a5f0*/  UMOV UR15, 0x12f00000 ;  /* 0x12f00000000f7882 */ /* 0x000fe20000000000 */
[----:B------:R-:W-:Y:S01]  /*a600*/  UMOV UR18, 0x20 ;  /* 0x0000002000127882 */ /* 0x000fe20000000000 */
[----:B------:R-:W-:Y:S01]  /*a610*/  UMOV UR22, 0x0 ;  /* 0x0000000000167882 */ /* 0x000fe20000000000 */
[----:B------:R-:W-:Y:S01]  /*a620*/  UMOV UR17, UR9 ;  /* 0x0000000900117c82 */ /* 0x000fe20008000000 */
[----:B------:R2:W-:Y:S01]  /*a630*/  @P1 SYNCS.ARRIVE.TRANS64 RZ, [R23+URZ+0x31c00], R4 ;  /* 0x031c000417ff19a7 */ /* 0x0005e2000800003f */
[----:B------:R3:W-:Y:S01]  /*a640*/  UTMALDG.4D [UR8], [UR4], desc[UR6] ;  /* 0x00000608040075b4 */ /* 0x0007e20008019000 */
[----:B------:R-:W-:Y:S01]  /*a650*/  UMOV UR23, 0x12f00000 ;  /* 0x12f0000000177882 */ /* 0x000fe20000000000 */
[----:B------:R-:W-:-:S03]  /*a660*/  ISETP.GE.AND P2, PT, R28, 0x91, PT ;  /* 0x000000911c00780c */ /* 0x000fc60003f46270 */
[----:B------:R4:W-:Y:S01]  /*a670*/  UTMALDG.4D [UR16], [UR4], desc[UR14] ;  /* 0x00000e10040075b4 */ /* 0x0009e20008019000 */
[----:B--2---:R-:W-:-:S04]  /*a680*/  LOP3.LUT R4, R29, 0x1, RZ, 0xc, !PT ;  /* 0x000000011d047812 */ /* 0x004fc800078e0cff */
[----:B------:R-:W-:Y:S02]  /*a690*/  SHF.L.U32 R4, R4, 0x1f, RZ ;  /* 0x0000001f04047819 */ /* 0x000fe400000006ff */
[----:B---3--:R-:W-:Y:S01]  /*a6a0*/  @P1 R2UR UR13, R19 ;  /* 0x00000000130d12ca */ /* 0x008fe200000e0000 */
[----:B------:R-:W-:Y:S01]  /*a6b0*/  UIADD3 UR8, UR24, 0x13a00, URZ ;  /* 0x00013a0018087890 */ /* 0x000fe2000fffe03f */
[----:B------:R-:W-:Y:S01]  /*a6c0*/  @P1 R2UR UR12, R22 ;  /* 0x00000000160c12ca */ /* 0x000fe200000e0000 */
[----:B------:R-:W-:Y:S01]  /*a6d0*/  UMOV UR10, 0x40 ;  /* 0x00000040000a7882 */ /* 0x000fe20000000000 */
[----:B------:R-:W-:-:S13]  /*a6e0*/  @P1 R2UR UR11, R9 ;  /* 0x00000000090b12ca */ /* 0x000fda00000e0000 */
[----:B------:R4:W-:Y:S01]  /*a6f0*/  UTMALDG.4D [UR8], [UR4], desc[UR22] ;  /* 0x00001608040075b4 */ /* 0x0009e20008019000 */
[----:B------:R-:W2:Y:S02]  /*a700*/  SYNCS.PHASECHK.TRANS64.TRYWAIT P1, [R23+URZ+0x31c20], R4 ;  /* 0x031c2004170075a7 */ /* 0x000ea4000802017f */
[----:B--2-4-:R-:W-:Y:S05]  /*a710*/  @!P1 BRA `(.L_x_46) ;  /* 0x0000001c00f09947 */ /* 0x014fea0003800000 */
.L_x_97:
[----:B------:R-:W-:Y:S05]  /*a720*/  BSYNC B0 ;  /* 0x0000000000007941 */ /* 0x000fea0003800000 */
.L_x_45:
[----:B------:R-:W-:Y:S05]  /*a730*/  @!P2 BRA `(.L_x_47) ;  /* 0x000000140060a947 */ /* 0x000fea0003800000 */
[----:B------:R-:W-:Y:S02]  /*a740*/  IMAD.MOV R11, RZ, RZ, -R24 ;  /* 0x000000ffff0b7224 */ /* 0x000fe400078e0a18 */
[----:B--2---:R-:W-:Y:S02]  /*a750*/  IMAD.MOV.U32 R4, RZ, RZ, 0x1 ;  /* 0x00000001ff047424 */ /* 0x004fe400078e00ff */
[----:B------:R-:W-:-:S03]  /*a760*/  VIADD R9, R24, 0xfffffffe ;  /* 0xfffffffe18097836 */ /* 0x000fc60000000000 */
[----:B------:R-:W-:-:S05]  /*a770*/  VIADDMNMX R11, R11, R4, 0xffffffff, !PT ;  /* 0xffffffff0b0b7446 */ /* 0x000fca0007800104 */
[----:B------:R-:W-:-:S05]  /*a780*/  IMAD.IADD R4, R24, 0x1, R11 ;  /* 0x0000000118047824 */ /* 0x000fca00078e020b */
[----:B------:R-:W-:-:S04]  /*a790*/  LOP3.LUT R4, R4, 0x1, RZ, 0xc0, !PT ;  /* 0x0000000104047812 */ /* 0x000fc800078ec0ff */
[----:B------:R-:W-:-:S13]  /*a7a0*/  ISETP.NE.U32.AND P1, PT, R4, 0x1, PT ;  /* 0x000000010400780c */ /* 0x000fda0003f25070 */
[----:B------:R-:W-:Y:S05]  /*a7b0*/  @P1 BRA `(.L_x_48) ;  /* 0x0000000400b81947 */ /* 0x000fea0003800000 */
[----:B-1----:R-:W-:Y:S01]  /*a7c0*/  VIADD R12, R16, 0x1 ;  /* 0x00000001100c7836 */ /* 0x002fe20000000000 */
[----:B------:R-:W-:Y:S04]  /*a7d0*/  BSSY B0, `(.L_x_49) ;  /* 0x0000069000007945 */ /* 0x000fe80003800000 */
[----:B------:R-:W-:-:S04]  /*a7e0*/  ISETP.NE.AND P1, PT, R12, 0x2, PT ;  /* 0x000000020c00780c */ /* 0x000fc80003f25270 */
[----:B------:R-:W-:Y:S02]  /*a7f0*/  SEL R4, RZ, 0x1, P1 ;  /* 0x00000001ff047807 */ /* 0x000fe40000800000 */
[----:B------:R-:W-:Y:S02]  /*a800*/  SEL R12, R12, RZ, P1 ;  /* 0x000000ff0c0c7207 */ /* 0x000fe40000800000 */
[----:B------:R-:W-:Y:S01]  /*a810*/  LOP3.LUT R13, R17, R4, RZ, 0x3c, !PT ;  /* 0x00000004110d7212 */ /* 0x000fe200078e3cff */
[----:B------:R-:W-:Y:S06]  /*a820*/  @!P6 BRA `(.L_x_50) ;  /* 0x00000004008ce947 */ /* 0x000fec0003800000 */
[----:B------:R-:W-:Y:S01]  /*a830*/  IMAD.MOV.U32 R4, RZ, RZ, R7 ;  /* 0x000000ffff047224 */ /* 0x000fe200078e0007 */
[----:B------:R-:W-:Y:S06]  /*a840*/  @!P0 BRA `(.L_x_51) ;  /* 0x0000000000488947 */ /* 0x000fec0003800000 */
[----:B------:R-:W1:Y:S01]  /*a850*/  LDC R15, c[0x0][0x41c] ;  /* 0x00010700ff0f7b82 */ /* 0x000e620000000800 */
[----:B------:R-:W-:Y:S01]  /*a860*/  ULDC.64 UR4, c[0x0][0x408] ;  /* 0x0001020000047ab9 */ /* 0x000fe20000000a00 */
[----:B------:R-:W-:Y:S01]  /*a870*/  ULDC.64 UR6, c[0x0][0x208] ;  /* 0x0000820000067ab9 */ /* 0x000fe20000000a00 */
[----:B-1----:R-:W-:-:S13]  /*a880*/  ISETP.NE.AND P1, PT, R15, 0x1, PT ;  /* 0x000000010f00780c */ /* 0x002fda0003f25270 */
[----:B------:R-:W1:Y:S02]  /*a890*/  @P1 LDC.64 R4, c[0x0][0x420] ;  /* 0x00010800ff041b82 */ /* 0x000e640000000a00 */
[----:B-1----:R-:W-:-:S04]  /*a8a0*/  @P1 IMAD.HI.U32 R14, R9, R4, RZ ;  /* 0x00000004090e1227 */ /* 0x002fc800078e00ff */
[----:B------:R-:W-:Y:S01]  /*a8b0*/  IMAD.MOV.U32 R4, RZ, RZ, R9 ;  /* 0x000000ffff047224 */ /* 0x000fe200078e0009 */
[----:B------:R-:W-:-:S04]  /*a8c0*/  @P1 SHF.R.U32.HI R4, RZ, R5, R14 ;  /* 0x00000005ff041219 */ /* 0x000fc8000001160e */
[--C-:B------:R-:W-:Y:S01]  /*a8d0*/  SHF.R.S32.HI R5, RZ, 0x1f, R4.reuse ;  /* 0x0000001fff057819 */ /* 0x100fe20000011404 */
[----:B------:R-:W-:-:S04]  /*a8e0*/  IMAD.MOV R14, RZ, RZ, -R4 ;  /* 0x000000ffff0e7224 */ /* 0x000fc800078e0a04 */
[----:B------:R-:W-:Y:S02]  /*a8f0*/  IMAD R9, R15, R14, R9 ;  /* 0x0000000e0f097224 */ /* 0x000fe400078e0209 */
[----:B------:R-:W-:Y:S02]  /*a900*/  IMAD R15, R8, UR4, RZ ;  /* 0x00000004080f7c24 */ /* 0x000fe4000f8e02ff */
[----:B------:R-:W-:-:S04]  /*a910*/  IMAD.WIDE.U32 R4, R6, UR4, R4 ;  /* 0x0000000406047c25 */ /* 0x000fc8000f8e0004 */
[----:B------:R-:W-:Y:S01]  /*a920*/  IMAD R15, R6, UR5, R15 ;  /* 0x00000005060f7c24 */ /* 0x000fe2000f8e020f */
[----:B------:R-:W-:-:S03]  /*a930*/  LEA R2, P1, R4, R2, 0x2 ;  /* 0x0000000204027211 */ /* 0x000fc600078210ff */
[----:B------:R-:W-:-:S05]  /*a940*/  IMAD.IADD R5, R15, 0x1, R5 ;  /* 0x000000010f057824 */ /* 0x000fca00078e0205 */
[----:B------:R-:W-:-:S05]  /*a950*/  LEA.HI.X R3, R4, R3, R5, 0x2, P1 ;  /* 0x0000000304037211 */ /* 0x000fca00008f1405 */
[----:B------:R1:W5:Y:S02]  /*a960*/  LDG.E R4, desc[UR6][R2.64] ;  /* 0x0000000602047981 */ /* 0x000364000c1e1900 */
.L_x_51:
[----:B-1----:R-:W1:Y:S01]  /*a970*/  S2R R2, SR_TID.X ;  /* 0x0000000000027919 */ /* 0x002e620000002100 */
[----:B------:R-:W-:Y:S01]  /*a980*/  IMAD R3, R12, 0x8, R23 ;  /* 0x000000080c037824 */ /* 0x000fe200078e0217 */
[----:B-1----:R-:W-:Y:S02]  /*a990*/  LOP3.LUT R5, R2, 0x7f, RZ, 0xc0, !PT ;  /* 0x0000007f02057812 */ /* 0x002fe400078ec0ff */
[----:B------:R-:W-:Y:S02]  /*a9a0*/  SHF.L.U32 R2, R13, 0x1f, RZ ;  /* 0x0000001f0d027819 */ /* 0x000fe400000006ff */
[----:B------:R-:W-:Y:S02]  /*a9b0*/  ISETP.NE.AND P1, PT, R5, RZ, PT ;  /* 0x000000ff0500720c */ /* 0x000fe40003f25270 */
[----:B------:R-:W1:Y:S02]  /*a9c0*/  SYNCS.PHASECHK.TRANS64.TRYWAIT P2, [R3+URZ+0x31c40], R2 ;  /* 0x031c4002030075a7 */ /* 0x000e64000804017f */
[----:B-1----:R-:W-:Y:S09]  /*a9d0*/  @!P2 BRA `(.L_x_52) ;  /* 0x0000001c0054a947 */ /* 0x002ff20003800000 */
.L_x_98:
[----:B------:R-:W-:Y:S05]  /*a9e0*/  @P1 BRA `(.L_x_53) ;  /* 0x0000000000141947 */ /* 0x000fea0003800000 */
[----:B------:R-:W-:Y:S01]  /*a9f0*/  ISETP.NE.AND P2, PT, R27, RZ, PT ;  /* 0x000000ff1b00720c */ /* 0x000fe20003f45270 */
[----:B-1----:R-:W-:-:S04]  /*aa00*/  IMAD.MOV.U32 R2, RZ, RZ, 0x6c00 ;  /* 0x00006c00ff027424 */ /* 0x002fc800078e00ff */
[----:B------:R2:W-:Y:S08]  /*aa10*/  SYNCS.ARRIVE.TRANS64 RZ, [R3+URZ+0x31c30], R2 ;  /* 0x031c300203ff79a7 */ /* 0x0005f0000800003f */
[----:B------:R-:W-:Y:S05]  /*aa20*/  @!P2 BRA `(.L_x_53) ;  /* 0x000000000004a947 */ /* 0x000fea0003800000 */
[----:B------:R-:W-:Y:S01]  /*aa30*/  BPT.TRAP 0x1 ;  /* 0x000000040000795c */ /* 0x000fe20000300000 */
.L_x_53:
[----:B-12---:R-:W-:Y:S01]  /*aa40*/  IMAD R2, R12, 0x6c00, R23 ;  /* 0x00006c000c027824 */ /* 0x006fe200078e0217 */
        /* <DEDUP_REMOVED lines=10> */
[----:B------:R-:W-:Y:S01]  /*aaf0*/  UMOV UR16, 0x20 ;  /* 0x0000002000107882 */ /* 0x000fe20000000000 */
[----:B------:R-:W-:Y:S01]  /*ab00*/  VIADD R3, R23, 0x31c00 ;  /* 0x00031c0017037836 */ /* 0x000fe20000000000 */
[----:B------:R-:W-:Y:S01]  /*ab10*/  UMOV UR17, 0x40 ;  /* 0x0000004000117882 */ /* 0x000fe20000000000 */
[----:B------:R-:W-:Y:S01]  /*ab20*/  UIADD3 UR9, UR9, 0x31c30, URZ ;  /* 0x00031c3009097890 */ /* 0x000fe2000fffe03f */
[----:B------:R-:W-:Y:S01]  /*ab30*/  SHF.L.U32 R5, R17, 0x1f, RZ ;  /* 0x0000001f11057819 */ /* 0x000fe200000006ff */
[----:B------:R-:W-:Y:S01]  /*ab40*/  UIMAD UR11, UR11, 0x90, URZ ;  /* 0x000000900b0b78a4 */ /* 0x000fe2000f8e023f */
[----:B------:R-:W-:Y:S01]  /*ab50*/  IMAD R2, R16, 0x8, R3 ;  /* 0x0000000810027824 */ /* 0x000fe200078e0203 */
[----:B------:R-:W-:-:S02]  /*ab60*/  UIADD3 UR8, UR14, 0x16a00, URZ ;  /* 0x00016a000e087890 */ /* 0x000fc4000fffe03f */
[----:B------:R-:W-:Y:S02]  /*ab70*/  UIADD3 UR15, UR14, 0x18e00, URZ ;  /* 0x00018e000e0f7890 */ /* 0x000fe4000fffe03f */
[----:B------:R-:W-:-:S05]  /*ab80*/  UIADD3 UR14, UR14, 0x1b200, URZ ;  /* 0x0001b2000e0e7890 */ /* 0x000fca000fffe03f */
[----:B------:R1:W-:Y:S02]  /*ab90*/  UTMALDG.4D [UR8], [UR4], desc[UR6] ;  /* 0x00000608040075b4 */ /* 0x0003e40008019000 */
[----:B-1----:R-:W-:Y:S01]  /*aba0*/  UMOV UR8, UR15 ;  /* 0x0000000f00087c82 */ /* 0x002fe20008000000 */
[----:B------:R-:W-:Y:S02]  /*abb0*/  UMOV UR10, UR16 ;  /* 0x00000010000a7c82 */ /* 0x000fe40008000000 */
[----:B------:R1:W-:Y:S02]  /*abc0*/  UTMALDG.4D [UR8], [UR4], desc[UR6] ;  /* 0x00000608040075b4 */ /* 0x0003e40008019000 */
[----:B-1----:R-:W-:Y:S01]  /*abd0*/  UMOV UR8, UR14 ;  /* 0x0000000e00087c82 */ /* 0x002fe20008000000 */
[----:B------:R-:W-:Y:S02]  /*abe0*/  UMOV UR10, UR17 ;  /* 0x00000011000a7c82 */ /* 0x000fe40008000000 */
[----:B------:R1:W-:Y:S01]  /*abf0*/  UTMALDG.4D [UR8], [UR4], desc[UR6] ;  /* 0x00000608040075b4 */ /* 0x0003e20008019000 */
[----:B------:R-:W2:Y:S02]  /*ac00*/  SYNCS.PHASECHK.TRANS64.TRYWAIT P2, [R2+URZ+0x60], R5 ;  /* 0x00006005020075a7 */ /* 0x000ea4000804017f */
[----:B-12---:R-:W-:Y:S05]  /*ac10*/  @!P2 BRA `(.L_x_54) ;  /* 0x0000001800d8a947 */ /* 0x006fea0003800000 */
.L_x_99:
[----:B------:R-:W-:Y:S05]  /*ac20*/  @P1 BRA `(.L_x_55) ;  /* 0x0000000000181947 */ /* 0x000fea0003800000 */
[----:B------:R-:W-:Y:S01]  /*ac30*/  ISETP.NE.AND P1, PT, R27, RZ, PT ;  /* 0x000000ff1b00720c */ /* 0x000fe20003f25270 */
[----:B-1----:R-:W-:Y:S02]  /*ac40*/  IMAD R2, R16, 0x8, R23 ;  /* 0x0000000810027824 */ /* 0x002fe400078e0217 */
[----:B------:R-:W-:-:S04]  /*ac50*/  IMAD.MOV.U32 R3, RZ, RZ, 0x6c00 ;  /* 0x00006c00ff037424 */ /* 0x000fc800078e00ff */
[----:B------:R2:W-:Y:S06]  /*ac60*/  SYNCS.ARRIVE.TRANS64 RZ, [R2+URZ+0x31c50], R3 ;  /* 0x031c500302ff79a7 */ /* 0x0005ec000800003f */
[----:B------:R-:W-:Y:S05]  /*ac70*/  @!P1 BRA `(.L_x_55) ;  /* 0x0000000000049947 */ /* 0x000fea0003800000 */
[----:B------:R-:W-:Y:S01]  /*ac80*/  BPT.TRAP 0x1 ;  /* 0x000000040000795c */ /* 0x000fe20000300000 */
.L_x_55:
[--C-:B--2---:R-:W-:Y:S01]  /*ac90*/  IMAD R3, R16, 0x6c00, R23.reuse ;  /* 0x00006c0010037824 */ /* 0x104fe200078e0217 */
[----:B------:R-:W-:Y:S01]  /*aca0*/  R2UR UR11, R18 ;  /* 0x00000000120b72ca */ /* 0x000fe200000e0000 */
[----:B-1----:R-:W-:Y:S01]  /*acb0*/  IMAD R2, R16, 0x8, R23 ;  /* 0x0000000810027824 */ /* 0x002fe200078e0217 */
        /* <DEDUP_REMOVED lines=8> */
[----:B------:R-:W-:Y:S01]  /*ad40*/  UMOV UR7, 0x14f00000 ;  /* 0x14f0000000077882 */ /* 0x000fe20000000000 */
[----:B------:R-:W-:Y:S01]  /*ad50*/  UMOV UR16, 0x20 ;  /* 0x0000002000107882 */ /* 0x000fe20000000000 */
[----:B------:R-:W-:Y:S01]  /*ad60*/  IMAD.MOV.U32 R7, RZ, RZ, R4 ;  /* 0x000000ffff077224 */ /* 0x000fe200078e0004 */
[----:B------:R-:W-:Y:S01]  /*ad70*/  UIMAD UR11, UR11, 0x90, URZ ;  /* 0x000000900b0b78a4 */ /* 0x000fe2000f8e023f */
[----:B------:R-:W-:-:S03]  /*ad80*/  IMAD.MOV.U32 R18, RZ, RZ, R9 ;  /* 0x000000ffff127224 */ /* 0x000fc600078e0009 */
[----:B------:R-:W-:Y:S02]  /*ad90*/  UIADD3 UR8, UR15, 0x200, URZ ;  /* 0x000002000f087890 */ /* 0x000fe4000fffe03f */
[----:B------:R-:W-:Y:S02]  /*ada0*/  UIADD3 UR9, UR9, 0x31c50, URZ ;  /* 0x00031c5009097890 */ /* 0x000fe4000fffe03f */
[----:B------:R-:W-:Y:S02]  /*adb0*/  UIADD3 UR14, UR15, 0x2600, URZ ;  /* 0x000026000f0e7890 */ /* 0x000fe4000fffe03f */
[----:B------:R-:W-:-:S05]  /*adc0*/  UIADD3 UR15, UR15, 0x4a00, URZ ;  /* 0x00004a000f0f7890 */ /* 0x000fca000fffe03f */
[----:B------:R1:W-:Y:S02]  /*add0*/  UTMALDG.4D [UR8], [UR4], desc[UR6] ;  /* 0x00000608040075b4 */ /* 0x0003e40008019000 */
[----:B-1----:R-:W-:Y:S01]  /*ade0*/  UMOV UR8, UR14 ;  /* 0x0000000e00087c82 */ /* 0x002fe20008000000 */
[----:B------:R-:W-:Y:S01]  /*adf0*/  UMOV UR10, UR16 ;  /* 0x00000010000a7c82 */ /* 0x000fe20008000000 */
[----:B------:R-:W-:Y:S01]  /*ae00*/  UMOV UR14, 0x40 ;  /* 0x00000040000e7882 */ /* 0x000fe20000000000 */
[----:B------:R1:W-:Y:S02]  /*ae10*/  UTMALDG.4D [UR8], [UR4], desc[UR6] ;  /* 0x00000608040075b4 */ /* 0x0003e40008019000 */
[----:B-1----:R-:W-:Y:S01]  /*ae20*/  UMOV UR8, UR15 ;  /* 0x0000000f00087c82 */ /* 0x002fe20008000000 */
[----:B------:R-:W-:Y:S02]  /*ae30*/  UMOV UR10, UR14 ;  /* 0x0000000e000a7c82 */ /* 0x000fe40008000000 */
[----:B------:R1:W-:Y:S02]  /*ae40*/  UTMALDG.4D [UR8], [UR4], desc[UR6] ;  /* 0x00000608040075b4 */ /* 0x0003e40008019000 */
[----:B-1----:R-:W-:Y:S01]  /*ae50*/  NOP ;  /* 0x0000000000007918 */ /* 0x002fe20000000000 */
.L_x_50:
[----:B------:R-:W-:Y:S05]  /*ae60*/  BSYNC B0 ;  /* 0x0000000000007941 */ /* 0x000fea0003800000 */
.L_x_49:
[----:B------:R-:W-:Y:S02]  /*ae70*/  VIADD R9, R24, 0xfffffffd ;  /* 0xfffffffd18097836 */ /* 0x000fe40000000000 */
[----:B------:R-:W-:Y:S02]  /*ae80*/  IMAD.MOV.U32 R16, RZ, RZ, R12 ;  /* 0x000000ffff107224 */ /* 0x000fe400078e000c */
[----:B------:R-:W-:-:S07]  /*ae90*/  IMAD.MOV.U32 R17, RZ, RZ, R13 ;  /* 0x000000ffff117224 */ /* 0x000fce00078e000d */
.L_x_48:
[----:B------:R-:W-:Y:S01]  /*aea0*/  IMAD.MOV R11, RZ, RZ, -R11 ;  /* 0x000000ffff0b7224 */ /* 0x000fe200078e0a0b */
[----:B------:R-:W-:Y:S04]  /*aeb0*/  BSSY B0, `(.L_x_47) ;  /* 0x00000e0000007945 */ /* 0x000fe80003800000 */
[----:B------:R-:W-:-:S13]  /*aec0*/  ISETP.NE.AND P1, PT, R10, R11, PT ;  /* 0x0000000b0a00720c */ /* 0x000fda0003f25270 */
[----:B------:R-:W-:Y:S05]  /*aed0*/  @!P1 BRA `(.L_x_56) ;  /* 0x0000000c00749947 */ /* 0x000fea0003800000 */
[----:B------:R-:W-:-:S07]  /*aee0*/  IMAD.MOV.U32 R4, RZ, RZ, R7 ;  /* 0x000000ffff047224 */ /* 0x000fce00078e0007 */
.L_x_71:
[----:B------:R-:W-:Y:S01]  /*aef0*/  VIADD R10, R16, 0x1 ;  /* 0x00000001100a7836 */ /* 0x000fe20000000000 */
[----:B------:R-:W-:Y:S04]  /*af00*/  BSSY B1, `(.L_x_57) ;  /* 0x000006a000017945 */ /* 0x000fe80003800000 */
[----:B------:R-:W-:-:S04]  /*af10*/  ISETP.NE.AND P1, PT, R10, 0x2, PT ;  /* 0x000000020a00780c */ /* 0x000fc80003f25270 */
[----:B-12---:R-:W-:Y:S02]  /*af20*/  SEL R2, RZ, 0x1, P1 ;  /* 0x00000001ff027807 */ /* 0x006fe40000800000 */
[----:B------:R-:W-:Y:S02]  /*af30*/  SEL R10, R10, RZ, P1 ;  /* 0x000000ff0a0a7207 */ /* 0x000fe40000800000 */
[----:B------:R-:W-:Y:S01]  /*af40*/  LOP3.LUT R11, R17, R2, RZ, 0x3c, !PT ;  /* 0x00000002110b7212 */ /* 0x000fe200078e3cff */
[----:B------:R-:W-:Y:S06]  /*af50*/  @!P6 BRA `(.L_x_58) ;  /* 0x000000040090e947 */ /* 0x000fec0003800000 */
[----:B-1----:R-:W-:Y:S01]  /*af60*/  IMAD.MOV.U32 R12, RZ, RZ, R9 ;  /* 0x000000ffff0c7224 */ /* 0x002fe200078e0009 */
[----:B------:R-:W-:Y:S06]  /*af70*/  @!P0 BRA `(.L_x_59) ;  /* 0x0000000000508947 */ /* 0x000fec0003800000 */
[----:B------:R-:W1:Y:S01]  /*af80*/  LDC R12, c[0x0][0x41c] ;  /* 0x00010700ff0c7b82 */ /* 0x000e620000000800 */
[----:B------:R-:W-:Y:S01]  /*af90*/  IMAD.MOV.U32 R13, RZ, RZ, R9 ;  /* 0x000000ffff0d7224 */ /* 0x000fe200078e0009 */
[----:B------:R-:W-:Y:S01]  /*afa0*/  ULDC.64 UR4, c[0x0][0x408] ;  /* 0x0001020000047ab9 */ /* 0x000fe20000000a00 */
[----:B------:R-:W-:Y:S01]  /*afb0*/  ULDC.64 UR6, c[0x0][0x208] ;  /* 0x0000820000067ab9 */ /* 0x000fe20000000a00 */
[----:B------:R-:W-:-:S04]  /*afc0*/  IMAD R15, R8, UR4, RZ ;  /* 0x00000004080f7c24 */ /* 0x000fc8000f8e02ff */
[----:B------:R-:W2:Y:S01]  /*afd0*/  LDC.64 R4, c[0x0][0x3f8] ;  /* 0x0000fe00ff047b82 */ /* 0x000ea20000000a00 */
        /* <DEDUP_REMOVED lines=9> */
[----:B--2---:R-:W-:-:S04]  /*b070*/  LEA R4, P1, R2, R4, 0x2 ;  /* 0x0000000402047211 */ /* 0x004fc800078210ff */
[----:B------:R-:W-:-:S05]  /*b080*/  LEA.HI.X R5, R2, R5, R3, 0x2, P1 ;  /* 0x0000000502057211 */ /* 0x000fca00008f1403 */
[----:B------:R1:W5:Y:S01]  /*b090*/  LDG.E R4, desc[UR6][R4.64] ;  /* 0x0000000604047981 */ /* 0x000362000c1e1900 */
[----:B------:R-:W-:-:S04]  /*b0a0*/  IMAD.MOV R2, RZ, RZ, -R13 ;  /* 0x000000ffff027224 */ /* 0x000fc800078e0a0d */
[----:B------:R-:W-:-:S07]  /*b0b0*/  IMAD R12, R12, R2, R9 ;  /* 0x000000020c0c7224 */ /* 0x000fce00078e0209 */
.L_x_59:
[----:B------:R-:W1:Y:S01]  /*b0c0*/  S2R R2, SR_TID.X ;  /* 0x0000000000027919 */ /* 0x000e620000002100 */
[----:B------:R-:W-:Y:S01]  /*b0d0*/  IMAD R3, R10, 0x8, R23 ;  /* 0x000000080a037824 */ /* 0x000fe200078e0217 */
[----:B-1----:R-:W-:Y:S02]  /*b0e0*/  LOP3.LUT R5, R2, 0x7f, RZ, 0xc0, !PT ;  /* 0x0000007f02057812 */ /* 0x002fe400078ec0ff */
[----:B------:R-:W-:Y:S02]  /*b0f0*/  SHF.L.U32 R2, R11, 0x1f, RZ ;  /* 0x0000001f0b027819 */ /* 0x000fe400000006ff */
[----:B------:R-:W-:Y:S02]  /*b100*/  ISETP.NE.AND P1, PT, R5, RZ, PT ;  /* 0x000000ff0500720c */ /* 0x000fe40003f25270 */
[----:B------:R-:W1:Y:S02]  /*b110*/  SYNCS.PHASECHK.TRANS64.TRYWAIT P2, [R3+URZ+0x31c40], R2 ;  /* 0x031c4002030075a7 */ /* 0x000e64000804017f */
[----:B-1----:R-:W-:Y:S09]  /*b120*/  @!P2 BRA `(.L_x_60) ;  /* 0x0000001400a8a947 */ /* 0x002ff20003800000 */
.L_x_100:
[----:B------:R-:W-:Y:S05]  /*b130*/  @P1 BRA `(.L_x_61) ;  /* 0x0000000000141947 */ /* 0x000fea0003800000 */
[----:B------:R-:W-:Y:S01]  /*b140*/  ISETP.NE.AND P2, PT, R27, RZ, PT ;  /* 0x000000ff1b00720c */ /* 0x000fe20003f45270 */
[----:B-1----:R-:W-:-:S04]  /*b150*/  IMAD.MOV.U32 R2, RZ, RZ, 0x6c00 ;  /* 0x00006c00ff027424 */ /* 0x002fc800078e00ff */
[----:B------:R2:W-:Y:S08]  /*b160*/  SYNCS.ARRIVE.TRANS64 RZ, [R3+URZ+0x31c30], R2 ;  /* 0x031c300203ff79a7 */ /* 0x0005f0000800003f */
[----:B------:R-:W-:Y:S05]  /*b170*/  @!P2 BRA `(.L_x_61) ;  /* 0x000000000004a947 */ /* 0x000fea0003800000 */
[----:B------:R-:W-:Y:S01]  /*b180*/  BPT.TRAP 0x1 ;  /* 0x000000040000795c */ /* 0x000fe20000300000 */
.L_x_61:
        /* <DEDUP_REMOVED lines=30> */
.L_x_101:
[----:B------:R-:W-:Y:S05]  /*b370*/  @P1 BRA `(.L_x_63) ;  /* 0x0000000000141947 */ /* 0x000fea0003800000 */
[----:B------:R-:W-:Y:S01]  /*b380*/  ISETP.NE.AND P1, PT, R27, RZ, PT ;  /* 0x000000ff1b00720c */ /* 0x000fe20003f25270 */
[----:B------:R-:W-:-:S04]  /*b390*/  IMAD.MOV.U32 R3, RZ, RZ, 0x6c00 ;  /* 0x00006c00ff037424 */ /* 0x000fc800078e00ff */
[----:B------:R2:W-:Y:S08]  /*b3a0*/  SYNCS.ARRIVE.TRANS64 RZ, [R2+URZ+0x50], R3 ;  /* 0x0000500302ff79a7 */ /* 0x0005f0000800003f */
[----:B------:R-:W-:Y:S05]  /*b3b0*/  @!P1 BRA `(.L_x_63) ;  /* 0x0000000000049947 */ /* 0x000fea0003800000 */
[----:B------:R-:W-:Y:S01]  /*b3c0*/  BPT.TRAP 0x1 ;  /* 0x000000040000795c */ /* 0x000fe20000300000 */
.L_x_63:
[----:B------:R-:W-:Y:S01]  /*b3d0*/  IMAD R16, R16, 0x6c00, R23 ;  /* 0x00006c0010107824 */ /* 0x000fe200078e0217 */
        /* <DEDUP_REMOVED lines=8> */
[----:B------:R-:W-:Y:S01]  /*b460*/  R2UR UR12, R0 ;  /* 0x00000000000c72ca */ /* 0x000fe200000e0000 */
[----:B------:R-:W-:Y:S01]  /*b470*/  UMOV UR7, 0x14f00000 ;  /* 0x14f0000000077882 */ /* 0x000fe20000000000 */
[----:B------:R-:W-:Y:S01]  /*b480*/  UMOV UR17, 0x20 ;  /* 0x0000002000117882 */ /* 0x000fe20000000000 */
[----:B------:R-:W-:-:S02]  /*b490*/  IMAD.MOV.U32 R18, RZ, RZ, R12 ;  /* 0x000000ffff127224 */ /* 0x000fc400078e000c */
[----:B------:R-:W-:Y:S01]  /*b4a0*/  UIMAD UR11, UR11, 0x90, URZ ;  /* 0x000000900b0b78a4 */ /* 0x000fe2000f8e023f */
[----:B------:R-:W-:Y:S01]  /*b4b0*/  IMAD.MOV.U32 R7, RZ, RZ, R4 ;  /* 0x000000ffff077224 */ /* 0x000fe200078e0004 */
[----:B------:R-:W-:Y:S02]  /*b4c0*/  UIADD3 UR9, UR9, 0x50, URZ ;  /* 0x0000005009097890 */ /* 0x000fe4000fffe03f */
[----:B------:R-:W-:Y:S02]  /*b4d0*/  UIADD3 UR14, UR8, 0x200, URZ ;  /* 0x00000200080e7890 */ /* 0x000fe4000fffe03f */
[----:B------:R-:W-:Y:S02]  /*b4e0*/  UIADD3 UR15, UR8, 0x2600, URZ ;  /* 0x00002600080f7890 */ /* 0x000fe4000fffe03f */
[----:B------:R-:W-:-:S03]  /*b4f0*/  UIADD3 UR16, UR8, 0x4a00, URZ ;  /* 0x00004a0008107890 */ /* 0x000fc6000fffe03f */
[----:B------:R-:W-:Y:S01]  /*b500*/  UMOV UR8, UR14 ;  /* 0x0000000e00087c82 */ /* 0x000fe20008000000 */
[----:B------:R-:W-:Y:S01]  /*b510*/  UMOV UR14, 0x40 ;  /* 0x00000040000e7882 */ /* 0x000fe20000000000 */
[----:B------:R3:W-:Y:S02]  /*b520*/  UTMALDG.4D [UR8], [UR4], desc[UR6] ;  /* 0x00000608040075b4 */ /* 0x0007e40008019000 */
[----:B---3--:R-:W-:Y:S01]  /*b530*/  UMOV UR8, UR15 ;  /* 0x0000000f00087c82 */ /* 0x008fe20008000000 */
[----:B------:R-:W-:Y:S02]  /*b540*/  UMOV UR10, UR17 ;  /* 0x00000011000a7c82 */ /* 0x000fe40008000000 */
[----:B------:R3:W-:Y:S02]  /*b550*/  UTMALDG.4D [UR8], [UR4], desc[UR6] ;  /* 0x00000608040075b4 */ /* 0x0007e40008019000 */
[----:B---3--:R-:W-:Y:S01]  /*b560*/  UMOV UR8, UR16 ;  /* 0x0000001000087c82 */ /* 0x008fe20008000000 */
[----:B------:R-:W-:-:S02]  /*b570*/  UMOV UR10, UR14 ;  /* 0x0000000e000a7c82 */ /* 0x000fc40008000000 */
[----:B------:R3:W-:Y:S02]  /*b580*/  UTMALDG.4D [UR8], [UR4], desc[UR6] ;  /* 0x00000608040075b4 */ /* 0x0007e40008019000 */
[----:B---3--:R-:W-:Y:S01]  /*b590*/  NOP ;  /* 0x0000000000007918 */ /* 0x008fe20000000000 */
.L_x_58:
[----:B------:R-:W-:Y:S05]  /*b5a0*/  BSYNC B1 ;  /* 0x0000000000017941 */ /* 0x000fea0003800000 */
.L_x_57:
[----:B------:R-:W-:Y:S01]  /*b5b0*/  VIADD R16, R10, 0x1 ;  /* 0x000000010a107836 */ /* 0x000fe20000000000 */
[----:B------:R-:W-:Y:S04]  /*b5c0*/  BSSY B1, `(.L_x_64) ;  /* 0x000006b000017945 */ /* 0x000fe80003800000 */
[----:B------:R-:W-:-:S04]  /*b5d0*/  ISETP.NE.AND P1, PT, R16, 0x2, PT ;  /* 0x000000021000780c */ /* 0x000fc80003f25270 */
[----:B-12---:R-:W-:Y:S02]  /*b5e0*/  SEL R2, RZ, 0x1, P1 ;  /* 0x00000001ff027807 */ /* 0x006fe40000800000 */
[----:B------:R-:W-:Y:S02]  /*b5f0*/  SEL R16, R16, RZ, P1 ;  /* 0x000000ff10107207 */ /* 0x000fe40000800000 */
[----:B------:R-:W-:Y:S01]  /*b600*/  LOP3.LUT R17, R11, R2, RZ, 0x3c, !PT ;  /* 0x000000020b117212 */ /* 0x000fe200078e3cff */
[----:B------:R-:W-:Y:S06]  /*b610*/  @!P6 BRA `(.L_x_65) ;  /* 0x000000040094e947 */ /* 0x000fec0003800000 */
[----:B------:R-:W-:Y:S01]  /*b620*/  VIADD R13, R9, 0xffffffff ;  /* 0xffffffff090d7836 */ /* 0x000fe20000000000 */
        /* <DEDUP_REMOVED lines=21> */
.L_x_66:
[----:B------:R-:W1:Y:S01]  /*b780*/  S2R R2, SR_TID.X ;  /* 0x0000000000027919 */ /* 0x000e620000002100 */
[----:B------:R-:W-:Y:S02]  /*b790*/  SHF.L.U32 R3, R17, 0x1f, RZ ;  /* 0x0000001f11037819 */ /* 0x000fe400000006ff */
[----:B-1----:R-:W-:Y:S01]  /*b7a0*/  LOP3.LUT R5, R2, 0x7f, RZ, 0xc0, !PT ;  /* 0x0000007f02057812 */ /* 0x002fe200078ec0ff */
[----:B------:R-:W-:-:S03]  /*b7b0*/  IMAD R2, R16, 0x8, R23 ;  /* 0x0000000810027824 */ /* 0x000fc600078e0217 */
[----:B------:R-:W-:Y:S01]  /*b7c0*/  ISETP.NE.AND P1, PT, R5, RZ, PT ;  /* 0x000000ff0500720c */ /* 0x000fe20003f25270 */
[----:B------:R-:W1:Y:S02]  /*b7d0*/  SYNCS.PHASECHK.TRANS64.TRYWAIT P2, [R2+URZ+0x31c40], R3 ;  /* 0x031c4003020075a7 */ /* 0x000e64000804017f */
[----:B-1----:R-:W-:Y:S10]  /*b7e0*/  @!P2 BRA `(.L_x_67) ;  /* 0x000000100020a947 */ /* 0x002ff40003800000 */
.L_x_102:
[----:B------:R-:W-:Y:S05]  /*b7f0*/  @P1 BRA `(.L_x_68) ;  /* 0x0000000000141947 */ /* 0x000fea0003800000 */
[----:B------:R-:W-:Y:S01]  /*b800*/  ISETP.NE.AND P2, PT, R27, RZ, PT ;  /* 0x000000ff1b00720c */ /* 0x000fe20003f45270 */
[----:B-1----:R-:W-:-:S04]  /*b810*/  IMAD.MOV.U32 R3, RZ, RZ, 0x6c00 ;  /* 0x00006c00ff037424 */ /* 0x002fc800078e00ff */
[----:B------:R2:W-:Y:S08]  /*b820*/  SYNCS.ARRIVE.TRANS64 RZ, [R2+URZ+0x31c30], R3 ;  /* 0x031c300302ff79a7 */ /* 0x0005f0000800003f */
[----:B------:R-:W-:Y:S05]  /*b830*/  @!P2 BRA `(.L_x_68) ;  /* 0x000000000004a947 */ /* 0x000fea0003800000 */
[----:B------:R-:W-:Y:S01]  /*b840*/  BPT.TRAP 0x1 ;  /* 0x000000040000795c */ /* 0x000fe20000300000 */
.L_x_68:
[----:B-12---:R-:W-:Y:S01]  /*b850*/  IMAD R2, R16, 0x6c00, R23 ;  /* 0x00006c0010027824 */ /* 0x006fe200078e0217 */
[----:B------:R-:W-:Y:S01]  /*b860*/  R2UR UR11, R13 ;  /* 0x000000000d0b72ca */ /* 0x000fe200000e0000 */
[----:B------:R-:W-:Y:S01]  /*b870*/  VIADD R3, R23, 0x31c00 ;  /* 0x00031c0017037836 */ /* 0x000fe20000000000 */
[----:B------:R-:W-:Y:S01]  /*b880*/  UIADD3 UR4, UP0, UR36, 0x370, URZ ;  /* 0x0000037024047890 */ /* 0x000fe2000ff1e03f */
[----:B------:R-:W-:Y:S01]  /*b890*/  R2UR UR12, R0 ;  /* 0x00000000000c72ca */ /* 0x000fe200000e0000 */
[----:B------:R-:W-:Y:S01]  /*b8a0*/  UMOV UR10, URZ ;  /* 0x0000003f000a7c82 */ /* 0x000fe20008000000 */
[----:B------:R-:W-:Y:S01]  /*b8b0*/  R2UR UR8, R2 ;  /* 0x00000000020872ca */ /* 0x000fe200000e0000 */
[--C-:B------:R-:W-:Y:S01]  /*b8c0*/  IMAD R2, R16, 0x8, R3.reuse ;  /* 0x0000000810027824 */ /* 0x100fe200078e0203 */
[----:B-----5:R-:W-:Y:S01]  /*b8d0*/  R2UR UR13, R4 ;  /* 0x00000000040d72ca */ /* 0x020fe200000e0000 */
[----:B------:R-:W-:Y:S01]  /*b8e0*/  UIADD3.X UR5, URZ, UR37, URZ, UP0, !UPT ;  /* 0x000000253f057290 */ /* 0x000fe200087fe43f */
[----:B------:R-:W-:Y:S01]  /*b8f0*/  SHF.L.U32 R11, R11, 0x1f, RZ ;  /* 0x0000001f0b0b7819 */ /* 0x000fe200000006ff */
[----:B------:R-:W-:Y:S01]  /*b900*/  UMOV UR6, 0x0 ;  /* 0x0000000000067882 */ /* 0x000fe20000000000 */
[----:B------:R-:W-:Y:S01]  /*b910*/  R2UR UR9, R2 ;  /* 0x00000000020972ca */ /* 0x000fe200000e0000 */
[----:B------:R-:W-:Y:S01]  /*b920*/  UMOV UR7, 0x14f00000 ;  /* 0x14f0000000077882 */ /* 0x000fe20000000000 */
[----:B------:R-:W-:Y:S01]  /*b930*/  UIMAD UR11, UR11, 0x90, URZ ;  /* 0x000000900b0b78a4 */ /* 0x000fe2000f8e023f */
[----:B------:R-:W-:Y:S01]  /*b940*/  IMAD R2, R10, 0x8, R3 ;  /* 0x000000080a027824 */ /* 0x000fe200078e0203 */
[----:B------:R-:W-:Y:S01]  /*b950*/  UMOV UR17, 0x20 ;  /* 0x0000002000117882 */ /* 0x000fe20000000000 */
[----:B------:R-:W-:-:S02]  /*b960*/  UMOV UR18, 0x40 ;  /* 0x0000004000127882 */ /* 0x000fc40000000000 */
[----:B------:R-:W-:Y:S02]  /*b970*/  UIADD3 UR14, UR8, 0x16a00, URZ ;  /* 0x00016a00080e7890 */ /* 0x000fe4000fffe03f */
[----:B------:R-:W-:Y:S02]  /*b980*/  UIADD3 UR15, UR8, 0x18e00, URZ ;  /* 0x00018e00080f7890 */ /* 0x000fe4000fffe03f */
[----:B------:R-:W-:Y:S02]  /*b990*/  UIADD3 UR16, UR8, 0x1b200, URZ ;  /* 0x0001b20008107890 */ /* 0x000fe4000fffe03f */
[----:B------:R-:W-:Y:S01]  /*b9a0*/  UIADD3 UR9, UR9, 0x30, URZ ;  /* 0x0000003009097890 */ /* 0x000fe2000fffe03f */
[----:B------:R-:W-:-:S08]  /*b9b0*/  UMOV UR8, UR14 ;  /* 0x0000000e00087c82 */ /* 0x000fd00008000000 */
        /* <DEDUP_REMOVED lines=9> */
.L_x_103:
[----:B------:R-:W-:Y:S05]  /*ba50*/  @P1 BRA `(.L_x_70) ;  /* 0x0000000000141947 */ /* 0x000fea0003800000 */
[----:B------:R-:W-:Y:S01]  /*ba60*/  ISETP.NE.AND P1, PT, R27, RZ, PT ;  /* 0x000000ff1b00720c */ /* 0x000fe20003f25270 */
[----:B------:R-:W-:-:S04]  /*ba70*/  IMAD.MOV.U32 R3, RZ, RZ, 0x6c00 ;  /* 0x00006c00ff037424 */ /* 0x000fc800078e00ff */
[----:B------:R2:W-:Y:S08]  /*ba80*/  SYNCS.ARRIVE.TRANS64 RZ, [R2+URZ+0x50], R3 ;  /* 0x0000500302ff79a7 */ /* 0x0005f0000800003f */
[----:B------:R-:W-:Y:S05]  /*ba90*/  @!P1 BRA `(.L_x_70) ;  /* 0x0000000000049947 */ /* 0x000fea0003800000 */
[----:B------:R-:W-:Y:S01]  /*baa0*/  BPT.TRAP 0x1 ;  /* 0x000000040000795c */ /* 0x000fe20000300000 */
.L_x_70:
        /* <DEDUP_REMOVED lines=18> */
[----:B------:R-:W-:-:S05]  /*bbd0*/  UIADD3 UR15, UR15, 0x4a00, URZ ;  /* 0x00004a000f0f7890 */ /* 0x000fca000fffe03f */
[----:B------:R3:W-:Y:S02]  /*bbe0*/  UTMALDG.4D [UR8], [UR4], desc[UR6] ;  /* 0x00000608040075b4 */ /* 0x0007e40008019000 */
[----:B---3--:R-:W-:Y:S01]  /*bbf0*/  UMOV UR8, UR14 ;  /* 0x0000000e00087c82 */ /* 0x008fe20008000000 */
[----:B------:R-:W-:Y:S01]  /*bc00*/  UMOV UR10, UR16 ;  /* 0x00000010000a7c82 */ /* 0x000fe20008000000 */
[----:B------:R-:W-:Y:S01]  /*bc10*/  UMOV UR14, 0x40 ;  /* 0x00000040000e7882 */ /* 0x000fe20000000000 */
[----:B------:R3:W-:Y:S02]  /*bc20*/  UTMALDG.4D [UR8], [UR4], desc[UR6] ;  /* 0x00000608040075b4 */ /* 0x0007e40008019000 */
[----:B---3--:R-:W-:Y:S01]  /*bc30*/  UMOV UR8, UR15 ;  /* 0x0000000f00087c82 */ /* 0x008fe20008000000 */
[----:B------:R-:W-:Y:S02]  /*bc40*/  UMOV UR10, UR14 ;  /* 0x0000000e000a7c82 */ /* 0x000fe40008000000 */
[----:B------:R3:W-:Y:S02]  /*bc50*/  UTMALDG.4D [UR8], [UR4], desc[UR6] ;  /* 0x00000608040075b4 */ /* 0x0007e40008019000 */
[----:B---3--:R-:W-:Y:S01]  /*bc60*/  NOP ;  /* 0x0000000000007918 */ /* 0x008fe20000000000 */
.L_x_65:
[----:B------:R-:W-:Y:S05]  /*bc70*/  BSYNC B1 ;  /* 0x0000000000017941 */ /* 0x000fea0003800000 */
.L_x_64:
[C---:B------:R-:W-:Y:S01]  /*bc80*/  ISETP.GT.AND P1, PT, R9.reuse, 0x1, PT ;  /* 0x000000010900780c */ /* 0x040fe20003f24270 */
[----:B------:R-:W-:-:S12]  /*bc90*/  VIADD R9, R9, 0xfffffffe ;  /* 0xfffffffe09097836 */ /* 0x000fd80000000000 */
[----:B------:R-:W-:Y:S05]  /*bca0*/  @P1 BRA `(.L_x_71) ;  /* 0xfffffff000901947 */ /* 0x000fea000383ffff */
.L_x_56:
[----:B------:R-:W-:Y:S05]  /*bcb0*/  BSYNC B0 ;  /* 0x0000000000007941 */ /* 0x000fea0003800000 */
.L_x_47:
[----:B------:R-:W-:Y:S04]  /*bcc0*/  BSSY B0, `(.L_x_72) ;  /* 0x000002a000007945 */ /* 0x000fe80003800000 */
[----:B------:R-:W-:Y:S05]  /*bcd0*/  @!P6 BRA `(.L_x_73) ;  /* 0x0000000000a0e947 */ /* 0x000fea0003800000 */
[----:B-12---:R-:W1:Y:S01]  /*bce0*/  S2R R2, SR_TID.X ;  /* 0x0000000000027919 */ /* 0x006e620000002100 */
[----:B------:R-:W-:Y:S01]  /*bcf0*/  IMAD R3, R16, 0x8, R23 ;  /* 0x0000000810037824 */ /* 0x000fe200078e0217 */
[----:B-1----:R-:W-:Y:S02]  /*bd00*/  LOP3.LUT R4, R2, 0x7f, RZ, 0xc0, !PT ;  /* 0x0000007f02047812 */ /* 0x002fe400078ec0ff */
[----:B------:R-:W-:Y:S02]  /*bd10*/  SHF.L.U32 R2, R17, 0x1f, RZ ;  /* 0x0000001f11027819 */ /* 0x000fe400000006ff */
[----:B------:R-:W-:Y:S02]  /*bd20*/  ISETP.NE.AND P1, PT, R4, RZ, PT ;  /* 0x000000ff0400720c */ /* 0x000fe40003f25270 */
[----:B------:R-:W1:Y:S02]  /*bd30*/  SYNCS.PHASECHK.TRANS64.TRYWAIT P0, [R3+URZ+0x31c60], R2 ;  /* 0x031c6002030075a7 */ /* 0x000e64000800017f */
[----:B-1----:R-:W-:Y:S09]  /*bd40*/  @!P0 BRA `(.L_x_74) ;  /* 0x0000000800f08947 */ /* 0x002ff20003800000 */
.L_x_104:
[----:B------:R-:W-:Y:S05]  /*bd50*/  @P1 BRA `(.L_x_75) ;  /* 0x0000000000141947 */ /* 0x000fea0003800000 */
[----:B------:R-:W-:Y:S01]  /*bd60*/  ISETP.NE.AND P0, PT, R27, RZ, PT ;  /* 0x000000ff1b00720c */ /* 0x000fe20003f05270 */
[----:B-1----:R-:W-:-:S04]  /*bd70*/  IMAD.MOV.U32 R2, RZ, RZ, 0x6c00 ;  /* 0x00006c00ff027424 */ /* 0x002fc800078e00ff */
[----:B------:R2:W-:Y:S08]  /*bd80*/  SYNCS.ARRIVE.TRANS64 RZ, [R3+URZ+0x31c50], R2 ;  /* 0x031c500203ff79a7 */ /* 0x0005f0000800003f */
[----:B------:R-:W-:Y:S05]  /*bd90*/  @!P0 BRA `(.L_x_75) ;  /* 0x0000000000048947 */ /* 0x000fea0003800000 */
[----:B------:R-:W-:Y:S01]  /*bda0*/  BPT.TRAP 0x1 ;  /* 0x000000040000795c */ /* 0x000fe20000300000 */
.L_x_75:
        /* <DEDUP_REMOVED lines=11> */
[----:B------:R-:W-:-:S03]  /*be60*/  UMOV UR17, 0x20 ;  /* 0x0000002000117882 */ /* 0x000fc60000000000 */
[----:B------:R-:W-:Y:S02]  /*be70*/  UIMAD UR11, UR11, 0x90, URZ ;  /* 0x000000900b0b78a4 */ /* 0x000fe4000f8e023f */
        /* <DEDUP_REMOVED lines=14> */
.L_x_73:
[----:B------:R-:W-:Y:S05]  /*bf60*/  BSYNC B0 ;  /* 0x0000000000007941 */ /* 0x000fea0003800000 */
.L_x_72:
[----:B------:R-:W-:Y:S01]  /*bf70*/  VIADD R26, R26, UR38 ;  /* 0x000000261a1a7c36 */ /* 0x000fe20008000000 */
[----:B------:R-:W-:Y:S01]  /*bf80*/  ULDC UR4, c[0x0][0xda4] ;  /* 0x0003690000047ab9 */ /* 0x000fe20000000800 */
[----:B------:R-:W-:Y:S02]  /*bf90*/  VIADD R16, R16, 0x1 ;  /* 0x0000000110107836 */ /* 0x000fe40000000000 */
[----:B------:R-:W-:Y:S01]  /*bfa0*/  VIADD R29, R29, 0x1 ;  /* 0x000000011d1d7836 */ /* 0x000fe20000000000 */
[----:B------:R-:W-:Y:S02]  /*bfb0*/  ISETP.GE.AND P1, PT, R26, UR4, PT ;  /* 0x000000041a007c0c */ /* 0x000fe4000bf26270 */
[----:B------:R-:W-:-:S04]  /*bfc0*/  ISETP.NE.AND P0, PT, R16, 0x2, PT ;  /* 0x000000021000780c */ /* 0x000fc80003f05270 */
[----:B------:R-:W-:Y:S02]  /*bfd0*/  SEL R0, RZ, 0x1, P0 ;  /* 0x00000001ff007807 */ /* 0x000fe40000000000 */
[----:B------:R-:W-:Y:S02]  /*bfe0*/  SEL R16, R16, RZ, P0 ;  /* 0x000000ff10107207 */ /* 0x000fe40000000000 */
[----:B------:R-:W-:-:S03]  /*bff0*/  LOP3.LUT R17, R17, R0, RZ, 0x3c, !PT ;  /* 0x0000000011117212 */ /* 0x000fc600078e3cff */
[----:B------:R-:W-:Y:S05]  /*c000*/  @!P1 BRA `(.L_x_76) ;  /* 0xffffffd400c09947 */ /* 0x000fea000383ffff */
[----:B------:R-:W-:-:S07]  /*c010*/  LOP3.LUT R29, R29, 0x1, RZ, 0xc, !PT ;  /* 0x000000011d1d7812 */ /* 0x000fce00078e0cff */
.L_x_32:
[----:B-12---:R-:W1:Y:S01]  /*c020*/  S2R R3, SR_CgaCtaId ;  /* 0x0000000000037919 */ /* 0x006e620000008800 */
[----:B------:R-:W-:Y:S01]  /*c030*/  MOV R0, 0x400 ;  /* 0x0000040000007802 */ /* 0x000fe20000000f00 */
[----:B------:R-:W-:Y:S01]  /*c040*/  BSSY B0, `(.L_x_77) ;  /* 0x0000005000007945 */ /* 0x000fe20003800000 */
[----:B------:R-:W-:Y:S02]  /*c050*/  SHF.L.U32 R29, R29, 0x1f, RZ ;  /* 0x0000001f1d1d7819 */ /* 0x000fe400000006ff */
[----:B-1----:R-:W-:-:S04]  /*c060*/  LEA R8, R3, R0, 0x18 ;  /* 0x0000000003087211 */ /* 0x002fc800078ec0ff */
[----:B------:R-:W1:Y:S02]  /*c070*/  SYNCS.PHASECHK.TRANS64.TRYWAIT P0, [R8+URZ+0x31c20], R29 ;  /* 0x031c201d080075a7 */ /* 0x000e64000800017f */
[----:B-1----:R-:W-:Y:S05]  /*c080*/  @!P0 BRA `(.L_x_78) ;  /* 0x0000000800348947 */ /* 0x002fea0003800000 */
.L_x_105:
[----:B------:R-:W-:Y:S05]  /*c090*/  BSYNC B0 ;  /* 0x0000000000007941 */ /* 0x000fea0003800000 */
.L_x_77:
[----:B------:R-:W-:-:S03]  /*c0a0*/  UMOV UR4, 0xffffffff ;  /* 0xffffffff00047882 */ /* 0x000fc60000000000 */
[----:B------:R-:W-:Y:S05]  /*c0b0*/  BRA.DIV UR4, `(.L_x_79) ;  /* 0x0000000a043c7947 */ /* 0x000fea000b800000 */
[----:B------:R-:W2:Y:S02]  /*c0c0*/  S2R R0, SR_TID.X ;  /* 0x0000000000007919 */ /* 0x000ea40000002100 */
[----:B--2---:R-:W-:-:S04]  /*c0d0*/  SHF.R.U32.HI R0, RZ, 0x5, R0 ;  /* 0x00000005ff007819 */ /* 0x004fc80000011600 */
[----:B------:R-:W-:-:S05]  /*c0e0*/  LOP3.LUT R0, R0, 0x3, RZ, 0xc0, !PT ;  /* 0x0000000300007812 */ /* 0x000fca00078ec0ff */
[----:B------:R2:W3:Y:S02]  /*c0f0*/  SHFL.IDX PT, R14, R0, RZ, 0x1f ;  /* 0x00001fff000e7589 */ /* 0x0004e400000e0000 */
.L_x_108:
[----:B---3--:R-:W-:Y:S01]  /*c100*/  ISETP.NE.AND P0, PT, R14, RZ, PT ;  /* 0x000000ff0e00720c */ /* 0x008fe20003f05270 */
[----:B------:R-:W-:-:S12]  /*c110*/  BSSY B0, `(.L_x_80) ;  /* 0x0000024000007945 */ /* 0x000fd80003800000 */
[----:B------:R-:W-:Y:S05]  /*c120*/  @P0 BRA `(.L_x_81) ;  /* 0x0000000000880947 */ /* 0x000fea0003800000 */
[----:B------:R-:W-:-:S03]  /*c130*/  UMOV UR4, 0xffffffff ;  /* 0xffffffff00047882 */ /* 0x000fc60000000000 */
[----:B------:R-:W-:Y:S05]  /*c140*/  BRA.DIV UR4, `(.L_x_82) ;  /* 0x0000000a044c7947 */ /* 0x000fea000b800000 */
[----:B------:R-:W-:-:S13]  /*c150*/  ELECT P6, URZ, PT ;  /* 0x00000000003f782f */ /* 0x000fda00038c0000 */
.L_x_111:
[----:B------:R-:W-:Y:S05]  /*c160*/  @!P6 BRA `(.L_x_81) ;  /* 0x000000000078e947 */ /* 0x000fea0003800000 */
[----:B--2---:R-:W2:Y:S02]  /*c170*/  LDL.LU R0, [R1] ;  /* 0x0000000001007983 */ /* 0x004ea40000300800 */
[----:B--2---:R-:W-:-:S04]  /*c180*/  LOP3.LUT R0, R0, 0x2, RZ, 0xfc, !PT ;  /* 0x0000000200007812 */ /* 0x004fc800078efcff */
[----:B------:R-:W-:-:S13]  /*c190*/  ISETP.NE.AND P2, PT, R0, 0x3, PT ;  /* 0x000000030000780c */ /* 0x000fda0003f45270 */
[----:B------:R-:W-:Y:S05]  /*c1a0*/  @!P2 BRA `(.L_x_83) ;  /* 0x000000000004a947 */ /* 0x000fea0003800000 */
[----:B------:R-:W-:Y:S01]  /*c1b0*/  BPT.TRAP 0x1 ;  /* 0x000000040000795c */ /* 0x000fe20000300000 */
.L_x_83:
[----:B------:R-:W-:Y:S01]  /*c1c0*/  VIADD R3, R8, 0x31c40 ;  /* 0x00031c4008037836 */ /* 0x000fe20000000000 */
[----:B------:R-:W-:Y:S01]  /*c1d0*/  SHF.L.U32 R4, R17, 0x1f, RZ ;  /* 0x0000001f11047819 */ /* 0x000fe200000006ff */
[C---:B------:R-:W-:Y:S02]  /*c1e0*/  VIADD R0, R16.reuse, 0x1 ;  /* 0x0000000110007836 */ /* 0x040fe40000000000 */
[----:B------:R-:W-:-:S03]  /*c1f0*/  IMAD R5, R16, 0x8, R3 ;  /* 0x0000000810057824 */ /* 0x000fc600078e0203 */
[C---:B------:R-:W-:Y:S01]  /*c200*/  ISETP.NE.AND P1, PT, R0.reuse, 0x2, PT ;  /* 0x000000020000780c */ /* 0x040fe20003f25270 */
[----:B------:R-:W2:Y:S03]  /*c210*/  SYNCS.PHASECHK.TRANS64.TRYWAIT P0, [R5+URZ], R4 ;  /* 0x00000004050075a7 */ /* 0x000ea6000800017f */
[----:B------:R-:W-:Y:S02]  /*c220*/  SEL R2, RZ, 0x1, P1 ;  /* 0x00000001ff027807 */ /* 0x000fe40000800000 */
[----:B------:R-:W-:Y:S02]  /*c230*/  SEL R6, R0, RZ, P1 ;  /* 0x000000ff00067207 */ /* 0x000fe40000800000 */
[----:B------:R-:W-:-:S03]  /*c240*/  LOP3.LUT R0, R17, R2, RZ, 0x3c, !PT ;  /* 0x0000000211007212 */ /* 0x000fc600078e3cff */
[----:B------:R-:W-:Y:S01]  /*c250*/  IMAD R3, R6, 0x8, R3 ;  /* 0x0000000806037824 */ /* 0x000fe200078e0203 */
[----:B------:R-:W-:Y:S01]  /*c260*/  SHF.L.U32 R0, R0, 0x1f, RZ ;  /* 0x0000001f00007819 */ /* 0x000fe200000006ff */
[----:B--2---:R-:W-:Y:S06]  /*c270*/  @!P0 BRA `(.L_x_84) ;  /* 0x0000000800208947 */ /* 0x004fec0003800000 */
.L_x_112:
[----:B------:R-:W3:Y:S02]  /*c280*/  SYNCS.PHASECHK.TRANS64.TRYWAIT P0, [R3+URZ], R0 ;  /* 0x00000000030075a7 */ /* 0x000ee4000800017f */
[----:B---3--:R-:W-:Y:S05]  /*c290*/  @!P0 BRA `(.L_x_85) ;  /* 0x00000008002c8947 */ /* 0x008fea0003800000 */
.L_x_113:
[----:B------:R-:W-:Y:S05]  /*c2a0*/  @!P2 BRA `(.L_x_86) ;  /* 0x000000000004a947 */ /* 0x000fea0003800000 */
[----:B------:R-:W-:Y:S01]  /*c2b0*/  BPT.TRAP 0x1 ;  /* 0x000000040000795c */ /* 0x000fe20000300000 */
.L_x_86:
[----:B---3--:R-:W-:-:S04]  /*c2c0*/  VIADD R3, R8, 0x31c60 ;  /* 0x00031c6008037836 */ /* 0x008fc80000000000 */
[----:B--2---:R-:W-:-:S04]  /*c2d0*/  IMAD R5, R16, 0x8, R3 ;  /* 0x0000000810057824 */ /* 0x004fc800078e0203 */
[----:B------:R-:W2:Y:S02]  /*c2e0*/  SYNCS.PHASECHK.TRANS64.TRYWAIT P0, [R5+URZ], R4 ;  /* 0x00000004050075a7 */ /* 0x000ea4000800017f */
[----:B--2---:R-:W-:Y:S05]  /*c2f0*/  @!P0 BRA `(.L_x_87) ;  /* 0x0000000800288947 */ /* 0x004fea0003800000 */
.L_x_114:
[----:B------:R-:W-:-:S07]  /*c300*/  IMAD R3, R6, 0x8, R3 ;  /* 0x0000000806037824 */ /* 0x000fce00078e0203 */
.L_x_88:
[----:B---3--:R3:W4:Y:S02]  /*c310*/  SYNCS.PHASECHK.TRANS64.TRYWAIT P0, [R3+URZ], R0 ;  /* 0x00000000030075a7 */ /* 0x008724000800017f */
[----:B----4-:R-:W-:Y:S05]  /*c320*/  @!P0 NANOSLEEP.SYNCS 0x989680 ;  /* 0x009896800000895d */ /* 0x010fea0003900000 */
[----:B------:R-:W4:Y:S02]  /*c330*/  @!P0 SYNCS.PHASECHK.TRANS64 P0, [R3+URZ], R0 ;  /* 0x00000000030085a7 */ /* 0x000f24000800007f */
[----:B----4-:R-:W-:Y:S05]  /*c340*/  @!P0 BRA `(.L_x_88) ;  /* 0xfffffffc00f08947 */ /* 0x010fea000383ffff */
.L_x_81:
[----:B------:R-:W-:Y:S05]  /*c350*/  BSYNC B0 ;  /* 0x0000000000007941 */ /* 0x000fea0003800000 */
.L_x_80:
[----:B------:R-:W-:Y:S05]  /*c360*/  EXIT ;  /* 0x000000000000794d */ /* 0x000fea0003800000 */
.L_x_10:
[----:B-1----:R-:W-:-:S04]  /*c370*/  IMAD.U32 R3, RZ, RZ, UR39 ;  /* 0x00000027ff037e24 */ /* 0x002fc8000f8e00ff */
[----:B------:R1:W2:Y:S03]  /*c380*/  SYNCS.PHASECHK.TRANS64.TRYWAIT P1, [R3+URZ+0x31c00], R0 ;  /* 0x031c0000030075a7 */ /* 0x0002a6000802017f */
[----:B--2---:R-:W-:Y:S05]  /*c390*/  @!P1 NANOSLEEP.SYNCS 0x989680 ;  /* 0x009896800000995d */ /* 0x004fea0003900000 */
[----:B------:R-:W2:Y:S02]  /*c3a0*/  @!P1 SYNCS.PHASECHK.TRANS64 P1, [R3+URZ+0x31c00], R0 ;  /* 0x031c0000030095a7 */ /* 0x000ea4000802007f */
[----:B--2---:R-:W-:Y:S05]  /*c3b0*/  @!P1 BRA `(.L_x_10) ;  /* 0xfffffffc00ec9947 */ /* 0x004fea000383ffff */
[----:B------:R-:W-:Y:S05]  /*c3c0*/  BRA `(.L_x_89) ;  /* 0xffffff4c00a47947 */ /* 0x000fea000383ffff */
.L_x_14:
[----:B--2---:R2:W3:Y:S02]  /*c3d0*/  SYNCS.PHASECHK.TRANS64.TRYWAIT P2, [R4+URZ+0x31c30], R3 ;  /* 0x031c3003040075a7 */ /* 0x0044e4000804017f */
[----:B---3--:R-:W-:Y:S05]  /*c3e0*/  @!P2 NANOSLEEP.SYNCS 0x989680 ;  /* 0x009896800000a95d */ /* 0x008fea0003900000 */
[----:B------:R-:W3:Y:S02]  /*c3f0*/  @!P2 SYNCS.PHASECHK.TRANS64 P2, [R4+URZ+0x31c30], R3 ;  /* 0x031c30030400a5a7 */ /* 0x000ee4000804007f */
[----:B---3--:R-:W-:Y:S05]  /*c400*/  @!P2 BRA `(.L_x_14) ;  /* 0xfffffffc00f0a947 */ /* 0x008fea000383ffff */
[----:B------:R-:W-:Y:S05]  /*c410*/  BRA `(.L_x_13) ;  /* 0xffffff4c00cc7947 */ /* 0x000fea000383ffff */
.L_x_19:
[----:B---3--:R-:W-:-:S04]  /*c420*/  IMAD.U32 R3, RZ, RZ, UR4 ;  /* 0x00000004ff037e24 */ /* 0x008fc8000f8e00ff */
[----:B------:R3:W4:Y:S03]  /*c430*/  SYNCS.PHASECHK.TRANS64.TRYWAIT P2, [R3+URZ+0x31c30], R0 ;  /* 0x031c3000030075a7 */ /* 0x000726000804017f */
[----:B----4-:R-:W-:Y:S05]  /*c440*/  @!P2 NANOSLEEP.SYNCS 0x989680 ;  /* 0x009896800000a95d */ /* 0x010fea0003900000 */
[----:B------:R-:W4:Y:S02]  /*c450*/  @!P2 SYNCS.PHASECHK.TRANS64 P2, [R3+URZ+0x31c30], R0 ;  /* 0x031c30000300a5a7 */ /* 0x000f24000804007f */
[----:B----4-:R-:W-:Y:S05]  /*c460*/  @!P2 BRA `(.L_x_19) ;  /* 0xfffffffc00eca947 */ /* 0x010fea000383ffff */
[----:B------:R-:W-:Y:S05]  /*c470*/  BRA `(.L_x_16) ;  /* 0xffffff8400fc7947 */ /* 0x000fea000383ffff */
.L_x_23:
[----:B--2---:R-:W-:-:S04]  /*c480*/  IMAD.U32 R3, RZ, RZ, UR4 ;  /* 0x00000004ff037e24 */ /* 0x004fc8000f8e00ff */
[----:B------:R2:W3:Y:S03]  /*c490*/  SYNCS.PHASECHK.TRANS64.TRYWAIT P2, [R3+URZ+0x31c50], R0 ;  /* 0x031c5000030075a7 */ /* 0x0004e6000804017f */
[----:B---3--:R-:W-:Y:S05]  /*c4a0*/  @!P2 NANOSLEEP.SYNCS 0x989680 ;  /* 0x009896800000a95d */ /* 0x008fea0003900000 */
[----:B------:R-:W3:Y:S02]  /*c4b0*/  @!P2 SYNCS.PHASECHK.TRANS64 P2, [R3+URZ+0x31c50], R0 ;  /* 0x031c50000300a5a7 */ /* 0x000ee4000804007f */
[----:B---3--:R-:W-:Y:S05]  /*c4c0*/  @!P2 BRA `(.L_x_23) ;  /* 0xfffffffc00eca947 */ /* 0x008fea000383ffff */
[----:B------:R-:W-:Y:S05]  /*c4d0*/  BRA `(.L_x_20) ;  /* 0xffffff9c00987947 */ /* 0x000fea000383ffff */
.L_x_28:
[----:B----4-:R-:W-:-:S04]  /*c4e0*/  IMAD.U32 R5, RZ, RZ, UR12 ;  /* 0x0000000cff057e24 */ /* 0x010fc8000f8e00ff */
[----:B------:R4:W1:Y:S03]  /*c4f0*/  SYNCS.PHASECHK.TRANS64.TRYWAIT P0, [R5+URZ+0x31c50], R4 ;  /* 0x031c5004050075a7 */ /* 0x000866000800017f */
[----:B-1----:R-:W-:Y:S05]  /*c500*/  @!P0 NANOSLEEP.SYNCS 0x989680 ;  /* 0x009896800000895d */ /* 0x002fea0003900000 */
[----:B------:R-:W1:Y:S02]  /*c510*/  @!P0 SYNCS.PHASECHK.TRANS64 P0, [R5+URZ+0x31c50], R4 ;  /* 0x031c5004050085a7 */ /* 0x000e64000800007f */
[----:B-1----:R-:W-:Y:S05]  /*c520*/  @!P0 BRA `(.L_x_28) ;  /* 0xfffffffc00ec8947 */ /* 0x002fea000383ffff */
[----:B------:R-:W-:Y:S05]  /*c530*/  BRA `(.L_x_27) ;  /* 0xffffffbc00747947 */ /* 0x000fea000383ffff */
.L_x_39:
[----:B------:R-:W1:Y:S01]  /*c540*/  S2R R4, SR_TID.X ;  /* 0x0000000000047919 */ /* 0x000e620000002100 */
[----:B------:R-:W-:Y:S01]  /*c550*/  BSSY B0, `(.L_x_90) ;  /* 0x000000a000007945 */ /* 0x000fe20003800000 */
[----:B------:R-:W-:Y:S02]  /*c560*/  IMAD.MOV.U32 R12, RZ, RZ, RZ ;  /* 0x000000ffff0c7224 */ /* 0x000fe400078e00ff */
[----:B------:R-:W-:Y:S02]  /*c570*/  IMAD.MOV.U32 R11, RZ, RZ, 0x1f ;  /* 0x0000001fff0b7424 */ /* 0x000fe400078e00ff */
[----:B------:R-:W-:Y:S01]  /*c580*/  IMAD.MOV.U32 R15, RZ, RZ, -0x1 ;  /* 0xffffffffff0f7424 */ /* 0x000fe200078e00ff */
[----:B-1----:R-:W-:-:S04]  /*c590*/  SHF.R.U32.HI R4, RZ, 0x5, R4 ;  /* 0x00000005ff047819 */ /* 0x002fc80000011604 */
[----:B------:R-:W-:-:S05]  /*c5a0*/  LOP3.LUT R4, R4, 0x3, RZ, 0xc0, !PT ;  /* 0x0000000304047812 */ /* 0x000fca00078ec0ff */
[----:B------:R-:W-:-:S07]  /*c5b0*/  IMAD.MOV.U32 R13, RZ, RZ, R4 ;  /* 0x000000ffff0d7224 */ /* 0x000fce00078e0004 */
[----:B------:R-:W-:Y:S05]  /*c5c0*/  WARPSYNC.COLLECTIVE R15, `(.L_x_91) ;  /* 0x000000000f087348 */ /* 0x000fea0003c00000 */
[----:B------:R1:W2:Y:S02]  /*c5d0*/  SHFL.IDX P6, R14, R13, R12, R11 ;  /* 0x0000000c0d0e7389 */ /* 0x0002a400000c000b */
[----:B-12---:R-:W-:Y:S01]  /*c5e0*/  ENDCOLLECTIVE ;  /* 0x000000000000791b */ /* 0x006fe20003800000 */
.L_x_91:
[----:B------:R-:W-:Y:S05]  /*c5f0*/  BSYNC B0 ;  /* 0x0000000000007941 */ /* 0x000fea0003800000 */
.L_x_90:
[----:B------:R-:W-:Y:S05]  /*c600*/  BRA `(.L_x_92) ;  /* 0xffffffd800947947 */ /* 0x000fea000383ffff */
.L_x_40:
[----:B------:R-:W-:Y:S01]  /*c610*/  BSSY B0, `(.L_x_93) ;  /* 0x0000006000007945 */ /* 0x000fe20003800000 */
[----:B------:R-:W-:-:S07]  /*c620*/  IMAD.MOV.U32 R15, RZ, RZ, -0x1 ;  /* 0xffffffffff0f7424 */ /* 0x000fce00078e00ff */
[----:B------:R-:W-:Y:S05]  /*c630*/  WARPSYNC.COLLECTIVE R15, `(.L_x_94) ;  /* 0x000000000f0c7348 */ /* 0x000fea0003c00000 */
[----:B------:R-:W-:Y:S02]  /*c640*/  ELECT P6, UR62, PT ;  /* 0x00000000003e782f */ /* 0x000fe400038c0000 */
[----:B------:R-:W-:Y:S01]  /*c650*/  MOV R14, UR62 ;  /* 0x0000003e000e7c02 */ /* 0x000fe20008000f00 */
[----:B------:R-:W-:Y:S10]  /*c660*/  ENDCOLLECTIVE ;  /* 0x000000000000791b */ /* 0x000ff40003800000 */
.L_x_94:
[----:B------:R-:W-:Y:S05]  /*c670*/  BSYNC B0 ;  /* 0x0000000000007941 */ /* 0x000fea0003800000 */
.L_x_93:
[----:B------:R-:W-:Y:S05]  /*c680*/  BRA `(.L_x_95) ;  /* 0xffffffd800887947 */ /* 0x000fea000383ffff */
.L_x_43:
[----:B--2---:R2:W3:Y:S02]  /*c690*/  SYNCS.PHASECHK.TRANS64.TRYWAIT P1, [R5+URZ+0x31c40], R4 ;  /* 0x031c4004050075a7 */ /* 0x0044e4000802017f */
[----:B---3--:R-:W-:Y:S05]  /*c6a0*/  @!P1 NANOSLEEP.SYNCS 0x989680 ;  /* 0x009896800000995d */ /* 0x008fea0003900000 */
[----:B------:R-:W3:Y:S02]  /*c6b0*/  @!P1 SYNCS.PHASECHK.TRANS64 P1, [R5+URZ+0x31c40], R4 ;  /* 0x031c4004050095a7 */ /* 0x000ee4000802007f */
[----:B---3--:R-:W-:Y:S05]  /*c6c0*/  @!P1 BRA `(.L_x_43) ;  /* 0xfffffffc00f09947 */ /* 0x008fea000383ffff */
[----:B------:R-:W-:Y:S05]  /*c6d0*/  BRA `(.L_x_96) ;  /* 0xffffffd800ec7947 */ /* 0x000fea000383ffff */
.L_x_46:
[----:B--2---:R2:W3:Y:S02]  /*c6e0*/  SYNCS.PHASECHK.TRANS64.TRYWAIT P1, [R23+URZ+0x31c20], R4 ;  /* 0x031c2004170075a7 */ /* 0x0044e4000802017f */
[----:B---3--:R-:W-:Y:S05]  /*c6f0*/  @!P1 NANOSLEEP.SYNCS 0x989680 ;  /* 0x009896800000995d */ /* 0x008fea0003900000 */
[----:B------:R-:W3:Y:S02]  /*c700*/  @!P1 SYNCS.PHASECHK.TRANS64 P1, [R23+URZ+0x31c20], R4 ;  /* 0x031c2004170095a7 */ /* 0x000ee4000802007f */
[----:B---3--:R-:W-:Y:S05]  /*c710*/  @!P1 BRA `(.L_x_46) ;  /* 0xfffffffc00f09947 */ /* 0x008fea000383ffff */
[----:B------:R-:W-:Y:S05]  /*c720*/  BRA `(.L_x_97) ;  /* 0xffffffdc00fc7947 */ /* 0x000fea000383ffff */
.L_x_52:
[----:B-1----:R1:W2:Y:S02]  /*c730*/  SYNCS.PHASECHK.TRANS64.TRYWAIT P2, [R3+URZ+0x31c40], R2 ;  /* 0x031c4002030075a7 */ /* 0x0022a4000804017f */
[----:B--2---:R-:W-:Y:S05]  /*c740*/  @!P2 NANOSLEEP.SYNCS 0x989680 ;  /* 0x009896800000a95d */ /* 0x004fea0003900000 */
[----:B------:R-:W2:Y:S02]  /*c750*/  @!P2 SYNCS.PHASECHK.TRANS64 P2, [R3+URZ+0x31c40], R2 ;  /* 0x031c40020300a5a7 */ /* 0x000ea4000804007f */
[----:B--2---:R-:W-:Y:S05]  /*c760*/  @!P2 BRA `(.L_x_52) ;  /* 0xfffffffc00f0a947 */ /* 0x004fea000383ffff */
[----:B------:R-:W-:Y:S05]  /*c770*/  BRA `(.L_x_98) ;  /* 0xffffffe000987947 */ /* 0x000fea000383ffff */
.L_x_54:
[----:B-1----:R1:W2:Y:S02]  /*c780*/  SYNCS.PHASECHK.TRANS64.TRYWAIT P2, [R2+URZ+0x60], R5 ;  /* 0x00006005020075a7 */ /* 0x0022a4000804017f */
[----:B--2---:R-:W-:Y:S05]  /*c790*/  @!P2 NANOSLEEP.SYNCS 0x989680 ;  /* 0x009896800000a95d */ /* 0x004fea0003900000 */
[----:B------:R-:W2:Y:S02]  /*c7a0*/  @!P2 SYNCS.PHASECHK.TRANS64 P2, [R2+URZ+0x60], R5 ;  /* 0x000060050200a5a7 */ /* 0x000ea4000804007f */
[----:B--2---:R-:W-:Y:S05]  /*c7b0*/  @!P2 BRA `(.L_x_54) ;  /* 0xfffffffc00f0a947 */ /* 0x004fea000383ffff */
[----:B------:R-:W-:Y:S05]  /*c7c0*/  BRA `(.L_x_99) ;  /* 0xffffffe400147947 */ /* 0x000fea000383ffff */
.L_x_60:
[----:B-1----:R1:W2:Y:S02]  /*c7d0*/  SYNCS.PHASECHK.TRANS64.TRYWAIT P2, [R3+URZ+0x31c40], R2 ;  /* 0x031c4002030075a7 */ /* 0x0022a4000804017f */
[----:B--2---:R-:W-:Y:S05]  /*c7e0*/  @!P2 NANOSLEEP.SYNCS 0x989680 ;  /* 0x009896800000a95d */ /* 0x004fea0003900000 */
[----:B------:R-:W2:Y:S02]  /*c7f0*/  @!P2 SYNCS.PHASECHK.TRANS64 P2, [R3+URZ+0x31c40], R2 ;  /* 0x031c40020300a5a7 */ /* 0x000ea4000804007f */
[----:B--2---:R-:W-:Y:S05]  /*c800*/  @!P2 BRA `(.L_x_60) ;  /* 0xfffffffc00f0a947 */ /* 0x004fea000383ffff */
[----:B------:R-:W-:Y:S05]  /*c810*/  BRA `(.L_x_100) ;  /* 0xffffffe800447947 */ /* 0x000fea000383ffff */
.L_x_62:
[----:B-1----:R1:W2:Y:S02]  /*c820*/  SYNCS.PHASECHK.TRANS64.TRYWAIT P2, [R2+URZ+0x60], R17 ;  /* 0x00006011020075a7 */ /* 0x0022a4000804017f */
[----:B--2---:R-:W-:Y:S05]  /*c830*/  @!P2 NANOSLEEP.SYNCS 0x989680 ;  /* 0x009896800000a95d */ /* 0x004fea0003900000 */
[----:B------:R-:W2:Y:S02]  /*c840*/  @!P2 SYNCS.PHASECHK.TRANS64 P2, [R2+URZ+0x60], R17 ;  /* 0x000060110200a5a7 */ /* 0x000ea4000804007f */
[----:B--2---:R-:W-:Y:S05]  /*c850*/  @!P2 BRA `(.L_x_62) ;  /* 0xfffffffc00f0a947 */ /* 0x004fea000383ffff */
[----:B------:R-:W-:Y:S05]  /*c860*/  BRA `(.L_x_101) ;  /* 0xffffffe800c07947 */ /* 0x000fea000383ffff */
.L_x_67:
[----:B-1----:R1:W2:Y:S02]  /*c870*/  SYNCS.PHASECHK.TRANS64.TRYWAIT P2, [R2+URZ+0x31c40], R3 ;  /* 0x031c4003020075a7 */ /* 0x0022a4000804017f */
[----:B--2---:R-:W-:Y:S05]  /*c880*/  @!P2 NANOSLEEP.SYNCS 0x989680 ;  /* 0x009896800000a95d */ /* 0x004fea0003900000 */
[----:B------:R-:W2:Y:S02]  /*c890*/  @!P2 SYNCS.PHASECHK.TRANS64 P2, [R2+URZ+0x31c40], R3 ;  /* 0x031c40030200a5a7 */ /* 0x000ea4000804007f */
[----:B--2---:R-:W-:Y:S05]  /*c8a0*/  @!P2 BRA `(.L_x_67) ;  /* 0xfffffffc00f0a947 */ /* 0x004fea000383ffff */
[----:B------:R-:W-:Y:S05]  /*c8b0*/  BRA `(.L_x_102) ;  /* 0xffffffec00cc7947 */ /* 0x000fea000383ffff */
.L_x_69:
[----:B-1----:R1:W2:Y:S02]  /*c8c0*/  SYNCS.PHASECHK.TRANS64.TRYWAIT P2, [R2+URZ+0x60], R11 ;  /* 0x0000600b020075a7 */ /* 0x0022a4000804017f */
[----:B--2---:R-:W-:Y:S05]  /*c8d0*/  @!P2 NANOSLEEP.SYNCS 0x989680 ;  /* 0x009896800000a95d */ /* 0x004fea0003900000 */
[----:B------:R-:W2:Y:S02]  /*c8e0*/  @!P2 SYNCS.PHASECHK.TRANS64 P2, [R2+URZ+0x60], R11 ;  /* 0x0000600b0200a5a7 */ /* 0x000ea4000804007f */
[----:B--2---:R-:W-:Y:S05]  /*c8f0*/  @!P2 BRA `(.L_x_69) ;  /* 0xfffffffc00f0a947 */ /* 0x004fea000383ffff */
[----:B------:R-:W-:Y:S05]  /*c900*/  BRA `(.L_x_103) ;  /* 0xfffffff000507947 */ /* 0x000fea000383ffff */
.L_x_74:
[----:B-1----:R1:W2:Y:S02]  /*c910*/  SYNCS.PHASECHK.TRANS64.TRYWAIT P0, [R3+URZ+0x31c60], R2 ;  /* 0x031c6002030075a7 */ /* 0x0022a4000800017f */
[----:B--2---:R-:W-:Y:S05]  /*c920*/  @!P0 NANOSLEEP.SYNCS 0x989680 ;  /* 0x009896800000895d */ /* 0x004fea0003900000 */
[----:B------:R-:W2:Y:S02]  /*c930*/  @!P0 SYNCS.PHASECHK.TRANS64 P0, [R3+URZ+0x31c60], R2 ;  /* 0x031c6002030085a7 */ /* 0x000ea4000800007f */
[----:B--2---:R-:W-:Y:S05]  /*c940*/  @!P0 BRA `(.L_x_74) ;  /* 0xfffffffc00f08947 */ /* 0x004fea000383ffff */
[----:B------:R-:W-:Y:S05]  /*c950*/  BRA `(.L_x_104) ;  /* 0xfffffff000fc7947 */ /* 0x000fea000383ffff */
.L_x_78:
[----:B-1----:R1:W2:Y:S02]  /*c960*/  SYNCS.PHASECHK.TRANS64.TRYWAIT P0, [R8+URZ+0x31c20], R29 ;  /* 0x031c201d080075a7 */ /* 0x0022a4000800017f */
[----:B--2---:R-:W-:Y:S05]  /*c970*/  @!P0 NANOSLEEP.SYNCS 0x989680 ;  /* 0x009896800000895d */ /* 0x004fea0003900000 */
[----:B------:R-:W2:Y:S02]  /*c980*/  @!P0 SYNCS.PHASECHK.TRANS64 P0, [R8+URZ+0x31c20], R29 ;  /* 0x031c201d080085a7 */ /* 0x000ea4000800007f */
[----:B--2---:R-:W-:Y:S05]  /*c990*/  @!P0 BRA `(.L_x_78) ;  /* 0xfffffffc00f08947 */ /* 0x004fea000383ffff */
[----:B------:R-:W-:Y:S05]  /*c9a0*/  BRA `(.L_x_105) ;  /* 0xfffffff400b87947 */ /* 0x000fea000383ffff */
.L_x_79:
[----:B------:R-:W2:Y:S01]  /*c9b0*/  S2R R2, SR_TID.X ;  /* 0x0000000000027919 */ /* 0x000ea20000002100 */
[----:B------:R-:W-:Y:S01]  /*c9c0*/  BSSY B0, `(.L_x_106) ;  /* 0x000000a000007945 */ /* 0x000fe20003800000 */
[----:B------:R-:W-:Y:S02]  /*c9d0*/  IMAD.MOV.U32 R12, RZ, RZ, RZ ;  /* 0x000000ffff0c7224 */ /* 0x000fe400078e00ff */
[----:B------:R-:W-:Y:S02]  /*c9e0*/  IMAD.MOV.U32 R11, RZ, RZ, 0x1f ;  /* 0x0000001fff0b7424 */ /* 0x000fe400078e00ff */
[----:B------:R-:W-:Y:S01]  /*c9f0*/  IMAD.MOV.U32 R15, RZ, RZ, -0x1 ;  /* 0xffffffffff0f7424 */ /* 0x000fe200078e00ff */
[----:B--2---:R-:W-:-:S04]  /*ca00*/  SHF.R.U32.HI R2, RZ, 0x5, R2 ;  /* 0x00000005ff027819 */ /* 0x004fc80000011602 */
[----:B------:R-:W-:-:S05]  /*ca10*/  LOP3.LUT R2, R2, 0x3, RZ, 0xc0, !PT ;  /* 0x0000000302027812 */ /* 0x000fca00078ec0ff */
[----:B------:R-:W-:-:S07]  /*ca20*/  IMAD.MOV.U32 R13, RZ, RZ, R2 ;  /* 0x000000ffff0d7224 */ /* 0x000fce00078e0002 */
[----:B-1----:R-:W-:Y:S05]  /*ca30*/  WARPSYNC.COLLECTIVE R15, `(.L_x_107) ;  /* 0x000000000f087348 */ /* 0x002fea0003c00000 */
[----:B------:R2:W3:Y:S02]  /*ca40*/  SHFL.IDX P6, R14, R13, R12, R11 ;  /* 0x0000000c0d0e7389 */ /* 0x0004e400000c000b */
[----:B-123--:R-:W-:Y:S01]  /*ca50*/  ENDCOLLECTIVE ;  /* 0x000000000000791b */ /* 0x00efe20003800000 */
.L_x_107:
[----:B------:R-:W-:Y:S05]  /*ca60*/  BSYNC B0 ;  /* 0x0000000000007941 */ /* 0x000fea0003800000 */
.L_x_106:
[----:B------:R-:W-:Y:S05]  /*ca70*/  BRA `(.L_x_108) ;  /* 0xfffffff400a07947 */ /* 0x000fea000383ffff */
.L_x_82:
[----:B------:R-:W-:Y:S01]  /*ca80*/  BSSY B1, `(.L_x_109) ;  /* 0x0000006000017945 */ /* 0x000fe20003800000 */
[----:B------:R-:W-:-:S07]  /*ca90*/  IMAD.MOV.U32 R15, RZ, RZ, -0x1 ;  /* 0xffffffffff0f7424 */ /* 0x000fce00078e00ff */
[----:B-12---:R-:W-:Y:S05]  /*caa0*/  WARPSYNC.COLLECTIVE R15, `(.L_x_110) ;  /* 0x000000000f0c7348 */ /* 0x006fea0003c00000 */
[----:B------:R-:W-:Y:S02]  /*cab0*/  ELECT P6, UR62, PT ;  /* 0x00000000003e782f */ /* 0x000fe400038c0000 */
[----:B------:R-:W-:Y:S01]  /*cac0*/  MOV R14, UR62 ;  /* 0x0000003e000e7c02 */ /* 0x000fe20008000f00 */
[----:B-12---:R-:W-:Y:S10]  /*cad0*/  ENDCOLLECTIVE ;  /* 0x000000000000791b */ /* 0x006ff40003800000 */
.L_x_110:
[----:B------:R-:W-:Y:S05]  /*cae0*/  BSYNC B1 ;  /* 0x0000000000017941 */ /* 0x000fea0003800000 */
.L_x_109:
[----:B------:R-:W-:Y:S05]  /*caf0*/  BRA `(.L_x_111) ;  /* 0xfffffff400987947 */ /* 0x000fea000383ffff */
.L_x_84:
[----:B--2---:R2:W3:Y:S02]  /*cb00*/  SYNCS.PHASECHK.TRANS64.TRYWAIT P0, [R5+URZ], R4 ;  /* 0x00000004050075a7 */ /* 0x0044e4000800017f */
[----:B---3--:R-:W-:Y:S05]  /*cb10*/  @!P0 NANOSLEEP.SYNCS 0x989680 ;  /* 0x009896800000895d */ /* 0x008fea0003900000 */
[----:B------:R-:W3:Y:S02]  /*cb20*/  @!P0 SYNCS.PHASECHK.TRANS64 P0, [R5+URZ], R4 ;  /* 0x00000004050085a7 */ /* 0x000ee4000800007f */
[----:B---3--:R-:W-:Y:S05]  /*cb30*/  @!P0 BRA `(.L_x_84) ;  /* 0xfffffffc00f08947 */ /* 0x008fea000383ffff */
[----:B------:R-:W-:Y:S05]  /*cb40*/  BRA `(.L_x_112) ;  /* 0xfffffff400cc7947 */ /* 0x000fea000383ffff */
.L_x_85:
[----:B---3--:R3:W4:Y:S02]  /*cb50*/  SYNCS.PHASECHK.TRANS64.TRYWAIT P0, [R3+URZ], R0 ;  /* 0x00000000030075a7 */ /* 0x008724000800017f */
[----:B----4-:R-:W-:Y:S05]  /*cb60*/  @!P0 NANOSLEEP.SYNCS 0x989680 ;  /* 0x009896800000895d */ /* 0x010fea0003900000 */
[----:B------:R-:W4:Y:S02]  /*cb70*/  @!P0 SYNCS.PHASECHK.TRANS64 P0, [R3+URZ], R0 ;  /* 0x00000000030085a7 */ /* 0x000f24000800007f */
[----:B----4-:R-:W-:Y:S05]  /*cb80*/  @!P0 BRA `(.L_x_85) ;  /* 0xfffffffc00f08947 */ /* 0x010fea000383ffff */
[----:B------:R-:W-:Y:S05]  /*cb90*/  BRA `(.L_x_113) ;  /* 0xfffffff400c07947 */ /* 0x000fea000383ffff */
.L_x_87:
[----:B--2---:R2:W3:Y:S02]  /*cba0*/  SYNCS.PHASECHK.TRANS64.TRYWAIT P0, [R5+URZ], R4 ;  /* 0x00000004050075a7 */ /* 0x0044e4000800017f */
[----:B---3--:R-:W-:Y:S05]  /*cbb0*/  @!P0 NANOSLEEP.SYNCS 0x989680 ;  /* 0x009896800000895d */ /* 0x008fea0003900000 */
[----:B------:R-:W3:Y:S02]  /*cbc0*/  @!P0 SYNCS.PHASECHK.TRANS64 P0, [R5+URZ], R4 ;  /* 0x00000004050085a7 */ /* 0x000ee4000800007f */
[----:B---3--:R-:W-:Y:S05]  /*cbd0*/  @!P0 BRA `(.L_x_87) ;  /* 0xfffffffc00f08947 */ /* 0x008fea000383ffff */
[----:B------:R-:W-:Y:S05]  /*cbe0*/  BRA `(.L_x_114) ;  /* 0xfffffff400c47947 */ /* 0x000fea000383ffff */
.L_x_115:
[----:B------:R-:W-:-:S00]  /*cbf0*/  BRA `(.L_x_115) ;  /* 0xfffffffc00fc7947 */ /* 0x000fc0000383ffff */
[----:B------:R-:W-:-:S00]  /*cc00*/  NOP ;  /* 0x0000000000007918 */ /* 0x000fc00000000000 */
[----:B------:R-:W-:-:S00]  /*cc10*/  NOP ;  /* 0x0000000000007918 */ /* 0x000fc00000000000 */
[----:B------:R-:W-:-:S00]  /*cc20*/  NOP ;  /* 0x0000000000007918 */ /* 0x000fc00000000000 */
[----:B------:R-:W-:-:S00]  /*cc30*/  NOP ;  /* 0x0000000000007918 */ /* 0x000fc00000000000 */
[----:B------:R-:W-:-:S00]  /*cc40*/  NOP ;  /* 0x0000000000007918 */ /* 0x000fc00000000000 */
[----:B------:R-:W-:-:S00]  /*cc50*/  NOP ;  /* 0x0000000000007918 */ /* 0x000fc00000000000 */
[----:B------:R-:W-:-:S00]  /*cc60*/  NOP ;  /* 0x0000000000007918 */ /* 0x000fc00000000000 */
[----:B------:R-:W-:-:S00]  /*cc70*/  NOP ;  /* 0x0000000000007918 */ /* 0x000fc00000000000 */
.L_x_2207:


//--------------------- .text._ZN7cutlass13device_kernelIN5flash11enable_sm90INS1_16FlashAttnFwdSm90INS1_25CollectiveMainloopFwdSm90ILi2EN4cute5tupleIJNS5_1CILi1EEES8_S8_EEENS6_IJNS7_ILi192EEENS7_ILi144EEENS7_ILi96EEEEEELi96ENS_10bfloat16_tEfNS_4arch4Sm90ELb0ELb0ELb0ELb1ELb0ELb0ELb0ELb0ELb1ELb0ELb0ELb0EEENS1_21CollectiveEpilogueFwdINS6_IJSA_SC_SB_EEES9_SE_SG_Li384ELb1ELb0ELb0ELb0EEENS1_36VarlenDynamicPersistentTileSchedulerILi192ELi144ELi384ELi32ELb0ELb0ELb1ELb0ELb1ELb1EEEEEEEEEvNT_6ParamsE --------------------------
	.section	.text._ZN7cutlass13device_kernelIN5flash11enable_sm90INS1_16FlashAttnFwdSm90INS1_25CollectiveMainloopFwdSm90ILi2EN4cute5tupleIJNS5_1CILi1EEES8_S8_EEENS6_IJNS7_ILi192EEENS7_ILi144EEENS7_ILi96EEEEEELi96ENS_10bfloat16_tEfNS_4arch4Sm90ELb0ELb0ELb0ELb1ELb0ELb0ELb0ELb0ELb1ELb0ELb0ELb0EEENS1_21CollectiveEpilogueFwdINS6_IJSA_SC_SB_EEES9_SE_SG_Li384ELb1ELb0ELb0ELb0EEENS1_36VarlenDynamicPersistentTileSchedulerILi192ELi144ELi384ELi32ELb0ELb0ELb1ELb0ELb1ELb1EEEEEEEEEvNT_6ParamsE,"ax",@progbits
	.align	128
.text._ZN7cutlass13device_kernelIN5flash11enable_sm90INS1_16FlashAttnFwdSm90INS1_25CollectiveMainloopFwdSm90ILi2EN4cute5tupleIJNS5_1CILi1EEES8_S8_EEENS6_IJNS7_ILi192EEENS7_ILi144EEENS7_ILi96EEEEEELi96ENS_10bfloat16_tEfNS_4arch4Sm90ELb0ELb0ELb0ELb1ELb0ELb0ELb0ELb0ELb1ELb0ELb0ELb0EEENS1_21CollectiveEpilogueFwdINS6_IJSA_SC_SB_EEES9_SE_SG_Li384ELb1ELb0ELb0ELb0EEENS1_36VarlenDynamicPersistentTileSchedulerILi192ELi144ELi384ELi32ELb0ELb0ELb1ELb0ELb1ELb1EEEEEEEEEvNT_6ParamsE:
        .type           _ZN7cutlass13device_kernelIN5flash11enable_sm90INS1_16FlashAttnFwdSm90INS1_25CollectiveMainloopFwdSm90ILi2EN4cute5tupleIJNS5_1CILi1EEES8_S8_EEENS6_IJNS7_ILi192EEENS7_ILi144EEENS7_ILi96EEEEEELi96ENS_10bfloat16_tEfNS_4arch4Sm90ELb0ELb0ELb0ELb1ELb0ELb0ELb0ELb0ELb1ELb0ELb0ELb0EEENS1_21CollectiveEpilogueFwdINS6_IJSA_SC_SB_EEES9_SE_SG_Li384ELb1ELb0ELb0ELb0EEENS1_36VarlenDynamicPersistentTileSchedulerILi192ELi144ELi384ELi32ELb0ELb0ELb1ELb0ELb1ELb1EEEEEEEEEvNT_6ParamsE,@function
        .size           _ZN7cutlass13device_kernelIN5flash11enable_sm90INS1_16FlashAttnFwdSm90INS1_25CollectiveMainloopFwdSm90ILi2EN4cute5tupleIJNS5_1CILi1EEES8_S8_EEENS6_IJNS7_ILi192EEENS7_ILi144EEENS7_ILi96EEEEEELi96ENS_10bfloat16_tEfNS_4arch4Sm90ELb0ELb0ELb0ELb1ELb0ELb0ELb0ELb0ELb1ELb0ELb0ELb0EEENS1_21CollectiveEpilogueFwdINS6_IJSA_SC_SB_EEES9_SE_SG_Li384ELb1ELb0ELb0ELb0EEENS1_36VarlenDynamicPersistentTileSchedulerILi192ELi144ELi384ELi32ELb0ELb0ELb1ELb0ELb1ELb1EEEEEEEEEvNT_6ParamsE,(.L_x_2208 - _ZN7cutlass13device_kernelIN5flash11enable_sm90INS1_16FlashAttnFwdSm90INS1_25CollectiveMainloopFwdSm90ILi2EN4cute5tupleIJNS5_1CILi1EEES8_S8_EEENS6_IJNS7_ILi192EEENS7_ILi144EEENS7_ILi96EEEEEELi96ENS_10bfloat16_tEfNS_4arch4Sm90ELb0ELb0ELb0ELb1ELb0ELb0ELb0ELb0ELb1ELb0ELb0ELb0EEENS1_21CollectiveEpilogueFwdINS6_IJSA_SC_SB_EEES9_SE_SG_Li384ELb1ELb0ELb0ELb0EEENS1_36VarlenDynamicPersistentTileSchedulerILi192ELi144ELi384ELi32ELb0ELb0ELb1ELb0ELb1ELb1EEEEEEEEEvNT_6ParamsE)
        .other          _ZN7cutlass13device_kernelIN5flash11enable_sm90INS1_16FlashAttnFwdSm90INS1_25CollectiveMainloopFwdSm90ILi2EN4cute5tupleIJNS5_1CILi1EEES8_S8_EEENS6_IJNS7_ILi192EEENS7_ILi144EEENS7_ILi96EEEEEELi96ENS_10bfloat16_tEfNS_4arch4Sm90ELb0ELb0ELb0ELb1ELb0ELb0ELb0ELb0ELb1ELb0ELb0ELb0EEENS1_21CollectiveEpilogueFwdINS6_IJSA_SC_SB_EEES9_SE_SG_Li384ELb1ELb0ELb0ELb0EEENS1_36VarlenDynamicPersistentTileSchedulerILi192ELi144ELi384ELi32ELb0ELb0ELb1ELb0ELb1ELb1EEEEEEEEEvNT_6ParamsE,@"STO_CUDA_ENTRY STV_DEFAULT"
_ZN7cutlass13device_kernelIN5flash11enable_sm90INS1_16FlashAttnFwdSm90INS1_25CollectiveMainloopFwdSm90ILi2EN4cute5tupleIJNS5_1CILi1EEES8_S8_EEENS6_IJNS7_ILi192EEENS7_ILi144EEENS7_ILi96EEEEEELi96ENS_10bfloat16_tEfNS_4arch4Sm90ELb0ELb0ELb0ELb1ELb0ELb0ELb0ELb0ELb1ELb0ELb0ELb0EEENS1_21CollectiveEpilogueFwdINS6_IJSA_SC_SB_EEES9_SE_SG_Li384ELb1ELb0ELb0ELb0EEENS1_36VarlenDynamicPersistentTileSchedulerILi192ELi144ELi384ELi32ELb0ELb0ELb1ELb0ELb1ELb1EEEEEEEEEvNT_6ParamsE:
[----:B------:R-:W0:Y:S02]  /*0000*/  LDC R1, c[0x0][0x28] ;  /* 0x00000a00ff017b82 */ /* 0x000e240000000800 */
[----:B0-----:R-:W-:Y:S01]  /*0010*/  VIADD R1, R1, 0xffffffe8 ;  /* 0xffffffe801017836 */ /* 0x001fe20000000000 */
[----:B------:R-:W0:Y:S01]  /*0020*/  S2R R3, SR_TID.X ;  /* 0x0000000000037919 */ /* 0x000e220000002100 */
[----:B------:R-:W-:Y:S01]  /*0030*/  ELECT P0, URZ, PT ;  /* 0x00000000003f782f */ /* 0x000fe20003800000 */
[----:B------:R-:W-:Y:S01]  /*0040*/  BSSY B0, `(.L_x_116) ;  /* 0x0000010000007945 */ /* 0x000fe20003800000 */
[----:B0-----:R-:W-:-:S05]  /*0050*/  SHF.R.U32.HI R0, RZ, 0x5, R3 ;  /* 0x00000005ff007819 */ /* 0x001fca0000011603 */
[----:B------:R-:W0:Y:S02]  /*0060*/  SHFL.IDX PT, R2, R0, RZ, 0x1f ;  /* 0x00001fff00027589 */ /* 0x000e2400000e0000 */
[----:B0-----:R-:W-:-:S13]  /*0070*/  ISETP.EQ.AND P0, PT, R2, RZ, P0 ;  /* 0x000000ff0200720c */ /* 0x001fda0000702270 */
[----:B------:R-:W-:Y:S05]  /*0080*/  @!P0 BRA `(.L_x_117) ;  /* 0x00000000002c8947 */ /* 0x000fea0003800000 */
[----:B------:R-:W-:Y:S02]  /*0090*/  ULDC.64 UR4, c[0x0][0x198] ;  /* 0x0000660000047ab9 */ /* 0x000fe40000000a00 */
[----:B------:R-:W-:Y:S02]  /*00a0*/  UIADD3 UR6, UP0, UR4, 0x270, URZ ;  /* 0x0000027004067890 */ /* 0x000fe4000ff1e03f */
[----:B------:R-:W-:Y:S02]  /*00b0*/  UIADD3 UR8, UP1, UR4, 0x370, URZ ;  /* 0x0000037004087890 */ /* 0x000fe4000ff3e03f */
[----:B------:R-:W-:Y:S02]  /*00c0*/  UIADD3 UR4, UP2, UR4, 0x470, URZ ;  /* 0x0000047004047890 */ /* 0x000fe4000ff5e03f */
[----:B------:R-:W-:Y:S02]  /*00d0*/  UIADD3.X UR7, URZ, UR5, URZ, UP0, !UPT ;  /* 0x000000053f077290 */ /* 0x000fe400087fe43f */
[----:B------:R-:W-:-:S02]  /*00e0*/  UIADD3.X UR9, URZ, UR5, URZ, UP1, !UPT ;  /* 0x000000053f097290 */ /* 0x000fc40008ffe43f */
[----:B------:R-:W-:-:S05]  /*00f0*/  UIADD3.X UR5, URZ, UR5, URZ, UP2, !UPT ;  /* 0x000000053f057290 */ /* 0x000fca00097fe43f */
[----:B------:R0:W-:Y:S02]  /*0100*/  UTMACCTL.PF [UR6] ;  /* 0x00000000060079b9 */ /* 0x0001e40008040000 */
[----:B------:R0:W-:Y:S02]  /*0110*/  UTMACCTL.PF [UR8] ;  /* 0x00000000080079b9 */ /* 0x0001e40008040000 */
[----:B------:R0:W-:Y:S02]  /*0120*/  UTMACCTL.PF [UR4] ;  /* 0x00000000040079b9 */ /* 0x0001e40008040000 */
[----:B0-----:R-:W-:Y:S01]  /*0130*/  NOP ;  /* 0x0000000000007918 */ /* 0x001fe20000000000 */
.L_x_117:
[----:B------:R-:W-:Y:S05]  /*0140*/  BSYNC B0 ;  /* 0x0000000000007941 */ /* 0x000fea0003800000 */
.L_x_116:
[----:B------:R-:W-:Y:S01]  /*0150*/  VOTEU.ANY UP0, P0 ;  /* 0x00000000003f7886 */ /* 0x000fe20000000100 */
[----:B------:R-:W0:Y:S01]  /*0160*/  SHFL.IDX PT, R2, R0, RZ, 0x1f ;  /* 0x00001fff00027589 */ /* 0x000e2200000e0000 */
[----:B------:R-:W-:Y:S01]  /*0170*/  UMOV UR4, 0x1 ;  /* 0x0000000100047882 */ /* 0x000fe20000000000 */
[----:B------:R-:W-:Y:S01]  /*0180*/  UMOV UR7, 0x180 ;  /* 0x0000018000077882 */ /* 0x000fe20000000000 */
[----:B------:R-:W-:Y:S01]  /*0190*/  SHF.R.U32.HI R3, RZ, 0x7, R3 ;  /* 0x00000007ff037819 */ /* 0x000fe20000011603 */
[----:B------:R-:W1:Y:S01]  /*01a0*/  @UP0 S2UR UR8, SR_CgaCtaId ;  /* 0x00000000000809c3 */ /* 0x000e620000008800 */
[----:B------:R-:W-:Y:S01]  /*01b0*/  @UP0 UMOV UR6, 0x400 ;  /* 0x0000040000060882 */ /* 0x000fe20000000000 */
[----:B------:R-:W-:-:S04]  /*01c0*/  @UP0 UIADD3 UR4, -UR4, 0x100000, URZ ;  /* 0x0010000004040890 */ /* 0x000fc8000fffe13f */
[----:B------:R-:W-:Y:S02]  /*01d0*/  @UP0 USHF.L.U32 UR5, UR4, 0xb, URZ ;  /* 0x0000000b04050899 */ /* 0x000fe4000800063f */
[----:B------:R-:W-:Y:S01]  /*01e0*/  @UP0 USHF.L.U32 UR4, UR4, 0x1, URZ ;  /* 0x0000000104040899 */ /* 0x000fe2000800063f */
[----:B------:R-:W-:Y:S01]  /*01f0*/  VOTEU.ANY UP1, P0 ;  /* 0x00000000003f7886 */ /* 0x000fe20000020100 */
[----:B0-----:R-:W-:Y:S02]  /*0200*/  ISETP.NE.AND P1, PT, R2, RZ, PT ;  /* 0x000000ff0200720c */ /* 0x001fe40003f25270 */
[----:B------:R0:W2:Y:S01]  /*0210*/  SHFL.IDX PT, R2, R3, RZ, 0x1f ;  /* 0x00001fff03027589 */ /* 0x0000a200000e0000 */
[----:B-1----:R-:W-:Y:S02]  /*0220*/  @UP0 ULEA UR8, UR8, UR6, 0x18 ;  /* 0x0000000608080291 */ /* 0x002fe4000f8ec03f */
[----:B------:R-:W-:-:S04]  /*0230*/  @UP0 UIADD3 UR6, -UR7, 0x100000, URZ ;  /* 0x0010000007060890 */ /* 0x000fc8000fffe13f */
[----:B------:R-:W-:Y:S02]  /*0240*/  @UP0 USHF.L.U32 UR7, UR6, 0xb, URZ ;  /* 0x0000000b06070899 */ /* 0x000fe4000800063f */
[----:B------:R-:W-:Y:S01]  /*0250*/  @UP0 USHF.L.U32 UR6, UR6, 0x1, URZ ;  /* 0x0000000106060899 */ /* 0x000fe2000800063f */
[----:B------:R-:W-:Y:S01]  /*0260*/  VOTEU.ANY UP0, P0 ;  /* 0x00000000003f7886 */ /* 0x000fe20000000100 */
[----:B------:R-:W1:Y:S04]  /*0270*/  FENCE.VIEW.ASYNC.S ;  /* 0x00000000000073c6 */ /* 0x000e680000000000 */
[----:B-1----:R0:W1:Y:S06]  /*0280*/  @UP0 SYNCS.EXCH.64 URZ, [UR8+0x31c00], UR4 ;  /* 0x031c0004083f05b2 */ /* 0x00206c0008000100 */
[----:B------:R0:W3:Y:S02]  /*0290*/  @UP1 SYNCS.EXCH.64 URZ, [UR8+0x31c20], UR6 ;  /* 0x031c2006083f15b2 */ /* 0x0000e40008000100 */
[----:B0-----:R-:W-:Y:S05]  /*02a0*/  @P1 BRA `(.L_x_118) ;  /* 0x0000000000481947 */ /* 0x001fea0003800000 */
[----:B------:R-:W0:Y:S01]  /*02b0*/  S2UR UR5, SR_CgaCtaId ;  /* 0x00000000000579c3 */ /* 0x000e220000008800 */
[----:B------:R-:W-:Y:S01]  /*02c0*/  UMOV UR4, 0x400 ;  /* 0x0000040000047882 */ /* 0x000fe20000000000 */
[----:B------:R-:W-:Y:S01]  /*02d0*/  UMOV UR6, 0x1 ;  /* 0x0000000100067882 */ /* 0x000fe20000000000 */
[----:B------:R-:W-:Y:S01]  /*02e0*/  UMOV UR9, 0x3 ;  /* 0x0000000300097882 */ /* 0x000fe20000000000 */
[----:B------:R-:W-:-:S04]  /*02f0*/  UIADD3 UR6, -UR6, 0x100000, URZ ;  /* 0x0010000006067890 */ /* 0x000fc8000fffe13f */
[----:B------:R-:W-:Y:S02]  /*0300*/  USHF.L.U32 UR7, UR6, 0xb, URZ ;  /* 0x0000000b06077899 */ /* 0x000fe4000800063f */
[----:B------:R-:W-:Y:S01]  /*0310*/  USHF.L.U32 UR6, UR6, 0x1, URZ ;  /* 0x0000000106067899 */ /* 0x000fe2000800063f */
[----:B------:R-:W-:Y:S01]  /*0320*/  ELECT P0, URZ, PT ;  /* 0x00000000003f782f */ /* 0x000fe20003800000 */
[----:B0-----:R-:W-:Y:S02]  /*0330*/  ULEA UR8, UR5, UR4, 0x18 ;  /* 0x0000000405087291 */ /* 0x001fe4000f8ec03f */
[----:B------:R-:W-:-:S04]  /*0340*/  UIADD3 UR4, -UR9, 0x100000, URZ ;  /* 0x0010000009047890 */ /* 0x000fc8000fffe13f */
[----:B------:R-:W-:Y:S02]  /*0350*/  USHF.L.U32 UR5, UR4, 0xb, URZ ;  /* 0x0000000b04057899 */ /* 0x000fe4000800063f */
[----:B------:R-:W-:Y:S01]  /*0360*/  USHF.L.U32 UR4, UR4, 0x1, URZ ;  /* 0x0000000104047899 */ /* 0x000fe2000800063f */
[----:B------:R-:W0:Y:S03]  /*0370*/  FENCE.VIEW.ASYNC.S ;  /* 0x00000000000073c6 */ /* 0x000e260000000000 */
[----:B0-----:R0:W4:Y:S08]  /*0380*/  SYNCS.EXCH.64 URZ, [UR8+0x31c30], UR6 ;  /* 0x031c3006083f75b2 */ /* 0x0011300008000100 */
[----:B------:R0:W0:Y:S01]  /*0390*/  SYNCS.EXCH.64 URZ, [UR8+0x31c40], UR4 ;  /* 0x031c4004083f75b2 */ /* 0x0000220008000100 */
[----:B------:R0:W0:Y:S01]  /*03a0*/  SYNCS.EXCH.64 URZ, [UR8+0x31c38], UR6 ;  /* 0x031c3806083f75b2 */ /* 0x0000220008000100 */
[----:B------:R0:W0:Y:S01]  /*03b0*/  SYNCS.EXCH.64 URZ, [UR8+0x31c48], UR4 ;  /* 0x031c4804083f75b2 */ /* 0x0000220008000100 */
[----:B------:R-:W-:Y:S01]  /*03c0*/  NOP ;  /* 0x0000000000007918 */ /* 0x000fe20000000000 */
.L_x_118:
[----:B------:R-:W5:Y:S01]  /*03d0*/  SHFL.IDX PT, R3, R0, RZ, 0x1f ;  /* 0x00001fff00037589 */ /* 0x000f6200000e0000 */
[----:B------:R-:W-:Y:S01]  /*03e0*/  NOP ;  /* 0x0000000000007918 */ /* 0x000fe20000000000 */
[----:B-----5:R-:W-:-:S13]  /*03f0*/  ISETP.NE.AND P0, PT, R3, RZ, PT ;  /* 0x000000ff0300720c */ /* 0x020fda0003f05270 */
[----:B------:R-:W-:Y:S05]  /*0400*/  @P0 BRA `(.L_x_119) ;  /* 0x0000000000480947 */ /* 0x000fea0003800000 */
[----:B0-----:R-:W0:Y:S01]  /*0410*/  S2UR UR5, SR_CgaCtaId ;  /* 0x00000000000579c3 */ /* 0x001e220000008800 */
[----:B------:R-:W-:Y:S01]  /*0420*/  UMOV UR4, 0x400 ;  /* 0x0000040000047882 */ /* 0x000fe20000000000 */
[----:B------:R-:W-:Y:S01]  /*0430*/  UMOV UR6, 0x1 ;  /* 0x0000000100067882 */ /* 0x000fe20000000000 */
[----:B------:R-:W-:Y:S01]  /*0440*/  UMOV UR7, 0x3 ;  /* 0x0000000300077882 */ /* 0x000fe20000000000 */
[----:B------:R-:W-:Y:S01]  /*0450*/  ELECT P0, URZ, PT ;  /* 0x00000000003f782f */ /* 0x000fe20003800000 */
[----:B0-----:R-:W-:Y:S02]  /*0460*/  ULEA UR8, UR5, UR4, 0x18 ;  /* 0x0000000405087291 */ /* 0x001fe4000f8ec03f */
[----:B------:R-:W-:-:S04]  /*0470*/  UIADD3 UR4, -UR6, 0x100000, URZ ;  /* 0x0010000006047890 */ /* 0x000fc8000fffe13f */
[----:B------:R-:W-:Y:S02]  /*0480*/  USHF.L.U32 UR5, UR4, 0xb, URZ ;  /* 0x0000000b04057899 */ /* 0x000fe4000800063f */
[----:B------:R-:W-:Y:S02]  /*0490*/  USHF.L.U32 UR4, UR4, 0x1, URZ ;  /* 0x0000000104047899 */ /* 0x000fe4000800063f */
[----:B------:R-:W-:-:S04]  /*04a0*/  UIADD3 UR6, -UR7, 0x100000, URZ ;  /* 0x0010000007067890 */ /* 0x000fc8000fffe13f */
[----:B------:R-:W-:Y:S02]  /*04b0*/  USHF.L.U32 UR7, UR6, 0xb, URZ ;  /* 0x0000000b06077899 */ /* 0x000fe4000800063f */
[----:B------:R-:W-:Y:S01]  /*04c0*/  USHF.L.U32 UR6, UR6, 0x1, URZ ;  /* 0x0000000106067899 */ /* 0x000fe2000800063f */
[----:B------:R-:W0:Y:S03]  /*04d0*/  FENCE.VIEW.ASYNC.S ;  /* 0x00000000000073c6 */ /* 0x000e260000000000 */
[----:B0-----:R0:W0:Y:S08]  /*04e0*/  SYNCS.EXCH.64 URZ, [UR8+0x31c50], UR4 ;  /* 0x031c5004083f75b2 */ /* 0x0010300008000100 */
[----:B------:R0:W0:Y:S01]  /*04f0*/  SYNCS.EXCH.64 URZ, [UR8+0x31c60], UR6 ;  /* 0x031c6006083f75b2 */ /* 0x0000220008000100 */
[----:B------:R0:W0:Y:S01]  /*0500*/  SYNCS.EXCH.64 URZ, [UR8+0x31c58], UR4 ;  /* 0x031c5804083f75b2 */ /* 0x0000220008000100 */
[----:B------:R0:W0:Y:S01]  /*0510*/  SYNCS.EXCH.64 URZ, [UR8+0x31c68], UR6 ;  /* 0x031c6806083f75b2 */ /* 0x0000220008000100 */
[----:B------:R-:W-:Y:S01]  /*0520*/  NOP ;  /* 0x0000000000007918 */ /* 0x000fe20000000000 */
.L_x_119:
[----:B------:R-:W5:Y:S01]  /*0530*/  SHFL.IDX PT, R3, R0, RZ, 0x1f ;  /* 0x00001fff00037589 */ /* 0x000f6200000e0000 */
[----:B------:R-:W-:Y:S01]  /*0540*/  NOP ;  /* 0x0000000000007918 */ /* 0x000fe20000000000 */
[----:B-----5:R-:W-:-:S13]  /*0550*/  ISETP.NE.AND P0, PT, R3, RZ, PT ;  /* 0x000000ff0300720c */ /* 0x020fda0003f05270 */
[----:B------:R-:W-:Y:S05]  /*0560*/  @P0 BRA `(.L_x_120) ;  /* 0x0000000000380947 */ /* 0x000fea0003800000 */
[----:B0-----:R-:W0:Y:S01]  /*0570*/  S2UR UR5, SR_CgaCtaId ;  /* 0x00000000000579c3 */ /* 0x001e220000008800 */
[----:B------:R-:W-:Y:S01]  /*0580*/  UMOV UR4, 0x400 ;  /* 0x0000040000047882 */ /* 0x000fe20000000000 */
[----:B------:R-:W-:Y:S01]  /*0590*/  UMOV UR7, 0x1 ;  /* 0x0000000100077882 */ /* 0x000fe20000000000 */
[----:B------:R-:W-:Y:S01]  /*05a0*/  ELECT P0, URZ, PT ;  /* 0x00000000003f782f */ /* 0x000fe20003800000 */
[----:B0-----:R-:W-:Y:S02]  /*05b0*/  ULEA UR6, UR5, UR4, 0x18 ;  /* 0x0000000405067291 */ /* 0x001fe4000f8ec03f */
[----:B------:R-:W-:-:S04]  /*05c0*/  UIADD3 UR4, -UR7, 0x100000, URZ ;  /* 0x0010000007047890 */ /* 0x000fc8000fffe13f */
[----:B------:R-:W-:Y:S02]  /*05d0*/  USHF.L.U32 UR5, UR4, 0xb, URZ ;  /* 0x0000000b04057899 */ /* 0x000fe4000800063f */
[----:B------:R-:W-:Y:S01]  /*05e0*/  USHF.L.U32 UR4, UR4, 0x1, URZ ;  /* 0x0000000104047899 */ /* 0x000fe2000800063f */
[----:B------:R-:W0:Y:S11]  /*05f0*/  FENCE.VIEW.ASYNC.S ;  /* 0x00000000000073c6 */ /* 0x000e360000000000 */
[----:B0-----:R0:W0:Y:S01]  /*0600*/  SYNCS.EXCH.64 URZ, [UR6+0x31c70], UR4 ;  /* 0x031c7004063f75b2 */ /* 0x0010220008000100 */
[----:B------:R0:W0:Y:S01]  /*0610*/  SYNCS.EXCH.64 URZ, [UR6+0x31c80], UR4 ;  /* 0x031c8004063f75b2 */ /* 0x0000220008000100 */
[----:B------:R0:W0:Y:S01]  /*0620*/  SYNCS.EXCH.64 URZ, [UR6+0x31c78], UR4 ;  /* 0x031c7804063f75b2 */ /* 0x0000220008000100 */
[----:B------:R0:W0:Y:S01]  /*0630*/  SYNCS.EXCH.64 URZ, [UR6+0x31c88], UR4 ;  /* 0x031c8804063f75b2 */ /* 0x0000220008000100 */
[----:B------:R-:W-:Y:S01]  /*0640*/  NOP ;  /* 0x0000000000007918 */ /* 0x000fe20000000000 */
.L_x_120:
        /* <DEDUP_REMOVED lines=22> */
.L_x_121:
        /* <DEDUP_REMOVED lines=22> */
.L_x_122:
[----:B--2---:R-:W-:Y:S01]  /*0910*/  ISETP.NE.AND P0, PT, R2, RZ, PT ;  /* 0x000000ff0200720c */ /* 0x004fe20003f05270 */
[----:B------:R-:W-:Y:S01]  /*0920*/  IMAD.MOV.U32 R2, RZ, RZ, 0x1 ;  /* 0x00000001ff027424 */ /* 0x000fe200078e00ff */
[----:B------:R-:W-:Y:S01]  /*0930*/  NOP ;  /* 0x0000000000007918 */ /* 0x000fe20000000000 */
[----:B------:R-:W-:-:S03]  /*0940*/  ULDC.64 UR58, c[0x0][0x208] ;  /* 0x00008200003a7ab9 */ /* 0x000fc60000000a00 */
[----:B------:R-:W-:-:S05]  /*0950*/  SEL R2, R2, 0x2, !P0 ;  /* 0x0000000202027807 */ /* 0x000fca0004000000 */
[----:B------:R2:W-:Y:S01]  /*0960*/  STL [R1+0x14], R2 ;  /* 0x0000140201007387 */ /* 0x0005e20000100800 */
[----:B01-34-:R-:W-:Y:S06]  /*0970*/  BAR.SYNC.DEFER_BLOCKING 0x0 ;  /* 0x0000000000007b1d */ /* 0x01bfec0000010000 */
[----:B------:R-:W-:Y:S05]  /*0980*/  @!P0 BRA `(.L_x_123) ;  /* 0x0000009c00308947 */ /* 0x000fea0003800000 */
.L_x_124:
[----:B------:R-:W-:-:S08]  /*0990*/  NOP ;  /* 0x0000000000007918 */ /* 0x000fd00000000000 */
[----:B------:R-:W0:Y:S02]  /*09a0*/  USETMAXREG.TRY_ALLOC.CTAPOOL UP0, 0xa0 ;  /* 0x000000a0000079c8 */ /* 0x000e240008000600 */
[----:B0-----:R-:W-:-:S13]  /*09b0*/  PLOP3.LUT P0, PT, PT, PT, UP0, 0x80, 0x0 ;  /* 0x000000000000781c */ /* 0x001fda0003f0f008 */
[----:B------:R-:W-:Y:S05]  /*09c0*/  @!P0 BRA `(.L_x_124) ;  /* 0xfffffffc00f08947 */ /* 0x000fea000383ffff */
[----:B------:R-:W0:Y:S01]  /*09d0*/  S2R R0, SR_TID.X ;  /* 0x0000000000007919 */ /* 0x000e220000002100 */
[----:B------:R-:W1:Y:S01]  /*09e0*/  S2UR UR4, SR_CgaCtaId ;  /* 0x00000000000479c3 */ /* 0x000e620000008800 */
[----:B------:R-:W-:-:S07]  /*09f0*/  UMOV UR36, 0x400 ;  /* 0x0000040000247882 */ /* 0x000fce0000000000 */
[----:B------:R-:W-:Y:S06]  /*0a00*/  BAR.ARV 0x8, 0x1a0 ;  /* 0x0206800000007b1d */ /* 0x000fec0000002000 */
[----:B-1----:R-:W-:-:S03]  /*0a10*/  ULEA UR36, UR4, UR36, 0x18 ;  /* 0x0000002404247291 */ /* 0x002fc6000f8ec03f */
[----:B------:R-:W-:Y:S01]  /*0a20*/  ULDC UR4, c[0x0][0xc14] ;  /* 0x0003050000047ab9 */ /* 0x000fe20000000800 */
[----:B0-----:R-:W-:-:S04]  /*0a30*/  SHF.R.U32.HI R0, RZ, 0x7, R0 ;  /* 0x00000007ff007819 */ /* 0x001fc80000011600 */
[----:B------:R-:W-:-:S13]  /*0a40*/  ISETP.NE.AND P0, PT, R0, 0x1, PT ;  /* 0x000000010000780c */ /* 0x000fda0003f05270 */
[----:B------:R-:W-:Y:S08]  /*0a50*/  @!P0 BAR.ARV 0x9, 0x100 ;  /* 0x0244000000008b1d */ /* 0x000ff00000002000 */
[----:B------:R-:W-:Y:S06]  /*0a60*/  BAR.SYNC.DEFER_BLOCKING 0x5, 0x1a0 ;  /* 0x0146800000007b1d */ /* 0x000fec0000010000 */
[----:B------:R-:W0:Y:S02]  /*0a70*/  LDS.128 R28, [UR36+0x31cd0] ;  /* 0x031cd024ff1c7984 */ /* 0x000e240008000c00 */
[----:B------:R-:W-:Y:S06]  /*0a80*/  BAR.ARV 0x4, 0x1a0 ;  /* 0x0106800000007b1d */ /* 0x000fec0000002000 */
[----:B0-----:R-:W-:-:S13]  /*0a90*/  ISETP.GE.AND P0, PT, R31, UR4, PT ;  /* 0x000000041f007c0c */ /* 0x001fda000bf06270 */
[----:B------:R-:W-:Y:S05]  /*0aa0*/  @P0 EXIT ;  /* 0x000000000000094d */ /* 0x000fea0003800000 */
[----:B------:R-:W3:Y:S01]  /*0ab0*/  LDL.LU R14, [R1+0x14] ;  /* 0x00001400010e7983 */ /* 0x000ee20000300800 */
[----:B------:R-:W0:Y:S02]  /*0ac0*/  S2R R0, SR_TID.X ;  /* 0x0000000000007919 */ /* 0x000e240000002100 */
[----:B0-----:R-:W-:-:S05]  /*0ad0*/  VIADD R155, R0, 0xffffff80 ;  /* 0xffffff80009b7836 */ /* 0x001fca0000000000 */
[----:B------:R-:W-:-:S04]  /*0ae0*/  SHF.R.S32.HI R0, RZ, 0x1f, R155 ;  /* 0x0000001fff007819 */ /* 0x000fc8000001149b */
[----:B--2---:R-:W-:-:S04]  /*0af0*/  LEA.HI R2, R0, R155, RZ, 0x4 ;  /* 0x0000009b00027211 */ /* 0x004fc800078f20ff */
[----:B------:R-:W-:-:S04]  /*0b00*/  SHF.R.S32.HI R3, RZ, 0x4, R2 ;  /* 0x00000004ff037819 */ /* 0x000fc80000011402 */
[C---:B------:R-:W-:Y:S02]  /*0b10*/  LEA.HI R4, R2.reuse, R3, RZ, 0x1 ;  /* 0x0000000302047211 */ /* 0x040fe400078f08ff */
[----:B------:R-:W-:Y:S02]  /*0b20*/  LOP3.LUT R2, R2, 0xfffffff0, RZ, 0xc0, !PT ;  /* 0xfffffff002027812 */ /* 0x000fe400078ec0ff */
[----:B------:R-:W-:-:S03]  /*0b30*/  LOP3.LUT R4, R4, 0x1ffffffe, RZ, 0xc0, !PT ;  /* 0x1ffffffe04047812 */ /* 0x000fc600078ec0ff */
[----:B------:R-:W-:Y:S01]  /*0b40*/  IMAD.IADD R2, R155, 0x1, -R2 ;  /* 0x000000019b027824 */ /* 0x000fe200078e0a02 */
[CC--:B------:R-:W-:Y:S01]  /*0b50*/  LEA.HI R151, R0.reuse, R155.reuse, RZ, 0x7 ;  /* 0x0000009b00977211 */ /* 0x0c0fe200078f38ff */
[----:B------:R-:W-:Y:S01]  /*0b60*/  IMAD.IADD R4, R3, 0x1, -R4 ;  /* 0x0000000103047824 */ /* 0x000fe200078e0a04 */
[----:B------:R-:W-:Y:S02]  /*0b70*/  LEA.HI R5, R0, R155, RZ, 0x5 ;  /* 0x0000009b00057211 */ /* 0x000fe400078f28ff */
[----:B------:R-:W-:Y:S02]  /*0b80*/  SHF.R.S32.HI R3, RZ, 0x1f, R2 ;  /* 0x0000001fff037819 */ /* 0x000fe40000011402 */
[----:B------:R-:W-:Y:S02]  /*0b90*/  LOP3.LUT R150, R151, 0xffffff80, RZ, 0xc0, !PT ;  /* 0xffffff8097967812 */ /* 0x000fe400078ec0ff */
[----:B------:R-:W-:Y:S02]  /*0ba0*/  SHF.R.S32.HI R7, RZ, 0x5, R5 ;  /* 0x00000005ff077819 */ /* 0x000fe40000011405 */
[-C--:B------:R-:W-:Y:S01]  /*0bb0*/  LEA.HI R5, R3, R2.reuse, RZ, 0x3 ;  /* 0x0000000203057211 */ /* 0x080fe200078f18ff */
[----:B------:R-:W-:Y:S01]  /*0bc0*/  IMAD.IADD R150, R155, 0x1, -R150 ;  /* 0x000000019b967824 */ /* 0x000fe200078e0a96 */
[----:B------:R-:W-:-:S03]  /*0bd0*/  LEA.HI R3, R3, R2, RZ, 0x2 ;  /* 0x0000000203037211 */ /* 0x000fc600078f10ff */
[----:B------:R-:W-:Y:S01]  /*0be0*/  IMAD.SHL.U32 R6, R5, 0x10, RZ ;  /* 0x0000001005067824 */ /* 0x000fe200078e00ff */
[----:B------:R-:W-:Y:S02]  /*0bf0*/  LOP3.LUT R5, R3, 0x7fffffc, RZ, 0xc0, !PT ;  /* 0x07fffffc03057812 */ /* 0x000fe400078ec0ff */
[----:B------:R-:W-:Y:S02]  /*0c00*/  SHF.R.S32.HI R9, RZ, 0x1f, R150 ;  /* 0x0000001fff097819 */ /* 0x000fe40000011496 */
[----:B------:R-:W-:Y:S02]  /*0c10*/  SHF.R.S32.HI R3, RZ, 0x2, R3 ;  /* 0x00000002ff037819 */ /* 0x000fe40000011403 */
[----:B------:R-:W-:-:S03]  /*0c20*/  LEA.HI R10, R9, R150, RZ, 0x2 ;  /* 0x00000096090a7211 */ /* 0x000fc600078f10ff */
[----:B------:R-:W-:Y:S01]  /*0c30*/  IMAD.SHL.U32 R3, R3, 0x40, RZ ;  /* 0x0000004003037824 */ /* 0x000fe200078e00ff */
[----:B------:R-:W-:Y:S01]  /*0c40*/  SHF.R.S32.HI R11, RZ, 0x2, R10 ;  /* 0x00000002ff0b7819 */ /* 0x000fe2000001140a */
[----:B------:R-:W-:Y:S01]  /*0c50*/  IMAD R13, R7, 0x10, R2 ;  /* 0x00000010070d7824 */ /* 0x000fe200078e0202 */
[----:B------:R-:W-:Y:S01]  /*0c60*/  SHF.R.S32.HI R12, RZ, 0x1f, R10 ;  /* 0x0000001fff0c7819 */ /* 0x000fe2000001140a */
[----:B------:R-:W-:Y:S01]  /*0c70*/  IMAD.SHL.U32 R4, R4, 0x8, RZ ;  /* 0x0000000804047824 */ /* 0x000fe200078e00ff */
[----:B------:R-:W-:Y:S02]  /*0c80*/  SHF.R.S32.HI R151, RZ, 0x7, R151 ;  /* 0x00000007ff977819 */ /* 0x000fe40000011497 */
[----:B------:R-:W-:Y:S02]  /*0c90*/  LOP3.LUT R3, R3, 0x40, RZ, 0xc0, !PT ;  /* 0x0000004003037812 */ /* 0x000fe400078ec0ff */
[----:B------:R-:W-:Y:S01]  /*0ca0*/  LOP3.LUT R6, R6, 0x7fffff80, RZ, 0xc0, !PT ;  /* 0x7fffff8006067812 */ /* 0x000fe200078ec0ff */
[--C-:B------:R-:W-:Y:S01]  /*0cb0*/  IMAD.U32 R154, R13, 0x20, R4.reuse ;  /* 0x000000200d9a7824 */ /* 0x100fe200078e0004 */
[----:B------:R-:W-:Y:S01]  /*0cc0*/  LEA.HI R12, R12, R11, RZ, 0x3 ;  /* 0x0000000b0c0c7211 */ /* 0x000fe200078f18ff */
[----:B------:R-:W-:Y:S01]  /*0cd0*/  IMAD.HI R8, R151, 0x55555556, RZ ;  /* 0x5555555697087827 */ /* 0x000fe200078e02ff */
[----:B------:R-:W-:-:S02]  /*0ce0*/  LOP3.LUT R4, R3, 0x8, R4, 0xf8, !PT ;  /* 0x0000000803047812 */ /* 0x000fc400078ef804 */
[----:B------:R-:W-:Y:S01]  /*0cf0*/  SHF.R.U32.HI R3, RZ, 0x3, R3 ;  /* 0x00000003ff037819 */ /* 0x000fe20000011603 */
[----:B------:R-:W-:Y:S01]  /*0d00*/  IMAD.IADD R5, R2, 0x1, -R5 ;  /* 0x0000000102057824 */ /* 0x000fe200078e0a05 */
[----:B------:R-:W-:Y:S01]  /*0d10*/  LOP3.LUT R12, R12, 0xfffffff8, RZ, 0xc0, !PT ;  /* 0xfffffff80c0c7812 */ /* 0x000fe200078ec0ff */
[----:B------:R-:W-:Y:S01]  /*0d20*/  IMAD R6, R7, 0x100, R6 ;  /* 0x0000010007067824 */ /* 0x000fe200078e0206 */
[----:B------:R-:W-:Y:S02]  /*0d30*/  LEA.HI R9, R9, R150, RZ, 0x5 ;  /* 0x0000009609097211 */ /* 0x000fe400078f28ff */
[----:B------:R-:W-:Y:S01]  /*0d40*/  LEA.HI R0, R0, R155, RZ, 0x2 ;  /* 0x0000009b00007211 */ /* 0x000fe200078f10ff */
[----:B------:R-:W-:Y:S01]  /*0d50*/  IMAD R6, R5, 0x10, R6 ;  /* 0x0000001005067824 */ /* 0x000fe200078e0206 */
[----:B------:R-:W-:Y:S01]  /*0d60*/  LOP3.LUT R3, R4, R3, RZ, 0x3c, !PT ;  /* 0x0000000304037212 */ /* 0x000fe200078e3cff */
[----:B------:R-:W-:Y:S01]  /*0d70*/  IMAD.IADD R12, R11, 0x1, -R12 ;  /* 0x000000010b0c7824 */ /* 0x000fe200078e0a0c */
[----:B------:R-:W-:-:S02]  /*0d80*/  LEA.HI R8, R8, R8, RZ, 0x1 ;  /* 0x0000000808087211 */ /* 0x000fc400078f08ff */
[----:B------:R-:W-:Y:S02]  /*0d90*/  LOP3.LUT R7, R10, 0x7ffffffc, RZ, 0xc0, !PT ;  /* 0x7ffffffc0a077812 */ /* 0x000fe400078ec0ff */
[----:B------:R-:W-:Y:S02]  /*0da0*/  SHF.R.S32.HI R9, RZ, 0x5, R9 ;  /* 0x00000005ff097819 */ /* 0x000fe40000011409 */
[----:B------:R-:W-:Y:S01]  /*0db0*/  LOP3.LUT R4, R0, 0x1ffffffc, RZ, 0xc0, !PT ;  /* 0x1ffffffc00047812 */ /* 0x000fe200078ec0ff */
[----:B------:R-:W-:Y:S02]  /*0dc0*/  IMAD.IADD R2, R3, 0x1, R6 ;  /* 0x0000000103027824 */ /* 0x000fe400078e0206 */
[----:B------:R-:W-:Y:S02]  /*0dd0*/  IMAD.MOV.U32 R152, RZ, RZ, -0x2 ;  /* 0xfffffffeff987424 */ /* 0x000fe400078e00ff */
[----:B------:R-:W-:Y:S02]  /*0de0*/  IMAD.IADD R7, R150, 0x1, -R7 ;  /* 0x0000000196077824 */ /* 0x000fe400078e0a07 */
[----:B------:R-:W-:-:S02]  /*0df0*/  IMAD R8, R8, -0x3, R151 ;  /* 0xfffffffd08087824 */ /* 0x000fc400078e0297 */
[----:B------:R-:W-:Y:S02]  /*0e00*/  IMAD R9, R9, 0x10, R12 ;  /* 0x0000001009097824 */ /* 0x000fe400078e020c */
[----:B------:R-:W-:Y:S01]  /*0e10*/  IMAD.IADD R4, R155, 0x1, -R4 ;  /* 0x000000019b047824 */ /* 0x000fe200078e0a04 */
[----:B------:R-:W-:Y:S01]  /*0e20*/  SHF.R.S32.HI R18, RZ, 0x2, R0 ;  /* 0x00000002ff127819 */ /* 0x000fe20000011400 */
[----:B------:R-:W-:Y:S01]  /*0e30*/  IMAD R152, R7, R152, 0x90 ;  /* 0x0000009007987424 */ /* 0x000fe200078e0298 */
[----:B------:R-:W-:Y:S01]  /*0e40*/  LEA R2, R2, UR36, 0x1 ;  /* 0x0000002402027c11 */ /* 0x000fe2000f8e08ff */
[----:B------:R-:W-:Y:S02]  /*0e50*/  IMAD R153, R8, 0x40, R9 ;  /* 0x0000004008997824 */ /* 0x000fe400078e0209 */
[----:B------:R-:W-:Y:S02]  /*0e60*/  IMAD.MOV.U32 R149, RZ, RZ, RZ ;  /* 0x000000ffff957224 */ /* 0x000fe400078e00ff */
[----:B------:R-:W-:-:S02]  /*0e70*/  IMAD.MOV.U32 R16, RZ, RZ, RZ ;  /* 0x000000ffff107224 */ /* 0x000fc400078e00ff */
[----:B------:R-:W-:Y:S01]  /*0e80*/  IMAD.SHL.U32 R17, R4, 0x8, RZ ;  /* 0x0000000804117824 */ /* 0x000fe200078e00ff */
[----:B------:R-:W-:Y:S01]  /*0e90*/  UMOV UR39, URZ ;  /* 0x0000003f00277c82 */ /* 0x000fe20008000000 */
[----:B---3--:R-:W-:-:S07]  /*0ea0*/  LOP3.LUT R144, R14, 0x1, RZ, 0xfc, !PT ;  /* 0x000000010e907812 */ /* 0x008fce00078efcff */
.L_x_158:
[----:B---3-5:R-:W0:Y:S01]  /*0eb0*/  LDC.64 R4, c[0x0][0xc60] ;  /* 0x00031800ff047b82 */ /* 0x028e220000000a00 */
[----:B------:R-:W-:Y:S01]  /*0ec0*/  ULDC.64 UR4, c[0x0][0xa28] ;  /* 0x00028a0000047ab9 */ /* 0x000fe20000000a00 */
[----:B------:R-:W-:Y:S01]  /*0ed0*/  IMAD.MOV.U32 R0, RZ, RZ, RZ ;  /* 0x000000ffff007224 */ /* 0x000fe200078e00ff */
[----:B------:R-:W-:Y:S01]  /*0ee0*/  ULDC.64 UR6, c[0x0][0xa20] ;  /* 0x0002880000067ab9 */ /* 0x000fe20000000a00 */
[----:B0-----:R-:W-:-:S05]  /*0ef0*/  IMAD.WIDE R4, R31, 0x4, R4 ;  /* 0x000000041f047825 */ /* 0x001fca00078e0204 */
[----:B--2---:R-:W2:Y:S01]  /*0f00*/  LDG.E R145, desc[UR58][R4.64] ;  /* 0x0000003a04917981 */ /* 0x004ea2000c1e1900 */
[----:B------:R-:W-:-:S04]  /*0f10*/  ISETP.NE.U32.AND P0, PT, RZ, UR4, PT ;  /* 0x00000004ff007c0c */ /* 0x000fc8000bf05070 */
[----:B------:R-:W-:Y:S02]  /*0f20*/  ISETP.NE.AND.EX P0, PT, RZ, UR5, PT, P0 ;  /* 0x00000005ff007c0c */ /* 0x000fe4000bf05300 */
[----:B--2---:R-:W-:-:S11]  /*0f30*/  SHF.R.S32.HI R148, RZ, 0x1f, R145 ;  /* 0x0000001fff947819 */ /* 0x004fd60000011491 */
[----:B------:R-:W-:-:S04]  /*0f40*/  @P0 LEA R6, P1, R145, UR4, 0x2 ;  /* 0x0000000491060c11 */ /* 0x000fc8000f8210ff */
[----:B------:R-:W-:Y:S01]  /*0f50*/  @P0 LEA.HI.X R7, R145, UR5, R148, 0x2, P1 ;  /* 0x0000000591070c11 */ /* 0x000fe200088f1494 */
[----:B------:R-:W-:-:S04]  /*0f60*/  ULDC.64 UR4, c[0x0][0x3f8] ;  /* 0x0000fe0000047ab9 */ /* 0x000fc80000000a00 */
[----:B------:R0:W5:Y:S01]  /*0f70*/  @P0 LDG.E R0, desc[UR58][R6.64] ;  /* 0x0000003a06000981 */ /* 0x000162000c1e1900 */
[----:B------:R-:W-:Y:S01]  /*0f80*/  ISETP.NE.U32.AND P0, PT, RZ, UR6, PT ;  /* 0x00000006ff007c0c */ /* 0x000fe2000bf05070 */
[----:B------:R-:W-:-:S03]  /*0f90*/  UISETP.NE.U32.AND UP0, UPT, UR4, URZ, UPT ;  /* 0x0000003f0400728c */ /* 0x000fc6000bf05070 */
[----:B------:R-:W-:Y:S01]  /*0fa0*/  ISETP.NE.AND.EX P0, PT, RZ, UR7, PT, P0 ;  /* 0x00000007ff007c0c */ /* 0x000fe2000bf05300 */
[----:B------:R-:W-:Y:S01]  /*0fb0*/  UISETP.NE.AND.EX UP0, UPT, UR5, URZ, UPT, UP0 ;  /* 0x0000003f0500728c */ /* 0x000fe2000bf05300 */
[----:B------:R-:W-:Y:S02]  /*0fc0*/  ULDC UR4, c[0x0][0x404] ;  /* 0x0001010000047ab9 */ /* 0x000fe40000000800 */
[----:B------:R-:W-:Y:S01]  /*0fd0*/  ULDC UR5, c[0x0][0x2e0] ;  /* 0x0000b80000057ab9 */ /* 0x000fe20000000800 */
[----:B------:R-:W-:-:S04]  /*0fe0*/  USEL UR4, UR4, 0x1, UP0 ;  /* 0x0000000104047887 */ /* 0x000fc80008000000 */
[----:B------:R-:W-:-:S04]  /*0ff0*/  UIMAD UR4, UR4, UR5, URZ ;  /* 0x00000005040472a4 */ /* 0x000fc8000f8e023f */
[C---:B------:R-:W-:Y:S02]  /*1000*/  @P0 LEA R4, P1, R145.reuse, UR6, 0x2 ;  /* 0x0000000691040c11 */ /* 0x040fe4000f8210ff */
[----:B------:R-:W-:Y:S02]  /*1010*/  IMAD.U32 R23, RZ, RZ, UR4 ;  /* 0x00000004ff177e24 */ /* 0x000fe4000f8e00ff */
[----:B------:R-:W-:-:S05]  /*1020*/  @P0 LEA.HI.X R5, R145, UR7, R148, 0x2, P1 ;  /* 0x0000000791050c11 */ /* 0x000fca00088f1494 */
[----:B------:R0:W5:Y:S01]  /*1030*/  @P0 LDG.E R23, desc[UR58][R4.64] ;  /* 0x0000003a04170981 */ /* 0x000162000c1e1900 */
[----:B-1--4-:R-:W-:Y:S05]  /*1040*/  @P0 BRA `(.L_x_125) ;  /* 0x0000000000240947 */ /* 0x012fea0003800000 */
[----:B------:R-:W-:Y:S02]  /*1050*/  ULDC.64 UR4, c[0x0][0xa08] ;  /* 0x0002820000047ab9 */ /* 0x000fe40000000a00 */
[----:B------:R-:W-:-:S04]  /*1060*/  ISETP.NE.U32.AND P0, PT, RZ, UR4, PT ;  /* 0x00000004ff007c0c */ /* 0x000fc8000bf05070 */
[----:B------:R-:W-:-:S13]  /*1070*/  ISETP.NE.AND.EX P0, PT, RZ, UR5, PT, P0 ;  /* 0x00000005ff007c0c */ /* 0x000fda000bf05300 */
[----:B------:R-:W-:Y:S05]  /*1080*/  @!P0 BRA `(.L_x_125) ;  /* 0x0000000000148947 */ /* 0x000fea0003800000 */
[----:B0-----:R-:W0:Y:S02]  /*1090*/  LDC.64 R4, c[0x0][0xa08] ;  /* 0x00028200ff047b82 */ /* 0x001e240000000a00 */
[----:B0-----:R-:W-:-:S05]  /*10a0*/  IMAD.WIDE R4, R145, 0x4, R4 ;  /* 0x0000000491047825 */ /* 0x001fca00078e0204 */
[----:B-----5:R-:W2:Y:S04]  /*10b0*/  LDG.E R23, desc[UR58][R4.64] ;  /* 0x0000003a04177981 */ /* 0x020ea8000c1e1900 */
[----:B------:R-:W2:Y:S02]  /*10c0*/  LDG.E R6, desc[UR58][R4.64+0x4] ;  /* 0x0000043a04067981 */ /* 0x000ea4000c1e1900 */
[----:B--2---:R-:W-:-:S07]  /*10d0*/  IMAD.IADD R23, R6, 0x1, -R23 ;  /* 0x0000000106177824 */ /* 0x004fce00078e0a17 */
.L_x_125:
[----:B-----5:R-:W-:Y:S01]  /*10e0*/  IMAD.IADD R23, R23, 0x1, -R0 ;  /* 0x0000000117177824 */ /* 0x020fe200078e0a00 */
[----:B------:R-:W-:Y:S01]  /*10f0*/  PLOP3.LUT P0, PT, PT, PT, PT, 0x80, 0x0 ;  /* 0x000000000000781c */ /* 0x000fe20003f0f070 */
[----:B------:R-:W-:Y:S01]  /*1100*/  IMAD.MOV.U32 R147, RZ, RZ, R29 ;  /* 0x000000ffff937224 */ /* 0x000fe200078e001d */
[----:B------:R-:W-:Y:S01]  /*1110*/  CS2R R20, SRZ ;  /* 0x0000000000147805 */ /* 0x000fe2000001ff00 */
[C---:B------:R-:W-:Y:S01]  /*1120*/  VIADD R0, R23.reuse, 0x8f ;  /* 0x0000008f17007836 */ /* 0x040fe20000000000 */
[----:B------:R-:W-:Y:S01]  /*1130*/  ISETP.GE.AND P1, PT, R23, 0x1, PT ;  /* 0x000000011700780c */ /* 0x000fe20003f26270 */
[----:B------:R-:W-:Y:S01]  /*1140*/  IMAD.MOV.U32 R146, RZ, RZ, R30 ;  /* 0x000000ffff927224 */ /* 0x000fe200078e001e */
[----:B------:R-:W-:Y:S01]  /*1150*/  CS2R R38, SRZ ;  /* 0x0000000000267805 */ /* 0x000fe2000001ff00 */
[----:B------:R-:W-:Y:S01]  /*1160*/  IMAD.HI R0, R0, 0x38e38e39, RZ ;  /* 0x38e38e3900007827 */ /* 0x000fe200078e02ff */
[----:B------:R-:W-:Y:S02]  /*1170*/  CS2R R34, SRZ ;  /* 0x0000000000227805 */ /* 0x000fe4000001ff00 */
[----:B------:R-:W-:-:S02]  /*1180*/  CS2R R44, SRZ ;  /* 0x00000000002c7805 */ /* 0x000fc4000001ff00 */
[----:B------:R-:W-:Y:S02]  /*1190*/  CS2R R36, SRZ ;  /* 0x0000000000247805 */ /* 0x000fe4000001ff00 */
[----:B------:R-:W-:Y:S02]  /*11a0*/  CS2R R42, SRZ ;  /* 0x00000000002a7805 */ /* 0x000fe4000001ff00 */
[----:B------:R-:W-:Y:S02]  /*11b0*/  SHF.R.U32.HI R3, RZ, 0x1f, R0 ;  /* 0x0000001fff037819 */ /* 0x000fe40000011600 */
[----:B------:R-:W-:Y:S02]  /*11c0*/  CS2R R48, SRZ ;  /* 0x0000000000307805 */ /* 0x000fe4000001ff00 */
[----:B------:R-:W-:Y:S02]  /*11d0*/  CS2R R46, SRZ ;  /* 0x00000000002e7805 */ /* 0x000fe4000001ff00 */
[----:B------:R-:W-:-:S02]  /*11e0*/  CS2R R40, SRZ ;  /* 0x0000000000287805 */ /* 0x000fc4000001ff00 */
[----:B------:R-:W-:Y:S01]  /*11f0*/  LEA.HI.SX32 R22, R0, R3, 0x1b ;  /* 0x0000000300167211 */ /* 0x000fe200078fdaff */
[----:B------:R-:W-:Y:S01]  /*1200*/  IMAD.MOV.U32 R3, RZ, RZ, RZ ;  /* 0x000000ffff037224 */ /* 0x000fe200078e00ff */
[----:B------:R-:W-:Y:S01]  /*1210*/  CS2R R50, SRZ ;  /* 0x0000000000327805 */ /* 0x000fe2000001ff00 */
[----:B------:R-:W-:Y:S01]  /*1220*/  IMAD.MOV.U32 R0, RZ, RZ, RZ ;  /* 0x000000ffff007224 */ /* 0x000fe200078e00ff */
        /* <DEDUP_REMOVED lines=10> */
[----:B0-----:R-:W-:Y:S01]  /*12d0*/  CS2R R6, SRZ ;  /* 0x0000000000067805 */ /* 0x001fe2000001ff00 */
[----:B------:R-:W-:Y:S01]  /*12e0*/  IMAD.MOV.U32 R8, RZ, RZ, RZ ;  /* 0x000000ffff087224 */ /* 0x000fe200078e00ff */
[----:B------:R-:W-:Y:S01]  /*12f0*/  CS2R R80, SRZ ;  /* 0x0000000000507805 */ /* 0x000fe2000001ff00 */
[----:B------:R-:W-:Y:S02]  /*1300*/  IMAD.MOV.U32 R24, RZ, RZ, RZ ;  /* 0x000000ffff187224 */ /* 0x000fe400078e00ff */
[----:B------:R-:W-:Y:S02]  /*1310*/  IMAD.MOV.U32 R33, RZ, RZ, RZ ;  /* 0x000000ffff217224 */ /* 0x000fe400078e00ff */
[----:B------:R-:W-:Y:S01]  /*1320*/  IMAD.MOV.U32 R83, RZ, RZ, RZ ;  /* 0x000000ffff537224 */ /* 0x000fe200078e00ff */
[----:B------:R-:W-:Y:S06]  /*1330*/  @!P1 BRA `(.L_x_126) ;  /* 0x0000007c000c9947 */ /* 0x000fec0003800000 */
[----:B------:R-:W0:Y:S01]  /*1340*/  SHFL.IDX PT, R0, R151, RZ, 0x1f ;  /* 0x00001fff97007589 */ /* 0x000e2200000e0000 */
[----:B------:R-:W-:-:S04]  /*1350*/  UIADD3 UR6, UR36, 0x24300, URZ ;  /* 0x0002430024067890 */ /* 0x000fc8000fffe03f */
[----:B------:R-:W-:-:S06]  /*1360*/  ULOP3.LUT UP0, URZ, UR6, 0x9f, URZ, 0xc0, !UPT ;  /* 0x0000009f063f7892 */ /* 0x000fcc000f80c03f */
[----:B------:R-:W-:Y:S02]  /*1370*/  PLOP3.LUT P0, PT, PT, PT, UP0, 0x80, 0x0 ;  /* 0x000000000000781c */ /* 0x000fe40003f0f008 */
[----:B0-----:R-:W-:-:S13]  /*1380*/  R2UR UR38, R0 ;  /* 0x00000000002672ca */ /* 0x001fda00000e0000 */
[----:B------:R-:W-:-:S04]  /*1390*/  UIMAD.WIDE UR4, UR38, 0x55555556, URZ ;  /* 0x55555556260478a5 */ /* 0x000fc8000f8e023f */
[----:B------:R-:W-:-:S04]  /*13a0*/  ULEA.HI UR5, UR5, UR5, URZ, 0x1 ;  /* 0x0000000505057291 */ /* 0x000fc8000f8f083f */
[----:B------:R-:W-:-:S04]  /*13b0*/  UIMAD UR40, UR5, -0x3, UR38 ;  /* 0xfffffffd052878a4 */ /* 0x000fc8000f8e0226 */
[----:B------:R-:W-:-:S04]  /*13c0*/  ULEA UR4, UR40, UR6, 0xb ;  /* 0x0000000628047291 */ /* 0x000fc8000f8e583f */
[----:B------:R-:W-:-:S04]  /*13d0*/  USHF.R.U32.HI UR4, URZ, 0x4, UR4 ;  /* 0x000000043f047899 */ /* 0x000fc80008011604 */
[----:B------:R-:W-:Y:S01]  /*13e0*/  ULOP3.LUT UR37, UR4, 0x3fff, URZ, 0xc0, !UPT ;  /* 0x00003fff04257892 */ /* 0x000fe2000f8ec03f */
[----:B------:R-:W-:Y:S11]  /*13f0*/  @!P0 BRA `(.L_x_127) ;  /* 0x0000000000408947 */ /* 0x000ff60003800000 */
[----:B------:R-:W-:Y:S01]  /*1400*/  MOV R0, 0x0 ;  /* 0x0000000000007802 */ /* 0x000fe20000000f00 */
[----:B------:R-:W-:Y:S01]  /*1410*/  ULDC.64 UR4, c[0x4][0xa8] ;  /* 0x01002a0000047ab9 */ /* 0x000fe20000000a00 */
[----:B------:R-:W-:Y:S01]  /*1420*/  ULDC.64 UR6, c[0x4][0x20] ;  /* 0x0100080000067ab9 */ /* 0x000fe20000000a00 */
[----:B------:R-:W-:Y:S01]  /*1430*/  IMAD.U32 R4, RZ, RZ, UR4 ;  /* 0x00000004ff047e24 */ /* 0x000fe2000f8e00ff */
[----:B------:R0:W1:Y:S01]  /*1440*/  LDC.64 R14, c[0x4][R0] ;  /* 0x01000000000e7b82 */ /* 0x0000620000000a00 */
        /* <DEDUP_REMOVED lines=8> */
[----:B0-----:R-:W-:-:S07]  /*14d0*/  IMAD.MOV.U32 R13, RZ, RZ, RZ ;  /* 0x000000ffff0d7224 */ /* 0x001fce00078e00ff */
[----:B------:R-:W-:-:S07]  /*14e0*/  LEPC R20, `(.L_x_127) ;  /* 0x000000001014794e */ /* 0x000fce0000000000 */
[----:B-1----:R-:W-:Y:S05]  /*14f0*/  CALL.ABS.NOINC R14 ;  /* 0x000000000e007343 */ /* 0x002fea0003c00000 */
.L_x_127:
[----:B------:R-:W-:Y:S02]  /*1500*/  LEA.HI R0, R149, R149, RZ, 0x1 ;  /* 0x0000009595007211 */ /* 0x000fe400078f08ff */
[----:B------:R-:W-:Y:S02]  /*1510*/  ISETP.NE.AND P0, PT, R144, 0x3, PT ;  /* 0x000000039000780c */ /* 0x000fe40003f05270 */
[----:B------:R-:W-:-:S05]  /*1520*/  LOP3.LUT R0, R0, 0xfffffffe, RZ, 0xc0, !PT ;  /* 0xfffffffe00007812 */ /* 0x000fca00078ec0ff */
[----:B------:R-:W-:-:S05]  /*1530*/  IMAD.IADD R0, R149, 0x1, -R0 ;  /* 0x0000000195007824 */ /* 0x000fca00078e0a00 */
[----:B------:R-:W-:-:S04]  /*1540*/  SHF.L.U32 R0, R0, 0x1f, RZ ;  /* 0x0000001f00007819 */ /* 0x000fc800000006ff */
[----:B------:R-:W0:Y:S02]  /*1550*/  SYNCS.PHASECHK.TRANS64.TRYWAIT P1, [UR36+0x31c00], R0 ;  /* 0x031c0000ff0075a7 */ /* 0x000e240008020164 */
[----:B0-----:R-:W-:Y:S05]  /*1560*/  @!P1 BRA `(.L_x_128) ;  /* 0x000000d400a49947 */ /* 0x001fea0003800000 */
.L_x_244:
[----:B------:R-:W-:Y:S05]  /*1570*/  @!P0 BRA `(.L_x_129) ;  /* 0x0000000000048947 */ /* 0x000fea0003800000 */
[----:B------:R-:W-:Y:S01]  /*1580*/  BPT.TRAP 0x1 ;  /* 0x000000040000795c */ /* 0x000fe20000300000 */
.L_x_129:
[----:B------:R-:W-:Y:S01]  /*1590*/  IMAD.U32 R4, RZ, RZ, UR39 ;  /* 0x00000027ff047e24 */ /* 0x000fe2000f8e00ff */
[----:B0-----:R-:W-:-:S04]  /*15a0*/  SHF.L.U32 R3, R16, 0x1f, RZ ;  /* 0x0000001f10037819 */ /* 0x001fc800000006ff */
[----:B------:R-:W-:-:S04]  /*15b0*/  LEA R4, R4, UR36, 0x3 ;  /* 0x0000002404047c11 */ /* 0x000fc8000f8e18ff */
[----:B------:R0:W1:Y:S01]  /*15c0*/  SYNCS.PHASECHK.TRANS64.TRYWAIT P2, [R4+URZ+0x31c30], R3 ;  /* 0x031c3003040075a7 */ /* 0x000062000804017f */
[----:B------:R-:W-:Y:S05]  /*15d0*/  @!P0 BRA `(.L_x_130) ;  /* 0x0000000000048947 */ /* 0x000fea0003800000 */
[----:B------:R-:W-:Y:S01]  /*15e0*/  BPT.TRAP 0x1 ;  /* 0x000000040000795c */ /* 0x000fe20000300000 */
.L_x_130:
[----:B------:R-:W2:Y:S01]  /*15f0*/  S2R R0, SR_TID.X ;  /* 0x0000000000007919 */ /* 0x000ea20000002100 */
[----:B------:R-:W-:Y:S01]  /*1600*/  IMAD.MOV.U32 R71, RZ, RZ, RZ ;  /* 0x000000ffff477224 */ /* 0x000fe200078e00ff */
[----:B--2---:R-:W-:Y:S01]  /*1610*/  LOP3.LUT P1, RZ, R0, 0x7f, RZ, 0xc0, !PT ;  /* 0x0000007f00ff7812 */ /* 0x004fe2000782c0ff */
[----:B-1----:R-:W-:-:S12]  /*1620*/  @P2 BRA `(.L_x_131) ;  /* 0x0000000000082947 */ /* 0x002fd80003800000 */
[----:B------:R-:W1:Y:S02]  /*1630*/  SYNCS.PHASECHK.TRANS64.TRYWAIT P2, [R4+URZ+0x31c30], R3 ;  /* 0x031c3003040075a7 */ /* 0x000e64000804017f */
[----:B-1----:R-:W-:Y:S05]  /*1640*/  @!P2 BRA `(.L_x_132) ;  /* 0x000000d40084a947 */ /* 0x002fea0003800000 */
.L_x_131:
        /* <DEDUP_REMOVED lines=26> */
[----:B------:R-:W-:Y:S01]  /*17f0*/  UMOV UR7, 0x80000020 ;  /* 0x8000002000077882 */ /* 0x000fe20000000000 */
[----:B------:R-:W-:Y:S01]  /*1800*/  HGMMA.64x16x16.F32.BF16 R96, gdesc[UR24], RZ, !UPT, gsb0 ;  /* 0x00200000186079f0 */ /* 0x000fe2000c0018ff */
        /* <DEDUP_REMOVED lines=121> */
[----:B------:R-:W-:Y:S01]  /*1fa0*/  UMOV UR8, UR10 ;  /* 0x0000000a00087c82 */ /* 0x000fe20008000000 */
[----:B------:R-:W-:Y:S01]  /*1fb0*/  UMOV UR10, UR12 ;  /* 0x0000000c000a7c82 */ /* 0x000fe20008000000 */
        /* <DEDUP_REMOVED lines=170> */
[----:B01----:R-:W-:Y:S01]  /*2a60*/  FMNMX.FTZ R3, R96, R97, !PT ;  /* 0x0000006160037209 */ /* 0x003fe20007810000 */
        /* <DEDUP_REMOVED lines=101> */
[----:B------:R-:W-:Y:S01]  /*30c0*/  FSEL R114, R49, -INF , P2 ;  /* 0xff80000031727808 */ /* 0x000fe20001000000 */
[----:B------:R-:W-:Y:S01]  /*30d0*/  ULDC UR6, c[0x0][0x988] ;  /* 0x0002620000067ab9 */ /* 0x000fe20000000800 */
[----:B------:R-:W-:-:S02]  /*30e0*/  FMNMX.FTZ R3, R120, R3, !PT ;  /* 0x0000000378037209 */ /* 0x000fc40007810000 */
[----:B------:R-:W-:Y:S02]  /*30f0*/  FSEL R116, R52, -INF , P6 ;  /* 0xff80000034747808 */ /* 0x000fe40003000000 */
[----:B------:R-:W-:Y:S02]  /*3100*/  FMNMX.FTZ R3, R114, R3, !PT ;  /* 0x0000000372037209 */ /* 0x000fe40007810000 */
[----:B------:R-:W-:Y:S02]  /*3110*/  FSEL R52, R63, -INF , P4 ;  /* 0xff8000003f347808 */ /* 0x000fe40002000000 */
[----:B------:R-:W-:Y:S02]  /*3120*/  ISETP.GT.AND P4, PT, R5, 0x60, PT ;  /* 0x000000600500780c */ /* 0x000fe40003f84270 */
[----:B------:R-:W-:Y:S02]  /*3130*/  FSEL R122, R53, -INF , P5 ;  /* 0xff800000357a7808 */ /* 0x000fe40002800000 */
[----:B------:R-:W-:-:S02]  /*3140*/  FMNMX.FTZ R3, R116, R3, !PT ;  /* 0x0000000374037209 */ /* 0x000fc40007810000 */
[----:B------:R-:W-:Y:S02]  /*3150*/  FSEL R50, R50, -INF , P3 ;  /* 0xff80000032327808 */ /* 0x000fe40001800000 */
[----:B------:R-:W-:Y:S02]  /*3160*/  ISETP.GT.AND P3, PT, R5, 0x61, PT ;  /* 0x000000610500780c */ /* 0x000fe40003f64270 */
[----:B------:R-:W-:Y:S02]  /*3170*/  FMNMX.FTZ R3, R122, R3, !PT ;  /* 0x000000037a037209 */ /* 0x000fe40007810000 */
[----:B------:R-:W-:Y:S02]  /*3180*/  FSEL R56, R51, -INF , P2 ;  /* 0xff80000033387808 */ /* 0x000fe40001000000 */
[----:B------:R-:W-:Y:S02]  /*3190*/  ISETP.GT.AND P2, PT, R5, 0x68, PT ;  /* 0x000000680500780c */ /* 0x000fe40003f44270 */
[----:B------:R-:W-:-:S02]  /*31a0*/  FSEL R54, R54, -INF , P6 ;  /* 0xff80000036367808 */ /* 0x000fc40003000000 */
        /* <DEDUP_REMOVED lines=13> */
[C---:B------:R-:W-:Y:S02]  /*3280*/  ISETP.GT.AND P1, PT, R5.reuse, 0x71, PT ;  /* 0x000000710500780c */ /* 0x040fe40003f24270 */
[----:B------:R-:W-:Y:S02]  /*3290*/  FMNMX.FTZ R3, R140, R3, !PT ;  /* 0x000000038c037209 */ /* 0x000fe40007810000 */
[----:B------:R-:W-:Y:S02]  /*32a0*/  FSEL R46, R46, -INF , P2 ;  /* 0xff8000002e2e7808 */ /* 0x000fe40001000000 */
[----:B------:R-:W-:-:S02]  /*32b0*/  ISETP.GT.AND P2, PT, R5, 0x79, PT ;  /* 0x000000790500780c */ /* 0x000fc40003f44270 */
[----:B------:R-:W-:Y:S02]  /*32c0*/  FSEL R42, R42, -INF , P4 ;  /* 0xff8000002a2a7808 */ /* 0x000fe40002000000 */
[----:B------:R-:W-:Y:S02]  /*32d0*/  ISETP.GT.AND P4, PT, R5, 0x81, PT ;  /* 0x000000810500780c */ /* 0x000fe40003f84270 */
[----:B------:R-:W-:Y:S02]  /*32e0*/  FSEL R40, R55, -INF , P5 ;  /* 0xff80000037287808 */ /* 0x000fe40002800000 */
[----:B------:R-:W-:Y:S02]  /*32f0*/  ISETP.GT.AND P5, PT, R5, 0x88, PT ;  /* 0x000000880500780c */ /* 0x000fe40003fa4270 */
        /* <DEDUP_REMOVED lines=9> */
[----:B------:R-:W-:Y:S01]  /*3390*/  FMNMX.FTZ R0, R156, R3, !PT ;  /* 0x000000039c007209 */ /* 0x000fe20007810000 */
[----:B------:R-:W-:Y:S01]  /*33a0*/  IMAD.U32 R3, RZ, RZ, UR6 ;  /* 0x00000006ff037e24 */ /* 0x000fe2000f8e00ff */
[----:B------:R-:W-:-:S02]  /*33b0*/  FSEL R32, R43, -INF , P3 ;  /* 0xff8000002b207808 */ /* 0x000fc40001800000 */
[----:B------:R-:W-:Y:S02]  /*33c0*/  FSEL R59, R37, -INF , P2 ;  /* 0xff800000253b7808 */ /* 0x000fe40001000000 */
[----:B------:R-:W-:Y:S02]  /*33d0*/  FMNMX.FTZ R0, R53, R0, !PT ;  /* 0x0000000035007209 */ /* 0x000fe40007810000 */
[----:B------:R-:W-:Y:S02]  /*33e0*/  ISETP.GT.AND P3, PT, R5, 0x80, PT ;  /* 0x000000800500780c */ /* 0x000fe40003f64270 */
[----:B------:R-:W-:Y:S02]  /*33f0*/  FMNMX.FTZ R0, R59, R0, !PT ;  /* 0x000000003b007209 */ /* 0x000fe40007810000 */
[----:B------:R-:W-:Y:S02]  /*3400*/  P2R R21, PR, RZ, 0x1 ;  /* 0x00000001ff157803 */ /* 0x000fe40000000000 */
[----:B------:R-:W-:-:S02]  /*3410*/  ISETP.GT.AND P0, PT, R5, 0x69, PT ;  /* 0x000000690500780c */ /* 0x000fc40003f04270 */
[----:B------:R-:W-:Y:S02]  /*3420*/  P2R R33, PR, RZ, 0x2 ;  /* 0x00000002ff217803 */ /* 0x000fe40000000000 */
        /* <DEDUP_REMOVED lines=12> */
[----:B------:R-:W-:Y:S02]  /*34f0*/  FMNMX.FTZ R11, R51, R0, !PT ;  /* 0x00000000330b7209 */ /* 0x000fe40007810000 */
[----:B------:R-:W-:-:S02]  /*3500*/  ISETP.NE.AND P0, PT, R21, RZ, PT ;  /* 0x000000ff1500720c */ /* 0x000fc40003f05270 */
[----:B------:R-:W-:Y:S01]  /*3510*/  FSEL R28, R35, -INF , P1 ;  /* 0xff800000231c7808 */ /* 0x000fe20000800000 */
[----:B------:R-:W0:Y:S01]  /*3520*/  SHFL.BFLY PT, R0, R11, 0x2, 0x1f ;  /* 0x0c401f000b007f89 */ /* 0x000e2200000e0000 */
[----:B------:R-:W-:Y:S02]  /*3530*/  FSEL R38, R38, -INF , P0 ;  /* 0xff80000026267808 */ /* 0x000fe40000000000 */
[----:B------:R-:W-:Y:S02]  /*3540*/  FSEL R26, R26, -INF , P3 ;  /* 0xff8000001a1a7808 */ /* 0x000fe40001800000 */
[----:B------:R-:W-:Y:S02]  /*3550*/  ISETP.NE.AND P0, PT, R7, RZ, PT ;  /* 0x000000ff0700720c */ /* 0x000fe40003f05270 */
[----:B------:R-:W-:-:S13]  /*3560*/  ISETP.NE.AND P1, PT, R9, RZ, PT ;  /* 0x000000ff0900720c */ /* 0x000fda0003f25270 */
[----:B------:R-:W-:Y:S01]  /*3570*/  @!P1 VIADD R4, R4, 0x31c40 ;  /* 0x00031c4004049836 */ /* 0x000fe20000000000 */
[----:B0-----:R-:W-:Y:S02]  /*3580*/  FMNMX.FTZ R13, R11, R0, !PT ;  /* 0x000000000b0d7209 */ /* 0x001fe40007810000 */
[----:B------:R-:W-:Y:S02]  /*3590*/  FMNMX.FTZ R11, R98, R99, !PT ;  /* 0x00000063620b7209 */ /* 0x000fe40007810000 */
[----:B------:R-:W-:Y:S01]  /*35a0*/  @!P1 PRMT R4, RZ, 0x654, R4 ;  /* 0x00000654ff049816 */ /* 0x000fe20000000004 */
[----:B------:R-:W0:Y:S01]  /*35b0*/  SHFL.BFLY PT, R0, R13, 0x1, 0x1f ;  /* 0x0c201f000d007f89 */ /* 0x000e2200000e0000 */
[----:B------:R-:W-:Y:S02]  /*35c0*/  FMNMX.FTZ R11, R102, R11, !PT ;  /* 0x0000000b660b7209 */ /* 0x000fe40007810000 */
[----:B------:R1:W-:Y:S01]  /*35d0*/  @!P1 SYNCS.ARRIVE.TRANS64.RED.A1T0 RZ, [R4+URZ], RZ ;  /* 0x000000ff04ff99a7 */ /* 0x0003e2000810043f */
[----:B0-----:R-:W-:-:S02]  /*35e0*/  FMNMX.FTZ R0, R13, R0, !PT ;  /* 0x000000000d007209 */ /* 0x001fc40007810000 */
        /* <DEDUP_REMOVED lines=23> */
[-CC-:B------:R-:W-:Y:S01]  /*3760*/  FFMA.FTZ R5, R96, R3.reuse, -R55.reuse ;  /* 0x0000000360057223 */ /* 0x180fe20000010837 */
[--C-:B------:R-:W-:Y:S01]  /*3770*/  FFMA.FTZ R106, R97, R3, -R55.reuse ;  /* 0x00000003616a7223 */ /* 0x100fe20000010837 */
[----:B------:R-:W-:Y:S01]  /*3780*/  FMNMX.FTZ R13, R14, R13, !PT ;  /* 0x0000000d0e0d7209 */ /* 0x000fe20007810000 */
[-CC-:B------:R-:W-:Y:S01]  /*3790*/  FFMA.FTZ R108, R66, R3.reuse, -R55.reuse ;  /* 0x00000003426c7223 */ /* 0x180fe20000010837 */
[----:B------:R-:W-:Y:S01]  /*37a0*/  MUFU.EX2 R7, R7 ;  /* 0x0000000700077308 */ /* 0x000fe20000000800 */
        /* <DEDUP_REMOVED lines=15> */
[----:B------:R0:W-:Y:S01]  /*38a0*/  MUFU.EX2 R13, R112 ;  /* 0x00000070000d7308 */ /* 0x0001e20000000800 */
[--C-:B------:R-:W-:Y:S01]  /*38b0*/  FFMA.FTZ R130, R130, R3, -R55.reuse ;  /* 0x0000000382827223 */ /* 0x100fe20000010837 */
[----:B------:R-:W-:Y:S01]  /*38c0*/  FMNMX.FTZ R15, R58, R15, !PT ;  /* 0x0000000f3a0f7209 */ /* 0x000fe20007810000 */
[-CC-:B------:R-:W-:Y:S01]  /*38d0*/  FFMA.FTZ R120, R120, R3.reuse, -R55.reuse ;  /* 0x0000000378787223 */ /* 0x180fe20000010837 */
[-CC-:B------:R-:W-:Y:S01]  /*38e0*/  FFMA.FTZ R43, R116, R3.reuse, -R55.reuse ;  /* 0x00000003742b7223 */ /* 0x180fe20000010837 */
[--C-:B------:R-:W-:Y:S01]  /*38f0*/  FFMA.FTZ R96, R122, R3, -R55.reuse ;  /* 0x000000037a607223 */ /* 0x100fe20000010837 */
[----:B------:R-:W-:Y:S01]  /*3900*/  FMNMX.FTZ R15, R48, R15, !PT ;  /* 0x0000000f300f7209 */ /* 0x000fe20007810000 */
[-CC-:B------:R-:W-:Y:S01]  /*3910*/  FFMA.FTZ R41, R126, R3.reuse, -R55.reuse ;  /* 0x000000037e297223 */ /* 0x180fe20000010837 */
[----:B------:R-:W1:Y:S01]  /*3920*/  MUFU.EX2 R106, R106 ;  /* 0x0000006a006a7308 */ /* 0x000e620000000800 */
[----:B0-----:R-:W-:Y:S01]  /*3930*/  FSEL R112, R27, -INF , P4 ;  /* 0xff8000001b707808 */ /* 0x001fe20002000000 */
[--C-:B------:R-:W-:Y:S01]  /*3940*/  FFMA.FTZ R84, R136, R3, -R55.reuse ;  /* 0x0000000388547223 */ /* 0x100fe20000010837 */
[----:B------:R-:W-:Y:S01]  /*3950*/  FMNMX.FTZ R15, R62, R15, !PT ;  /* 0x0000000f3e0f7209 */ /* 0x000fe20007810000 */
[-CC-:B------:R-:W-:Y:S01]  /*3960*/  FFMA.FTZ R39, R138, R3.reuse, -R55.reuse ;  /* 0x000000038a277223 */ /* 0x180fe20000010837 */
[-CC-:B------:R-:W-:Y:S01]  /*3970*/  FFMA.FTZ R88, R140, R3.reuse, -R55.reuse ;  /* 0x000000038c587223 */ /* 0x180fe20000010837 */
[----:B------:R-:W-:Y:S01]  /*3980*/  FFMA.FTZ R80, R59, R3, -R55 ;  /* 0x000000033b507223 */ /* 0x000fe20000010837 */
[----:B------:R-:W-:Y:S01]  /*3990*/  FMNMX.FTZ R21, R52, R15, !PT ;  /* 0x0000000f34157209 */ /* 0x000fe20007810000 */
[----:B------:R-:W-:Y:S03]  /*39a0*/  MUFU.EX2 R108, R108 ;  /* 0x0000006c006c7308 */ /* 0x000fe60000000800 */
[----:B------:R-:W-:-:S04]  /*39b0*/  FMNMX.FTZ R21, R50, R21, !PT ;  /* 0x0000001532157209 */ /* 0x000fc80007810000 */
[----:B------:R-:W-:Y:S01]  /*39c0*/  FMNMX.FTZ R21, R56, R21, !PT ;  /* 0x0000001538157209 */ /* 0x000fe20007810000 */
[----:B------:R-:W-:Y:S01]  /*39d0*/  MUFU.EX2 R9, R9 ;  /* 0x0000000900097308 */ /* 0x000fe20000000800 */
[----:B-1----:R-:W-:Y:S02]  /*39e0*/  F2FP.BF16.F32.PACK_AB R4, R106, R5 ;  /* 0x000000056a04723e */ /* 0x002fe400000010ff */
[----:B------:R-:W-:-:S04]  /*39f0*/  FMNMX.FTZ R21, R54, R21, !PT ;  /* 0x0000001536157209 */ /* 0x000fc80007810000 */
[----:B------:R-:W-:Y:S01]  /*3a00*/  FMNMX.FTZ R21, R40, R21, !PT ;  /* 0x0000001528157209 */ /* 0x000fe20007810000 */
[----:B------:R-:W-:Y:S03]  /*3a10*/  MUFU.EX2 R72, R72 ;  /* 0x0000004800487308 */ /* 0x000fe60000000800 */
[----:B------:R-:W-:-:S04]  /*3a20*/  FMNMX.FTZ R21, R42, R21, !PT ;  /* 0x000000152a157209 */ /* 0x000fc80007810000 */
[----:B------:R-:W-:Y:S01]  /*3a30*/  FMNMX.FTZ R21, R32, R21, !PT ;  /* 0x0000001520157209 */ /* 0x000fe20007810000 */
[----:B------:R0:W-:Y:S03]  /*3a40*/  MUFU.EX2 R11, R92 ;  /* 0x0000005c000b7308 */ /* 0x0001e60000000800 */
[----:B------:R-:W-:-:S04]  /*3a50*/  FMNMX.FTZ R21, R46, R21, !PT ;  /* 0x000000152e157209 */ /* 0x000fc80007810000 */
[----:B------:R-:W-:Y:S01]  /*3a60*/  FMNMX.FTZ R35, R24, R21, !PT ;  /* 0x0000001518237209 */ /* 0x000fe20007810000 */
[----:B------:R-:W-:Y:S01]  /*3a70*/  MUFU.EX2 R44, R44 ;  /* 0x0000002c002c7308 */ /* 0x000fe20000000800 */
[----:B0-----:R-:W-:Y:S02]  /*3a80*/  FFMA.FTZ R92, R156, R3, -R55 ;  /* 0x000000039c5c7223 */ /* 0x001fe40000010837 */
[----:B------:R-:W-:-:S04]  /*3a90*/  FMNMX.FTZ R35, R34, R35, !PT ;  /* 0x0000002322237209 */ /* 0x000fc80007810000 */
[----:B------:R-:W-:Y:S01]  /*3aa0*/  FMNMX.FTZ R35, R28, R35, !PT ;  /* 0x000000231c237209 */ /* 0x000fe20007810000 */
[----:B------:R-:W-:Y:S03]  /*3ab0*/  MUFU.EX2 R33, R33 ;  /* 0x0000002100217308 */ /* 0x000fe60000000800 */
        /* <DEDUP_REMOVED lines=9> */
[----:B0-----:R-:W-:-:S03]  /*3b50*/  FFMA.FTZ R76, R134, R3, -R55 ;  /* 0x00000003864c7223 */ /* 0x001fc60000010837 */
[----:B------:R-:W0:Y:S04]  /*3b60*/  SHFL.BFLY PT, R30, R37, 0x2, 0x1f ;  /* 0x0c401f00251e7f89 */ /* 0x000e2800000e0000 */
[----:B------:R-:W-:Y:S08]  /*3b70*/  MUFU.EX2 R68, R68 ;  /* 0x0000004400447308 */ /* 0x000ff00000000800 */
[----:B------:R-:W-:Y:S08]  /*3b80*/  MUFU.EX2 R60, R60 ;  /* 0x0000003c003c7308 */ /* 0x000ff00000000800 */
[----:B------:R-:W-:Y:S01]  /*3b90*/  MUFU.EX2 R36, R36 ;  /* 0x0000002400247308 */ /* 0x000fe20000000800 */
[----:B0-----:R-:W-:Y:S01]  /*3ba0*/  FMNMX.FTZ R27, R37, R30, !PT ;  /* 0x0000001e251b7209 */ /* 0x001fe20007810000 */
[-CC-:B------:R-:W-:Y:S01]  /*3bb0*/  FFMA.FTZ R30, R45, R3.reuse, -R55.reuse ;  /* 0x000000032d1e7223 */ /* 0x180fe20000010837 */
[-CC-:B------:R-:W-:Y:S01]  /*3bc0*/  FFMA.FTZ R37, R142, R3.reuse, -R55.reuse ;  /* 0x000000038e257223 */ /* 0x180fe20000010837 */
[----:B------:R-:W-:-:S04]  /*3bd0*/  FFMA.FTZ R45, R57, R3, -R55 ;  /* 0x00000003392d7223 */ /* 0x000fc80000010837 */
[----:B------:R-:W-:Y:S01]  /*3be0*/  MUFU.EX2 R25, R25 ;  /* 0x0000001900197308 */ /* 0x000fe20000000800 */
[----:B------:R-:W0:Y:S07]  /*3bf0*/  SHFL.BFLY PT, R104, R27, 0x1, 0x1f ;  /* 0x0c201f001b687f89 */ /* 0x000e2e00000e0000 */
[----:B------:R-:W-:Y:S08]  /*3c00*/  MUFU.EX2 R66, R66 ;  /* 0x0000004200427308 */ /* 0x000ff00000000800 */
[----:B------:R-:W-:Y:S08]  /*3c10*/  MUFU.EX2 R21, R130 ;  /* 0x0000008200157308 */ /* 0x000ff00000000800 */
[----:B------:R-:W-:Y:S01]  /*3c20*/  MUFU.EX2 R76, R76 ;  /* 0x0000004c004c7308 */ /* 0x000fe20000000800 */
[----:B0-----:R-:W-:Y:S01]  /*3c30*/  FMNMX.FTZ R73, R27, R104, !PT ;  /* 0x000000681b497209 */ /* 0x001fe20007810000 */
[----:B------:R-:W-:-:S03]  /*3c40*/  FFMA.FTZ R104, R51, R3, -R55 ;  /* 0x0000000333687223 */ /* 0x000fc60000010837 */
[C---:B------:R-:W-:Y:S01]  /*3c50*/  FSETP.NEU.FTZ.AND P2, PT, R73.reuse, -INF , PT ;  /* 0xff8000004900780b */ /* 0x040fe20003f5d000 */
[----:B------:R-:W-:Y:S02]  /*3c60*/  FMUL.FTZ R27, R73, R3 ;  /* 0x00000003491b7220 */ /* 0x000fe40000410000 */
[----:B------:R-:W-:Y:S03]  /*3c70*/  MUFU.EX2 R35, R120 ;  /* 0x0000007800237308 */ /* 0x000fe60000000800 */
[----:B------:R-:W-:Y:S02]  /*3c80*/  FSEL R27, R27, RZ, P2 ;  /* 0x000000ff1b1b7208 */ /* 0x000fe40001000000 */
[----:B------:R-:W-:-:S03]  /*3c90*/  ISETP.GE.AND P2, PT, R23, 0x91, PT ;  /* 0x000000911700780c */ /* 0x000fc60003f46270 */
        /* <DEDUP_REMOVED lines=14> */
[----:B------:R-:W0:Y:S01]  /*3d80*/  MUFU.EX2 R99, R99 ;  /* 0x0000006300637308 */ /* 0x000e220000000800 */
        /* <DEDUP_REMOVED lines=14> */
[-C--:B------:R-:W-:Y:S01]  /*3e70*/  FFMA.FTZ R24, R24, R3.reuse, -R27 ;  /* 0x0000000318187223 */ /* 0x080fe2000001081b */
[----:B------:R2:W3:Y:S01]  /*3e80*/  MUFU.EX2 R65, R6 ;  /* 0x0000000600417308 */ /* 0x0004e20000000800 */
[----:B0-----:R-:W-:Y:S01]  /*3e90*/  FADD.FTZ R67, R98, R99 ;  /* 0x0000006362437221 */ /* 0x001fe20000010000 */
[-CC-:B------:R-:W-:Y:S01]  /*3ea0*/  FFMA.FTZ R34, R34, R3.reuse, -R27.reuse ;  /* 0x0000000322227223 */ /* 0x180fe2000001081b */
[-CC-:B------:R-:W-:Y:S01]  /*3eb0*/  FFMA.FTZ R42, R28, R3.reuse, -R27.reuse ;  /* 0x000000031c2a7223 */ /* 0x180fe2000001081b */
[-CC-:B------:R-:W-:Y:S01]  /*3ec0*/  FFMA.FTZ R38, R38, R3.reuse, -R27.reuse ;  /* 0x0000000326267223 */ /* 0x180fe2000001081b */
[-CC-:B------:R-:W-:Y:S01]  /*3ed0*/  FFMA.FTZ R110, R110, R3.reuse, -R27.reuse ;  /* 0x000000036e6e7223 */ /* 0x180fe2000001081b */
[-CC-:B------:R-:W-:Y:S01]  /*3ee0*/  FFMA.FTZ R46, R26, R3.reuse, -R27.reuse ;  /* 0x000000031a2e7223 */ /* 0x180fe2000001081b */
[-C--:B------:R-:W-:Y:S01]  /*3ef0*/  FFMA.FTZ R112, R112, R3.reuse, -R27 ;  /* 0x0000000370707223 */ /* 0x080fe2000001081b */
[----:B------:R-:W0:Y:S01]  /*3f00*/  MUFU.EX2 R49, R49 ;  /* 0x0000003100317308 */ /* 0x000e220000000800 */
[----:B--2---:R-:W-:Y:S01]  /*3f10*/  FADD.FTZ R6, R5, R106 ;  /* 0x0000006a05067221 */ /* 0x004fe20000010000 */
[----:B-1----:R-:W-:Y:S01]  /*3f20*/  FADD.FTZ R8, R102, R67 ;  /* 0x0000004366087221 */ /* 0x002fe20000010000 */
[-CC-:B------:R-:W-:Y:S01]  /*3f30*/  FFMA.FTZ R118, R118, R3.reuse, -R27.reuse ;  /* 0x0000000376767223 */ /* 0x180fe2000001081b */
[----:B------:R-:W-:Y:S01]  /*3f40*/  FFMA.FTZ R114, R114, R3, -R27 ;  /* 0x0000000372727223 */ /* 0x000fe2000001081b */
[----:B------:R-:W-:Y:S01]  /*3f50*/  FADD.FTZ R69, R7, R6 ;  /* 0x0000000607457221 */ /* 0x000fe20000010000 */
[C---:B------:R-:W-:Y:S01]  /*3f60*/  F2FP.BF16.F32.PACK_AB R6, R108.reuse, R7 ;  /* 0x000000076c06723e */ /* 0x040fe200000010ff */
[----:B------:R-:W-:Y:S01]  /*3f70*/  IMAD.MOV.U32 R62, RZ, RZ, R71 ;  /* 0x000000ffff3e7224 */ /* 0x000fe200078e0047 */
[----:B------:R-:W1:Y:S01]  /*3f80*/  MUFU.EX2 R90, R90 ;  /* 0x0000005a005a7308 */ /* 0x000e620000000800 */
[----:B------:R-:W-:Y:S01]  /*3f90*/  FADD.FTZ R10, R108, R69 ;  /* 0x000000456c0a7221 */ /* 0x000fe20000010000 */
[C---:B---3--:R-:W-:Y:S01]  /*3fa0*/  FADD.FTZ R8, R65.reuse, R8 ;  /* 0x0000000841087221 */ /* 0x048fe20000010000 */
[----:B------:R-:W-:Y:S01]  /*3fb0*/  F2FP.BF16.F32.PACK_AB R7, R65, R102 ;  /* 0x000000664107723e */ /* 0x000fe200000010ff */
[----:B------:R-:W-:Y:S01]  /*3fc0*/  FFMA.FTZ R65, R40, R3, -R27 ;  /* 0x0000000328417223 */ /* 0x000fe2000001081b */
[----:B------:R-:W-:Y:S01]  /*3fd0*/  FADD.FTZ R67, R9, R10 ;  /* 0x0000000a09437221 */ /* 0x000fe20000010000 */
[----:B------:R-:W-:Y:S01]  /*3fe0*/  F2FP.BF16.F32.PACK_AB R5, R99, R98 ;  /* 0x000000626305723e */ /* 0x000fe200000010ff */
[----:B------:R-:W-:Y:S01]  /*3ff0*/  IMAD.MOV.U32 R58, RZ, RZ, R71 ;  /* 0x000000ffff3a7224 */ /* 0x000fe200078e0047 */
[----:B------:R-:W2:Y:S01]  /*4000*/  MUFU.EX2 R51, R51 ;  /* 0x0000003300337308 */ /* 0x000ea20000000800 */
[----:B0-----:R-:W-:Y:S01]  /*4010*/  FADD.FTZ R69, R49, R8 ;  /* 0x0000000831457221 */ /* 0x001fe20000010000 */
[----:B------:R-:W-:Y:S01]  /*4020*/  FADD.FTZ R8, R72, R67 ;  /* 0x0000004348087221 */ /* 0x000fe20000010000 */
[----:B------:R0:W-:Y:S01]  /*4030*/  STSM.16.M88.4 [R2+0x24300], R4 ;  /* 0x0243000402007844 */ /* 0x0001e20000000200 */
[----:B------:R-:W-:-:S02]  /*4040*/  IMAD.MOV.U32 R56, RZ, RZ, R71 ;  /* 0x000000ffff387224 */ /* 0x000fc400078e0047 */
[----:B------:R-:W-:Y:S02]  /*4050*/  FADD.FTZ R67, R11, R8 ;  /* 0x000000080b437221 */ /* 0x000fe40000010000 */
[----:B------:R-:W3:Y:S01]  /*4060*/  MUFU.EX2 R94, R94 ;  /* 0x0000005e005e7308 */ /* 0x000ee20000000800 */
[----:B-1----:R-:W-:Y:S01]  /*4070*/  FADD.FTZ R10, R90, R69 ;  /* 0x000000455a0a7221 */ /* 0x002fe20000010000 */
[----:B------:R-:W-:-:S04]  /*4080*/  FADD.FTZ R8, R44, R67 ;  /* 0x000000432c087221 */ /* 0x000fc80000010000 */
[----:B------:R-:W-:Y:S02]  /*4090*/  FADD.FTZ R67, R33, R8 ;  /* 0x0000000821437221 */ /* 0x000fe40000010000 */
[----:B------:R-:W1:Y:S01]  /*40a0*/  MUFU.EX2 R53, R53 ;  /* 0x0000003500357308 */ /* 0x000e620000000800 */
[----:B--2---:R-:W-:Y:S01]  /*40b0*/  FADD.FTZ R69, R51, R10 ;  /* 0x0000000a33457221 */ /* 0x004fe20000010000 */
[C---:B------:R-:W-:Y:S01]  /*40c0*/  FADD.FTZ R8, R70.reuse, R67 ;  /* 0x0000004346087221 */ /* 0x040fe20000010000 */
[----:B0-----:R-:W-:Y:S01]  /*40d0*/  F2FP.BF16.F32.PACK_AB R4, R70, R33 ;  /* 0x000000214604723e */ /* 0x001fe200000010ff */
[--C-:B------:R-:W-:Y:S02]  /*40e0*/  IMAD.MOV.U32 R70, RZ, RZ, R71.reuse ;  /* 0x000000ffff467224 */ /* 0x100fe400078e0047 */
[----:B------:R-:W-:Y:S01]  /*40f0*/  FADD.FTZ R67, R29, R8 ;  /* 0x000000081d437221 */ /* 0x000fe20000010000 */
[----:B------:R-:W-:Y:S01]  /*4100*/  IMAD.MOV.U32 R33, RZ, RZ, R71 ;  /* 0x000000ffff217224 */ /* 0x000fe200078e0047 */
[----:B------:R-:W0:Y:S01]  /*4110*/  MUFU.EX2 R82, R82 ;  /* 0x0000005200527308 */ /* 0x000e220000000800 */
[----:B---3--:R-:W-:-:S07]  /*4120*/  FADD.FTZ R10, R94, R69 ;  /* 0x000000455e0a7221 */ /* 0x008fce0000010000 */
[----:B------:R-:W2:Y:S01]  /*4130*/  MUFU.EX2 R12, R12 ;  /* 0x0000000c000c7308 */ /* 0x000ea20000000800 */
[----:B-1----:R-:W-:Y:S01]  /*4140*/  FADD.FTZ R69, R53, R10 ;  /* 0x0000000a35457221 */ /* 0x002fe20000010000 */
[----:B------:R-:W-:-:S04]  /*4150*/  FADD.FTZ R10, R68, R67 ;  /* 0x00000043440a7221 */ /* 0x000fc80000010000 */
[----:B------:R-:W-:Y:S01]  /*4160*/  FADD.FTZ R67, R13, R10 ;  /* 0x0000000a0d437221 */ /* 0x000fe20000010000 */
[----:B------:R-:W-:Y:S01]  /*4170*/  F2FP.BF16.F32.PACK_AB R10, R44, R11 ;  /* 0x0000000b2c0a723e */ /* 0x000fe200000010ff */
[----:B------:R-:W1:Y:S01]  /*4180*/  MUFU.EX2 R55, R55 ;  /* 0x0000003700377308 */ /* 0x000e620000000800 */
[----:B0-----:R-:W-:Y:S01]  /*4190*/  FADD.FTZ R69, R82, R69 ;  /* 0x0000004552457221 */ /* 0x001fe20000010000 */
[----:B------:R-:W-:Y:S01]  /*41a0*/  FADD.FTZ R52, R60, R67 ;  /* 0x000000433c347221 */ /* 0x000fe20000010000 */
[----:B------:R-:W-:Y:S01]  /*41b0*/  F2FP.BF16.F32.PACK_AB R11, R94, R51 ;  /* 0x000000335e0b723e */ /* 0x000fe200000010ff */
[--C-:B------:R-:W-:Y:S02]  /*41c0*/  IMAD.MOV.U32 R67, RZ, RZ, R71.reuse ;  /* 0x000000ffff437224 */ /* 0x100fe400078e0047 */
[----:B------:R-:W-:Y:S01]  /*41d0*/  FADD.FTZ R5, R15, R52 ;  /* 0x000000340f057221 */ /* 0x000fe20000010000 */
[----:B------:R-:W-:Y:S01]  /*41e0*/  IMAD.MOV.U32 R52, RZ, RZ, R71 ;  /* 0x000000ffff347224 */ /* 0x000fe200078e0047 */
[----:B------:R-:W0:Y:S01]  /*41f0*/  MUFU.EX2 R14, R14 ;  /* 0x0000000e000e7308 */ /* 0x000e220000000800 */
[----:B--2---:R-:W-:Y:S01]  /*4200*/  FADD.FTZ R8, R12, R69 ;  /* 0x000000450c087221 */ /* 0x004fe20000010000 */
[----:B------:R-:W-:Y:S01]  /*4210*/  FADD.FTZ R6, R36, R5 ;  /* 0x0000000524067221 */ /* 0x000fe20000010000 */
[----:B------:R-:W-:Y:S01]  /*4220*/  F2FP.BF16.F32.PACK_AB R5, R82, R53 ;  /* 0x000000355205723e */ /* 0x000fe200000010ff */
[----:B------:R-:W-:-:S02]  /*4230*/  IMAD.MOV.U32 R69, RZ, RZ, R71 ;  /* 0x000000ffff457224 */ /* 0x000fc400078e0047 */
[--C-:B------:R-:W-:Y:S02]  /*4240*/  IMAD.MOV.U32 R53, RZ, RZ, R71.reuse ;  /* 0x000000ffff357224 */ /* 0x100fe400078e0047 */
[----:B------:R-:W2:Y:S01]  /*4250*/  MUFU.EX2 R57, R57 ;  /* 0x0000003900397308 */ /* 0x000ea20000000800 */
[----:B-1----:R-:W-:Y:S01]  /*4260*/  FADD.FTZ R27, R55, R8 ;  /* 0x00000008371b7221 */ /* 0x002fe20000010000 */
[----:B------:R-:W-:Y:S01]  /*4270*/  F2FP.BF16.F32.PACK_AB R8, R72, R9 ;  /* 0x000000094808723e */ /* 0x000fe200000010ff */
[--C-:B------:R-:W-:Y:S01]  /*4280*/  IMAD.MOV.U32 R51, RZ, RZ, R71.reuse ;  /* 0x000000ffff337224 */ /* 0x100fe200078e0047 */
[----:B------:R-:W-:Y:S01]  /*4290*/  F2FP.BF16.F32.PACK_AB R9, R90, R49 ;  /* 0x000000315a09723e */ /* 0x000fe200000010ff */
[--C-:B------:R-:W-:Y:S02]  /*42a0*/  IMAD.MOV.U32 R49, RZ, RZ, R71.reuse ;  /* 0x000000ffff317224 */ /* 0x100fe400078e0047 */
[----:B------:R-:W-:Y:S01]  /*42b0*/  IMAD.MOV.U32 R44, RZ, RZ, R71 ;  /* 0x000000ffff2c7224 */ /* 0x000fe200078e0047 */
[----:B------:R-:W1:Y:S01]  /*42c0*/  MUFU.EX2 R59, R59 ;  /* 0x0000003b003b7308 */ /* 0x000e620000000800 */
[----:B0-----:R-:W-:Y:S01]  /*42d0*/  FADD.FTZ R26, R14, R27 ;  /* 0x0000001b0e1a7221 */ /* 0x001fe20000010000 */
[----:B------:R-:W-:Y:S01]  /*42e0*/  FADD.FTZ R27, R25, R6 ;  /* 0x00000006191b7221 */ /* 0x000fe20000010000 */
[----:B------:R-:W-:Y:S01]  /*42f0*/  F2FP.BF16.F32.PACK_AB R6, R68, R29 ;  /* 0x0000001d4406723e */ /* 0x000fe200000010ff */
[----:B------:R-:W-:Y:S01]  /*4300*/  STSM.16.M88.4 [R2+0x25b00], R8 ;  /* 0x025b000802007844 */ /* 0x000fe20000000200 */
[----:B------:R-:W-:-:S03]  /*4310*/  IMAD.MOV.U32 R68, RZ, RZ, R71 ;  /* 0x000000ffff447224 */ /* 0x000fc600078e0047 */
[----:B------:R-:W0:Y:S01]  /*4320*/  MUFU.EX2 R64, R64 ;  /* 0x0000004000407308 */ /* 0x000e220000000800 */
[----:B--2---:R-:W-:-:S07]  /*4330*/  FADD.FTZ R26, R57, R26 ;  /* 0x0000001a391a7221 */ /* 0x004fce0000010000 */
[----:B------:R-:W2:Y:S01]  /*4340*/  MUFU.EX2 R20, R20 ;  /* 0x0000001400147308 */ /* 0x000ea20000000800 */
[----:B-1----:R-:W-:Y:S01]  /*4350*/  FADD.FTZ R7, R59, R26 ;  /* 0x0000001a3b077221 */ /* 0x002fe20000010000 */
[----:B------:R-:W-:-:S04]  /*4360*/  FADD.FTZ R26, R66, R27 ;  /* 0x0000001b421a7221 */ /* 0x000fc80000010000 */
[----:B------:R-:W-:Y:S02]  /*4370*/  FADD.FTZ R29, R21, R26 ;  /* 0x0000001a151d7221 */ /* 0x000fe40000010000 */
[----:B------:R-:W1:Y:S01]  /*4380*/  MUFU.EX2 R61, R61 ;  /* 0x0000003d003d7308 */ /* 0x000e620000000800 */
[----:B0-----:R-:W-:Y:S01]  /*4390*/  FADD.FTZ R7, R64, R7 ;  /* 0x0000000740077221 */ /* 0x001fe20000010000 */
[----:B------:R-:W-:-:S04]  /*43a0*/  FADD.FTZ R26, R76, R29 ;  /* 0x0000001d4c1a7221 */ /* 0x000fc80000010000 */
[----:B------:R-:W-:Y:S02]  /*43b0*/  FADD.FTZ R29, R35, R26 ;  /* 0x0000001a231d7221 */ /* 0x000fe40000010000 */
[----:B------:R-:W0:Y:S08]  /*43c0*/  MUFU.EX2 R48, R48 ;  /* 0x0000003000307308 */ /* 0x000e300000000800 */
[----:B------:R-:W3:Y:S08]  /*43d0*/  MUFU.EX2 R63, R63 ;  /* 0x0000003f003f7308 */ /* 0x000ef00000000800 */
[----:B------:R-:W-:Y:S08]  /*43e0*/  MUFU.EX2 R28, R32 ;  /* 0x00000020001c7308 */ /* 0x000ff00000000800 */
[----:B------:R-:W4:Y:S08]  /*43f0*/  MUFU.EX2 R50, R50 ;  /* 0x0000003200327308 */ /* 0x000f300000000800 */
[----:B------:R2:W-:Y:S08]  /*4400*/  MUFU.EX2 R32, R24 ;  /* 0x0000001800207308 */ /* 0x0005f00000000800 */
[----:B------:R-:W5:Y:S01]  /*4410*/  MUFU.EX2 R100, R100 ;  /* 0x0000006400647308 */ /* 0x000f620000000800 */
[----:B--2---:R-:W-:Y:S01]  /*4420*/  FADD.FTZ R24, R20, R7 ;  /* 0x0000000714187221 */ /* 0x004fe20000010000 */
[----:B------:R-:W-:Y:S01]  /*4430*/  F2FP.BF16.F32.PACK_AB R7, R55, R12 ;  /* 0x0000000c3707723e */ /* 0x000fe200000010ff */
[----:B------:R-:W-:Y:S01]  /*4440*/  IMAD.MOV.U32 R55, RZ, RZ, R71 ;  /* 0x000000ffff377224 */ /* 0x000fe200078e0047 */
[----:B------:R-:W-:Y:S01]  /*4450*/  F2FP.BF16.F32.PACK_AB R12, R60, R13 ;  /* 0x0000000d3c0c723e */ /* 0x000fe200000010ff */
[----:B-1----:R-:W-:Y:S01]  /*4460*/  FADD.FTZ R27, R61, R24 ;  /* 0x000000183d1b7221 */ /* 0x002fe20000010000 */
[----:B------:R-:W-:Y:S01]  /*4470*/  F2FP.BF16.F32.PACK_AB R13, R57, R14 ;  /* 0x0000000e390d723e */ /* 0x000fe200000010ff */
[----:B------:R1:W-:Y:S01]  /*4480*/  STSM.16.M88.4 [R2+0x27300], R4 ;  /* 0x0273000402007844 */ /* 0x0003e20000000200 */
[----:B------:R-:W2:Y:S01]  /*4490*/  MUFU.EX2 R23, R23 ;  /* 0x0000001700177308 */ /* 0x000ea20000000800 */
[----:B0-----:R-:W-:Y:S01]  /*44a0*/  FADD.FTZ R24, R48, R27 ;  /* 0x0000001b30187221 */ /* 0x001fe20000010000 */
[----:B------:R-:W-:Y:S01]  /*44b0*/  F2FP.BF16.F32.PACK_AB R14, R36, R15 ;  /* 0x0000000f240e723e */ /* 0x000fe200000010ff */
[--C-:B------:R-:W-:Y:S01]  /*44c0*/  IMAD.MOV.U32 R60, RZ, RZ, R71.reuse ;  /* 0x000000ffff3c7224 */ /* 0x100fe200078e0047 */
[----:B------:R-:W-:Y:S01]  /*44d0*/  F2FP.BF16.F32.PACK_AB R15, R64, R59 ;  /* 0x0000003b400f723e */ /* 0x000fe200000010ff */
[----:B---3--:R-:W-:Y:S01]  /*44e0*/  FADD.FTZ R27, R63, R24 ;  /* 0x000000183f1b7221 */ /* 0x008fe20000010000 */
[----:B------:R-:W-:-:S02]  /*44f0*/  IMAD.MOV.U32 R64, RZ, RZ, R71 ;  /* 0x000000ffff407224 */ /* 0x000fc400078e0047 */
[----:B------:R-:W0:Y:S01]  /*4500*/  MUFU.EX2 R43, R43 ;  /* 0x0000002b002b7308 */ /* 0x000e220000000800 */
[----:B----4-:R-:W-:Y:S01]  /*4510*/  FADD.FTZ R24, R50, R27 ;  /* 0x0000001b32187221 */ /* 0x010fe20000010000 */
[C---:B-----5:R-:W-:Y:S01]  /*4520*/  FADD.FTZ R26, R100.reuse, R29 ;  /* 0x0000001d641a7221 */ /* 0x060fe20000010000 */
[----:B------:R-:W-:Y:S01]  /*4530*/  STSM.16.M88.4 [R2+0x28b00], R12 ;  /* 0x028b000c02007844 */ /* 0x000fe20000000200 */
[--C-:B------:R-:W-:Y:S02]  /*4540*/  IMAD.MOV.U32 R59, RZ, RZ, R71.reuse ;  /* 0x000000ffff3b7224 */ /* 0x100fe400078e0047 */
[--C-:B------:R-:W-:Y:S01]  /*4550*/  IMAD.MOV.U32 R57, RZ, RZ, R71.reuse ;  /* 0x000000ffff397224 */ /* 0x100fe200078e0047 */
[----:B-1----:R-:W-:Y:S01]  /*4560*/  F2FP.BF16.F32.PACK_AB R4, R100, R35 ;  /* 0x000000236404723e */ /* 0x002fe200000010ff */
[----:B------:R1:W3:Y:S01]  /*4570*/  MUFU.EX2 R40, R54 ;  /* 0x0000003600287308 */ /* 0x0002e20000000800 */
[----:B--2---:R-:W-:Y:S01]  /*4580*/  FADD.FTZ R27, R23, R24 ;  /* 0x00000018171b7221 */ /* 0x004fe20000010000 */
[----:B------:R-:W-:Y:S01]  /*4590*/  F2FP.BF16.F32.PACK_AB R24, R66, R25 ;  /* 0x000000194218723e */ /* 0x000fe200000010ff */
[--C-:B------:R-:W-:Y:S01]  /*45a0*/  IMAD.MOV.U32 R66, RZ, RZ, R71.reuse ;  /* 0x000000ffff427224 */ /* 0x100fe200078e0047 */
[----:B------:R-:W-:Y:S01]  /*45b0*/  F2FP.BF16.F32.PACK_AB R25, R61, R20 ;  /* 0x000000143d19723e */ /* 0x000fe200000010ff */
[----:B------:R-:W-:-:S02]  /*45c0*/  IMAD.MOV.U32 R61, RZ, RZ, R71 ;  /* 0x000000ffff3d7224 */ /* 0x000fc400078e0047 */
[--C-:B------:R-:W-:Y:S01]  /*45d0*/  IMAD.MOV.U32 R35, RZ, RZ, R71.reuse ;  /* 0x000000ffff237224 */ /* 0x100fe200078e0047 */
[----:B------:R-:W2:Y:S01]  /*45e0*/  MUFU.EX2 R96, R96 ;  /* 0x0000006000607308 */ /* 0x000ea20000000800 */
[----:B0-----:R-:W-:Y:S01]  /*45f0*/  FADD.FTZ R29, R43, R26 ;  /* 0x0000001a2b1d7221 */ /* 0x001fe20000010000 */
[----:B------:R-:W-:Y:S01]  /*4600*/  F2FP.BF16.F32.PACK_AB R26, R76, R21 ;  /* 0x000000154c1a723e */ /* 0x000fe200000010ff */
[----:B-1----:R-:W-:-:S05]  /*4610*/  IMAD.MOV.U32 R54, RZ, RZ, R71 ;  /* 0x000000ffff367224 */ /* 0x002fca00078e0047 */
[----:B------:R-:W0:Y:S01]  /*4620*/  MUFU.EX2 R65, R65 ;  /* 0x0000004100417308 */ /* 0x000e220000000800 */
[----:B---3--:R-:W-:Y:S01]  /*4630*/  FADD.FTZ R36, R40, R27 ;  /* 0x0000001b28247221 */ /* 0x008fe20000010000 */
[----:B------:R-:W-:Y:S01]  /*4640*/  F2FP.BF16.F32.PACK_AB R27, R63, R48 ;  /* 0x000000303f1b723e */ /* 0x000fe200000010ff */
[--C-:B------:R-:W-:Y:S02]  /*4650*/  IMAD.MOV.U32 R63, RZ, RZ, R71.reuse ;  /* 0x000000ffff3f7224 */ /* 0x100fe400078e0047 */
[----:B------:R-:W-:Y:S02]  /*4660*/  IMAD.MOV.U32 R48, RZ, RZ, R71 ;  /* 0x000000ffff307224 */ /* 0x000fe400078e0047 */
[----:B------:R1:W-:Y:S01]  /*4670*/  STSM.16.M88.4 [R2+0x2a300], R24 ;  /* 0x02a3001802007844 */ /* 0x0003e20000000200 */
[----:B------:R-:W3:Y:S01]  /*4680*/  MUFU.EX2 R41, R41 ;  /* 0x0000002900297308 */ /* 0x000ee20000000800 */
[----:B--2---:R-:W-:Y:S01]  /*4690*/  FADD.FTZ R8, R96, R29 ;  /* 0x0000001d60087221 */ /* 0x004fe20000010000 */
[----:B------:R-:W-:-:S06]  /*46a0*/  IMAD.MOV.U32 R29, RZ, RZ, R71 ;  /* 0x000000ffff1d7224 */ /* 0x000fcc00078e0047 */
[----:B------:R-:W2:Y:S01]  /*46b0*/  MUFU.EX2 R85, R85 ;  /* 0x0000005500557308 */ /* 0x000ea20000000800 */
[----:B0-----:R-:W-:Y:S01]  /*46c0*/  FADD.FTZ R36, R65, R36 ;  /* 0x0000002441247221 */ /* 0x001fe20000010000 */
[----:B-1----:R-:W-:-:S06]  /*46d0*/  IMAD.MOV.U32 R27, RZ, RZ, R71 ;  /* 0x000000ffff1b7224 */ /* 0x002fcc00078e0047 */
[----:B------:R-:W0:Y:S01]  /*46e0*/  MUFU.EX2 R84, R84 ;  /* 0x0000005400547308 */ /* 0x000e220000000800 */
[----:B---3--:R-:W-:Y:S01]  /*46f0*/  FADD.FTZ R5, R41, R8 ;  /* 0x0000000829057221 */ /* 0x008fe20000010000 */
[--C-:B------:R-:W-:Y:S02]  /*4700*/  IMAD.MOV.U32 R26, RZ, RZ, R71.reuse ;  /* 0x000000ffff1a7224 */ /* 0x100fe400078e0047 */
[--C-:B------:R-:W-:Y:S02]  /*4710*/  IMAD.MOV.U32 R25, RZ, RZ, R71.reuse ;  /* 0x000000ffff197224 */ /* 0x100fe400078e0047 */
[--C-:B------:R-:W-:Y:S02]  /*4720*/  IMAD.MOV.U32 R24, RZ, RZ, R71.reuse ;  /* 0x000000ffff187224 */ /* 0x100fe400078e0047 */
[----:B------:R-:W1:Y:S01]  /*4730*/  MUFU.EX2 R39, R39 ;  /* 0x0000002700277308 */ /* 0x000e620000000800 */
[----:B--2---:R-:W-:Y:S01]  /*4740*/  FADD.FTZ R7, R85, R36 ;  /* 0x0000002455077221 */ /* 0x004fe20000010000 */
[----:B------:R-:W-:Y:S01]  /*4750*/  F2FP.BF16.F32.PACK_AB R85, R28, R85 ;  /* 0x000000551c55723e */ /* 0x000fe200000010ff */
[----:B------:R-:W-:-:S02]  /*4760*/  IMAD.MOV.U32 R36, RZ, RZ, R71 ;  /* 0x000000ffff247224 */ /* 0x000fc400078e0047 */
[----:B------:R-:W-:Y:S01]  /*4770*/  FADD.FTZ R8, R28, R7 ;  /* 0x000000071c087221 */ /* 0x000fe20000010000 */
[----:B------:R-:W-:Y:S01]  /*4780*/  F2FP.BF16.F32.PACK_AB R7, R65, R40 ;  /* 0x000000284107723e */ /* 0x000fe200000010ff */
[----:B------:R-:W-:Y:S01]  /*4790*/  IMAD.MOV.U32 R65, RZ, RZ, R71 ;  /* 0x000000ffff417224 */ /* 0x000fe200078e0047 */
[----:B------:R-:W2:Y:S01]  /*47a0*/  MUFU.EX2 R87, R87 ;  /* 0x0000005700577308 */ /* 0x000ea20000000800 */
[C---:B0-----:R-:W-:Y:S01]  /*47b0*/  FADD.FTZ R6, R84.reuse, R5 ;  /* 0x0000000554067221 */ /* 0x041fe20000010000 */
[----:B------:R-:W-:Y:S01]  /*47c0*/  F2FP.BF16.F32.PACK_AB R5, R23, R50 ;  /* 0x000000321705723e */ /* 0x000fe200000010ff */
[--C-:B------:R-:W-:Y:S01]  /*47d0*/  IMAD.MOV.U32 R50, RZ, RZ, R71.reuse ;  /* 0x000000ffff327224 */ /* 0x100fe200078e0047 */
[----:B------:R-:W-:Y:S01]  /*47e0*/  F2FP.BF16.F32.PACK_AB R84, R84, R41 ;  /* 0x000000295454723e */ /* 0x000fe200000010ff */
[--C-:B------:R-:W-:Y:S02]  /*47f0*/  IMAD.MOV.U32 R41, RZ, RZ, R71.reuse ;  /* 0x000000ffff297224 */ /* 0x100fe400078e0047 */
[--C-:B------:R-:W-:Y:S01]  /*4800*/  IMAD.MOV.U32 R40, RZ, RZ, R71.reuse ;  /* 0x000000ffff287224 */ /* 0x100fe200078e0047 */
[----:B------:R-:W0:Y:S01]  /*4810*/  MUFU.EX2 R88, R88 ;  /* 0x0000005800587308 */ /* 0x000e220000000800 */
[----:B-1----:R-:W-:Y:S01]  /*4820*/  FADD.FTZ R11, R39, R6 ;  /* 0x00000006270b7221 */ /* 0x002fe20000010000 */
[----:B------:R-:W-:Y:S01]  /*4830*/  F2FP.BF16.F32.PACK_AB R6, R96, R43 ;  /* 0x0000002b6006723e */ /* 0x000fe200000010ff */
[----:B------:R-:W-:-:S02]  /*4840*/  IMAD.MOV.U32 R43, RZ, RZ, R71 ;  /* 0x000000ffff2b7224 */ /* 0x000fc400078e0047 */
[----:B------:R-:W-:Y:S02]  /*4850*/  IMAD.MOV.U32 R28, RZ, RZ, R71 ;  /* 0x000000ffff1c7224 */ /* 0x000fe400078e0047 */
[----:B------:R1:W-:Y:S01]  /*4860*/  STSM.16.M88.4 [R2+0x2bb00], R4 ;  /* 0x02bb000402007844 */ /* 0x0003e20000000200 */
[----:B------:R-:W3:Y:S01]  /*4870*/  MUFU.EX2 R37, R37 ;  /* 0x0000002500257308 */ /* 0x000ee20000000800 */
[----:B--2---:R-:W-:Y:S01]  /*4880*/  FADD.FTZ R13, R87, R8 ;  /* 0x00000008570d7221 */ /* 0x004fe20000010000 */
[----:B------:R-:W-:-:S03]  /*4890*/  F2FP.BF16.F32.PACK_AB R87, R32, R87 ;  /* 0x000000572057723e */ /* 0x000fc600000010ff */
[----:B------:R-:W-:Y:S01]  /*48a0*/  FADD.FTZ R13, R32, R13 ;  /* 0x0000000d200d7221 */ /* 0x000fe20000010000 */
[----:B------:R-:W-:Y:S02]  /*48b0*/  IMAD.MOV.U32 R32, RZ, RZ, R71 ;  /* 0x000000ffff207224 */ /* 0x000fe400078e0047 */
[----:B------:R-:W2:Y:S01]  /*48c0*/  MUFU.EX2 R92, R92 ;  /* 0x0000005c005c7308 */ /* 0x000ea20000000800 */
[C---:B0-----:R-:W-:Y:S01]  /*48d0*/  FADD.FTZ R8, R88.reuse, R11 ;  /* 0x0000000b58087221 */ /* 0x041fe20000010000 */
[----:B------:R-:W-:Y:S01]  /*48e0*/  F2FP.BF16.F32.PACK_AB R86, R88, R39 ;  /* 0x000000275856723e */ /* 0x000fe200000010ff */
[----:B------:R-:W-:-:S04]  /*48f0*/  IMAD.MOV.U32 R39, RZ, RZ, R71 ;  /* 0x000000ffff277224 */ /* 0x000fc800078e0047 */
[----:B------:R0:W-:Y:S01]  /*4900*/  STSM.16.M88.4 [R2+0x2d300], R84 ;  /* 0x02d3005402007844 */ /* 0x0001e20000000200 */
[----:B------:R-:W4:Y:S01]  /*4910*/  MUFU.EX2 R34, R34 ;  /* 0x0000002200227308 */ /* 0x000f220000000800 */
[----:B---3--:R-:W-:-:S07]  /*4920*/  FADD.FTZ R11, R37, R8 ;  /* 0x00000008250b7221 */ /* 0x008fce0000010000 */
[----:B------:R3:W5:Y:S01]  /*4930*/  MUFU.EX2 R93, R42 ;  /* 0x0000002a005d7308 */ /* 0x0007620000000800 */
[C---:B--2---:R-:W-:Y:S01]  /*4940*/  FADD.FTZ R10, R92.reuse, R11 ;  /* 0x0000000b5c0a7221 */ /* 0x044fe20000010000 */
[----:B------:R-:W-:Y:S01]  /*4950*/  F2FP.BF16.F32.PACK_AB R92, R92, R37 ;  /* 0x000000255c5c723e */ /* 0x000fe200000010ff */
[----:B------:R-:W-:-:S05]  /*4960*/  IMAD.MOV.U32 R37, RZ, RZ, R71 ;  /* 0x000000ffff257224 */ /* 0x000fca00078e0047 */
[----:B------:R-:W2:Y:S01]  /*4970*/  MUFU.EX2 R31, R31 ;  /* 0x0000001f001f7308 */ /* 0x000ea20000000800 */
[----:B----4-:R-:W-:Y:S01]  /*4980*/  FADD.FTZ R8, R34, R13 ;  /* 0x0000000d22087221 */ /* 0x010fe20000010000 */
[----:B---3--:R-:W-:-:S06]  /*4990*/  IMAD.MOV.U32 R42, RZ, RZ, R71 ;  /* 0x000000ffff2a7224 */ /* 0x008fcc00078e0047 */
[----:B------:R-:W3:Y:S01]  /*49a0*/  MUFU.EX2 R38, R38 ;  /* 0x0000002600267308 */ /* 0x000ee20000000800 */
[C---:B-----5:R-:W-:Y:S01]  /*49b0*/  FADD.FTZ R13, R93.reuse, R8 ;  /* 0x000000085d0d7221 */ /* 0x060fe20000010000 */
[----:B------:R-:W-:Y:S01]  /*49c0*/  F2FP.BF16.F32.PACK_AB R93, R93, R34 ;  /* 0x000000225d5d723e */ /* 0x000fe200000010ff */
[----:B------:R-:W-:-:S05]  /*49d0*/  IMAD.MOV.U32 R34, RZ, RZ, R71 ;  /* 0x000000ffff227224 */ /* 0x000fca00078e0047 */
[----:B------:R-:W4:Y:S01]  /*49e0*/  MUFU.EX2 R80, R80 ;  /* 0x0000005000507308 */ /* 0x000f220000000800 */
[----:B--2---:R-:W-:-:S07]  /*49f0*/  FADD.FTZ R15, R31, R10 ;  /* 0x0000000a1f0f7221 */ /* 0x004fce0000010000 */
[----:B------:R-:W1:Y:S01]  /*4a00*/  MUFU.EX2 R95, R110 ;  /* 0x0000006e005f7308 */ /* 0x000e620000000800 */
[----:B---3--:R-:W-:-:S07]  /*4a10*/  FADD.FTZ R8, R38, R13 ;  /* 0x0000000d26087221 */ /* 0x008fce0000010000 */
[----:B------:R-:W2:Y:S01]  /*4a20*/  MUFU.EX2 R30, R30 ;  /* 0x0000001e001e7308 */ /* 0x000ea20000000800 */
[C---:B----4-:R-:W-:Y:S01]  /*4a30*/  FADD.FTZ R15, R80.reuse, R15 ;  /* 0x0000000f500f7221 */ /* 0x050fe20000010000 */
[----:B------:R-:W-:Y:S01]  /*4a40*/  F2FP.BF16.F32.PACK_AB R94, R80, R31 ;  /* 0x0000001f505e723e */ /* 0x000fe200000010ff */
[----:B------:R-:W-:-:S05]  /*4a50*/  IMAD.MOV.U32 R31, RZ, RZ, R71 ;  /* 0x000000ffff1f7224 */ /* 0x000fca00078e0047 */
[----:B------:R-:W3:Y:S01]  /*4a60*/  MUFU.EX2 R45, R45 ;  /* 0x0000002d002d7308 */ /* 0x000ee20000000800 */
[C---:B-1----:R-:W-:Y:S01]  /*4a70*/  FADD.FTZ R5, R95.reuse, R8 ;  /* 0x000000085f057221 */ /* 0x042fe20000010000 */
[----:B------:R-:W-:Y:S01]  /*4a80*/  F2FP.BF16.F32.PACK_AB R95, R95, R38 ;  /* 0x000000265f5f723e */ /* 0x000fe200000010ff */
[----:B------:R-:W-:-:S04]  /*4a90*/  IMAD.MOV.U32 R38, RZ, RZ, R71 ;  /* 0x000000ffff267224 */ /* 0x000fc800078e0047 */
[----:B------:R0:W-:Y:S01]  /*4aa0*/  STSM.16.M88.4 [R2+0x2eb00], R92 ;  /* 0x02eb005c02007844 */ /* 0x0001e20000000200 */
[----:B------:R-:W1:Y:S01]  /*4ab0*/  MUFU.EX2 R47, R47 ;  /* 0x0000002f002f7308 */ /* 0x000e620000000800 */
[----:B--2---:R-:W-:-:S07]  /*4ac0*/  FADD.FTZ R4, R30, R15 ;  /* 0x0000000f1e047221 */ /* 0x004fce0000010000 */
[----:B------:R-:W2:Y:S01]  /*4ad0*/  MUFU.EX2 R104, R104 ;  /* 0x0000006800687308 */ /* 0x000ea20000000800 */
[C---:B---3--:R-:W-:Y:S01]  /*4ae0*/  F2FP.BF16.F32.PACK_AB R12, R45.reuse, R30 ;  /* 0x0000001e2d0c723e */ /* 0x048fe200000010ff */
[----:B------:R-:W-:Y:S01]  /*4af0*/  FADD.FTZ R4, R45, R4 ;  /* 0x000000042d047221 */ /* 0x000fe20000010000 */
[--C-:B------:R-:W-:Y:S02]  /*4b00*/  IMAD.MOV.U32 R45, RZ, RZ, R71.reuse ;  /* 0x000000ffff2d7224 */ /* 0x100fe400078e0047 */
[----:B------:R-:W-:-:S03]  /*4b10*/  IMAD.MOV.U32 R30, RZ, RZ, R71 ;  /* 0x000000ffff1e7224 */ /* 0x000fc600078e0047 */
[----:B------:R-:W3:Y:S01]  /*4b20*/  MUFU.EX2 R46, R46 ;  /* 0x0000002e002e7308 */ /* 0x000ee20000000800 */
[----:B-1----:R-:W-:-:S07]  /*4b30*/  FADD.FTZ R7, R47, R4 ;  /* 0x000000042f077221 */ /* 0x002fce0000010000 */
[----:B------:R-:W1:Y:S01]  /*4b40*/  MUFU.EX2 R9, R112 ;  /* 0x0000007000097308 */ /* 0x000e620000000800 */
[C---:B--2---:R-:W-:Y:S01]  /*4b50*/  F2FP.BF16.F32.PACK_AB R14, R104.reuse, R47 ;  /* 0x0000002f680e723e */ /* 0x044fe200000010ff */
[----:B------:R-:W-:Y:S01]  /*4b60*/  FADD.FTZ R7, R104, R7 ;  /* 0x0000000768077221 */ /* 0x000fe20000010000 */
[----:B------:R-:W-:-:S05]  /*4b70*/  IMAD.MOV.U32 R47, RZ, RZ, R71 ;  /* 0x000000ffff2f7224 */ /* 0x000fca00078e0047 */
[----:B------:R-:W2:Y:S01]  /*4b80*/  MUFU.EX2 R118, R118 ;  /* 0x0000007600767308 */ /* 0x000ea20000000800 */
[----:B---3--:R-:W-:-:S07]  /*4b90*/  FADD.FTZ R6, R46, R5 ;  /* 0x000000052e067221 */ /* 0x008fce0000010000 */
[----:B------:R-:W3:Y:S01]  /*4ba0*/  MUFU.EX2 R11, R114 ;  /* 0x00000072000b7308 */ /* 0x000ee20000000800 */
[C---:B-1----:R-:W-:Y:S01]  /*4bb0*/  F2FP.BF16.F32.PACK_AB R13, R9.reuse, R46 ;  /* 0x0000002e090d723e */ /* 0x042fe200000010ff */
[----:B------:R-:W-:Y:S01]  /*4bc0*/  FADD.FTZ R5, R9, R6 ;  /* 0x0000000609057221 */ /* 0x000fe20000010000 */
[----:B------:R-:W-:-:S03]  /*4bd0*/  IMAD.MOV.U32 R46, RZ, RZ, R71 ;  /* 0x000000ffff2e7224 */ /* 0x000fc600078e0047 */
[----:B--2---:R-:W-:Y:S01]  /*4be0*/  FADD.FTZ R6, R118, R5 ;  /* 0x0000000576067221 */ /* 0x004fe20000010000 */
[----:B---3--:R-:W-:-:S03]  /*4bf0*/  F2FP.BF16.F32.PACK_AB R15, R11, R118 ;  /* 0x000000760b0f723e */ /* 0x008fc600000010ff */
[----:B------:R-:W-:Y:S02]  /*4c00*/  FADD.FTZ R6, R11, R6 ;  /* 0x000000060b067221 */ /* 0x000fe40000010000 */
[----:B------:R0:W-:Y:S01]  /*4c10*/  STSM.16.M88.4 [R2+0x30300], R12 ;  /* 0x0303000c02007844 */ /* 0x0001e20000000200 */
        /* <DEDUP_REMOVED lines=9> */
[----:B------:R-:W-:Y:S01]  /*4cb0*/  CS2R R66, SRZ ;  /* 0x0000000000427805 */ /* 0x000fe2000001ff00 */
[----:B------:R-:W-:Y:S01]  /*4cc0*/  IMAD.MOV.U32 R9, RZ, RZ, R16 ;  /* 0x000000ffff097224 */ /* 0x000fe200078e0010 */
        /* <DEDUP_REMOVED lines=21> */
[----:B------:R-:W-:-:S06]  /*4e20*/  UMOV UR57, UR39 ;  /* 0x0000002700397c82 */ /* 0x000fcc0008000000 */
.L_x_142:
[----:B------:R-:W-:Y:S01]  /*4e30*/  UIADD3 UR39, UR57, 0x1, URZ ;  /* 0x0000000139277890 */ /* 0x000fe2000fffe03f */
[----:B------:R-:W-:-:S03]  /*4e40*/  ISETP.NE.AND P3, PT, RZ, UR38, PT ;  /* 0x00000026ff007c0c */ /* 0x000fc6000bf65270 */
[----:B------:R-:W-:-:S04]  /*4e50*/  UISETP.NE.AND UP0, UPT, UR39, 0x2, UPT ;  /* 0x000000022700788c */ /* 0x000fc8000bf05270 */
[----:B------:R-:W-:Y:S02]  /*4e60*/  USEL UR6, URZ, 0x1, UP0 ;  /* 0x000000013f067887 */ /* 0x000fe40008000000 */
[----:B------:R-:W-:-:S04]  /*4e70*/  USEL UR39, UR39, URZ, UP0 ;  /* 0x0000003f27277287 */ /* 0x000fc80008000000 */
[----:B------:R-:W-:Y:S01]  /*4e80*/  LOP3.LUT R16, R9, UR6, RZ, 0x3c, !PT ;  /* 0x0000000609107c12 */ /* 0x000fe2000f8e3cff */
[----:B------:R-:W-:Y:S07]  /*4e90*/  @P3 BRA `(.L_x_134) ;  /* 0x0000000000283947 */ /* 0x000fee0003800000 */
[----:B------:R-:W-:Y:S05]  /*4ea0*/  @!P0 BRA `(.L_x_135) ;  /* 0x0000000000048947 */ /* 0x000fea0003800000 */
[----:B------:R-:W-:Y:S01]  /*4eb0*/  BPT.TRAP 0x1 ;  /* 0x000000040000795c */ /* 0x000fe20000300000 */
.L_x_135:
[----:B------:R-:W-:Y:S01]  /*4ec0*/  ULEA UR6, UR39, UR36, 0x3 ;  /* 0x0000002427067291 */ /* 0x000fe2000f8e183f */
[----:B------:R-:W-:-:S08]  /*4ed0*/  SHF.L.U32 R0, R16, 0x1f, RZ ;  /* 0x0000001f10007819 */ /* 0x000fd000000006ff */
[----:B------:R1:W2:Y:S01]  /*4ee0*/  SYNCS.PHASECHK.TRANS64.TRYWAIT P2, [UR6+0x31c30], R0 ;  /* 0x031c3000ff0075a7 */ /* 0x0002a20008040146 */
[----:B------:R-:W-:Y:S05]  /*4ef0*/  @!P0 BRA `(.L_x_136) ;  /* 0x0000000000048947 */ /* 0x000fea0003800000 */
[----:B------:R-:W-:Y:S01]  /*4f00*/  BPT.TRAP 0x1 ;  /* 0x000000040000795c */ /* 0x000fe20000300000 */
.L_x_136:
[----:B--2---:R-:W-:Y:S05]  /*4f10*/  @P2 BRA `(.L_x_134) ;  /* 0x0000000000082947 */ /* 0x004fea0003800000 */
[----:B------:R-:W2:Y:S02]  /*4f20*/  SYNCS.PHASECHK.TRANS64.TRYWAIT P2, [UR6+0x31c30], R0 ;  /* 0x031c3000ff0075a7 */ /* 0x000ea40008040146 */
[----:B--2---:R-:W-:Y:S05]  /*4f30*/  @!P2 BRA `(.L_x_137) ;  /* 0x0000009c005ca947 */ /* 0x004fea0003800000 */
.L_x_134:
[----:B--2---:R-:W2:Y:S01]  /*4f40*/  S2R R3, SR_TID.X ;  /* 0x0000000000037919 */ /* 0x004ea20000002100 */
[----:B------:R-:W-:Y:S01]  /*4f50*/  UIMAD UR26, UR39, 0x6c0, UR56 ;  /* 0x000006c0271a78a4 */ /* 0x000fe2000f8e0238 */
[----:B------:R-:W-:Y:S01]  /*4f60*/  UMOV UR27, 0x80000020 ;  /* 0x80000020001b7882 */ /* 0x000fe20000000000 */
[----:B------:R-:W-:Y:S02]  /*4f70*/  UMOV UR28, UR24 ;  /* 0x00000018001c7c82 */ /* 0x000fe40008000000 */
[----:B------:R-:W-:Y:S01]  /*4f80*/  UIADD3 UR30, UR26, 0x40, URZ ;  /* 0x000000401a1e7890 */ /* 0x000fe2000fffe03f */
        /* <DEDUP_REMOVED lines=20> */
[----:B--2---:R-:W-:Y:S01]  /*50d0*/  SHF.R.U32.HI R3, RZ, 0x7, R3 ;  /* 0x00000007ff037819 */ /* 0x004fe20000011603 */
[----:B------:R-:W-:Y:S01]  /*50e0*/  UMOV UR53, UR25 ;  /* 0x0000001900357c82 */ /* 0x000fe20008000000 */
[----:B------:R-:W-:Y:S01]  /*50f0*/  UMOV UR55, 0x80000020 ;  /* 0x8000002000377882 */ /* 0x000fe20000000000 */
[----:B------:R-:W-:-:S02]  /*5100*/  UIADD3 UR6, UR26, 0x200, URZ ;  /* 0x000002001a067890 */ /* 0x000fc4000fffe03f */
[----:B-1----:R-:W-:Y:S01]  /*5110*/  VIADD R0, R3, 0x8 ;  /* 0x0000000803007836 */ /* 0x002fe20000000000 */
[----:B------:R-:W-:Y:S01]  /*5120*/  UMOV UR7, 0x80000020 ;  /* 0x8000002000077882 */ /* 0x000fe20000000000 */
[----:B------:R-:W-:Y:S01]  /*5130*/  UIADD3 UR10, UR26, 0x202, URZ ;  /* 0x000002021a0a7890 */ /* 0x000fe2000fffe03f */
[----:B------:R-:W-:Y:S02]  /*5140*/  UMOV UR11, 0x80000020 ;  /* 0x80000020000b7882 */ /* 0x000fe40000000000 */
        /* <DEDUP_REMOVED lines=8> */
[----:B------:R-:W-:Y:S03]  /*51d0*/  HGMMA.64x16x16.F32.BF16 R136, gdesc[UR24], RZ, !UPT, gsb0 ;  /* 0x00200000188879f0 */ /* 0x000fe6000c0018ff */
        /* <DEDUP_REMOVED lines=36> */
[----:B0-----:R-:W-:-:S06]  /*5420*/  WARPGROUP.ARRIVE ;  /* 0x00000000000079c5 */ /* 0x001fcc0000000000 */
        /* <DEDUP_REMOVED lines=280> */
.L_x_139:
[----:B------:R-:W-:Y:S01]  /*65b0*/  ULEA UR6, UR57, UR36, 0x3 ;  /* 0x0000002439067291 */ /* 0x000fe2000f8e183f */
[----:B------:R-:W-:-:S08]  /*65c0*/  SHF.L.U32 R0, R9, 0x1f, RZ ;  /* 0x0000001f09007819 */ /* 0x000fd000000006ff */
[----:B------:R0:W1:Y:S01]  /*65d0*/  SYNCS.PHASECHK.TRANS64.TRYWAIT P2, [UR6+0x31c50], R0 ;  /* 0x031c5000ff0075a7 */ /* 0x0000620008040146 */
[----:B------:R-:W-:Y:S05]  /*65e0*/  @!P0 BRA `(.L_x_140) ;  /* 0x0000000000048947 */ /* 0x000fea0003800000 */
[----:B------:R-:W-:Y:S01]  /*65f0*/  BPT.TRAP 0x1 ;  /* 0x000000040000795c */ /* 0x000fe20000300000 */
.L_x_140:
[----:B-1----:R-:W-:Y:S05]  /*6600*/  @P2 BRA `(.L_x_138) ;  /* 0x0000000000082947 */ /* 0x002fea0003800000 */
[----:B------:R-:W1:Y:S02]  /*6610*/  SYNCS.PHASECHK.TRANS64.TRYWAIT P2, [UR6+0x31c50], R0 ;  /* 0x031c5000ff0075a7 */ /* 0x000e640008040146 */
[----:B-1----:R-:W-:Y:S05]  /*6620*/  @!P2 BRA `(.L_x_141) ;  /* 0x0000008400b8a947 */ /* 0x002fea0003800000 */
.L_x_138:
[----:B------:R-:W-:Y:S01]  /*6630*/  UIADD3 UR6, UR36, 0x200, URZ ;  /* 0x0000020024067890 */ /* 0x000fe2000fffe03f */
[----:B------:R-:W-:Y:S01]  /*6640*/  WARPGROUP.ARRIVE ;  /* 0x00000000000079c5 */ /* 0x000fe20000000000 */
[----:B------:R-:W-:Y:S01]  /*6650*/  ULOP3.LUT UR7, UR37, 0x10000, URZ, 0xfc, !UPT ;  /* 0x0001000025077892 */ /* 0x000fe2000f8efc3f */
[----:B01----:R-:W-:Y:S01]  /*6660*/  FMNMX.FTZ R0, R136, R5, !PT ;  /* 0x0000000588007209 */ /* 0x003fe20007810000 */
[----:B------:R-:W-:Y:S01]  /*6670*/  USHF.R.U32.HI UR6, URZ, 0x4, UR6 ;  /* 0x000000043f067899 */ /* 0x000fe20008011606 */
[----:B------:R-:W-:Y:S01]  /*6680*/  FMNMX.FTZ R22, R138, R8, !PT ;  /* 0x000000088a167209 */ /* 0x000fe20007810000 */
[----:B------:R-:W-:Y:S01]  /*6690*/  UMOV UR29, 0xc0000010 ;  /* 0xc0000010001d7882 */ /* 0x000fe20000000000 */
[----:B------:R-:W-:Y:S01]  /*66a0*/  UMOV UR31, 0x80000020 ;  /* 0x80000020001f7882 */ /* 0x000fe20000000000 */
[----:B------:R-:W-:Y:S01]  /*66b0*/  ULOP3.LUT UR6, UR6, 0x3fff, URZ, 0xc0, !UPT ;  /* 0x00003fff06067892 */ /* 0x000fe2000f8ec03f */
[----:B------:R-:W-:Y:S01]  /*66c0*/  FMNMX.FTZ R3, R137, R0, !PT ;  /* 0x0000000089037209 */ /* 0x000fe20007810000 */
[----:B------:R-:W-:Y:S01]  /*66d0*/  UMOV UR28, UR7 ;  /* 0x00000007001c7c82 */ /* 0x000fe20008000000 */
[----:B------:R-:W-:Y:S01]  /*66e0*/  FMNMX.FTZ R23, R139, R22, !PT ;  /* 0x000000168b177209 */ /* 0x000fe20007810000 */
[----:B------:R-:W-:Y:S01]  /*66f0*/  ULOP3.LUT UR6, UR6, 0x2400000, URZ, 0xfc, !UPT ;  /* 0x0240000006067892 */ /* 0x000fe2000f8efc3f */
[----:B------:R-:W-:-:S03]  /*6700*/  FMNMX.FTZ R0, R140, R3, !PT ;  /* 0x000000038c007209 */ /* 0x000fc60007810000 */
[----:B------:R-:W-:Y:S01]  /*6710*/  UIMAD UR6, UR57, 0x6c0, UR6 ;  /* 0x000006c0390678a4 */ /* 0x000fe2000f8e0206 */
[----:B------:R-:W-:-:S04]  /*6720*/  FMNMX.FTZ R3, R141, R0, !PT ;  /* 0x000000008d037209 */ /* 0x000fc80007810000 */
[----:B------:R-:W-:Y:S02]  /*6730*/  FMNMX.FTZ R0, R128, R3, !PT ;  /* 0x0000000380007209 */ /* 0x000fe40007810000 */
[----:B------:R-:W-:Y:S02]  /*6740*/  UMOV UR30, UR6 ;  /* 0x00000006001e7c82 */ /* 0x000fe40008000000 */
[----:B------:R-:W-:Y:S01]  /*6750*/  HGMMA.64x96x16.F32.BF16 R24, gdesc[UR28].tnspB, R24, gsb0 ;  /* 0x416000001c1879f0 */ /* 0x000fe20008001818 */
[----:B------:R-:W-:Y:S01]  /*6760*/  UIADD3 UR28, UR7, 0x180, URZ ;  /* 0x00000180071c7890 */ /* 0x000fe2000fffe03f */
[----:B------:R-:W-:Y:S01]  /*6770*/  FMNMX.FTZ R3, R129, R0, !PT ;  /* 0x0000000081037209 */ /* 0x000fe20007810000 */
[----:B------:R-:W-:Y:S01]  /*6780*/  UIADD3 UR30, UR6, 0x40, URZ ;  /* 0x00000040061e7890 */ /* 0x000fe2000fffe03f */
[----:B------:R-:W-:Y:S01]  /*6790*/  UMOV UR29, 0xc0000010 ;  /* 0xc0000010001d7882 */ /* 0x000fe20000000000 */
[----:B------:R-:W-:Y:S01]  /*67a0*/  UMOV UR31, 0x80000020 ;  /* 0x80000020001f7882 */ /* 0x000fe20000000000 */
        /* <DEDUP_REMOVED lines=36> */
[----:B------:R-:W0:Y:S02]  /*69f0*/  LDC R3, c[0x0][0x988] ;  /* 0x00026200ff037b82 */ /* 0x000e240000000800 */
[----:B------:R-:W-:-:S05]  /*6a00*/  FMNMX.FTZ R9, R77, R0, !PT ;  /* 0x000000004d097209 */ /* 0x000fca0007810000 */
[----:B------:R-:W1:Y:S02]  /*6a10*/  SHFL.BFLY PT, R0, R9, 0x2, 0x1f ;  /* 0x0c401f0009007f89 */ /* 0x000e6400000e0000 */
[----:B-1----:R-:W-:-:S05]  /*6a20*/  FMNMX.FTZ R12, R9, R0, !PT ;  /* 0x00000000090c7209 */ /* 0x002fca0007810000 */
[----:B------:R-:W1:Y:S02]  /*6a30*/  SHFL.BFLY PT, R11, R12, 0x1, 0x1f ;  /* 0x0c201f000c0b7f89 */ /* 0x000e6400000e0000 */
[----:B-1----:R-:W-:-:S05]  /*6a40*/  FMNMX.FTZ R0, R12, R11, !PT ;  /* 0x0000000b0c007209 */ /* 0x002fca0007810000 */
[----:B------:R-:W-:-:S04]  /*6a50*/  FADD.FTZ R10, -R0, R5 ;  /* 0x00000005000a7221 */ /* 0x000fc80000010100 */
[-C--:B0-----:R-:W-:Y:S01]  /*6a60*/  FMUL.FTZ R5, R10, R3.reuse ;  /* 0x000000030a057220 */ /* 0x081fe20000410000 */
[----:B------:R-:W-:-:S04]  /*6a70*/  FMUL.FTZ R10, R0, R3 ;  /* 0x00000003000a7220 */ /* 0x000fc80000410000 */
        /* <DEDUP_REMOVED lines=10> */
[----:B------:R-:W0:Y:S01]  /*6b20*/  S2R R141, SR_TID.X ;  /* 0x00000000008d7919 */ /* 0x000e220000002100 */
[----:B------:R1:W-:Y:S01]  /*6b30*/  MUFU.EX2 R23, R128 ;  /* 0x0000008000177308 */ /* 0x0003e20000000800 */
[----:B------:R-:W-:Y:S01]  /*6b40*/  FFMA.FTZ R9, R136, R3, -R10 ;  /* 0x0000000388097223 */ /* 0x000fe2000001080a */
[----:B------:R-:W-:Y:S01]  /*6b50*/  FMNMX.FTZ R121, R131, R120, !PT ;  /* 0x0000007883797209 */ /* 0x000fe20007810000 */
[----:B------:R-:W-:-:S02]  /*6b60*/  WARPGROUP.DEPBAR.LE gsb0, 0x0 ;  /* 0x00008000000079c5 */ /* 0x000fc40000010000 */
[----:B------:R-:W-:Y:S01]  /*6b70*/  WARPGROUP.ARRIVE ;  /* 0x00000000000079c5 */ /* 0x000fe20000000000 */
[--C-:B------:R-:W-:Y:S01]  /*6b80*/  FFMA.FTZ R120, R124, R3, -R10.reuse ;  /* 0x000000037c787223 */ /* 0x100fe2000001080a */
[----:B------:R-:W-:Y:S01]  /*6b90*/  FMNMX.FTZ R124, R134, R121, !PT ;  /* 0x00000079867c7209 */ /* 0x000fe20007810000 */
[-CC-:B------:R-:W-:Y:S01]  /*6ba0*/  FFMA.FTZ R11, R137, R3.reuse, -R10.reuse ;  /* 0x00000003890b7223 */ /* 0x180fe2000001080a */
[-CC-:B------:R-:W-:Y:S01]  /*6bb0*/  FFMA.FTZ R20, R132, R3.reuse, -R10.reuse ;  /* 0x0000000384147223 */ /* 0x180fe2000001080a */
[-CC-:B------:R-:W-:Y:S01]  /*6bc0*/  FFMA.FTZ R21, R133, R3.reuse, -R10.reuse ;  /* 0x0000000385157223 */ /* 0x180fe2000001080a */
[----:B------:R-:W-:Y:S01]  /*6bd0*/  HGMMA.64x96x16.F32.BF16 R24, gdesc[UR28].tnspB, R24, gsb0 ;  /* 0x416000001c1879f0 */ /* 0x000fe20008001818 */
[----:B------:R-:W-:Y:S01]  /*6be0*/  UIADD3 UR28, UR7, 0x480, URZ ;  /* 0x00000480071c7890 */ /* 0x000fe2000fffe03f */
[----:B------:R-:W-:Y:S01]  /*6bf0*/  FMNMX.FTZ R121, R135, R124, !PT ;  /* 0x0000007c87797209 */ /* 0x000fe20007810000 */
[----:B------:R-:W-:Y:S01]  /*6c00*/  UIADD3 UR30, UR6, 0xc0, URZ ;  /* 0x000000c0061e7890 */ /* 0x000fe2000fffe03f */
[--C-:B------:R-:W-:Y:S01]  /*6c10*/  FFMA.FTZ R112, R112, R3, -R10.reuse ;  /* 0x0000000370707223 */ /* 0x100fe2000001080a */
[----:B------:R-:W-:Y:S01]  /*6c20*/  UMOV UR29, 0xc0000010 ;  /* 0xc0000010001d7882 */ /* 0x000fe20000000000 */
[----:B------:R-:W-:Y:S01]  /*6c30*/  UMOV UR31, 0x80000020 ;  /* 0x80000020001f7882 */ /* 0x000fe20000000000 */
        /* <DEDUP_REMOVED lines=14> */
[----:B0-----:R-:W-:Y:S01]  /*6d20*/  SHF.R.U32.HI R140, RZ, 0x7, R141 ;  /* 0x00000007ff8c7819 */ /* 0x001fe2000001168d */
[--C-:B------:R-:W-:Y:S01]  /*6d30*/  FFMA.FTZ R101, R101, R3, -R10.reuse ;  /* 0x0000000365657223 */ /* 0x100fe2000001080a */
[----:B------:R-:W-:Y:S01]  /*6d40*/  FMNMX.FTZ R124, R114, R125, !PT ;  /* 0x0000007d727c7209 */ /* 0x000fe20007810000 */
[-CC-:B------:R-:W-:Y:S01]  /*6d50*/  FFMA.FTZ R88, R88, R3.reuse, -R10.reuse ;  /* 0x0000000358587223 */ /* 0x180fe2000001080a */
[----:B------:R-:W-:Y:S01]  /*6d60*/  ISETP.GE.U32.AND P2, PT, R141, 0x180, PT ;  /* 0x000001808d00780c */ /* 0x000fe20003f46070 */
        /* <DEDUP_REMOVED lines=12> */
[----:B------:R-:W-:Y:S01]  /*6e30*/  FFMA.FTZ R77, R77, R3, -R10 ;  /* 0x000000034d4d7223 */ /* 0x000fe2000001080a */
[----:B------:R-:W-:Y:S01]  /*6e40*/  FMNMX.FTZ R124, R106, R125, !PT ;  /* 0x0000007d6a7c7209 */ /* 0x000fe20007810000 */
[----:B------:R-:W0:Y:S03]  /*6e50*/  MUFU.EX2 R5, R5 ;  /* 0x0000000500057308 */ /* 0x000e260000000800 */
[----:B------:R-:W-:-:S04]  /*6e60*/  FMNMX.FTZ R125, R107, R124, !PT ;  /* 0x0000007c6b7d7209 */ /* 0x000fc80007810000 */
[----:B------:R-:W-:Y:S01]  /*6e70*/  FMNMX.FTZ R124, R110, R125, !PT ;  /* 0x0000007d6e7c7209 */ /* 0x000fe20007810000 */
[----:B------:R-:W2:Y:S03]  /*6e80*/  MUFU.EX2 R9, R9 ;  /* 0x0000000900097308 */ /* 0x000ea60000000800 */
[----:B------:R-:W-:-:S04]  /*6e90*/  FMNMX.FTZ R125, R111, R124, !PT ;  /* 0x0000007c6f7d7209 */ /* 0x000fc80007810000 */
[----:B------:R-:W-:Y:S01]  /*6ea0*/  FMNMX.FTZ R124, R98, R125, !PT ;  /* 0x0000007d627c7209 */ /* 0x000fe20007810000 */
[----:B------:R3:W-:Y:S03]  /*6eb0*/  MUFU.EX2 R121, R129 ;  /* 0x0000008100797308 */ /* 0x0007e60000000800 */
        /* <DEDUP_REMOVED lines=17> */
[----:B------:R-:W-:Y:S01]  /*6fd0*/  WARPGROUP.ARRIVE ;  /* 0x00000000000079c5 */ /* 0x000fe20000000000 */
[----:B------:R-:W-:Y:S01]  /*6fe0*/  FMNMX.FTZ R124, R74, R125, !PT ;  /* 0x0000007d4a7c7209 */ /* 0x000fe20007810000 */
[----:B------:R-:W-:Y:S03]  /*6ff0*/  MUFU.EX2 R20, R20 ;  /* 0x0000001400147308 */ /* 0x000fe60000000800 */
[----:B------:R-:W-:Y:S01]  /*7000*/  FMNMX.FTZ R125, R75, R124, !PT ;  /* 0x0000007c4b7d7209 */ /* 0x000fe20007810000 */
[----:B------:R-:W-:Y:S01]  /*7010*/  HGMMA.64x96x16.F32.BF16 R24, gdesc[UR28].tnspB, R24, gsb0 ;  /* 0x416000001c1879f0 */ /* 0x000fe20008001818 */
[----:B------:R-:W-:-:S02]  /*7020*/  UIADD3 UR28, UR7, 0x600, URZ ;  /* 0x00000600071c7890 */ /* 0x000fc4000fffe03f */
[----:B------:R-:W-:Y:S01]  /*7030*/  UIADD3 UR30, UR6, 0x100, URZ ;  /* 0x00000100061e7890 */ /* 0x000fe2000fffe03f */
[----:B------:R-:W-:Y:S01]  /*7040*/  FMNMX.FTZ R124, R78, R125, !PT ;  /* 0x0000007d4e7c7209 */ /* 0x000fe20007810000 */
[----:B------:R-:W-:Y:S01]  /*7050*/  UMOV UR29, 0xc0000010 ;  /* 0xc0000010001d7882 */ /* 0x000fe20000000000 */
[----:B------:R-:W-:Y:S01]  /*7060*/  UMOV UR31, 0x80000020 ;  /* 0x80000020001f7882 */ /* 0x000fe20000000000 */
[----:B------:R-:W-:Y:S01]  /*7070*/  MUFU.EX2 R21, R21 ;  /* 0x0000001500157308 */ /* 0x000fe20000000800 */
[----:B------:R-:W-:-:S05]  /*7080*/  FMNMX.FTZ R124, R79, R124, !PT ;  /* 0x0000007c4f7c7209 */ /* 0x000fca0007810000 */
[----:B------:R-:W5:Y:S02]  /*7090*/  SHFL.BFLY PT, R125, R124, 0x2, 0x1f ;  /* 0x0c401f007c7d7f89 */ /* 0x000f6400000e0000 */
[----:B------:R-:W-:Y:S08]  /*70a0*/  MUFU.EX2 R22, R22 ;  /* 0x0000001600167308 */ /* 0x000ff00000000800 */
[----:B------:R-:W-:Y:S08]  /*70b0*/  MUFU.EX2 R120, R120 ;  /* 0x0000007800787308 */ /* 0x000ff00000000800 */
[----:B------:R-:W-:Y:S01]  /*70c0*/  MUFU.EX2 R112, R112 ;  /* 0x0000007000707308 */ /* 0x000fe20000000800 */
[----:B-----5:R-:W-:Y:S01]  /*70d0*/  FMNMX.FTZ R125, R124, R125, !PT ;  /* 0x0000007d7c7d7209 */ /* 0x020fe20007810000 */
[----:B------:R-:W-:Y:S01]  /*70e0*/  FFMA.FTZ R124, R73, R3, -R10 ;  /* 0x00000003497c7223 */ /* 0x000fe2000001080a */
[----:B------:R-:W-:-:S05]  /*70f0*/  IMAD.U32 R10, RZ, RZ, UR39 ;  /* 0x00000027ff0a7e24 */ /* 0x000fca000f8e00ff */
[----:B------:R-:W-:Y:S01]  /*7100*/  MUFU.EX2 R113, R113 ;  /* 0x0000007100717308 */ /* 0x000fe20000000800 */
[----:B-1----:R-:W1:Y:S01]  /*7110*/  SHFL.BFLY PT, R128, R125, 0x1, 0x1f ;  /* 0x0c201f007d807f89 */ /* 0x002e6200000e0000 */
[----:B------:R-:W-:-:S06]  /*7120*/  @!P1 LEA R10, R10, UR36, 0x3 ;  /* 0x000000240a0a9c11 */ /* 0x000fcc000f8e18ff */
[----:B------:R-:W-:Y:S01]  /*7130*/  MUFU.EX2 R116, R116 ;  /* 0x0000007400747308 */ /* 0x000fe20000000800 */
[----:B------:R-:W-:-:S05]  /*7140*/  @!P1 VIADD R10, R10, 0x31c40 ;  /* 0x00031c400a0a9836 */ /* 0x000fca0000000000 */
[----:B------:R-:W-:Y:S02]  /*7150*/  @!P1 PRMT R10, RZ, 0x654, R10 ;  /* 0x00000654ff0a9816 */ /* 0x000fe4000000000a */
[----:B------:R-:W-:Y:S08]  /*7160*/  MUFU.EX2 R117, R117 ;  /* 0x0000007500757308 */ /* 0x000ff00000000800 */
[----:B------:R-:W-:Y:S01]  /*7170*/  MUFU.EX2 R104, R104 ;  /* 0x0000006800687308 */ /* 0x000fe20000000800 */
[----:B-1----:R-:W-:-:S05]  /*7180*/  FMNMX.FTZ R73, R125, R128, !PT ;  /* 0x000000807d497209 */ /* 0x002fca0007810000 */
[C---:B------:R-:W-:Y:S01]  /*7190*/  FADD.FTZ R8, -R73.reuse, R8 ;  /* 0x0000000849087221 */ /* 0x040fe20000010100 */
[-C--:B------:R-:W-:Y:S01]  /*71a0*/  FMUL.FTZ R128, R73, R3.reuse ;  /* 0x0000000349807220 */ /* 0x080fe20000410000 */
[----:B------:R-:W-:Y:S02]  /*71b0*/  MUFU.EX2 R105, R105 ;  /* 0x0000006900697308 */ /* 0x000fe40000000800 */
[-C--:B------:R-:W-:Y:S01]  /*71c0*/  FMUL.FTZ R8, R8, R3.reuse ;  /* 0x0000000308087220 */ /* 0x080fe20000410000 */
[-CC-:B---3--:R-:W-:Y:S01]  /*71d0*/  FFMA.FTZ R129, R138, R3.reuse, -R128.reuse ;  /* 0x000000038a817223 */ /* 0x188fe20000010880 */
[-CC-:B------:R-:W-:Y:S01]  /*71e0*/  FFMA.FTZ R132, R139, R3.reuse, -R128.reuse ;  /* 0x000000038b847223 */ /* 0x180fe20000010880 */
[-CC-:B------:R-:W-:Y:S01]  /*71f0*/  FFMA.FTZ R136, R142, R3.reuse, -R128.reuse ;  /* 0x000000038e887223 */ /* 0x180fe20000010880 */
[-CC-:B------:R-:W-:Y:S01]  /*7200*/  FFMA.FTZ R137, R143, R3.reuse, -R128.reuse ;  /* 0x000000038f897223 */ /* 0x180fe20000010880 */
[-CC-:B------:R-:W-:Y:S01]  /*7210*/  FFMA.FTZ R133, R130, R3.reuse, -R128.reuse ;  /* 0x0000000382857223 */ /* 0x180fe20000010880 */
[----:B------:R1:W-:Y:S01]  /*7220*/  MUFU.EX2 R125, R8 ;  /* 0x00000008007d7308 */ /* 0x0003e20000000800 */
[-CC-:B------:R-:W-:Y:S01]  /*7230*/  FFMA.FTZ R138, R131, R3.reuse, -R128.reuse ;  /* 0x00000003838a7223 */ /* 0x180fe20000010880 */
[-CC-:B------:R-:W-:Y:S01]  /*7240*/  FFMA.FTZ R131, R134, R3.reuse, -R128.reuse ;  /* 0x0000000386837223 */ /* 0x180fe20000010880 */
[-CC-:B------:R-:W-:Y:S01]  /*7250*/  FFMA.FTZ R134, R135, R3.reuse, -R128.reuse ;  /* 0x0000000387867223 */ /* 0x180fe20000010880 */
[-CC-:B------:R-:W-:Y:S01]  /*7260*/  FFMA.FTZ R130, R122, R3.reuse, -R128.reuse ;  /* 0x000000037a827223 */ /* 0x180fe20000010880 */
[-CC-:B------:R-:W-:Y:S01]  /*7270*/  FFMA.FTZ R122, R126, R3.reuse, -R128.reuse ;  /* 0x000000037e7a7223 */ /* 0x180fe20000010880 */
[-CC-:B------:R-:W-:Y:S01]  /*7280*/  FFMA.FTZ R126, R127, R3.reuse, -R128.reuse ;  /* 0x000000037f7e7223 */ /* 0x180fe20000010880 */
[----:B------:R-:W-:Y:S01]  /*7290*/  FFMA.FTZ R127, R115, R3, -R128 ;  /* 0x00000003737f7223 */ /* 0x000fe20000010880 */
[----:B------:R-:W3:Y:S01]  /*72a0*/  MUFU.EX2 R129, R129 ;  /* 0x0000008100817308 */ /* 0x000ee20000000800 */
[----:B-1----:R-:W-:-:S02]  /*72b0*/  VIADD R8, R140, 0x9 ;  /* 0x000000098c087836 */ /* 0x002fc40000000000 */
[-CC-:B------:R-:W-:Y:S01]  /*72c0*/  FFMA.FTZ R123, R123, R3.reuse, -R128.reuse ;  /* 0x000000037b7b7223 */ /* 0x180fe20000010880 */
[-CC-:B------:R-:W-:Y:S01]  /*72d0*/  FFMA.FTZ R115, R118, R3.reuse, -R128.reuse ;  /* 0x0000000376737223 */ /* 0x180fe20000010880 */
[-CC-:B------:R-:W-:Y:S01]  /*72e0*/  FFMA.FTZ R118, R119, R3.reuse, -R128.reuse ;  /* 0x0000000377767223 */ /* 0x180fe20000010880 */
[-CC-:B------:R-:W-:Y:S01]  /*72f0*/  FFMA.FTZ R119, R107, R3.reuse, -R128.reuse ;  /* 0x000000036b777223 */ /* 0x180fe20000010880 */
[----:B------:R-:W-:Y:S01]  /*7300*/  SEL R8, R8, 0x9, !P2 ;  /* 0x0000000908087807 */ /* 0x000fe20005000000 */
[-CC-:B------:R-:W-:Y:S01]  /*7310*/  FFMA.FTZ R107, R110, R3.reuse, -R128.reuse ;  /* 0x000000036e6b7223 */ /* 0x180fe20000010880 */
[----:B------:R-:W1:Y:S01]  /*7320*/  MUFU.EX2 R132, R132 ;  /* 0x0000008400847308 */ /* 0x000e620000000800 */
[-CC-:B------:R-:W-:Y:S01]  /*7330*/  FFMA.FTZ R103, R103, R3.reuse, -R128.reuse ;  /* 0x0000000367677223 */ /* 0x180fe20000010880 */
[-CC-:B------:R-:W-:Y:S01]  /*7340*/  FFMA.FTZ R114, R114, R3.reuse, -R128.reuse ;  /* 0x0000000372727223 */ /* 0x180fe20000010880 */
[-CC-:B------:R-:W-:Y:S01]  /*7350*/  FFMA.FTZ R106, R106, R3.reuse, -R128.reuse ;  /* 0x000000036a6a7223 */ /* 0x180fe20000010880 */
[----:B------:R-:W-:Y:S01]  /*7360*/  FFMA.FTZ R98, R98, R3, -R128 ;  /* 0x0000000362627223 */ /* 0x000fe20000010880 */
[----:B------:R-:W-:-:S02]  /*7370*/  WARPGROUP.DEPBAR.LE gsb0, 0x0 ;  /* 0x00008000000079c5 */ /* 0x000fc40000010000 */
[----:B------:R-:W-:Y:S01]  /*7380*/  WARPGROUP.ARRIVE ;  /* 0x00000000000079c5 */ /* 0x000fe20000000000 */
[----:B------:R-:W5:Y:S01]  /*7390*/  MUFU.EX2 R136, R136 ;  /* 0x0000008800887308 */ /* 0x000f620000000800 */
[-CC-:B------:R-:W-:Y:S01]  /*73a0*/  FFMA.FTZ R86, R86, R3.reuse, -R128.reuse ;  /* 0x0000000356567223 */ /* 0x180fe20000010880 */
[-CC-:B------:R-:W-:Y:S01]  /*73b0*/  FFMA.FTZ R87, R87, R3.reuse, -R128.reuse ;  /* 0x0000000357577223 */ /* 0x180fe20000010880 */
[-CC-:B------:R-:W-:Y:S01]  /*73c0*/  FFMA.FTZ R75, R75, R3.reuse, -R128.reuse ;  /* 0x000000034b4b7223 */ /* 0x180fe20000010880 */
[-CC-:B------:R-:W-:Y:S01]  /*73d0*/  FFMA.FTZ R78, R78, R3.reuse, -R128.reuse ;  /* 0x000000034e4e7223 */ /* 0x180fe20000010880 */
[----:B------:R-:W-:Y:S01]  /*73e0*/  HGMMA.64x96x16.F32.BF16 R24, gdesc[UR28].tnspB, R24, gsb0 ;  /* 0x416000001c1879f0 */ /* 0x000fe20008001818 */
[----:B------:R-:W-:Y:S01]  /*73f0*/  UIADD3 UR28, UR7, 0x780, URZ ;  /* 0x00000780071c7890 */ /* 0x000fe2000fffe03f */
[----:B------:R-:W-:Y:S01]  /*7400*/  FFMA.FTZ R79, R79, R3, -R128 ;  /* 0x000000034f4f7223 */ /* 0x000fe20000010880 */
[----:B------:R-:W-:Y:S01]  /*7410*/  UIADD3 UR30, UR6, 0x140, URZ ;  /* 0x00000140061e7890 */ /* 0x000fe2000fffe03f */
[----:B------:R-:W5:Y:S01]  /*7420*/  MUFU.EX2 R137, R137 ;  /* 0x0000008900897308 */ /* 0x000f620000000800 */
[----:B------:R-:W-:Y:S01]  /*7430*/  UMOV UR29, 0xc0000010 ;  /* 0xc0000010001d7882 */ /* 0x000fe20000000000 */
[----:B------:R-:W-:Y:S01]  /*7440*/  UMOV UR31, 0x80000020 ;  /* 0x80000020001f7882 */ /* 0x000fe20000000000 */
[C---:B------:R-:W-:Y:S01]  /*7450*/  ISETP.GT.AND P2, PT, R4.reuse, RZ, PT ;  /* 0x000000ff0400720c */ /* 0x040fe20003f44270 */
[----:B------:R-:W-:-:S04]  /*7460*/  VIADD R4, R4, 0xffffffff ;  /* 0xffffffff04047836 */ /* 0x000fc80000000000 */
[----:B------:R-:W5:Y:S08]  /*7470*/  MUFU.EX2 R133, R133 ;  /* 0x0000008500857308 */ /* 0x000f700000000800 */
        /* <DEDUP_REMOVED lines=10> */
[----:B------:R-:W5:Y:S01]  /*7520*/  MUFU.EX2 R118, R118 ;  /* 0x0000007600767308 */ /* 0x000f620000000800 */
[----:B------:R-:W-:-:S02]  /*7530*/  WARPGROUP.DEPBAR.LE gsb0, 0x0 ;  /* 0x00008000000079c5 */ /* 0x000fc40000010000 */
[----:B------:R-:W-:-:S05]  /*7540*/  WARPGROUP.ARRIVE ;  /* 0x00000000000079c5 */ /* 0x000fca0000000000 */
[----:B------:R-:W5:Y:S01]  /*7550*/  MUFU.EX2 R106, R106 ;  /* 0x0000006a006a7308 */ /* 0x000f620000000800 */
[----:B------:R-:W-:Y:S01]  /*7560*/  HGMMA.64x96x16.F32.BF16 R24, gdesc[UR28].tnspB, R24, gsb0 ;  /* 0x416000001c1879f0 */ /* 0x000fe20008001818 */
[----:B------:R-:W-:Y:S02]  /*7570*/  UIADD3 UR28, UR7, 0x900, URZ ;  /* 0x00000900071c7890 */ /* 0x000fe4000fffe03f */
[----:B------:R-:W-:Y:S01]  /*7580*/  UIADD3 UR30, UR6, 0x180, URZ ;  /* 0x00000180061e7890 */ /* 0x000fe2000fffe03f */
[----:B------:R-:W-:Y:S01]  /*7590*/  UMOV UR29, 0xc0000010 ;  /* 0xc0000010001d7882 */ /* 0x000fe20000000000 */
[----:B------:R-:W-:Y:S02]  /*75a0*/  UMOV UR31, 0x80000020 ;  /* 0x80000020001f7882 */ /* 0x000fe40000000000 */
[----:B------:R-:W5:Y:S08]  /*75b0*/  MUFU.EX2 R108, R108 ;  /* 0x0000006c006c7308 */ /* 0x000f700000000800 */
[----:B------:R-:W5:Y:S08]  /*75c0*/  MUFU.EX2 R119, R119 ;  /* 0x0000007700777308 */ /* 0x000f700000000800 */
[----:B------:R-:W5:Y:S08]  /*75d0*/  MUFU.EX2 R109, R109 ;  /* 0x0000006d006d7308 */ /* 0x000f700000000800 */
[----:B------:R-:W5:Y:S08]  /*75e0*/  MUFU.EX2 R107, R107 ;  /* 0x0000006b006b7308 */ /* 0x000f700000000800 */
        /* <DEDUP_REMOVED lines=38> */
[----:B------:R-:W-:Y:S03]  /*7850*/  HGMMA.64x96x16.F32.BF16 R24, gdesc[UR28].tnspB, R24, gsb0 ;  /* 0x416000001c1879f0 */ /* 0x000fe60008001818 */
[----:B------:R-:W-:Y:S02]  /*7860*/  WARPGROUP.DEPBAR.LE gsb0, 0x0 ;  /* 0x00008000000079c5 */ /* 0x000fe40000010000 */
[----:B------:R2:W-:Y:S06]  /*7870*/  BAR.ARV R8, 0x100 ;  /* 0x000400080000751d */ /* 0x0005ec0000002000 */
[----:B------:R-:W-:Y:S01]  /*7880*/  @!P1 SYNCS.ARRIVE.TRANS64.RED.A1T0 RZ, [R10+URZ], RZ ;  /* 0x000000ff0aff99a7 */ /* 0x000fe2000810043f */
[-C--:B0-----:R-:W-:Y:S01]  /*7890*/  FMUL.FTZ R24, R24, R5.reuse ;  /* 0x0000000518187220 */ /* 0x081fe20000410000 */
[----:B--2---:R-:W-:Y:S01]  /*78a0*/  IMAD.U32 R8, RZ, RZ, UR57 ;  /* 0x00000039ff087e24 */ /* 0x004fe2000f8e00ff */
[----:B------:R-:W-:Y:S01]  /*78b0*/  UMOV UR57, UR39 ;  /* 0x0000002700397c82 */ /* 0x000fe20008000000 */
[-C--:B------:R-:W-:Y:S01]  /*78c0*/  FMUL.FTZ R25, R25, R5.reuse ;  /* 0x0000000519197220 */ /* 0x080fe20000410000 */
[-C--:B------:R-:W-:Y:S01]  /*78d0*/  FMUL.FTZ R28, R28, R5.reuse ;  /* 0x000000051c1c7220 */ /* 0x080fe20000410000 */
[-C--:B------:R-:W-:Y:S01]  /*78e0*/  FMUL.FTZ R29, R29, R5.reuse ;  /* 0x000000051d1d7220 */ /* 0x080fe20000410000 */
[----:B------:R-:W-:Y:S01]  /*78f0*/  @!P1 LEA R8, R8, UR36, 0x3 ;  /* 0x0000002408089c11 */ /* 0x000fe2000f8e18ff */
[-C--:B------:R-:W-:Y:S01]  /*7900*/  FMUL.FTZ R32, R32, R5.reuse ;  /* 0x0000000520207220 */ /* 0x080fe20000410000 */
[-C--:B------:R-:W-:Y:S01]  /*7910*/  FMUL.FTZ R33, R33, R5.reuse ;  /* 0x0000000521217220 */ /* 0x080fe20000410000 */
[-C--:B------:R-:W-:Y:S01]  /*7920*/  FMUL.FTZ R36, R36, R5.reuse ;  /* 0x0000000524247220 */ /* 0x080fe20000410000 */
[----:B------:R-:W-:Y:S01]  /*7930*/  FMUL.FTZ R37, R37, R5 ;  /* 0x0000000525257220 */ /* 0x000fe20000410000 */
[----:B------:R-:W-:-:S02]  /*7940*/  @!P1 VIADD R8, R8, 0x31c60 ;  /* 0x00031c6008089836 */ /* 0x000fc40000000000 */
[-C--:B------:R-:W-:Y:S01]  /*7950*/  FMUL.FTZ R40, R40, R5.reuse ;  /* 0x0000000528287220 */ /* 0x080fe20000410000 */
[-C--:B------:R-:W-:Y:S01]  /*7960*/  FMUL.FTZ R41, R41, R5.reuse ;  /* 0x0000000529297220 */ /* 0x080fe20000410000 */
[-C--:B------:R-:W-:Y:S01]  /*7970*/  FMUL.FTZ R44, R44, R5.reuse ;  /* 0x000000052c2c7220 */ /* 0x080fe20000410000 */
[-C--:B------:R-:W-:Y:S01]  /*7980*/  FMUL.FTZ R45, R45, R5.reuse ;  /* 0x000000052d2d7220 */ /* 0x080fe20000410000 */
[----:B------:R-:W-:Y:S01]  /*7990*/  @!P1 PRMT R8, RZ, 0x654, R8 ;  /* 0x00000654ff089816 */ /* 0x000fe20000000008 */
[-C--:B------:R-:W-:Y:S01]  /*79a0*/  FMUL.FTZ R48, R48, R5.reuse ;  /* 0x0000000530307220 */ /* 0x080fe20000410000 */
[-C--:B------:R-:W-:Y:S01]  /*79b0*/  FMUL.FTZ R49, R49, R5.reuse ;  /* 0x0000000531317220 */ /* 0x080fe20000410000 */
[-C--:B------:R-:W-:Y:S01]  /*79c0*/  FMUL.FTZ R52, R52, R5.reuse ;  /* 0x0000000534347220 */ /* 0x080fe20000410000 */
[----:B------:R0:W-:Y:S01]  /*79d0*/  @!P1 SYNCS.ARRIVE.TRANS64.RED.A1T0 RZ, [R8+URZ], RZ ;  /* 0x000000ff08ff99a7 */ /* 0x0001e2000810043f */
[-C--:B------:R-:W-:Y:S01]  /*79e0*/  FMUL.FTZ R53, R53, R5.reuse ;  /* 0x0000000535357220 */ /* 0x080fe20000410000 */
[-C--:B------:R-:W-:Y:S01]  /*79f0*/  FMUL.FTZ R56, R56, R5.reuse ;  /* 0x0000000538387220 */ /* 0x080fe20000410000 */
[-C--:B------:R-:W-:Y:S01]  /*7a00*/  FMUL.FTZ R57, R57, R5.reuse ;  /* 0x0000000539397220 */ /* 0x080fe20000410000 */
[-C--:B------:R-:W-:Y:S01]  /*7a10*/  FMUL.FTZ R60, R60, R5.reuse ;  /* 0x000000053c3c7220 */ /* 0x080fe20000410000 */
[-C--:B------:R-:W-:Y:S01]  /*7a20*/  FMUL.FTZ R61, R61, R5.reuse ;  /* 0x000000053d3d7220 */ /* 0x080fe20000410000 */
[-C--:B------:R-:W-:Y:S01]  /*7a30*/  FMUL.FTZ R64, R64, R5.reuse ;  /* 0x0000000540407220 */ /* 0x080fe20000410000 */
[----:B------:R-:W-:Y:S01]  /*7a40*/  FMUL.FTZ R65, R65, R5 ;  /* 0x0000000541417220 */ /* 0x000fe20000410000 */
[----:B0-----:R-:W-:Y:S01]  /*7a50*/  FFMA.FTZ R8, R5, R7, R9 ;  /* 0x0000000705087223 */ /* 0x001fe20000010009 */
[----:B------:R-:W-:Y:S01]  /*7a60*/  FFMA.FTZ R7, R111, R3, -R128 ;  /* 0x000000036f077223 */ /* 0x000fe20000010880 */
[-C--:B------:R-:W-:Y:S01]  /*7a70*/  FMUL.FTZ R68, R68, R5.reuse ;  /* 0x0000000544447220 */ /* 0x080fe20000410000 */
[----:B------:R-:W-:Y:S01]  /*7a80*/  FMUL.FTZ R69, R69, R5 ;  /* 0x0000000545457220 */ /* 0x000fe20000410000 */
[C---:B----4-:R-:W-:Y:S01]  /*7a90*/  FADD.FTZ R111, R11.reuse, R8 ;  /* 0x000000080b6f7221 */ /* 0x050fe20000010000 */
[----:B------:R-:W-:Y:S01]  /*7aa0*/  F2FP.BF16.F32.PACK_AB R8, R11, R9 ;  /* 0x000000090b08723e */ /* 0x000fe200000010ff */
[----:B---3--:R-:W-:Y:S01]  /*7ab0*/  FFMA.FTZ R9, R125, R6, R129 ;  /* 0x000000067d097223 */ /* 0x008fe20000010081 */
[-CC-:B------:R-:W-:Y:S01]  /*7ac0*/  FFMA.FTZ R6, R99, R3.reuse, -R128.reuse ;  /* 0x0000000363067223 */ /* 0x180fe20000010880 */
[----:B------:R-:W-:Y:S01]  /*7ad0*/  FADD.FTZ R10, R12, R111 ;  /* 0x0000006f0c0a7221 */ /* 0x000fe20000010000 */
[----:B------:R-:W-:Y:S01]  /*7ae0*/  FFMA.FTZ R99, R102, R3, -R128 ;  /* 0x0000000366637223 */ /* 0x000fe20000010880 */
[----:B------:R-:W0:Y:S01]  /*7af0*/  MUFU.EX2 R7, R7 ;  /* 0x0000000700077308 */ /* 0x000e220000000800 */
[----:B------:R-:W-:Y:S01]  /*7b00*/  FMUL.FTZ R26, R26, R125 ;  /* 0x0000007d1a1a7220 */ /* 0x000fe20000410000 */
[C---:B------:R-:W-:Y:S01]  /*7b10*/  FADD.FTZ R11, R13.reuse, R10 ;  /* 0x0000000a0d0b7221 */ /* 0x040fe20000010000 */
[----:B------:R-:W-:Y:S01]  /*7b20*/  F2FP.BF16.F32.PACK_AB R10, R13, R12 ;  /* 0x0000000c0d0a723e */ /* 0x000fe200000010ff */
[C---:B-1----:R-:W-:Y:S01]  /*7b30*/  FADD.FTZ R13, R132.reuse, R9 ;  /* 0x00000009840d7221 */ /* 0x042fe20000010000 */
[----:B------:R-:W-:Y:S01]  /*7b40*/  F2FP.BF16.F32.PACK_AB R9, R132, R129 ;  /* 0x000000818409723e */ /* 0x000fe200000010ff */
[-CC-:B------:R-:W-:Y:S01]  /*7b50*/  FFMA.FTZ R12, R91, R3.reuse, -R128.reuse ;  /* 0x000000035b0c7223 */ /* 0x180fe20000010880 */
[-CC-:B------:R-:W-:Y:S01]  /*7b60*/  FFMA.FTZ R91, R94, R3.reuse, -R128.reuse ;  /* 0x000000035e5b7223 */ /* 0x180fe20000010880 */
[----:B-----5:R-:W-:Y:S01]  /*7b70*/  FADD.FTZ R102, R136, R13 ;  /* 0x0000000d88667221 */ /* 0x020fe20000010000 */
[-CC-:B------:R-:W-:Y:S01]  /*7b80*/  FFMA.FTZ R13, R90, R3.reuse, -R128.reuse ;  /* 0x000000035a0d7223 */ /* 0x180fe20000010880 */
[----:B------:R-:W-:Y:S01]  /*7b90*/  FADD.FTZ R90, R14, R11 ;  /* 0x0000000b0e5a7221 */ /* 0x000fe20000010000 */
[----:B------:R-:W-:Y:S01]  /*7ba0*/  FFMA.FTZ R94, R83, R3, -R128 ;  /* 0x00000003535e7223 */ /* 0x000fe20000010880 */
[----:B------:R-:W-:Y:S01]  /*7bb0*/  FADD.FTZ R102, R137, R102 ;  /* 0x0000006689667221 */ /* 0x000fe20000010000 */
[----:B------:R-:W-:Y:S01]  /*7bc0*/  MUFU.EX2 R83, R13 ;  /* 0x0000000d00537308 */ /* 0x000fe20000000800 */
[----:B------:R-:W-:Y:S01]  /*7bd0*/  FADD.FTZ R111, R15, R90 ;  /* 0x0000005a0f6f7221 */ /* 0x000fe20000010000 */
[----:B------:R-:W-:Y:S01]  /*7be0*/  FMUL.FTZ R27, R27, R125 ;  /* 0x0000007d1b1b7220 */ /* 0x000fe20000410000 */
[----:B------:R-:W-:Y:S01]  /*7bf0*/  FADD.FTZ R11, R133, R102 ;  /* 0x00000066850b7221 */ /* 0x000fe20000010000 */
[-CC-:B------:R-:W-:Y:S01]  /*7c00*/  FFMA.FTZ R102, R95, R3.reuse, -R128.reuse ;  /* 0x000000035f667223 */ /* 0x180fe20000010880 */
[----:B------:R-:W-:Y:S01]  /*7c10*/  FADD.FTZ R110, R20, R111 ;  /* 0x0000006f146e7221 */ /* 0x000fe20000010000 */
[----:B------:R-:W-:Y:S01]  /*7c20*/  FFMA.FTZ R95, R82, R3, -R128 ;  /* 0x00000003525f7223 */ /* 0x000fe20000010880 */
[----:B------:R-:W-:Y:S01]  /*7c30*/  FADD.FTZ R90, R138, R11 ;  /* 0x0000000b8a5a7221 */ /* 0x000fe20000010000 */
[----:B------:R1:W-:Y:S01]  /*7c40*/  MUFU.EX2 R82, R103 ;  /* 0x0000006700527308 */ /* 0x0003e20000000800 */
[----:B------:R-:W-:Y:S01]  /*7c50*/  FADD.FTZ R111, R21, R110 ;  /* 0x0000006e156f7221 */ /* 0x000fe20000010000 */
[----:B------:R-:W-:Y:S01]  /*7c60*/  FMUL.FTZ R30, R30, R125 ;  /* 0x0000007d1e1e7220 */ /* 0x000fe20000410000 */
[----:B------:R-:W-:Y:S01]  /*7c70*/  FADD.FTZ R11, R131, R90 ;  /* 0x0000005a830b7221 */ /* 0x000fe20000010000 */
[----:B------:R-:W-:Y:S01]  /*7c80*/  FFMA.FTZ R90, R74, R3, -R128 ;  /* 0x000000034a5a7223 */ /* 0x000fe20000010880 */
[----:B------:R-:W-:Y:S01]  /*7c90*/  FADD.FTZ R110, R22, R111 ;  /* 0x0000006f166e7221 */ /* 0x000fe20000010000 */
[-C--:B------:R-:W-:Y:S01]  /*7ca0*/  FMUL.FTZ R31, R31, R125.reuse ;  /* 0x0000007d1f1f7220 */ /* 0x080fe20000410000 */
[----:B------:R-:W-:Y:S01]  /*7cb0*/  FADD.FTZ R129, R134, R11 ;  /* 0x0000000b86817221 */ /* 0x000fe20000010000 */
[----:B------:R-:W-:Y:S01]  /*7cc0*/  F2FP.BF16.F32.PACK_AB R11, R137, R136 ;  /* 0x00000088890b723e */ /* 0x000fe200000010ff */
[----:B-1----:R-:W-:Y:S01]  /*7cd0*/  FADD.FTZ R103, R23, R110 ;  /* 0x0000006e17677221 */ /* 0x002fe20000010000 */
[----:B------:R1:W-:Y:S01]  /*7ce0*/  MUFU.EX2 R74, R12 ;  /* 0x0000000c004a7308 */ /* 0x0003e20000000800 */
[----:B------:R-:W-:Y:S01]  /*7cf0*/  FADD.FTZ R132, R130, R129 ;  /* 0x0000008182847221 */ /* 0x000fe20000010000 */
[-C--:B------:R-:W-:Y:S01]  /*7d00*/  FMUL.FTZ R34, R34, R125.reuse ;  /* 0x0000007d22227220 */ /* 0x080fe20000410000 */
[----:B------:R-:W-:Y:S01]  /*7d10*/  FADD.FTZ R110, R120, R103 ;  /* 0x00000067786e7221 */ /* 0x000fe20000010000 */
[----:B------:R2:W-:Y:S01]  /*7d20*/  STSM.16.M88.4 [R2+0x24300], R8 ;  /* 0x0243000802007844 */ /* 0x0005e20000000200 */
[----:B------:R-:W-:Y:S01]  /*7d30*/  FADD.FTZ R111, R123, R132 ;  /* 0x000000847b6f7221 */ /* 0x000fe20000010000 */
[-C--:B------:R-:W-:Y:S01]  /*7d40*/  FMUL.FTZ R35, R35, R125.reuse ;  /* 0x0000007d23237220 */ /* 0x080fe20000410000 */
[----:B------:R-:W-:Y:S01]  /*7d50*/  FADD.FTZ R13, R121, R110 ;  /* 0x0000006e790d7221 */ /* 0x000fe20000010000 */
[----:B------:R-:W3:Y:S01]  /*7d60*/  MUFU.EX2 R6, R6 ;  /* 0x0000000600067308 */ /* 0x000ee20000000800 */
[----:B------:R-:W-:Y:S01]  /*7d70*/  FADD.FTZ R111, R122, R111 ;  /* 0x0000006f7a6f7221 */ /* 0x000fe20000010000 */
[-C--:B------:R-:W-:Y:S01]  /*7d80*/  FMUL.FTZ R38, R38, R125.reuse ;  /* 0x0000007d26267220 */ /* 0x080fe20000410000 */
[----:B------:R-:W-:Y:S01]  /*7d90*/  FADD.FTZ R110, R112, R13 ;  /* 0x0000000d706e7221 */ /* 0x000fe20000010000 */
[----:B------:R-:W-:Y:S01]  /*7da0*/  F2FP.BF16.F32.PACK_AB R112, R113, R112 ;  /* 0x000000707170723e */ /* 0x000fe200000010ff */
[----:B------:R-:W-:Y:S01]  /*7db0*/  FADD.FTZ R111, R126, R111 ;  /* 0x0000006f7e6f7221 */ /* 0x000fe20000010000 */
[-C--:B------:R-:W-:Y:S01]  /*7dc0*/  FMUL.FTZ R39, R39, R125.reuse ;  /* 0x0000007d27277220 */ /* 0x080fe20000410000 */
[----:B------:R-:W-:Y:S01]  /*7dd0*/  FADD.FTZ R13, R113, R110 ;  /* 0x0000006e710d7221 */ /* 0x000fe20000010000 */
[----:B------:R-:W4:Y:S01]  /*7de0*/  MUFU.EX2 R99, R99 ;  /* 0x0000006300637308 */ /* 0x000f220000000800 */
[----:B-1----:R-:W-:Y:S01]  /*7df0*/  FADD.FTZ R12, R114, R111 ;  /* 0x0000006f720c7221 */ /* 0x002fe20000010000 */
[----:B------:R-:W-:Y:S01]  /*7e00*/  F2FP.BF16.F32.PACK_AB R113, R127, R114 ;  /* 0x000000727f71723e */ /* 0x000fe200000010ff */
[----:B------:R-:W-:Y:S01]  /*7e10*/  FMUL.FTZ R42, R42, R125 ;  /* 0x0000007d2a2a7220 */ /* 0x000fe20000410000 */
[----:B--2---:R-:W-:Y:S01]  /*7e20*/  F2FP.BF16.F32.PACK_AB R8, R15, R14 ;  /* 0x0000000e0f08723e */ /* 0x004fe200000010ff */
[----:B------:R-:W-:Y:S01]  /*7e30*/  FADD.FTZ R14, R116, R13 ;  /* 0x0000000d740e7221 */ /* 0x000fe20000010000 */
[----:B------:R-:W-:Y:S01]  /*7e40*/  F2FP.BF16.F32.PACK_AB R10, R21, R20 ;  /* 0x00000014150a723e */ /* 0x000fe200000010ff */
[----:B------:R-:W-:Y:S01]  /*7e50*/  FADD.FTZ R12, R127, R12 ;  /* 0x0000000c7f0c7221 */ /* 0x000fe20000010000 */
[----:B------:R-:W-:Y:S01]  /*7e60*/  F2FP.BF16.F32.PACK_AB R9, R138, R133 ;  /* 0x000000858a09723e */ /* 0x000fe200000010ff */
[----:B------:R-:W-:Y:S01]  /*7e70*/  FADD.FTZ R21, R117, R14 ;  /* 0x0000000e75157221 */ /* 0x000fe20000010000 */
[----:B------:R-:W-:Y:S01]  /*7e80*/  F2FP.BF16.F32.PACK_AB R11, R134, R131 ;  /* 0x00000083860b723e */ /* 0x000fe200000010ff */
[----:B------:R-:W-:Y:S01]  /*7e90*/  FADD.FTZ R15, R115, R12 ;  /* 0x0000000c730f7221 */ /* 0x000fe20000010000 */
[----:B------:R-:W-:Y:S01]  /*7ea0*/  F2FP.BF16.F32.PACK_AB R12, R23, R22 ;  /* 0x00000016170c723e */ /* 0x000fe200000010ff */
[----:B------:R-:W-:Y:S01]  /*7eb0*/  FADD.FTZ R20, R104, R21 ;  /* 0x0000001568147221 */ /* 0x000fe20000010000 */
[----:B------:R-:W1:Y:S01]  /*7ec0*/  MUFU.EX2 R91, R91 ;  /* 0x0000005b005b7308 */ /* 0x000e620000000800 */
[----:B------:R-:W-:Y:S01]  /*7ed0*/  FADD.FTZ R15, R118, R15 ;  /* 0x0000000f760f7221 */ /* 0x000fe20000010000 */
[----:B------:R2:W-:Y:S01]  /*7ee0*/  STSM.16.M88.4 [R2+0x25b00], R8 ;  /* 0x025b000802007844 */ /* 0x0005e20000000200 */
[----:B------:R-:W-:Y:S01]  /*7ef0*/  FADD.FTZ R21, R105, R20 ;  /* 0x0000001469157221 */ /* 0x000fe20000010000 */
[----:B------:R-:W-:Y:S01]  /*7f00*/  F2FP.BF16.F32.PACK_AB R13, R123, R130 ;  /* 0x000000827b0d723e */ /* 0x000fe200000010ff */
[----:B------:R-:W-:Y:S01]  /*7f10*/  FADD.FTZ R22, R106, R15 ;  /* 0x0000000f6a167221 */ /* 0x000fe20000010000 */
[----:B------:R-:W-:Y:S01]  /*7f20*/  F2FP.BF16.F32.PACK_AB R14, R121, R120 ;  /* 0x00000078790e723e */ /* 0x000fe200000010ff */
[----:B------:R-:W-:Y:S01]  /*7f30*/  FADD.FTZ R20, R108, R21 ;  /* 0x000000156c147221 */ /* 0x000fe20000010000 */
[----:B------:R-:W5:Y:S01]  /*7f40*/  MUFU.EX2 R102, R102 ;  /* 0x0000006600667308 */ /* 0x000f620000000800 */
[----:B------:R-:W-:Y:S01]  /*7f50*/  FADD.FTZ R22, R119, R22 ;  /* 0x0000001677167221 */ /* 0x000fe20000010000 */
[----:B------:R-:W-:Y:S01]  /*7f60*/  F2FP.BF16.F32.PACK_AB R15, R126, R122 ;  /* 0x0000007a7e0f723e */ /* 0x000fe200000010ff */
[----:B------:R-:W-:Y:S01]  /*7f70*/  FADD.FTZ R21, R109, R20 ;  /* 0x000000146d157221 */ /* 0x000fe20000010000 */
[----:B------:R-:W-:Y:S01]  /*7f80*/  F2FP.BF16.F32.PACK_AB R104, R105, R104 ;  /* 0x000000686968723e */ /* 0x000fe200000010ff */
[----:B------:R-:W-:Y:S01]  /*7f90*/  FADD.FTZ R22, R107, R22 ;  /* 0x000000166b167221 */ /* 0x000fe20000010000 */
[C---:B0-----:R-:W-:Y:S01]  /*7fa0*/  F2FP.BF16.F32.PACK_AB R107, R7.reuse, R107 ;  /* 0x0000006b076b723e */ /* 0x041fe200000010ff */
[----:B------:R-:W-:Y:S01]  /*7fb0*/  FADD.FTZ R20, R96, R21 ;  /* 0x0000001560147221 */ /* 0x000fe20000010000 */
[----:B------:R-:W-:Y:S01]  /*7fc0*/  MUFU.EX2 R95, R95 ;  /* 0x0000005f005f7308 */ /* 0x000fe20000000800 */
[----:B------:R-:W-:Y:S01]  /*7fd0*/  FADD.FTZ R23, R7, R22 ;  /* 0x0000001607177221 */ /* 0x000fe20000010000 */
[C---:B------:R-:W-:Y:S01]  /*7fe0*/  F2FP.BF16.F32.PACK_AB R96, R97.reuse, R96 ;  /* 0x000000606160723e */ /* 0x040fe200000010ff */
[----:B------:R-:W-:Y:S01]  /*7ff0*/  FADD.FTZ R21, R97, R20 ;  /* 0x0000001461157221 */ /* 0x000fe20000010000 */
[----:B---3--:R-:W-:Y:S01]  /*8000*/  F2FP.BF16.F32.PACK_AB R97, R6, R98 ;  /* 0x000000620661723e */ /* 0x008fe200000010ff */
[----:B------:R-:W-:Y:S01]  /*8010*/  FADD.FTZ R23, R98, R23 ;  /* 0x0000001762177221 */ /* 0x000fe20000010000 */
[----:B------:R0:W-:Y:S01]  /*8020*/  STSM.16.M88.4 [R2+0x27300], R12 ;  /* 0x0273000c02007844 */ /* 0x0001e20000000200 */
[----:B------:R-:W-:Y:S01]  /*8030*/  FADD.FTZ R22, R100, R21 ;  /* 0x0000001564167221 */ /* 0x000fe20000010000 */
[----:B------:R-:W3:Y:S01]  /*8040*/  MUFU.EX2 R94, R94 ;  /* 0x0000005e005e7308 */ /* 0x000ee20000000800 */
[----:B------:R-:W-:Y:S01]  /*8050*/  FADD.FTZ R20, R6, R23 ;  /* 0x0000001706147221 */ /* 0x000fe20000010000 */
[----:B------:R-:W-:Y:S01]  /*8060*/  F2FP.BF16.F32.PACK_AB R114, R117, R116 ;  /* 0x000000747572723e */ /* 0x000fe200000010ff */
[----:B--2---:R-:W-:Y:S01]  /*8070*/  FADD.FTZ R9, R101, R22 ;  /* 0x0000001665097221 */ /* 0x004fe20000010000 */
[----:B------:R-:W-:Y:S01]  /*8080*/  F2FP.BF16.F32.PACK_AB R115, R118, R115 ;  /* 0x000000737673723e */ /* 0x000fe200000010ff */
[----:B----4-:R-:W-:Y:S01]  /*8090*/  FADD.FTZ R21, R99, R20 ;  /* 0x0000001463157221 */ /* 0x010fe20000010000 */
[----:B------:R-:W-:Y:S01]  /*80a0*/  F2FP.BF16.F32.PACK_AB R105, R119, R106 ;  /* 0x0000006a7769723e */ /* 0x000fe200000010ff */
[----:B------:R-:W-:Y:S01]  /*80b0*/  FADD.FTZ R10, R88, R9 ;  /* 0x00000009580a7221 */ /* 0x000fe20000010000 */
[----:B------:R-:W-:Y:S01]  /*80c0*/  F2FP.BF16.F32.PACK_AB R106, R109, R108 ;  /* 0x0000006c6d6a723e */ /* 0x000fe200000010ff */
[C---:B------:R-:W-:Y:S01]  /*80d0*/  FADD.FTZ R8, R82.reuse, R21 ;  /* 0x0000001552087221 */ /* 0x040fe20000010000 */
[----:B------:R-:W-:Y:S01]  /*80e0*/  F2FP.BF16.F32.PACK_AB R98, R101, R100 ;  /* 0x000000646562723e */ /* 0x000fe200000010ff */
[----:B------:R-:W-:Y:S01]  /*80f0*/  FADD.FTZ R9, R89, R10 ;  /* 0x0000000a59097221 */ /* 0x000fe20000010000 */
[----:B------:R-:W-:Y:S01]  /*8100*/  F2FP.BF16.F32.PACK_AB R99, R82, R99 ;  /* 0x000000635263723e */ /* 0x000fe200000010ff */
[----:B------:R-:W-:Y:S01]  /*8110*/  FADD.FTZ R7, R83, R8 ;  /* 0x0000000853077221 */ /* 0x000fe20000010000 */
[----:B0-----:R0:W2:Y:S01]  /*8120*/  MUFU.EX2 R12, R90 ;  /* 0x0000005a000c7308 */ /* 0x0010a20000000800 */
[----:B------:R-:W-:Y:S01]  /*8130*/  FADD.FTZ R8, R92, R9 ;  /* 0x000000095c087221 */ /* 0x000fe20000010000 */
[----:B------:R-:W-:Y:S01]  /*8140*/  F2FP.BF16.F32.PACK_AB R88, R89, R88 ;  /* 0x000000585958723e */ /* 0x000fe200000010ff */
[C---:B------:R-:W-:Y:S01]  /*8150*/  FADD.FTZ R6, R74.reuse, R7 ;  /* 0x000000074a067221 */ /* 0x040fe20000010000 */
[----:B------:R-:W-:Y:S01]  /*8160*/  F2FP.BF16.F32.PACK_AB R89, R74, R83 ;  /* 0x000000534a59723e */ /* 0x000fe200000010ff */
[----:B------:R-:W-:Y:S01]  /*8170*/  FADD.FTZ R9, R93, R8 ;  /* 0x000000085d097221 */ /* 0x000fe20000010000 */
[----:B------:R-:W-:Y:S01]  /*8180*/  F2FP.BF16.F32.PACK_AB R82, R85, R84 ;  /* 0x000000545552723e */ /* 0x000fe200000010ff */
[----:B-1----:R-:W-:Y:S01]  /*8190*/  FADD.FTZ R7, R91, R6 ;  /* 0x000000065b077221 */ /* 0x002fe20000010000 */
[----:B-----5:R-:W-:Y:S01]  /*81a0*/  F2FP.BF16.F32.PACK_AB R91, R102, R91 ;  /* 0x0000005b665b723e */ /* 0x020fe200000010ff */
[----:B------:R-:W-:Y:S01]  /*81b0*/  FADD.FTZ R8, R80, R9 ;  /* 0x0000000950087221 */ /* 0x000fe20000010000 */
[----:B0-----:R-:W-:Y:S01]  /*81c0*/  F2FP.BF16.F32.PACK_AB R90, R93, R92 ;  /* 0x0000005c5d5a723e */ /* 0x001fe200000010ff */
[----:B------:R-:W-:Y:S01]  /*81d0*/  FADD.FTZ R6, R102, R7 ;  /* 0x0000000766067221 */ /* 0x000fe20000010000 */
[C---:B------:R-:W-:Y:S01]  /*81e0*/  F2FP.BF16.F32.PACK_AB R80, R81.reuse, R80 ;  /* 0x000000505150723e */ /* 0x040fe200000010ff */
[----:B------:R-:W-:Y:S01]  /*81f0*/  FADD.FTZ R9, R81, R8 ;  /* 0x0000000851097221 */ /* 0x000fe20000010000 */
[----:B---3--:R-:W-:Y:S01]  /*8200*/  F2FP.BF16.F32.PACK_AB R81, R94, R95 ;  /* 0x0000005f5e51723e */ /* 0x008fe200000010ff */
[----:B------:R-:W-:Y:S01]  /*8210*/  FADD.FTZ R7, R95, R6 ;  /* 0x000000065f077221 */ /* 0x000fe20000010000 */
[----:B------:R-:W-:Y:S01]  /*8220*/  F2FP.BF16.F32.PACK_AB R83, R87, R86 ;  /* 0x000000565753723e */ /* 0x000fe200000010ff */
[----:B------:R-:W-:Y:S01]  /*8230*/  FADD.FTZ R6, R84, R9 ;  /* 0x0000000954067221 */ /* 0x000fe20000010000 */
[----:B------:R-:W-:Y:S01]  /*8240*/  STSM.16.M88.4 [R2+0x28b00], R112 ;  /* 0x028b007002007844 */ /* 0x000fe20000000200 */
[----:B------:R-:W-:Y:S01]  /*8250*/  F2FP.BF16.F32.PACK_AB R8, R124, R72 ;  /* 0x000000487c08723e */ /* 0x000fe200000010ff */
[----:B------:R-:W-:Y:S01]  /*8260*/  FADD.FTZ R7, R94, R7 ;  /* 0x000000075e077221 */ /* 0x000fe20000010000 */
[----:B------:R-:W-:Y:S01]  /*8270*/  FADD.FTZ R9, R85, R6 ;  /* 0x0000000655097221 */ /* 0x000fe20000010000 */
[----:B------:R-:W-:Y:S01]  /*8280*/  F2FP.BF16.F32.PACK_AB R10, R77, R76 ;  /* 0x0000004c4d0a723e */ /* 0x000fe200000010ff */
[----:B------:R-:W-:Y:S01]  /*8290*/  STSM.16.M88.4 [R2+0x2a300], R104 ;  /* 0x02a3006802007844 */ /* 0x000fe20000000200 */
[----:B------:R-:W-:Y:S01]  /*82a0*/  F2FP.BF16.F32.PACK_AB R11, R79, R78 ;  /* 0x0000004e4f0b723e */ /* 0x000fe200000010ff */
[----:B------:R-:W-:Y:S01]  /*82b0*/  FADD.FTZ R9, R72, R9 ;  /* 0x0000000948097221 */ /* 0x000fe20000010000 */
[----:B------:R-:W-:Y:S01]  /*82c0*/  FADD.FTZ R7, R86, R7 ;  /* 0x0000000756077221 */ /* 0x000fe20000010000 */
[----:B------:R-:W-:Y:S01]  /*82d0*/  STSM.16.M88.4 [R2+0x2bb00], R96 ;  /* 0x02bb006002007844 */ /* 0x000fe20000000200 */
[-C--:B------:R-:W-:Y:S01]  /*82e0*/  FMUL.FTZ R43, R43, R125.reuse ;  /* 0x0000007d2b2b7220 */ /* 0x080fe20000410000 */
[----:B------:R-:W-:Y:S01]  /*82f0*/  FADD.FTZ R13, R124, R9 ;  /* 0x000000097c0d7221 */ /* 0x000fe20000010000 */
[----:B--2---:R-:W-:Y:S01]  /*8300*/  F2FP.BF16.F32.PACK_AB R9, R75, R12 ;  /* 0x0000000c4b09723e */ /* 0x004fe200000010ff */
[----:B------:R-:W-:Y:S01]  /*8310*/  STSM.16.M88.4 [R2+0x2d300], R88 ;  /* 0x02d3005802007844 */ /* 0x000fe20000000200 */
[----:B------:R-:W-:Y:S01]  /*8320*/  FADD.FTZ R7, R87, R7 ;  /* 0x0000000757077221 */ /* 0x000fe20000010000 */
[----:B------:R-:W-:Y:S01]  /*8330*/  FADD.FTZ R76, R76, R13 ;  /* 0x0000000d4c4c7221 */ /* 0x000fe20000010000 */
[-C--:B------:R-:W-:Y:S01]  /*8340*/  FMUL.FTZ R46, R46, R125.reuse ;  /* 0x0000007d2e2e7220 */ /* 0x080fe20000410000 */
[----:B------:R-:W-:Y:S01]  /*8350*/  STSM.16.M88.4 [R2+0x2eb00], R80 ;  /* 0x02eb005002007844 */ /* 0x000fe20000000200 */
[----:B------:R-:W-:Y:S01]  /*8360*/  FADD.FTZ R7, R12, R7 ;  /* 0x000000070c077221 */ /* 0x000fe20000010000 */
[-C--:B------:R-:W-:Y:S01]  /*8370*/  FMUL.FTZ R47, R47, R125.reuse ;  /* 0x0000007d2f2f7220 */ /* 0x080fe20000410000 */
[-C--:B------:R-:W-:Y:S01]  /*8380*/  FMUL.FTZ R50, R50, R125.reuse ;  /* 0x0000007d32327220 */ /* 0x080fe20000410000 */
[----:B------:R0:W-:Y:S01]  /*8390*/  STSM.16.M88.4 [R2+0x30300], R8 ;  /* 0x0303000802007844 */ /* 0x0001e20000000200 */
[----:B------:R-:W-:Y:S01]  /*83a0*/  FADD.FTZ R7, R75, R7 ;  /* 0x000000074b077221 */ /* 0x000fe20000010000 */
[-C--:B------:R-:W-:Y:S01]  /*83b0*/  FMUL.FTZ R51, R51, R125.reuse ;  /* 0x0000007d33337220 */ /* 0x080fe20000410000 */
[-C--:B------:R-:W-:Y:S01]  /*83c0*/  FMUL.FTZ R54, R54, R125.reuse ;  /* 0x0000007d36367220 */ /* 0x080fe20000410000 */
[----:B------:R-:W-:Y:S01]  /*83d0*/  @!PT LDS RZ, [RZ] ;  /* 0x00000000fffff984 */ /* 0x000fe20000000800 */
[----:B------:R-:W-:Y:S01]  /*83e0*/  @!PT LDS RZ, [RZ] ;  /* 0x00000000fffff984 */ /* 0x000fe20000000800 */
[----:B------:R-:W-:Y:S01]  /*83f0*/  @!PT LDS RZ, [RZ] ;  /* 0x00000000fffff984 */ /* 0x000fe20000000800 */
[----:B------:R-:W-:Y:S01]  /*8400*/  @!PT LDS RZ, [RZ] ;  /* 0x00000000fffff984 */ /* 0x000fe20000000800 */
[----:B------:R1:W-:Y:S06]  /*8410*/  MEMBAR.ALL.CTA ;  /* 0x0000000000007992 */ /* 0x0003ec0000008000 */
[----:B-1----:R-:W1:Y:S01]  /*8420*/  FENCE.VIEW.ASYNC.S ;  /* 0x00000000000073c6 */ /* 0x002e620000000000 */
[----:B------:R-:W-:Y:S01]  /*8430*/  FADD.FTZ R6, R78, R7 ;  /* 0x000000074e067221 */ /* 0x000fe20000010000 */
[----:B------:R-:W-:Y:S01]  /*8440*/  FADD.FTZ R7, R77, R76 ;  /* 0x0000004c4d077221 */ /* 0x000fe20000010000 */
[-C--:B------:R-:W-:Y:S01]  /*8450*/  FMUL.FTZ R55, R55, R125.reuse ;  /* 0x0000007d37377220 */ /* 0x080fe20000410000 */
[-C--:B------:R-:W-:Y:S01]  /*8460*/  FMUL.FTZ R58, R58, R125.reuse ;  /* 0x0000007d3a3a7220 */ /* 0x080fe20000410000 */
[----:B------:R-:W-:Y:S01]  /*8470*/  FADD.FTZ R6, R79, R6 ;  /* 0x000000064f067221 */ /* 0x000fe20000010000 */
[-C--:B------:R-:W-:Y:S01]  /*8480*/  FMUL.FTZ R59, R59, R125.reuse ;  /* 0x0000007d3b3b7220 */ /* 0x080fe20000410000 */
[-C--:B------:R-:W-:Y:S01]  /*8490*/  FMUL.FTZ R62, R62, R125.reuse ;  /* 0x0000007d3e3e7220 */ /* 0x080fe20000410000 */
[-C--:B------:R-:W-:Y:S01]  /*84a0*/  FMUL.FTZ R63, R63, R125.reuse ;  /* 0x0000007d3f3f7220 */ /* 0x080fe20000410000 */
[-C--:B------:R-:W-:Y:S01]  /*84b0*/  FMUL.FTZ R66, R66, R125.reuse ;  /* 0x0000007d42427220 */ /* 0x080fe20000410000 */
[-C--:B------:R-:W-:Y:S01]  /*84c0*/  FMUL.FTZ R67, R67, R125.reuse ;  /* 0x0000007d43437220 */ /* 0x080fe20000410000 */
[-C--:B------:R-:W-:Y:S01]  /*84d0*/  FMUL.FTZ R70, R70, R125.reuse ;  /* 0x0000007d46467220 */ /* 0x080fe20000410000 */
[----:B------:R-:W-:Y:S01]  /*84e0*/  FMUL.FTZ R71, R71, R125 ;  /* 0x0000007d47477220 */ /* 0x000fe20000410000 */
[----:B0-----:R-:W-:-:S02]  /*84f0*/  IMAD.MOV.U32 R9, RZ, RZ, R16 ;  /* 0x000000ffff097224 */ /* 0x001fc400078e0010 */
[----:B------:R-:W-:Y:S02]  /*8500*/  IMAD.MOV.U32 R8, RZ, RZ, R73 ;  /* 0x000000ffff087224 */ /* 0x000fe400078e0049 */
[----:B------:R-:W-:Y:S01]  /*8510*/  IMAD.MOV.U32 R5, RZ, RZ, R0 ;  /* 0x000000ffff057224 */ /* 0x000fe200078e0000 */
[----:B-1----:R-:W-:Y:S01]  /*8520*/  NOP ;  /* 0x0000000000007918 */ /* 0x002fe20000000000 */
[----:B------:R-:W-:Y:S05]  /*8530*/  @P2 BRA `(.L_x_142) ;  /* 0xffffffc8003c2947 */ /* 0x000fea000383ffff */
.L_x_133:
[----:B------:R-:W-:Y:S06]  /*8540*/  BAR.ARV 0x8, 0x1a0 ;  /* 0x0206800000007b1d */ /* 0x000fec0000002000 */
[----:B------:R-:W-:Y:S05]  /*8550*/  @!P0 BRA `(.L_x_143) ;  /* 0x0000000000048947 */ /* 0x000fea0003800000 */
[----:B------:R-:W-:Y:S01]  /*8560*/  BPT.TRAP 0x1 ;  /* 0x000000040000795c */ /* 0x000fe20000300000 */
.L_x_143:
[----:B------:R-:W-:Y:S01]  /*8570*/  ULEA UR9, UR39, UR36, 0x3 ;  /* 0x0000002427097291 */ /* 0x000fe2000f8e183f */
[----:B------:R-:W-:-:S08]  /*8580*/  SHF.L.U32 R4, R16, 0x1f, RZ ;  /* 0x0000001f10047819 */ /* 0x000fd000000006ff */
[----:B------:R1:W2:Y:S01]  /*8590*/  SYNCS.PHASECHK.TRANS64.TRYWAIT P2, [UR9+0x31c50], R4 ;  /* 0x031c5004ff0075a7 */ /* 0x0002a20008040149 */
[----:B------:R-:W-:Y:S05]  /*85a0*/  @!P0 BRA `(.L_x_144) ;  /* 0x0000000000048947 */ /* 0x000fea0003800000 */
[----:B------:R-:W-:Y:S01]  /*85b0*/  BPT.TRAP 0x1 ;  /* 0x000000040000795c */ /* 0x000fe20000300000 */
.L_x_144:
[----:B--2---:R-:W-:Y:S05]  /*85c0*/  @P2 BRA `(.L_x_145) ;  /* 0x0000000000082947 */ /* 0x004fea0003800000 */
[----:B------:R-:W2:Y:S02]  /*85d0*/  SYNCS.PHASECHK.TRANS64.TRYWAIT P0, [UR9+0x31c50], R4 ;  /* 0x031c5004ff0075a7 */ /* 0x000ea40008000149 */
[----:B--2---:R-:W-:Y:S05]  /*85e0*/  @!P0 BRA `(.L_x_146) ;  /* 0x0000006400e08947 */ /* 0x004fea0003800000 */
.L_x_145:
[----:B------:R-:W-:Y:S01]  /*85f0*/  UIADD3 UR36, UR36, 0x200, URZ ;  /* 0x0000020024247890 */ /* 0x000fe2000fffe03f */
[----:B------:R-:W-:Y:S01]  /*8600*/  WARPGROUP.ARRIVE ;  /* 0x00000000000079c5 */ /* 0x000fe20000000000 */
[----:B------:R-:W-:Y:S01]  /*8610*/  ULOP3.LUT UR37, UR37, 0x10000, URZ, 0xfc, !UPT ;  /* 0x0001000025257892 */ /* 0x000fe2000f8efc3f */
[----:B-12---:R-:W1:Y:S01]  /*8620*/  SHFL.BFLY PT, R4, R7, 0x2, 0x1f ;  /* 0x0c401f0007047f89 */ /* 0x006e6200000e0000 */
[----:B------:R-:W-:Y:S01]  /*8630*/  USHF.R.U32.HI UR36, URZ, 0x4, UR36 ;  /* 0x000000043f247899 */ /* 0x000fe20008011624 */
[----:B------:R-:W-:Y:S01]  /*8640*/  IMAD.MOV.U32 R20, RZ, RZ, -0x800000 ;  /* 0xff800000ff147424 */ /* 0x000fe200078e00ff */
[----:B------:R-:W-:Y:S01]  /*8650*/  UMOV UR5, 0xc0000010 ;  /* 0xc000001000057882 */ /* 0x000fe20000000000 */
[----:B------:R-:W-:Y:S01]  /*8660*/  UMOV UR7, 0x80000020 ;  /* 0x8000002000077882 */ /* 0x000fe20000000000 */
[----:B------:R-:W-:Y:S01]  /*8670*/  ULOP3.LUT UR36, UR36, 0x3fff, URZ, 0xc0, !UPT ;  /* 0x00003fff24247892 */ /* 0x000fe2000f8ec03f */
[----:B------:R-:W2:Y:S01]  /*8680*/  SHFL.BFLY PT, R5, R6, 0x2, 0x1f ;  /* 0x0c401f0006057f89 */ /* 0x000ea200000e0000 */
[----:B------:R-:W-:Y:S01]  /*8690*/  UMOV UR4, UR37 ;  /* 0x0000002500047c82 */ /* 0x000fe20008000000 */
[----:B------:R-:W-:Y:S01]  /*86a0*/  IMAD.MOV.U32 R21, RZ, RZ, -0x800000 ;  /* 0xff800000ff157424 */ /* 0x000fe200078e00ff */
[----:B------:R-:W-:Y:S01]  /*86b0*/  ULOP3.LUT UR8, UR36, 0x2400000, URZ, 0xfc, !UPT ;  /* 0x0240000024087892 */ /* 0x000fe2000f8efc3f */
[----:B------:R-:W-:-:S03]  /*86c0*/  VIADD R149, R149, 0x1 ;  /* 0x0000000195957836 */ /* 0x000fc60000000000 */
[----:B------:R-:W-:Y:S02]  /*86d0*/  UIMAD UR8, UR39, 0x6c0, UR8 ;  /* 0x000006c0270878a4 */ /* 0x000fe4000f8e0208 */
[----:B------:R-:W-:-:S04]  /*86e0*/  UIADD3 UR39, UR39, 0x1, URZ ;  /* 0x0000000127277890 */ /* 0x000fc8000fffe03f */
[----:B------:R-:W-:Y:S01]  /*86f0*/  UISETP.NE.AND UP0, UPT, UR39, 0x2, UPT ;  /* 0x000000022700788c */ /* 0x000fe2000bf05270 */
[----:B------:R-:W-:Y:S02]  /*8700*/  UMOV UR6, UR8 ;  /* 0x0000000800067c82 */ /* 0x000fe40008000000 */
[----:B------:R-:W-:Y:S01]  /*8710*/  HGMMA.64x96x16.F32.BF16 R24, gdesc[UR4].tnspB, R24, gsb0 ;  /* 0x41600000041879f0 */ /* 0x000fe20008001818 */
[----:B------:R-:W-:Y:S01]  /*8720*/  UIADD3 UR4, UR37, 0x180, URZ ;  /* 0x0000018025047890 */ /* 0x000fe2000fffe03f */
[----:B-1----:R-:W-:Y:S01]  /*8730*/  FADD.FTZ R4, R4, R7 ;  /* 0x0000000704047221 */ /* 0x002fe20000010000 */
[----:B------:R-:W-:Y:S01]  /*8740*/  UIADD3 UR6, UR8, 0x40, URZ ;  /* 0x0000004008067890 */ /* 0x000fe2000fffe03f */
[----:B------:R-:W-:Y:S01]  /*8750*/  UMOV UR5, 0xc0000010 ;  /* 0xc000001000057882 */ /* 0x000fe20000000000 */
[----:B------:R-:W-:Y:S01]  /*8760*/  UMOV UR7, 0x80000020 ;  /* 0x8000002000077882 */ /* 0x000fe20000000000 */
[----:B--2---:R-:W-:Y:S01]  /*8770*/  FADD.FTZ R8, R5, R6 ;  /* 0x0000000605087221 */ /* 0x004fe20000010000 */
[----:B------:R-:W-:Y:S01]  /*8780*/  USEL UR39, UR39, URZ, UP0 ;  /* 0x0000003f27277287 */ /* 0x000fe20008000000 */
[----:B------:R-:W1:Y:S04]  /*8790*/  SHFL.BFLY PT, R5, R4, 0x1, 0x1f ;  /* 0x0c201f0004057f89 */ /* 0x000e6800000e0000 */
[----:B------:R-:W0:Y:S01]  /*87a0*/  SHFL.BFLY PT, R9, R8, 0x1, 0x1f ;  /* 0x0c201f0008097f89 */ /* 0x000e2200000e0000 */
[----:B-1----:R-:W-:Y:S01]  /*87b0*/  FADD.FTZ R11, R4, R5 ;  /* 0x00000005040b7221 */ /* 0x002fe20000010000 */
[----:B------:R-:W-:-:S02]  /*87c0*/  IMAD.U32 R4, RZ, RZ, UR9 ;  /* 0x00000009ff047e24 */ /* 0x000fc4000f8e00ff */
[----:B------:R-:W-:Y:S02]  /*87d0*/  IMAD.MOV.U32 R5, RZ, RZ, RZ ;  /* 0x000000ffff057224 */ /* 0x000fe400078e00ff */
[----:B0-----:R-:W-:Y:S01]  /*87e0*/  FADD.FTZ R12, R8, R9 ;  /* 0x00000009080c7221 */ /* 0x001fe20000010000 */
[----:B------:R-:W-:Y:S01]  /*87f0*/  FSETP.NE.FTZ.AND P0, PT, R11, RZ, PT ;  /* 0x000000ff0b00720b */ /* 0x000fe20003f15000 */
[----:B------:R-:W-:-:S03]  /*8800*/  IMAD.MOV.U32 R9, RZ, RZ, RZ ;  /* 0x000000ffff097224 */ /* 0x000fc600078e00ff */
[----:B------:R-:W-:-:S09]  /*8810*/  FSETP.NE.FTZ.AND P2, PT, R12, RZ, PT ;  /* 0x000000ff0c00720b */ /* 0x000fd20003f55000 */
[C---:B------:R-:W-:Y:S01]  /*8820*/  @P0 FMUL.FTZ R7, R3.reuse, 0.69314718246459960938 ;  /* 0x3f31721803070820 */ /* 0x040fe20000410000 */
[----:B------:R-:W0:Y:S03]  /*8830*/  @P0 MUFU.LG2 R6, R11 ;  /* 0x0000000b00060308 */ /* 0x000e260000000c00 */
[----:B------:R-:W-:Y:S01]  /*8840*/  @P2 FMUL.FTZ R13, R3, 0.69314718246459960938 ;  /* 0x3f317218030d2820 */ /* 0x000fe20000410000 */
[----:B------:R-:W-:-:S04]  /*8850*/  @!P1 VIADD R3, R4, 0x31c60 ;  /* 0x00031c6004039836 */ /* 0x000fc80000000000 */
[----:B------:R-:W1:Y:S01]  /*8860*/  @P2 MUFU.LG2 R10, R12 ;  /* 0x0000000c000a2308 */ /* 0x000e620000000c00 */
[----:B------:R-:W-:-:S07]  /*8870*/  @!P1 PRMT R4, RZ, 0x654, R3 ;  /* 0x00000654ff049816 */ /* 0x000fce0000000003 */
[----:B------:R-:W2:Y:S01]  /*8880*/  @P0 MUFU.RCP R5, R11 ;  /* 0x0000000b00050308 */ /* 0x000ea20000001000 */
[----:B0-----:R-:W-:-:S04]  /*8890*/  @P0 FMUL.FTZ R6, R6, 0.69314718246459960938 ;  /* 0x3f31721806060820 */ /* 0x001fc80000410000 */
[----:B------:R-:W-:Y:S01]  /*88a0*/  @P0 FFMA.FTZ R21, R7, R0, R6 ;  /* 0x0000000007150223 */ /* 0x000fe20000010006 */
[----:B------:R-:W-:Y:S02]  /*88b0*/  PLOP3.LUT P0, PT, PT, PT, PT, 0x8, 0x0 ;  /* 0x000000000000781c */ /* 0x000fe40003f0e170 */
[----:B------:R-:W0:Y:S01]  /*88c0*/  @P2 MUFU.RCP R9, R12 ;  /* 0x0000000c00092308 */ /* 0x000e220000001000 */
[----:B-1----:R-:W-:-:S04]  /*88d0*/  @P2 FMUL.FTZ R10, R10, 0.69314718246459960938 ;  /* 0x3f3172180a0a2820 */ /* 0x002fc80000410000 */
[----:B------:R-:W-:Y:S01]  /*88e0*/  @P2 FFMA.FTZ R20, R13, R73, R10 ;  /* 0x000000490d142223 */ /* 0x000fe2000001000a */
        /* <DEDUP_REMOVED lines=52> */
[----:B------:R-:W-:-:S06]  /*8c30*/  USEL UR4, URZ, 0x1, UP0 ;  /* 0x000000013f047887 */ /* 0x000fcc0008000000 */
[----:B------:R-:W-:Y:S01]  /*8c40*/  LOP3.LUT R16, R16, UR4, RZ, 0x3c, !PT ;  /* 0x0000000410107c12 */ /* 0x000fe2000f8e3cff */
[----:B------:R-:W-:Y:S02]  /*8c50*/  WARPGROUP.DEPBAR.LE gsb0, 0x0 ;  /* 0x00008000000079c5 */ /* 0x000fe40000010000 */
[----:B------:R1:W-:Y:S01]  /*8c60*/  @!P1 SYNCS.ARRIVE.TRANS64.RED.A1T0 RZ, [R4+URZ], RZ ;  /* 0x000000ff04ff99a7 */ /* 0x0003e2000810043f */
        /* <DEDUP_REMOVED lines=20> */
[-C--:B0-----:R-:W-:Y:S01]  /*8db0*/  FMUL.FTZ R78, R34, R9.reuse ;  /* 0x00000009224e7220 */ /* 0x081fe20000410000 */
        /* <DEDUP_REMOVED lines=9> */
[-C--:B------:R-:W-:Y:S01]  /*8e50*/  FMUL.FTZ R80, R25, R5.reuse ;  /* 0x0000000519507220 */ /* 0x080fe20000410000 */
[-C--:B------:R-:W-:Y:S01]  /*8e60*/  FMUL.FTZ R81, R28, R5.reuse ;  /* 0x000000051c517220 */ /* 0x080fe20000410000 */
[-C--:B------:R-:W-:Y:S01]  /*8e70*/  FMUL.FTZ R6, R29, R5.reuse ;  /* 0x000000051d067220 */ /* 0x080fe20000410000 */
[----:B------:R-:W-:Y:S01]  /*8e80*/  FMUL.FTZ R14, R32, R5 ;  /* 0x00000005200e7220 */ /* 0x000fe20000410000 */
        /* <DEDUP_REMOVED lines=13> */
[----:B-1----:R-:W-:-:S07]  /*8f60*/  FMUL.FTZ R39, R71, R9 ;  /* 0x0000000947277220 */ /* 0x002fce0000410000 */
.L_x_126:
[----:B------:R-:W0:Y:S08]  /*8f70*/  S2UR UR4, SR_CgaCtaId ;  /* 0x00000000000479c3 */ /* 0x000e300000008800 */
[----:B------:R-:W-:Y:S06]  /*8f80*/  BAR.SYNC.DEFER_BLOCKING 0x5, 0x1a0 ;  /* 0x0146800000007b1d */ /* 0x000fec0000010000 */
[----:B------:R-:W-:Y:S01]  /*8f90*/  UMOV UR36, 0x400 ;  /* 0x0000040000247882 */ /* 0x000fe20000000000 */
[----:B------:R-:W-:Y:S01]  /*8fa0*/  BSSY B0, `(.L_x_147) ;  /* 0x0000166000007945 */ /* 0x000fe20003800000 */
[----:B0-----:R-:W-:-:S09]  /*8fb0*/  ULEA UR36, UR4, UR36, 0x18 ;  /* 0x0000002404247291 */ /* 0x001fd2000f8ec03f */
[----:B------:R-:W0:Y:S01]  /*8fc0*/  LDS.128 R28, [UR36+0x31cd0] ;  /* 0x031cd024ff1c7984 */ /* 0x000e220008000c00 */
[----:B------:R-:W-:Y:S06]  /*8fd0*/  BAR.ARV 0x4, 0x1a0 ;  /* 0x0106800000007b1d */ /* 0x000fec0000002000 */
[----:B------:R-:W-:Y:S05]  /*8fe0*/  @P0 BRA `(.L_x_148) ;  /* 0x0000000c00a40947 */ /* 0x000fea0003800000 */
[----:B------:R-:W1:Y:S08]  /*8ff0*/  S2UR UR6, SR_SWINHI ;  /* 0x00000000000679c3 */ /* 0x000e700000002f00 */
[----:B------:R-:W-:Y:S01]  /*9000*/  BAR.SYNC.DEFER_BLOCKING 0x1, 0x180 ;  /* 0x0046000000007b1d */ /* 0x000fe20000010000 */
[----:B------:R-:W-:Y:S02]  /*9010*/  F2FP.BF16.F32.PACK_AB R7, R7, R8 ;  /* 0x000000080707723e */ /* 0x000fe400000010ff */
[----:B------:R-:W-:-:S02]  /*9020*/  F2FP.BF16.F32.PACK_AB R6, R6, R81 ;  /* 0x000000510606723e */ /* 0x000fc400000010ff */
[----:B------:R-:W-:Y:S02]  /*9030*/  F2FP.BF16.F32.PACK_AB R36, R45, R36 ;  /* 0x000000242d24723e */ /* 0x000fe400000010ff */
[----:B------:R-:W-:Y:S01]  /*9040*/  F2FP.BF16.F32.PACK_AB R39, R39, R34 ;  /* 0x000000222727723e */ /* 0x000fe200000010ff */
[----:B------:R-:W-:Y:S01]  /*9050*/  UMOV UR4, UR36 ;  /* 0x0000002400047c82 */ /* 0x000fe20008000000 */
[----:B-1----:R-:W-:Y:S01]  /*9060*/  UMOV UR5, UR6 ;  /* 0x0000000600057c82 */ /* 0x002fe20008000000 */
[----:B------:R-:W-:Y:S02]  /*9070*/  IMAD.U32 R22, RZ, RZ, UR4 ;  /* 0x00000004ff167e24 */ /* 0x000fe4000f8e00ff */
[----:B------:R-:W-:Y:S01]  /*9080*/  IMAD.U32 R23, RZ, RZ, UR5 ;  /* 0x00000005ff177e24 */ /* 0x000fe2000f8e00ff */
[----:B------:R-:W-:Y:S01]  /*9090*/  ULDC.64 UR4, c[0x0][0xbe0] ;  /* 0x0002f80000047ab9 */ /* 0x000fe20000000a00 */
[----:B------:R-:W-:-:S03]  /*90a0*/  IMAD.WIDE R4, R154, 0x2, R22 ;  /* 0x000000029a047825 */ /* 0x000fc600078e0216 */
[C---:B------:R-:W-:Y:S02]  /*90b0*/  LOP3.LUT R25, R4.reuse, 0x180, RZ, 0xc0, !PT ;  /* 0x0000018004197812 */ /* 0x040fe400078ec0ff */
[C---:B------:R-:W-:Y:S02]  /*90c0*/  IADD3 R55, P4, R4.reuse, 0x20, RZ ;  /* 0x0000002004377810 */ /* 0x040fe40007f9e0ff */
[----:B------:R-:W-:Y:S02]  /*90d0*/  SHF.R.U64 R25, R25, 0x3, RZ ;  /* 0x0000000319197819 */ /* 0x000fe400000012ff */
[C---:B------:R-:W-:Y:S01]  /*90e0*/  IADD3 R59, P3, R4.reuse, 0x3000, RZ ;  /* 0x00003000043b7810 */ /* 0x040fe20007f7e0ff */
[--C-:B------:R-:W-:Y:S01]  /*90f0*/  IMAD.X R11, RZ, RZ, R5.reuse, P4 ;  /* 0x000000ffff0b7224 */ /* 0x100fe200020e0605 */
[C---:B------:R-:W-:Y:S02]  /*9100*/  IADD3 R63, P2, R4.reuse, 0x3020, RZ ;  /* 0x00003020043f7810 */ /* 0x040fe40007f5e0ff */
[C---:B------:R-:W-:Y:S01]  /*9110*/  IADD3 R67, P1, R4.reuse, 0x6000, RZ ;  /* 0x0000600004437810 */ /* 0x040fe20007f3e0ff */
[--C-:B------:R-:W-:Y:S01]  /*9120*/  IMAD.X R13, RZ, RZ, R5.reuse, P3 ;  /* 0x000000ffff0d7224 */ /* 0x100fe200018e0605 */
[----:B------:R-:W-:Y:S01]  /*9130*/  IADD3 R71, P0, R4, 0x6020, RZ ;  /* 0x0000602004477810 */ /* 0x000fe20007f1e0ff */
[--C-:B------:R-:W-:Y:S01]  /*9140*/  IMAD.X R9, RZ, RZ, R5.reuse, P2 ;  /* 0x000000ffff097224 */ /* 0x100fe200010e0605 */
[----:B------:R-:W-:Y:S01]  /*9150*/  LOP3.LUT R4, R25, R4, RZ, 0x3c, !PT ;  /* 0x0000000419047212 */ /* 0x000fe200078e3cff */
[--C-:B------:R-:W-:Y:S01]  /*9160*/  IMAD.X R25, RZ, RZ, R5.reuse, P1 ;  /* 0x000000ffff197224 */ /* 0x100fe200008e0605 */
[----:B------:R-:W-:Y:S01]  /*9170*/  LOP3.LUT R26, R67, 0x180, RZ, 0xc0, !PT ;  /* 0x00000180431a7812 */ /* 0x000fe200078ec0ff */
[----:B------:R-:W-:Y:S01]  /*9180*/  IMAD.X R27, RZ, RZ, R5, P0 ;  /* 0x000000ffff1b7224 */ /* 0x000fe200000e0605 */
[----:B0-----:R-:W-:-:S02]  /*9190*/  MOV R28, R4 ;  /* 0x00000004001c7202 */ /* 0x001fc40000000f00 */
[----:B------:R-:W-:Y:S02]  /*91a0*/  F2FP.BF16.F32.PACK_AB R5, R24, R33 ;  /* 0x000000211805723e */ /* 0x000fe400000010ff */
[----:B------:R-:W-:Y:S02]  /*91b0*/  LOP3.LUT R24, R63, 0x180, RZ, 0xc0, !PT ;  /* 0x000001803f187812 */ /* 0x000fe400078ec0ff */
[----:B------:R-:W-:Y:S02]  /*91c0*/  LOP3.LUT R32, R71, 0x180, RZ, 0xc0, !PT ;  /* 0x0000018047207812 */ /* 0x000fe400078ec0ff */
[----:B------:R-:W-:Y:S02]  /*91d0*/  SHF.R.U64 R24, R24, 0x3, RZ ;  /* 0x0000000318187819 */ /* 0x000fe400000012ff */
[----:B------:R-:W-:Y:S02]  /*91e0*/  SHF.R.U64 R26, R26, 0x3, RZ ;  /* 0x000000031a1a7819 */ /* 0x000fe400000012ff */
[----:B------:R-:W-:-:S02]  /*91f0*/  SHF.R.U64 R32, R32, 0x3, RZ ;  /* 0x0000000320207819 */ /* 0x000fc400000012ff */
[----:B------:R-:W-:Y:S02]  /*9200*/  LOP3.LUT R8, R24, R63, RZ, 0x3c, !PT ;  /* 0x0000003f18087212 */ /* 0x000fe400078e3cff */
[----:B------:R-:W-:Y:S02]  /*9210*/  LOP3.LUT R24, R26, R67, RZ, 0x3c, !PT ;  /* 0x000000431a187212 */ /* 0x000fe400078e3cff */
[----:B------:R-:W-:Y:S02]  /*9220*/  LOP3.LUT R26, R32, R71, RZ, 0x3c, !PT ;  /* 0x00000047201a7212 */ /* 0x000fe400078e3cff */
[----:B------:R-:W0:Y:S01]  /*9230*/  LDC.64 R32, c[0x0][0xbd8] ;  /* 0x0002f600ff207b82 */ /* 0x000e220000000a00 */
[----:B------:R-:W-:Y:S02]  /*9240*/  LOP3.LUT R10, R55, 0x180, RZ, 0xc0, !PT ;  /* 0x00000180370a7812 */ /* 0x000fe400078ec0ff */
[----:B------:R-:W-:Y:S02]  /*9250*/  LOP3.LUT R12, R59, 0x180, RZ, 0xc0, !PT ;  /* 0x000001803b0c7812 */ /* 0x000fe400078ec0ff */
[----:B------:R-:W-:-:S02]  /*9260*/  SHF.R.U64 R10, R10, 0x3, RZ ;  /* 0x000000030a0a7819 */ /* 0x000fc400000012ff */
[----:B------:R-:W-:Y:S02]  /*9270*/  SHF.R.U64 R12, R12, 0x3, RZ ;  /* 0x000000030c0c7819 */ /* 0x000fe400000012ff */
[----:B------:R-:W-:Y:S02]  /*9280*/  LOP3.LUT R10, R10, R55, RZ, 0x3c, !PT ;  /* 0x000000370a0a7212 */ /* 0x000fe400078e3cff */
[----:B------:R-:W-:Y:S02]  /*9290*/  LOP3.LUT R12, R12, R59, RZ, 0x3c, !PT ;  /* 0x0000003b0c0c7212 */ /* 0x000fe400078e3cff */
[----:B------:R-:W-:Y:S02]  /*92a0*/  F2FP.BF16.F32.PACK_AB R4, R80, R83 ;  /* 0x000000535004723e */ /* 0x000fe400000010ff */
[----:B------:R-:W-:Y:S02]  /*92b0*/  MOV R59, R10 ;  /* 0x0000000a003b7202 */ /* 0x000fe40000000f00 */
[----:B------:R-:W-:Y:S01]  /*92c0*/  MOV R55, R8 ;  /* 0x0000000800377202 */ /* 0x000fe20000000f00 */
[----:B------:R1:W-:Y:S01]  /*92d0*/  STSM.16.M88.4 [R28], R4 ;  /* 0x000000041c007844 */ /* 0x0003e20000000200 */
[----:B------:R-:W-:-:S02]  /*92e0*/  F2FP.BF16.F32.PACK_AB R8, R75, R14 ;  /* 0x0000000e4b08723e */ /* 0x000fc400000010ff */
[----:B------:R-:W-:Y:S02]  /*92f0*/  F2FP.BF16.F32.PACK_AB R9, R69, R78 ;  /* 0x0000004e4509723e */ /* 0x000fe400000010ff */
[----:B------:R-:W-:Y:S02]  /*9300*/  F2FP.BF16.F32.PACK_AB R10, R77, R74 ;  /* 0x0000004a4d0a723e */ /* 0x000fe400000010ff */
[----:B------:R-:W-:Y:S02]  /*9310*/  F2FP.BF16.F32.PACK_AB R11, R65, R68 ;  /* 0x00000044410b723e */ /* 0x000fe400000010ff */
[----:B------:R-:W-:Y:S02]  /*9320*/  MOV R58, R12 ;  /* 0x0000000c003a7202 */ /* 0x000fe40000000f00 */
[----:B------:R-:W-:Y:S01]  /*9330*/  F2FP.BF16.F32.PACK_AB R14, R76, R15 ;  /* 0x0000000f4c0e723e */ /* 0x000fe200000010ff */
[----:B------:R2:W-:Y:S01]  /*9340*/  STSM.16.M88.4 [R59], R8 ;  /* 0x000000083b007844 */ /* 0x0005e20000000200 */
[----:B------:R-:W-:-:S02]  /*9350*/  F2FP.BF16.F32.PACK_AB R12, R79, R72 ;  /* 0x000000484f0c723e */ /* 0x000fc400000010ff */
[----:B------:R-:W-:Y:S02]  /*9360*/  F2FP.BF16.F32.PACK_AB R13, R61, R64 ;  /* 0x000000403d0d723e */ /* 0x000fe400000010ff */
[----:B------:R-:W-:Y:S02]  /*9370*/  F2FP.BF16.F32.PACK_AB R15, R57, R60 ;  /* 0x0000003c390f723e */ /* 0x000fe400000010ff */
[----:B-1----:R-:W-:Y:S02]  /*9380*/  MOV R28, R26 ;  /* 0x0000001a001c7202 */ /* 0x002fe40000000f00 */
[----:B0-----:R-:W-:Y:S01]  /*9390*/  ISETP.NE.U32.AND P0, PT, R32, RZ, PT ;  /* 0x000000ff2000720c */ /* 0x001fe20003f05070 */
[----:B------:R-:W-:Y:S01]  /*93a0*/  STSM.16.M88.4 [R58], R12 ;  /* 0x0000000c3a007844 */ /* 0x000fe20000000200 */
[----:B------:R-:W-:Y:S02]  /*93b0*/  MOV R54, R24 ;  /* 0x0000001800367202 */ /* 0x000fe40000000f00 */
[----:B------:R-:W-:-:S02]  /*93c0*/  F2FP.BF16.F32.PACK_AB R4, R73, R44 ;  /* 0x0000002c4904723e */ /* 0x000fc400000010ff */
[----:B------:R-:W-:Y:S01]  /*93d0*/  F2FP.BF16.F32.PACK_AB R5, R53, R56 ;  /* 0x000000383505723e */ /* 0x000fe200000010ff */
[C---:B--2---:R-:W-:Y:S01]  /*93e0*/  IMAD.SHL.U32 R9, R145.reuse, 0x4, RZ ;  /* 0x0000000491097824 */ /* 0x044fe200078e00ff */
[----:B------:R-:W-:Y:S02]  /*93f0*/  F2FP.BF16.F32.PACK_AB R6, R52, R41 ;  /* 0x000000293406723e */ /* 0x000fe400000010ff */
[----:B------:R-:W-:Y:S02]  /*9400*/  F2FP.BF16.F32.PACK_AB R7, R50, R51 ;  /* 0x000000333207723e */ /* 0x000fe400000010ff */
[----:B------:R-:W-:Y:S02]  /*9410*/  F2FP.BF16.F32.PACK_AB R26, R48, R37 ;  /* 0x00000025301a723e */ /* 0x000fe400000010ff */
[----:B------:R-:W-:Y:S01]  /*9420*/  SHF.L.U64.HI R10, R145, 0x2, R148 ;  /* 0x00000002910a7819 */ /* 0x000fe20000010294 */
[----:B------:R-:W-:Y:S01]  /*9430*/  STSM.16.M88.4 [R55], R4 ;  /* 0x0000000437007844 */ /* 0x000fe20000000200 */
[----:B------:R-:W-:-:S02]  /*9440*/  IADD3 R32, P1, R9, R32, RZ ;  /* 0x0000002009207210 */ /* 0x000fc40007f3e0ff */
[----:B------:R-:W-:Y:S01]  /*9450*/  F2FP.BF16.F32.PACK_AB R24, R49, R40 ;  /* 0x000000283118723e */ /* 0x000fe200000010ff */
[----:B------:R-:W-:Y:S01]  /*9460*/  IMAD.MOV.U32 R40, RZ, RZ, RZ ;  /* 0x000000ffff287224 */ /* 0x000fe200078e00ff */
[----:B------:R-:W-:Y:S02]  /*9470*/  F2FP.BF16.F32.PACK_AB R25, R46, R47 ;  /* 0x0000002f2e19723e */ /* 0x000fe400000010ff */
[----:B------:R-:W-:Y:S02]  /*9480*/  F2FP.BF16.F32.PACK_AB R27, R42, R43 ;  /* 0x0000002b2a1b723e */ /* 0x000fe400000010ff */
[----:B------:R-:W-:Y:S02]  /*9490*/  F2FP.BF16.F32.PACK_AB R37, R35, R38 ;  /* 0x000000262325723e */ /* 0x000fe400000010ff */
[----:B------:R-:W-:Y:S01]  /*94a0*/  F2FP.BF16.F32.PACK_AB R38, R3, R0 ;  /* 0x000000000326723e */ /* 0x000fe200000010ff */
[----:B------:R-:W-:Y:S01]  /*94b0*/  STSM.16.M88.4 [R54], R24 ;  /* 0x0000001836007844 */ /* 0x000fe20000000200 */
[----:B------:R-:W-:Y:S01]  /*94c0*/  ISETP.NE.AND.EX P0, PT, R33, RZ, PT, P0 ;  /* 0x000000ff2100720c */ /* 0x000fe20003f05300 */
[----:B------:R-:W-:Y:S01]  /*94d0*/  IMAD.X R33, R10, 0x1, R33, P1 ;  /* 0x000000010a217824 */ /* 0x000fe200008e0621 */
[----:B------:R-:W-:Y:S01]  /*94e0*/  ISETP.NE.U32.AND P1, PT, RZ, UR4, PT ;  /* 0x00000004ff007c0c */ /* 0x000fe2000bf25070 */
[----:B------:R0:W-:Y:S01]  /*94f0*/  STSM.16.M88.4 [R28], R36 ;  /* 0x000000241c007844 */ /* 0x0001e20000000200 */
[----:B------:R-:W1:Y:S08]  /*9500*/  LDC R0, c[0x0][0xa88] ;  /* 0x0002a200ff007b82 */ /* 0x000e700000000800 */
[----:B------:R-:W-:Y:S01]  /*9510*/  BAR.SYNC.DEFER_BLOCKING 0x1, 0x180 ;  /* 0x0046000000007b1d */ /* 0x000fe20000010000 */
[----:B------:R-:W-:-:S13]  /*9520*/  ISETP.NE.AND.EX P1, PT, RZ, UR5, PT, P1 ;  /* 0x00000005ff007c0c */ /* 0x000fda000bf25310 */
[----:B------:R-:W-:-:S04]  /*9530*/  @P1 IADD3 R8, P2, R9, UR4, RZ ;  /* 0x0000000409081c10 */ /* 0x000fc8000ff5e0ff */
[----:B------:R-:W-:Y:S01]  /*9540*/  @P1 IADD3.X R9, R10, UR5, RZ, P2, !PT ;  /* 0x000000050a091c10 */ /* 0x000fe200097fe4ff */
[----:B------:R2:W5:Y:S01]  /*9550*/  @P0 LDG.E R40, desc[UR58][R32.64] ;  /* 0x0000003a20280981 */ /* 0x000562000c1e1900 */
[----:B------:R-:W-:Y:S01]  /*9560*/  IMAD R3, R18, 0x20, R17 ;  /* 0x0000002012037824 */ /* 0x000fe200078e0211 */
[----:B0-----:R-:W-:Y:S02]  /*9570*/  SHF.R.S32.HI R28, RZ, 0x1f, R146 ;  /* 0x0000001fff1c7819 */ /* 0x001fe40000011492 */
[----:B-1----:R2:W5:Y:S01]  /*9580*/  @P1 LDG.E R0, desc[UR58][R8.64] ;  /* 0x0000003a08001981 */ /* 0x002562000c1e1900 */
[----:B------:R-:W-:Y:S01]  /*9590*/  IMAD.WIDE R22, R3, 0x2, R22 ;  /* 0x0000000203167825 */ /* 0x000fe200078e0216 */
[----:B------:R-:W-:Y:S06]  /*95a0*/  @P1 BRA `(.L_x_149) ;  /* 0x0000000000101947 */ /* 0x000fec0003800000 */
[----:B------:R-:W-:Y:S05]  /*95b0*/  @!P0 BRA `(.L_x_149) ;  /* 0x00000000000c8947 */ /* 0x000fea0003800000 */
[----:B------:R-:W3:Y:S04]  /*95c0*/  LDG.E R3, desc[UR58][R32.64] ;  /* 0x0000003a20037981 */ /* 0x000ee8000c1e1900 */
[----:B-----5:R-:W3:Y:S02]  /*95d0*/  LDG.E R0, desc[UR58][R32.64+0x4] ;  /* 0x0000043a20007981 */ /* 0x020ee4000c1e1900 */
[----:B---3--:R-:W-:-:S07]  /*95e0*/  IMAD.IADD R0, R0, 0x1, -R3 ;  /* 0x0000000100007824 */ /* 0x008fce00078e0a03 */
.L_x_149:
[----:B------:R-:W-:Y:S01]  /*95f0*/  ULDC.64 UR4, c[0x0][0xb70] ;  /* 0x0002dc0000047ab9 */ /* 0x000fe20000000a00 */
[--C-:B-----5:R-:W-:Y:S01]  /*9600*/  SHF.R.S32.HI R41, RZ, 0x1f, R40.reuse ;  /* 0x0000001fff297819 */ /* 0x120fe20000011428 */
[----:B------:R-:W-:Y:S01]  /*9610*/  IMAD R3, R28, UR4, RZ ;  /* 0x000000041c037c24 */ /* 0x000fe2000f8e02ff */
[----:B------:R-:W-:Y:S01]  /*9620*/  IADD3 R7, P1, R22, 0x1800, RZ ;  /* 0x0000180016077810 */ /* 0x000fe20007f3e0ff */
[----:B--2---:R-:W-:Y:S01]  /*9630*/  IMAD R9, R147, 0xc0, R153 ;  /* 0x000000c093097824 */ /* 0x004fe200078e0299 */
[----:B------:R-:W-:Y:S01]  /*9640*/  SEL R148, R148, RZ, !P0 ;  /* 0x000000ff94947207 */ /* 0x000fe20004000000 */
[C---:B------:R-:W-:Y:S01]  /*9650*/  IMAD R3, R146.reuse, UR5, R3 ;  /* 0x0000000592037c24 */ /* 0x040fe2000f8e0203 */
[----:B------:R-:W-:Y:S01]  /*9660*/  LOP3.LUT R6, R7, 0x180, RZ, 0xc0, !PT ;  /* 0x0000018007067812 */ /* 0x000fe200078ec0ff */
[----:B------:R-:W-:Y:S01]  /*9670*/  IMAD.WIDE.U32 R4, R146, UR4, R40 ;  /* 0x0000000492047c25 */ /* 0x000fe2000f8e0028 */
[----:B------:R-:W-:Y:S01]  /*9680*/  SEL R145, R145, RZ, !P0 ;  /* 0x000000ff91917207 */ /* 0x000fe20004000000 */
[----:B------:R-:W-:Y:S01]  /*9690*/  ULDC.64 UR4, c[0x0][0xb78] ;  /* 0x0002de0000047ab9 */ /* 0x000fe20000000a00 */
[----:B------:R-:W-:Y:S01]  /*96a0*/  SHF.R.U64 R6, R6, 0x3, RZ ;  /* 0x0000000306067819 */ /* 0x000fe200000012ff */
[----:B------:R-:W-:Y:S01]  /*96b0*/  IMAD.IADD R5, R5, 0x1, R3 ;  /* 0x0000000105057824 */ /* 0x000fe200078e0203 */
[----:B------:R-:W-:Y:S01]  /*96c0*/  LOP3.LUT P0, RZ, R150, 0x3, RZ, 0xc0, !PT ;  /* 0x0000000396ff7812 */ /* 0x000fe2000780c0ff */
[----:B------:R-:W-:Y:S01]  /*96d0*/  IMAD R3, R148, UR4, RZ ;  /* 0x0000000494037c24 */ /* 0x000fe2000f8e02ff */
[----:B------:R-:W-:Y:S01]  /*96e0*/  LOP3.LUT R6, R6, R7, RZ, 0x3c, !PT ;  /* 0x0000000706067212 */ /* 0x000fe200078e3cff */
[C---:B------:R-:W-:Y:S01]  /*96f0*/  IMAD.WIDE.U32 R4, R145.reuse, UR4, R4 ;  /* 0x0000000491047c25 */ /* 0x040fe2000f8e0004 */
[C---:B------:R-:W-:Y:S01]  /*9700*/  IADD3 R25, P4, R22.reuse, 0x3000, RZ ;  /* 0x0000300016197810 */ /* 0x040fe20007f9e0ff */
[----:B------:R-:W-:Y:S01]  /*9710*/  ULDC.64 UR6, c[0x0][0xae0] ;  /* 0x0002b80000067ab9 */ /* 0x000fe20000000a00 */
[----:B------:R-:W-:Y:S01]  /*9720*/  IADD3 R13, P3, R22, 0x4800, RZ ;  /* 0x00004800160d7810 */ /* 0x000fe20007f7e0ff */
[----:B------:R-:W-:Y:S01]  /*9730*/  IMAD R7, R145, UR5, R3 ;  /* 0x0000000591077c24 */ /* 0x000fe2000f8e0203 */
[----:B------:R-:W-:Y:S01]  /*9740*/  SHF.R.S32.HI R3, RZ, 0x1f, R9 ;  /* 0x0000001fff037819 */ /* 0x000fe20000011409 */
[----:B------:R-:W-:Y:S01]  /*9750*/  ULDC.64 UR4, c[0x0][0xb40] ;  /* 0x0002d00000047ab9 */ /* 0x000fe20000000a00 */
[----:B------:R-:W-:-:S02]  /*9760*/  IADD3 R4, P5, R9, R4, RZ ;  /* 0x0000000409047210 */ /* 0x000fc40007fbe0ff */
[----:B------:R-:W-:Y:S02]  /*9770*/  IADD3 R37, P2, R22, 0x6000, RZ ;  /* 0x0000600016257810 */ /* 0x000fe40007f5e0ff */
[----:B------:R-:W-:Y:S01]  /*9780*/  IADD3.X R7, R3, R5, R7, P5, !PT ;  /* 0x0000000503077210 */ /* 0x000fe20002ffe407 */
[C---:B------:R-:W-:Y:S01]  /*9790*/  VIADD R3, R9.reuse, 0x8 ;  /* 0x0000000809037836 */ /* 0x040fe20000000000 */
[C---:B------:R-:W-:Y:S02]  /*97a0*/  LEA R44, P6, R4.reuse, UR4, 0x2 ;  /* 0x00000004042c7c11 */ /* 0x040fe4000f8c10ff */
[----:B------:R-:W-:Y:S02]  /*97b0*/  ISETP.GE.OR P5, PT, R9, R0, P0 ;  /* 0x000000000900720c */ /* 0x000fe400007a6670 */
[----:B------:R-:W-:Y:S01]  /*97c0*/  LEA.HI.X R45, R4, UR5, R7, 0x2, P6 ;  /* 0x00000005042d7c11 */ /* 0x000fe2000b0f1407 */
[----:B------:R-:W-:Y:S01]  /*97d0*/  IMAD.X R7, RZ, RZ, R23, P1 ;  /* 0x000000ffff077224 */ /* 0x000fe200008e0617 */
[----:B------:R-:W-:Y:S01]  /*97e0*/  IADD3 R4, P6, R22, 0x7800, RZ ;  /* 0x0000780016047810 */ /* 0x000fe20007fde0ff */
[----:B------:R-:W-:Y:S01]  /*97f0*/  ULDC.64 UR4, c[0x0][0xaa0] ;  /* 0x0002a80000047ab9 */ /* 0x000fe20000000a00 */
[----:B------:R-:W-:-:S02]  /*9800*/  LOP3.LUT R24, R25, 0x180, RZ, 0xc0, !PT ;  /* 0x0000018019187812 */ /* 0x000fc400078ec0ff */
[----:B------:R-:W-:Y:S01]  /*9810*/  LOP3.LUT R12, R13, 0x180, RZ, 0xc0, !PT ;  /* 0x000001800d0c7812 */ /* 0x000fe200078ec0ff */
[----:B------:R-:W-:Y:S01]  /*9820*/  IMAD.X R33, RZ, RZ, R23, P6 ;  /* 0x000000ffff217224 */ /* 0x000fe200030e0617 */
[----:B------:R-:W-:Y:S02]  /*9830*/  LOP3.LUT R36, R37, 0x180, RZ, 0xc0, !PT ;  /* 0x0000018025247812 */ /* 0x000fe400078ec0ff */
[----:B------:R-:W-:Y:S01]  /*9840*/  ISETP.GE.OR P0, PT, R3, R0, P0 ;  /* 0x000000000300720c */ /* 0x000fe20000706670 */
[----:B------:R-:W-:Y:S01]  /*9850*/  @!P5 STG.E desc[UR58][R44.64], R21 ;  /* 0x000000152c00d986 */ /* 0x000fe2000c10193a */
[----:B------:R-:W-:Y:S02]  /*9860*/  LOP3.LUT R3, R4, 0x180, RZ, 0xc0, !PT ;  /* 0x0000018004037812 */ /* 0x000fe400078ec0ff */
[----:B------:R-:W-:Y:S02]  /*9870*/  LOP3.LUT R5, R22, 0x180, RZ, 0xc0, !PT ;  /* 0x0000018016057812 */ /* 0x000fe400078ec0ff */
[----:B------:R-:W-:-:S02]  /*9880*/  SHF.R.U64 R24, R24, 0x3, RZ ;  /* 0x0000000318187819 */ /* 0x000fc400000012ff */
[----:B------:R-:W-:Y:S02]  /*9890*/  SHF.R.U64 R12, R12, 0x3, RZ ;  /* 0x000000030c0c7819 */ /* 0x000fe400000012ff */
[----:B------:R-:W-:Y:S02]  /*98a0*/  SHF.R.U64 R36, R36, 0x3, RZ ;  /* 0x0000000324247819 */ /* 0x000fe400000012ff */
[----:B------:R-:W-:Y:S01]  /*98b0*/  SHF.R.U64 R3, R3, 0x3, RZ ;  /* 0x0000000303037819 */ /* 0x000fe200000012ff */
[----:B------:R0:W-:Y:S01]  /*98c0*/  @!P0 STG.E desc[UR58][R44.64+0x20], R20 ;  /* 0x000020142c008986 */ /* 0x0001e2000c10193a */
[----:B------:R-:W-:Y:S02]  /*98d0*/  SHF.R.U64 R5, R5, 0x3, RZ ;  /* 0x0000000305057819 */ /* 0x000fe400000012ff */
[----:B------:R-:W-:Y:S01]  /*98e0*/  LOP3.LUT R24, R24, R25, RZ, 0x3c, !PT ;  /* 0x0000001918187212 */ /* 0x000fe200078e3cff */
[--C-:B------:R-:W-:Y:S01]  /*98f0*/  IMAD.X R25, RZ, RZ, R23.reuse, P4 ;  /* 0x000000ffff197224 */ /* 0x100fe200020e0617 */
[----:B------:R-:W-:Y:S01]  /*9900*/  LOP3.LUT R12, R12, R13, RZ, 0x3c, !PT ;  /* 0x0000000d0c0c7212 */ /* 0x000fe200078e3cff */
[--C-:B------:R-:W-:Y:S01]  /*9910*/  IMAD.X R13, RZ, RZ, R23.reuse, P3 ;  /* 0x000000ffff0d7224 */ /* 0x100fe200018e0617 */
[----:B------:R-:W-:Y:S01]  /*9920*/  LOP3.LUT R36, R36, R37, RZ, 0x3c, !PT ;  /* 0x0000002524247212 */ /* 0x000fe200078e3cff */
[----:B------:R-:W-:Y:S01]  /*9930*/  IMAD.X R37, RZ, RZ, R23, P2 ;  /* 0x000000ffff257224 */ /* 0x000fe200010e0617 */
[----:B------:R-:W-:Y:S01]  /*9940*/  LOP3.LUT R32, R3, R4, RZ, 0x3c, !PT ;  /* 0x0000000403207212 */ /* 0x000fe200078e3cff */
[----:B------:R-:W5:Y:S01]  /*9950*/  LD.E.128 R24, desc[UR58][R24.64] ;  /* 0x0000003a18187980 */ /* 0x000f62000c101d00 */
[----:B------:R-:W-:-:S03]  /*9960*/  LOP3.LUT R22, R5, R22, RZ, 0x3c, !PT ;  /* 0x0000001605167212 */ /* 0x000fc600078e3cff */
[----:B------:R-:W5:Y:S01]  /*9970*/  LD.E.128 R4, desc[UR58][R6.64] ;  /* 0x0000003a06047980 */ /* 0x000f62000c101d00 */
[----:B------:R-:W-:-:S03]  /*9980*/  SHF.R.S32.HI R43, RZ, 0x1f, R17 ;  /* 0x0000001fff2b7819 */ /* 0x000fc60000011411 */
[----:B------:R1:W5:Y:S01]  /*9990*/  LD.E.128 R8, desc[UR58][R22.64] ;  /* 0x0000003a16087980 */ /* 0x000362000c101d00 */
[----:B------:R-:W-:-:S03]  /*99a0*/  IMAD R3, R41, UR4, RZ ;  /* 0x0000000429037c24 */ /* 0x000fc6000f8e02ff */
[----:B------:R-:W5:Y:S01]  /*99b0*/  LD.E.128 R12, desc[UR58][R12.64] ;  /* 0x0000003a0c0c7980 */ /* 0x000f62000c101d00 */
[----:B------:R-:W-:-:S03]  /*99c0*/  IMAD.MOV.U32 R42, RZ, RZ, R17 ;  /* 0x000000ffff2a7224 */ /* 0x000fc600078e0011 */
[----:B------:R-:W5:Y:S04]  /*99d0*/  LD.E.128 R36, desc[UR58][R36.64] ;  /* 0x0000003a24247980 */ /* 0x000f68000c101d00 */
[----:B------:R-:W5:Y:S01]  /*99e0*/  LD.E.128 R32, desc[UR58][R32.64] ;  /* 0x0000003a20207980 */ /* 0x000f62000c101d00 */
[----:B------:R-:W-:Y:S01]  /*99f0*/  @!PT LDS RZ, [RZ] ;  /* 0x00000000fffff984 */ /* 0x000fe20000000800 */
[----:B------:R-:W-:Y:S01]  /*9a00*/  @!PT LDS RZ, [RZ] ;  /* 0x00000000fffff984 */ /* 0x000fe20000000800 */
[----:B------:R-:W-:Y:S01]  /*9a10*/  @!PT LDS RZ, [RZ] ;  /* 0x00000000fffff984 */ /* 0x000fe20000000800 */
[----:B------:R-:W-:Y:S01]  /*9a20*/  @!PT LDS RZ, [RZ] ;  /* 0x00000000fffff984 */ /* 0x000fe20000000800 */
[----:B------:R2:W-:Y:S06]  /*9a30*/  MEMBAR.ALL.CTA ;  /* 0x0000000000007992 */ /* 0x0005ec0000008000 */
[----:B--2---:R-:W2:Y:S01]  /*9a40*/  FENCE.VIEW.ASYNC.S ;  /* 0x00000000000073c6 */ /* 0x004ea20000000000 */
[----:B0-----:R-:W-:-:S04]  /*9a50*/  IMAD.WIDE.U32 R20, R40, UR4, R42 ;  /* 0x0000000428147c25 */ /* 0x001fc8000f8e002a */
[----:B------:R-:W-:Y:S02]  /*9a60*/  IMAD R3, R40, UR5, R3 ;  /* 0x0000000528037c24 */ /* 0x000fe4000f8e0203 */
[----:B------:R-:W-:Y:S01]  /*9a70*/  IMAD R19, R147, -0xc0, R0 ;  /* 0xffffff4093137824 */ /* 0x000fe200078e0200 */
[----:B------:R-:W-:Y:S01]  /*9a80*/  UIADD3 UR4, UR36, 0x31c20, URZ ;  /* 0x00031c2024047890 */ /* 0x000fe2000fffe03f */
[----:B------:R-:W-:Y:S02]  /*9a90*/  IMAD.IADD R21, R21, 0x1, R3 ;  /* 0x0000000115157824 */ /* 0x000fe400078e0203 */
[----:B------:R-:W-:Y:S01]  /*9aa0*/  IMAD R3, R28, UR6, RZ ;  /* 0x000000061c037c24 */ /* 0x000fe2000f8e02ff */
[C---:B------:R-:W-:Y:S01]  /*9ab0*/  ISETP.GE.AND P0, PT, R18.reuse, R19, PT ;  /* 0x000000131200720c */ /* 0x040fe20003f06270 */
[----:B------:R-:W-:Y:S01]  /*9ac0*/  VIADD R0, R18, 0x60 ;  /* 0x0000006012007836 */ /* 0x000fe20000000000 */
[----:B------:R-:W-:Y:S01]  /*9ad0*/  UPRMT UR4, URZ, 0x654, UR4 ;  /* 0x000006543f047896 */ /* 0x000fe20008000004 */
[----:B------:R-:W-:-:S02]  /*9ae0*/  IMAD R3, R146, UR7, R3 ;  /* 0x0000000792037c24 */ /* 0x000fc4000f8e0203 */
[----:B------:R-:W-:Y:S01]  /*9af0*/  IMAD.WIDE.U32 R20, R146, UR6, R20 ;  /* 0x0000000692147c25 */ /* 0x000fe2000f8e0014 */
[----:B------:R-:W-:Y:S01]  /*9b00*/  ULDC.64 UR6, c[0x0][0xae8] ;  /* 0x0002ba0000067ab9 */ /* 0x000fe20000000a00 */
[----:B------:R-:W-:Y:S02]  /*9b10*/  ISETP.GE.AND P3, PT, R0, R19, PT ;  /* 0x000000130000720c */ /* 0x000fe40003f66270 */
[----:B------:R-:W-:Y:S02]  /*9b20*/  IMAD.IADD R21, R21, 0x1, R3 ;  /* 0x0000000115157824 */ /* 0x000fe400078e0203 */
[----:B------:R-:W-:Y:S01]  /*9b30*/  IMAD R0, R148, UR6, RZ ;  /* 0x0000000694007c24 */ /* 0x000fe2000f8e02ff */
[----:B------:R-:W-:Y:S01]  /*9b40*/  SHF.R.S32.HI R19, RZ, 0x1f, R18 ;  /* 0x0000001fff137819 */ /* 0x000fe20000011412 */
[C---:B------:R-:W-:Y:S01]  /*9b50*/  IMAD.WIDE.U32 R40, R145.reuse, UR6, R20 ;  /* 0x0000000691287c25 */ /* 0x040fe2000f8e0014 */
[----:B--2---:R-:W-:Y:S01]  /*9b60*/  SYNCS.ARRIVE.TRANS64.RED.A1T0 RZ, [UR4], RZ ;  /* 0x000000ffffff79a7 */ /* 0x004fe20008100404 */
[----:B------:R-:W-:Y:S02]  /*9b70*/  BSSY B1, `(.L_x_150) ;  /* 0x0000018000017945 */ /* 0x000fe40003800000 */
[----:B------:R-:W-:-:S02]  /*9b80*/  IMAD R3, R145, UR7, R0 ;  /* 0x0000000791037c24 */ /* 0x000fc4000f8e0200 */
[----:B-1----:R-:W-:-:S04]  /*9b90*/  IMAD.WIDE R22, R147, 0xc0, R18 ;  /* 0x000000c093167825 */ /* 0x002fc800078e0212 */
[----:B------:R-:W-:Y:S01]  /*9ba0*/  IMAD.IADD R45, R41, 0x1, R3 ;  /* 0x00000001292d7824 */ /* 0x000fe200078e0203 */
[----:B------:R-:W-:Y:S06]  /*9bb0*/  @P0 BRA `(.L_x_151) ;  /* 0x00000000004c0947 */ /* 0x000fec0003800000 */
[----:B------:R-:W-:Y:S01]  /*9bc0*/  ULDC.64 UR6, c[0x0][0xad8] ;  /* 0x0002b60000067ab9 */ /* 0x000fe20000000a00 */
[C---:B------:R-:W-:Y:S01]  /*9bd0*/  VIADD R0, R17.reuse, 0x20 ;  /* 0x0000002011007836 */ /* 0x040fe20000000000 */
[----:B------:R-:W-:Y:S01]  /*9be0*/  ULDC UR4, c[0x0][0xa8c] ;  /* 0x0002a30000047ab9 */ /* 0x000fe20000000800 */
[C---:B------:R-:W-:Y:S01]  /*9bf0*/  VIADD R28, R17.reuse, 0x40 ;  /* 0x00000040111c7836 */ /* 0x040fe20000000000 */
[----:B------:R-:W-:Y:S01]  /*9c00*/  ISETP.GE.AND P0, PT, R17, UR4, PT ;  /* 0x0000000411007c0c */ /* 0x000fe2000bf06270 */
[----:B------:R-:W-:Y:S01]  /*9c10*/  IMAD R3, R23, UR6, RZ ;  /* 0x0000000617037c24 */ /* 0x000fe2000f8e02ff */
[----:B------:R-:W-:Y:S01]  /*9c20*/  ISETP.GE.AND P1, PT, R0, UR4, PT ;  /* 0x0000000400007c0c */ /* 0x000fe2000bf26270 */
[----:B------:R-:W-:Y:S01]  /*9c30*/  IMAD.MOV.U32 R20, RZ, RZ, R40 ;  /* 0x000000ffff147224 */ /* 0x000fe200078e0028 */
[----:B------:R-:W-:Y:S01]  /*9c40*/  ISETP.GE.AND P2, PT, R28, UR4, PT ;  /* 0x000000041c007c0c */ /* 0x000fe2000bf46270 */
[----:B------:R-:W-:Y:S02]  /*9c50*/  IMAD.MOV.U32 R21, RZ, RZ, R45 ;  /* 0x000000ffff157224 */ /* 0x000fe400078e002d */
[----:B------:R-:W-:-:S02]  /*9c60*/  IMAD R3, R22, UR7, R3 ;  /* 0x0000000716037c24 */ /* 0x000fc4000f8e0203 */
[----:B------:R-:W-:Y:S01]  /*9c70*/  IMAD.WIDE.U32 R20, R22, UR6, R20 ;  /* 0x0000000616147c25 */ /* 0x000fe2000f8e0014 */
[----:B------:R-:W-:-:S03]  /*9c80*/  ULDC.64 UR6, c[0x0][0xa80] ;  /* 0x0002a00000067ab9 */ /* 0x000fc60000000a00 */
[----:B------:R-:W-:Y:S01]  /*9c90*/  IMAD.IADD R3, R21, 0x1, R3 ;  /* 0x0000000115037824 */ /* 0x000fe200078e0203 */
[----:B------:R-:W-:-:S04]  /*9ca0*/  LEA R42, P4, R20, UR6, 0x1 ;  /* 0x00000006142a7c11 */ /* 0x000fc8000f8808ff */
[----:B------:R-:W-:-:S05]  /*9cb0*/  LEA.HI.X R43, R20, UR7, R3, 0x1, P4 ;  /* 0x00000007142b7c11 */ /* 0x000fca000a0f0c03 */
[----:B-----5:R0:W-:Y:S04]  /*9cc0*/  @!P0 STG.E.128 desc[UR58][R42.64], R8 ;  /* 0x000000082a008986 */ /* 0x0201e8000c101d3a */
[----:B------:R0:W-:Y:S04]  /*9cd0*/  @!P1 STG.E.128 desc[UR58][R42.64+0x40], R24 ;  /* 0x000040182a009986 */ /* 0x0001e8000c101d3a */
[----:B------:R0:W-:Y:S02]  /*9ce0*/  @!P2 STG.E.128 desc[UR58][R42.64+0x80], R36 ;  /* 0x000080242a00a986 */ /* 0x0001e4000c101d3a */
.L_x_151:
[----:B------:R-:W-:Y:S05]  /*9cf0*/  BSYNC B1 ;  /* 0x0000000000017941 */ /* 0x000fea0003800000 */
.L_x_150:
[----:B------:R-:W-:Y:S05]  /*9d00*/  @P3 BRA `(.L_x_152) ;  /* 0x00000008003c3947 */ /* 0x000fea0003800000 */
[----:B------:R-:W-:Y:S01]  /*9d10*/  IADD3 R3, P0, R22, 0x60, RZ ;  /* 0x0000006016037810 */ /* 0x000fe20007f1e0ff */
[----:B------:R-:W-:Y:S01]  /*9d20*/  ULDC.64 UR4, c[0x0][0xad8] ;  /* 0x0002b60000047ab9 */ /* 0x000fe20000000a00 */
[----:B0----5:R-:W-:Y:S01]  /*9d30*/  IMAD.MOV.U32 R8, RZ, RZ, R40 ;  /* 0x000000ffff087224 */ /* 0x021fe200078e0028 */
[----:B------:R-:W-:Y:S01]  /*9d40*/  ULDC.64 UR6, c[0x0][0xa80] ;  /* 0x0002a00000067ab9 */ /* 0x000fe20000000a00 */
[----:B------:R-:W-:Y:S02]  /*9d50*/  IMAD.MOV.U32 R9, RZ, RZ, R45 ;  /* 0x000000ffff097224 */ /* 0x000fe400078e002d */
[----:B------:R-:W-:Y:S02]  /*9d60*/  IMAD.X R22, RZ, RZ, R23, P0 ;  /* 0x000000ffff167224 */ /* 0x000fe400000e0617 */
[----:B------:R-:W-:Y:S02]  /*9d70*/  VIADD R0, R17, 0x20 ;  /* 0x0000002011007836 */ /* 0x000fe40000000000 */
[----:B------:R-:W-:-:S02]  /*9d80*/  IMAD R22, R22, UR4, RZ ;  /* 0x0000000416167c24 */ /* 0x000fc4000f8e02ff */
[----:B------:R-:W-:Y:S01]  /*9d90*/  IMAD.WIDE.U32 R8, R3, UR4, R8 ;  /* 0x0000000403087c25 */ /* 0x000fe2000f8e0008 */
[----:B------:R-:W-:Y:S02]  /*9da0*/  ULDC UR4, c[0x0][0xa8c] ;  /* 0x0002a30000047ab9 */ /* 0x000fe40000000800 */
[----:B------:R-:W-:Y:S01]  /*9db0*/  ISETP.GE.AND P1, PT, R17, UR4, PT ;  /* 0x0000000411007c0c */ /* 0x000fe2000bf26270 */
[----:B------:R-:W-:Y:S01]  /*9dc0*/  IMAD R3, R3, UR5, R22 ;  /* 0x0000000503037c24 */ /* 0x000fe2000f8e0216 */
[----:B------:R-:W-:Y:S01]  /*9dd0*/  ISETP.GE.AND P2, PT, R0, UR4, PT ;  /* 0x0000000400007c0c */ /* 0x000fe2000bf46270 */
[----:B------:R-:W-:Y:S01]  /*9de0*/  VIADD R0, R17, 0x40 ;  /* 0x0000004011007836 */ /* 0x000fe20000000000 */
[----:B------:R-:W-:Y:S01]  /*9df0*/  LEA R10, P0, R8, UR6, 0x1 ;  /* 0x00000006080a7c11 */ /* 0x000fe2000f8008ff */
[----:B------:R-:W-:-:S05]  /*9e00*/  IMAD.IADD R3, R9, 0x1, R3 ;  /* 0x0000000109037824 */ /* 0x000fca00078e0203 */
[----:B------:R-:W-:Y:S02]  /*9e10*/  LEA.HI.X R11, R8, UR7, R3, 0x1, P0 ;  /* 0x00000007080b7c11 */ /* 0x000fe400080f0c03 */
[----:B------:R-:W-:-:S03]  /*9e20*/  ISETP.GE.AND P0, PT, R0, UR4, PT ;  /* 0x0000000400007c0c */ /* 0x000fc6000bf06270 */
[----:B------:R3:W-:Y:S04]  /*9e30*/  @!P1 STG.E.128 desc[UR58][R10.64], R4 ;  /* 0x000000040a009986 */ /* 0x0007e8000c101d3a */
[----:B------:R3:W-:Y:S06]  /*9e40*/  @!P2 STG.E.128 desc[UR58][R10.64+0x40], R12 ;  /* 0x0000400c0a00a986 */ /* 0x0007ec000c101d3a */
[----:B------:R-:W-:Y:S05]  /*9e50*/  @P0 BRA `(.L_x_152) ;  /* 0x0000000400e80947 */ /* 0x000fea0003800000 */
[----:B------:R4:W-:Y:S01]  /*9e60*/  STG.E.128 desc[UR58][R10.64+0x80], R32 ;  /* 0x000080200a007986 */ /* 0x0009e2000c101d3a */
[----:B------:R-:W-:Y:S05]  /*9e70*/  BRA `(.L_x_152) ;  /* 0x0000000400e07947 */ /* 0x000fea0003800000 */
.L_x_148:
[----:B------:R-:W1:Y:S01]  /*9e80*/  LDC.64 R6, c[0x0][0xbd8] ;  /* 0x0002f600ff067b82 */ /* 0x000e620000000a00 */
[C---:B------:R-:W-:Y:S01]  /*9e90*/  IMAD.SHL.U32 R5, R145.reuse, 0x4, RZ ;  /* 0x0000000491057824 */ /* 0x040fe200078e00ff */
[----:B------:R-:W-:Y:S01]  /*9ea0*/  SHF.L.U64.HI R8, R145, 0x2, R148 ;  /* 0x0000000291087819 */ /* 0x000fe20000010294 */
[----:B------:R-:W-:Y:S01]  /*9eb0*/  ULDC.64 UR4, c[0x0][0xbe0] ;  /* 0x0002f80000047ab9 */ /* 0x000fe20000000a00 */
[----:B------:R-:W-:-:S04]  /*9ec0*/  IMAD.MOV.U32 R3, RZ, RZ, RZ ;  /* 0x000000ffff037224 */ /* 0x000fc800078e00ff */
[----:B------:R-:W2:Y:S01]  /*9ed0*/  LDC R0, c[0x0][0xa88] ;  /* 0x0002a200ff007b82 */ /* 0x000ea20000000800 */
[----:B-1----:R-:W-:Y:S02]  /*9ee0*/  ISETP.NE.U32.AND P0, PT, R6, RZ, PT ;  /* 0x000000ff0600720c */ /* 0x002fe40003f05070 */
[----:B------:R-:W-:Y:S02]  /*9ef0*/  IADD3 R6, P1, R5, R6, RZ ;  /* 0x0000000605067210 */ /* 0x000fe40007f3e0ff */
[----:B------:R-:W-:-:S03]  /*9f00*/  ISETP.NE.AND.EX P0, PT, R7, RZ, PT, P0 ;  /* 0x000000ff0700720c */ /* 0x000fc60003f05300 */
[----:B------:R-:W-:Y:S01]  /*9f10*/  IMAD.X R7, R8, 0x1, R7, P1 ;  /* 0x0000000108077824 */ /* 0x000fe200008e0607 */
[----:B------:R-:W-:-:S04]  /*9f20*/  ISETP.NE.U32.AND P1, PT, RZ, UR4, PT ;  /* 0x00000004ff007c0c */ /* 0x000fc8000bf25070 */
[----:B------:R-:W-:-:S05]  /*9f30*/  ISETP.NE.AND.EX P1, PT, RZ, UR5, PT, P1 ;  /* 0x00000005ff007c0c */ /* 0x000fca000bf25310 */
[----:B------:R1:W5:Y:S08]  /*9f40*/  @P0 LDG.E R3, desc[UR58][R6.64] ;  /* 0x0000003a06030981 */ /* 0x000370000c1e1900 */
[----:B------:R-:W-:-:S04]  /*9f50*/  @P1 IADD3 R4, P2, R5, UR4, RZ ;  /* 0x0000000405041c10 */ /* 0x000fc8000ff5e0ff */
[----:B------:R-:W-:-:S05]  /*9f60*/  @P1 IADD3.X R5, R8, UR5, RZ, P2, !PT ;  /* 0x0000000508051c10 */ /* 0x000fca00097fe4ff */
[----:B--2---:R1:W5:Y:S01]  /*9f70*/  @P1 LDG.E R0, desc[UR58][R4.64] ;  /* 0x0000003a04001981 */ /* 0x004362000c1e1900 */
[----:B------:R-:W-:Y:S01]  /*9f80*/  ISETP.GT.AND P2, PT, R155, 0xbf, PT ;  /* 0x000000bf9b00780c */ /* 0x000fe20003f44270 */
[----:B------:R-:W-:-:S12]  /*9f90*/  @P1 BRA `(.L_x_153) ;  /* 0x0000000000101947 */ /* 0x000fd80003800000 */
[----:B------:R-:W-:Y:S05]  /*9fa0*/  @!P0 BRA `(.L_x_153) ;  /* 0x00000000000c8947 */ /* 0x000fea0003800000 */
[----:B-1----:R-:W2:Y:S04]  /*9fb0*/  LDG.E R5, desc[UR58][R6.64] ;  /* 0x0000003a06057981 */ /* 0x002ea8000c1e1900 */
[----:B-----5:R-:W2:Y:S02]  /*9fc0*/  LDG.E R0, desc[UR58][R6.64+0x4] ;  /* 0x0000043a06007981 */ /* 0x020ea4000c1e1900 */
[----:B--2---:R-:W-:-:S07]  /*9fd0*/  IMAD.IADD R0, R0, 0x1, -R5 ;  /* 0x0000000100007824 */ /* 0x004fce00078e0a05 */
.L_x_153:
[----:B------:R-:W-:Y:S01]  /*9fe0*/  BSSY B1, `(.L_x_154) ;  /* 0x000001d000017945 */ /* 0x000fe20003800000 */
[----:B------:R-:W-:Y:S02]  /*9ff0*/  SHF.R.S32.HI R9, RZ, 0x1f, R146 ;  /* 0x0000001fff097819 */ /* 0x000fe40000011492 */
[----:B------:R-:W-:Y:S02]  /*a000*/  SHF.R.S32.HI R10, RZ, 0x1f, R17 ;  /* 0x0000001fff0a7819 */ /* 0x000fe40000011411 */
[----:B------:R-:W-:Y:S02]  /*a010*/  SEL R145, R145, RZ, !P0 ;  /* 0x000000ff91917207 */ /* 0x000fe40004000000 */
[----:B------:R-:W-:Y:S02]  /*a020*/  SEL R148, R148, RZ, !P0 ;  /* 0x000000ff94947207 */ /* 0x000fe40004000000 */
[----:B-----5:R-:W-:Y:S01]  /*a030*/  SHF.R.S32.HI R8, RZ, 0x1f, R3 ;  /* 0x0000001fff087819 */ /* 0x020fe20000011403 */
[----:B------:R-:W-:Y:S06]  /*a040*/  @P2 BRA `(.L_x_155) ;  /* 0x0000000000582947 */ /* 0x000fec0003800000 */
[----:B-1----:R-:W1:Y:S02]  /*a050*/  S2R R4, SR_TID.X ;  /* 0x0000000000047919 */ /* 0x002e640000002100 */
[----:B-1----:R-:W-:-:S04]  /*a060*/  IMAD R4, R147, 0xc0, R4 ;  /* 0x000000c093047824 */ /* 0x002fc800078e0204 */
[----:B------:R-:W-:-:S05]  /*a070*/  VIADD R5, R4, 0xffffff80 ;  /* 0xffffff8004057836 */ /* 0x000fca0000000000 */
[----:B------:R-:W-:-:S13]  /*a080*/  ISETP.GE.AND P0, PT, R5, R0, PT ;  /* 0x000000000500720c */ /* 0x000fda0003f06270 */
[----:B------:R-:W-:Y:S05]  /*a090*/  @P0 BRA `(.L_x_155) ;  /* 0x0000000000440947 */ /* 0x000fea0003800000 */
[----:B------:R-:W-:Y:S01]  /*a0a0*/  IADD3 R4, P0, R5, R3, RZ ;  /* 0x0000000305047210 */ /* 0x000fe20007f1e0ff */
[----:B------:R-:W-:Y:S02]  /*a0b0*/  ULDC.64 UR4, c[0x0][0xb70] ;  /* 0x0002dc0000047ab9 */ /* 0x000fe40000000a00 */
[----:B------:R-:W-:Y:S01]  /*a0c0*/  IMAD R7, R9, UR4, RZ ;  /* 0x0000000409077c24 */ /* 0x000fe2000f8e02ff */
[----:B------:R-:W-:-:S03]  /*a0d0*/  LEA.HI.X.SX32 R5, R5, R8, 0x1, P0 ;  /* 0x0000000805057211 */ /* 0x000fc600000f0eff */
[C---:B------:R-:W-:Y:S02]  /*a0e0*/  IMAD R7, R146.reuse, UR5, R7 ;  /* 0x0000000592077c24 */ /* 0x040fe4000f8e0207 */
[----:B------:R-:W-:Y:S01]  /*a0f0*/  IMAD.WIDE.U32 R4, R146, UR4, R4 ;  /* 0x0000000492047c25 */ /* 0x000fe2000f8e0004 */
[----:B------:R-:W-:-:S03]  /*a100*/  ULDC.64 UR4, c[0x0][0xb78] ;  /* 0x0002de0000047ab9 */ /* 0x000fc60000000a00 */
[----:B------:R-:W-:Y:S02]  /*a110*/  IMAD R6, R148, UR4, RZ ;  /* 0x0000000494067c24 */ /* 0x000fe4000f8e02ff */
[----:B------:R-:W-:Y:S02]  /*a120*/  IMAD.IADD R5, R5, 0x1, R7 ;  /* 0x0000000105057824 */ /* 0x000fe400078e0207 */
[C---:B------:R-:W-:Y:S02]  /*a130*/  IMAD R7, R145.reuse, UR5, R6 ;  /* 0x0000000591077c24 */ /* 0x040fe4000f8e0206 */
[----:B------:R-:W-:Y:S01]  /*a140*/  IMAD.WIDE.U32 R4, R145, UR4, R4 ;  /* 0x0000000491047c25 */ /* 0x000fe2000f8e0004 */
[----:B------:R-:W-:-:S03]  /*a150*/  ULDC.64 UR4, c[0x0][0xb40] ;  /* 0x0002d00000047ab9 */ /* 0x000fc60000000a00 */
[----:B------:R-:W-:Y:S01]  /*a160*/  IMAD.IADD R5, R5, 0x1, R7 ;  /* 0x0000000105057824 */ /* 0x000fe200078e0207 */
[----:B------:R-:W-:-:S04]  /*a170*/  LEA R6, P0, R4, UR4, 0x2 ;  /* 0x0000000404067c11 */ /* 0x000fc8000f8010ff */
[----:B------:R-:W-:Y:S01]  /*a180*/  LEA.HI.X R7, R4, UR5, R5, 0x2, P0 ;  /* 0x0000000504077c11 */ /* 0x000fe200080f1405 */
[----:B------:R-:W-:-:S05]  /*a190*/  IMAD.MOV.U32 R5, RZ, RZ, -0x800000 ;  /* 0xff800000ff057424 */ /* 0x000fca00078e00ff */
[----:B------:R2:W-:Y:S03]  /*a1a0*/  STG.E desc[UR58][R6.64], R5 ;  /* 0x0000000506007986 */ /* 0x0005e6000c10193a */
.L_x_155:
[----:B------:R-:W-:Y:S05]  /*a1b0*/  BSYNC B1 ;  /* 0x0000000000017941 */ /* 0x000fea0003800000 */
.L_x_154:
[----:B------:R-:W-:Y:S01]  /*a1c0*/  ULDC.64 UR4, c[0x0][0xaa0] ;  /* 0x0002a80000047ab9 */ /* 0x000fe20000000a00 */
[----:B-1----:R-:W-:Y:S01]  /*a1d0*/  IMAD.MOV.U32 R4, RZ, RZ, R17 ;  /* 0x000000ffff047224 */ /* 0x002fe200078e0011 */
[----:B------:R-:W-:Y:S01]  /*a1e0*/  BSSY B1, `(.L_x_156) ;  /* 0x000002b000017945 */ /* 0x000fe20003800000 */
[----:B--2---:R-:W-:Y:S02]  /*a1f0*/  IMAD.MOV.U32 R5, RZ, RZ, R10 ;  /* 0x000000ffff057224 */ /* 0x004fe400078e000a */
[----:B------:R-:W-:Y:S02]  /*a200*/  IMAD R6, R8, UR4, RZ ;  /* 0x0000000408067c24 */ /* 0x000fe4000f8e02ff */
[----:B------:R-:W-:-:S04]  /*a210*/  IMAD.WIDE.U32 R4, R3, UR4, R4 ;  /* 0x0000000403047c25 */ /* 0x000fc8000f8e0004 */
[----:B------:R-:W-:Y:S01]  /*a220*/  IMAD R3, R3, UR5, R6 ;  /* 0x0000000503037c24 */ /* 0x000fe2000f8e0206 */
[----:B------:R-:W-:Y:S01]  /*a230*/  ULDC.64 UR4, c[0x0][0xae0] ;  /* 0x0002b80000047ab9 */ /* 0x000fe20000000a00 */
[----:B------:R-:W-:Y:S02]  /*a240*/  IMAD.MOV.U32 R8, RZ, RZ, R18 ;  /* 0x000000ffff087224 */ /* 0x000fe400078e0012 */
[----:B------:R-:W-:Y:S02]  /*a250*/  IMAD.IADD R5, R5, 0x1, R3 ;  /* 0x0000000105057824 */ /* 0x000fe400078e0203 */
[----:B------:R-:W-:Y:S02]  /*a260*/  IMAD R3, R147, -0xc0, R0 ;  /* 0xffffff4093037824 */ /* 0x000fe400078e0200 */
[----:B------:R-:W-:Y:S01]  /*a270*/  IMAD R7, R9, UR4, RZ ;  /* 0x0000000409077c24 */ /* 0x000fe2000f8e02ff */
[----:B------:R-:W-:Y:S01]  /*a280*/  SHF.R.S32.HI R9, RZ, 0x1f, R18 ;  /* 0x0000001fff097819 */ /* 0x000fe20000011412 */
[C---:B------:R-:W-:Y:S01]  /*a290*/  VIADD R0, R18.reuse, 0x60 ;  /* 0x0000006012007836 */ /* 0x040fe20000000000 */
[----:B------:R-:W-:Y:S01]  /*a2a0*/  ISETP.GE.AND P0, PT, R18, R3, PT ;  /* 0x000000031200720c */ /* 0x000fe20003f06270 */
[----:B------:R-:W-:-:S02]  /*a2b0*/  IMAD R7, R146, UR5, R7 ;  /* 0x0000000592077c24 */ /* 0x000fc4000f8e0207 */
[----:B------:R-:W-:Y:S01]  /*a2c0*/  IMAD.WIDE.U32 R4, R146, UR4, R4 ;  /* 0x0000000492047c25 */ /* 0x000fe2000f8e0004 */
[----:B------:R-:W-:Y:S01]  /*a2d0*/  ULDC.64 UR4, c[0x0][0xae8] ;  /* 0x0002ba0000047ab9 */ /* 0x000fe20000000a00 */
[----:B------:R-:W-:Y:S02]  /*a2e0*/  ISETP.GE.AND P1, PT, R0, R3, PT ;  /* 0x000000030000720c */ /* 0x000fe40003f26270 */
[----:B------:R-:W-:Y:S02]  /*a2f0*/  IMAD.IADD R5, R5, 0x1, R7 ;  /* 0x0000000105057824 */ /* 0x000fe400078e0207 */
[----:B------:R-:W-:Y:S02]  /*a300*/  IMAD R0, R148, UR4, RZ ;  /* 0x0000000494007c24 */ /* 0x000fe4000f8e02ff */
[----:B------:R-:W-:-:S04]  /*a310*/  IMAD.WIDE.U32 R6, R145, UR4, R4 ;  /* 0x0000000491067c25 */ /* 0x000fc8000f8e0004 */
[----:B------:R-:W-:Y:S02]  /*a320*/  IMAD R3, R145, UR5, R0 ;  /* 0x0000000591037c24 */ /* 0x000fe4000f8e0200 */
[----:B------:R-:W-:-:S04]  /*a330*/  IMAD.WIDE R8, R147, 0xc0, R8 ;  /* 0x000000c093087825 */ /* 0x000fc800078e0208 */
        /* <DEDUP_REMOVED lines=18> */
[----:B------:R1:W-:Y:S04]  /*a460*/  @!P2 STG.E.128 desc[UR58][R12.64], RZ ;  /* 0x000000ff0c00a986 */ /* 0x0003e8000c101d3a */
[----:B------:R1:W-:Y:S04]  /*a470*/  @!P3 STG.E.128 desc[UR58][R12.64+0x40], RZ ;  /* 0x000040ff0c00b986 */ /* 0x0003e8000c101d3a */
[----:B------:R1:W-:Y:S02]  /*a480*/  @!P4 STG.E.128 desc[UR58][R12.64+0x80], RZ ;  /* 0x000080ff0c00c986 */ /* 0x0003e4000c101d3a */
.L_x_157:
[----:B------:R-:W-:Y:S05]  /*a490*/  BSYNC B1 ;  /* 0x0000000000017941 */ /* 0x000fea0003800000 */
.L_x_156:
[----:B------:R-:W-:Y:S05]  /*a4a0*/  @P1 BRA `(.L_x_152) ;  /* 0x0000000000541947 */ /* 0x000fea0003800000 */
[----:B------:R-:W-:Y:S01]  /*a4b0*/  IADD3 R3, P0, R8, 0x60, RZ ;  /* 0x0000006008037810 */ /* 0x000fe20007f1e0ff */
[C---:B------:R-:W-:Y:S01]  /*a4c0*/  VIADD R0, R17.reuse, 0x20 ;  /* 0x0000002011007836 */ /* 0x040fe20000000000 */
[----:B------:R-:W-:Y:S01]  /*a4d0*/  ULDC UR4, c[0x0][0xa8c] ;  /* 0x0002a30000047ab9 */ /* 0x000fe20000000800 */
[----:B------:R-:W-:Y:S01]  /*a4e0*/  ULDC.64 UR6, c[0x0][0xad8] ;  /* 0x0002b60000067ab9 */ /* 0x000fe20000000a00 */
[----:B------:R-:W-:Y:S01]  /*a4f0*/  IMAD.MOV.U32 R4, RZ, RZ, R6 ;  /* 0x000000ffff047224 */ /* 0x000fe200078e0006 */
[----:B------:R-:W-:Y:S01]  /*a500*/  ISETP.GE.AND P1, PT, R17, UR4, PT ;  /* 0x0000000411007c0c */ /* 0x000fe2000bf26270 */
[----:B------:R-:W-:Y:S01]  /*a510*/  IMAD.X R8, RZ, RZ, R9, P0 ;  /* 0x000000ffff087224 */ /* 0x000fe200000e0609 */
[----:B------:R-:W-:Y:S01]  /*a520*/  ISETP.GE.AND P2, PT, R0, UR4, PT ;  /* 0x0000000400007c0c */ /* 0x000fe2000bf46270 */
[----:B------:R-:W-:Y:S02]  /*a530*/  IMAD.MOV.U32 R5, RZ, RZ, R11 ;  /* 0x000000ffff057224 */ /* 0x000fe400078e000b */
[----:B------:R-:W-:-:S02]  /*a540*/  IMAD R8, R8, UR6, RZ ;  /* 0x0000000608087c24 */ /* 0x000fc4000f8e02ff */
[----:B------:R-:W-:Y:S02]  /*a550*/  VIADD R0, R17, 0x40 ;  /* 0x0000004011007836 */ /* 0x000fe40000000000 */
[----:B------:R-:W-:-:S03]  /*a560*/  IMAD.WIDE.U32 R4, R3, UR6, R4 ;  /* 0x0000000603047c25 */ /* 0x000fc6000f8e0004 */
[----:B------:R-:W-:Y:S01]  /*a570*/  ISETP.GE.AND P3, PT, R0, UR4, PT ;  /* 0x0000000400007c0c */ /* 0x000fe2000bf66270 */
[----:B------:R-:W-:Y:S01]  /*a580*/  IMAD R3, R3, UR7, R8 ;  /* 0x0000000703037c24 */ /* 0x000fe2000f8e0208 */
[----:B------:R-:W-:Y:S02]  /*a590*/  ULDC.64 UR6, c[0x0][0xa80] ;  /* 0x0002a00000067ab9 */ /* 0x000fe40000000a00 */
[----:B------:R-:W-:Y:S01]  /*a5a0*/  LEA R6, P0, R4, UR6, 0x1 ;  /* 0x0000000604067c11 */ /* 0x000fe2000f8008ff */
[----:B------:R-:W-:-:S05]  /*a5b0*/  IMAD.IADD R3, R5, 0x1, R3 ;  /* 0x0000000105037824 */ /* 0x000fca00078e0203 */
[----:B------:R-:W-:-:S05]  /*a5c0*/  LEA.HI.X R7, R4, UR7, R3, 0x1, P0 ;  /* 0x0000000704077c11 */ /* 0x000fca00080f0c03 */
[----:B------:R2:W-:Y:S04]  /*a5d0*/  @!P1 STG.E.128 desc[UR58][R6.64], RZ ;  /* 0x000000ff06009986 */ /* 0x0005e8000c101d3a */
[----:B------:R2:W-:Y:S04]  /*a5e0*/  @!P2 STG.E.128 desc[UR58][R6.64+0x40], RZ ;  /* 0x000040ff0600a986 */ /* 0x0005e8000c101d3a */
[----:B------:R2:W-:Y:S02]  /*a5f0*/  @!P3 STG.E.128 desc[UR58][R6.64+0x80], RZ ;  /* 0x000080ff0600b986 */ /* 0x0005e4000c101d3a */
.L_x_152:
[----:B------:R-:W-:Y:S05]  /*a600*/  BSYNC B0 ;  /* 0x0000000000007941 */ /* 0x000fea0003800000 */
.L_x_147:
[----:B------:R-:W-:Y:S02]  /*a610*/  ULDC UR4, c[0x0][0xc14] ;  /* 0x0003050000047ab9 */ /* 0x000fe40000000800 */
[----:B0-----:R-:W-:-:S13]  /*a620*/  ISETP.GE.AND P0, PT, R31, UR4, PT ;  /* 0x000000041f007c0c */ /* 0x001fda000bf06270 */
[----:B------:R-:W-:Y:S05]  /*a630*/  @!P0 BRA `(.L_x_158) ;  /* 0xffffff68001c8947 */ /* 0x000fea000383ffff */
[----:B------:R-:W-:Y:S05]  /*a640*/  EXIT ;  /* 0x000000000000794d */ /* 0x000fea0003800000 */
.L_x_123:
[----:B------:R-:W-:-:S08]  /*a650*/  NOP ;  /* 0x0000000000007918 */ /* 0x000fd00000000000 */
[----:B--2---:R-:W0:-:S00]  /*a660*/  USETMAXREG.DEALLOC.CTAPOOL 0x20 ;  /* 0x00000020000079c8 */ /* 0x004e0000080e0500 */
[----:B0-----:R-:W-:-:S06]  /*a670*/  LOP3.LUT R0, R0, 0x3, RZ, 0xc0, !PT ;  /* 0x0000000300007812 */ /* 0x001fcc00078ec0ff */
[----:B------:R-:W0:Y:S02]  /*a680*/  SHFL.IDX PT, R0, R0, RZ, 0x1f ;  /* 0x00001fff00007589 */ /* 0x000e2400000e0000 */
[----:B0-----:R-:W-:-:S13]  /*a690*/  ISETP.NE.AND P0, PT, R0, RZ, PT ;  /* 0x000000ff0000720c */ /* 0x001fda0003f05270 */
[----:B------:R-:W-:Y:S05]  /*a6a0*/  @P0 EXIT ;  /* 0x000000000000094d */ /* 0x000fea0003800000 */
[----:B------:R-:W0:Y:S01]  /*a6b0*/  S2R R2, SR_TID.X ;  /* 0x0000000000027919 */ /* 0x000e220000002100 */
[----:B------:R-:W-:Y:S01]  /*a6c0*/  LOP3.LUT R6, R6, 0xffffffdf, RZ, 0xc0, !PT ;  /* 0xffffffdf06067812 */ /* 0x000fe200078ec0ff */
[----:B------:R-:W-:Y:S01]  /*a6d0*/  ULDC UR5, c[0x0][0xc14] ;  /* 0x0003050000057ab9 */ /* 0x000fe20000000800 */
[----:B------:R-:W-:Y:S01]  /*a6e0*/  IMAD.MOV.U32 R0, RZ, RZ, RZ ;  /* 0x000000ffff007224 */ /* 0x000fe200078e00ff */
[----:B------:R-:W1:Y:S01]  /*a6f0*/  S2UR UR6, SR_CTAID.X ;  /* 0x00000000000679c3 */ /* 0x000e620000002500 */
[----:B------:R-:W-:Y:S01]  /*a700*/  ULDC UR4, c[0x0][0xc10] ;  /* 0x0003040000047ab9 */ /* 0x000fe20000000800 */
[----:B0-----:R-:W-:-:S04]  /*a710*/  LOP3.LUT R27, R2, 0x1f, RZ, 0xc0, !PT ;  /* 0x0000001f021b7812 */ /* 0x001fc800078ec0ff */
[----:B------:R-:W-:-:S13]  /*a720*/  ISETP.NE.AND P0, PT, R27, 0x1f, PT ;  /* 0x0000001f1b00780c */ /* 0x000fda0003f05270 */
[----:B------:R-:W-:Y:S02]  /*a730*/  @P0 LOP3.LUT R6, R6, 0x20, RZ, 0xfc, !PT ;  /* 0x0000002006060812 */ /* 0x000fe400078efcff */
[----:B------:R-:W-:-:S13]  /*a740*/  ISETP.GE.OR P0, PT, R27, UR5, !P0 ;  /* 0x000000051b007c0c */ /* 0x000fda000c706670 */
[----:B------:R-:W0:Y:S02]  /*a750*/  @!P0 LDC.64 R2, c[0x0][0xc58] ;  /* 0x00031600ff028b82 */ /* 0x000e240000000a00 */
[----:B0-----:R-:W-:-:S05]  /*a760*/  @!P0 IMAD.WIDE.U32 R2, R27, 0x4, R2 ;  /* 0x000000041b028825 */ /* 0x001fca00078e0002 */
[----:B------:R-:W2:Y:S01]  /*a770*/  @!P0 LDG.E R0, desc[UR58][R2.64] ;  /* 0x0000003a02008981 */ /* 0x000ea2000c1e1900 */
[C---:B------:R-:W-:Y:S01]  /*a780*/  ISETP.NE.AND P1, PT, R27.reuse, RZ, PT ;  /* 0x000000ff1b00720c */ /* 0x040fe20003f25270 */
[----:B------:R-:W-:Y:S01]  /*a790*/  IMAD.MOV.U32 R16, RZ, RZ, RZ ;  /* 0x000000ffff107224 */ /* 0x000fe200078e00ff */
[----:B------:R-:W-:Y:S02]  /*a7a0*/  ISETP.GE.U32.AND P0, PT, R27, 0x2, PT ;  /* 0x000000021b00780c */ /* 0x000fe40003f06070 */
[----:B------:R-:W-:-:S09]  /*a7b0*/  LOP3.LUT R6, R6, 0xfffffffe, RZ, 0xc0, !PT ;  /* 0xfffffffe06067812 */ /* 0x000fd200078ec0ff */
[----:B------:R-:W-:-:S04]  /*a7c0*/  @P1 LOP3.LUT R6, R6, 0x1, RZ, 0xfc, !PT ;  /* 0x0000000106061812 */ /* 0x000fc800078efcff */
[----:B------:R-:W-:-:S04]  /*a7d0*/  LOP3.LUT R6, R6, 0xffffffef, RZ, 0xc0, !PT ;  /* 0xffffffef06067812 */ /* 0x000fc800078ec0ff */
[----:B------:R-:W-:-:S04]  /*a7e0*/  @P0 LOP3.LUT R6, R6, 0x10, RZ, 0xfc, !PT ;  /* 0x0000001006060812 */ /* 0x000fc800078efcff */
[----:B------:R-:W-:Y:S01]  /*a7f0*/  LOP3.LUT R6, R6, 0xfffffff7, RZ, 0xc0, !PT ;  /* 0xfffffff706067812 */ /* 0x000fe200078ec0ff */
[----:B--2---:R-:W0:Y:S02]  /*a800*/  SHFL.UP PT, R4, R0, 0x1, RZ ;  /* 0x0420000000047989 */ /* 0x004e2400000e00ff */
[----:B0-----:R-:W-:-:S05]  /*a810*/  SEL R5, R4, RZ, P1 ;  /* 0x000000ff04057207 */ /* 0x001fca0000800000 */
[----:B------:R-:W-:-:S05]  /*a820*/  IMAD.IADD R5, R0, 0x1, R5 ;  /* 0x0000000100057824 */ /* 0x000fca00078e0205 */
[----:B------:R-:W0:Y:S02]  /*a830*/  SHFL.UP PT, R4, R5, 0x2, RZ ;  /* 0x0440000005047989 */ /* 0x000e2400000e00ff */
[----:B0-----:R-:W-:Y:S02]  /*a840*/  SEL R4, R4, RZ, P0 ;  /* 0x000000ff04047207 */ /* 0x001fe40000000000 */
[----:B------:R-:W-:-:S03]  /*a850*/  ISETP.GE.U32.AND P0, PT, R27, 0x4, PT ;  /* 0x000000041b00780c */ /* 0x000fc60003f06070 */
[----:B------:R-:W-:-:S05]  /*a860*/  IMAD.IADD R4, R5, 0x1, R4 ;  /* 0x0000000105047824 */ /* 0x000fca00078e0204 */
[----:B------:R-:W0:Y:S05]  /*a870*/  SHFL.UP PT, R7, R4, 0x4, RZ ;  /* 0x0480000004077989 */ /* 0x000e2a00000e00ff */
[----:B------:R-:W-:-:S04]  /*a880*/  @P0 LOP3.LUT R6, R6, 0x8, RZ, 0xfc, !PT ;  /* 0x0000000806060812 */ /* 0x000fc800078efcff */
[----:B------:R-:W-:Y:S02]  /*a890*/  LOP3.LUT R6, R6, 0xfffffffb, RZ, 0xc0, !PT ;  /* 0xfffffffb06067812 */ /* 0x000fe400078ec0ff */
[----:B0-----:R-:W-:Y:S02]  /*a8a0*/  SEL R7, R7, RZ, P0 ;  /* 0x000000ff07077207 */ /* 0x001fe40000000000 */
[----:B------:R-:W-:-:S03]  /*a8b0*/  ISETP.GE.U32.AND P0, PT, R27, 0x8, PT ;  /* 0x000000081b00780c */ /* 0x000fc60003f06070 */
[----:B------:R-:W-:Y:S02]  /*a8c0*/  IMAD.IADD R7, R4, 0x1, R7 ;  /* 0x0000000104077824 */ /* 0x000fe400078e0207 */
[----:B------:R-:W-:-:S03]  /*a8d0*/  IMAD.MOV.U32 R4, RZ, RZ, RZ ;  /* 0x000000ffff047224 */ /* 0x000fc600078e00ff */
[----:B------:R-:W0:Y:S05]  /*a8e0*/  SHFL.UP PT, R2, R7, 0x8, RZ ;  /* 0x0500000007027989 */ /* 0x000e2a00000e00ff */
[----:B------:R-:W-:-:S04]  /*a8f0*/  @P0 LOP3.LUT R6, R6, 0x4, RZ, 0xfc, !PT ;  /* 0x0000000406060812 */ /* 0x000fc800078efcff */
[----:B------:R-:W-:Y:S02]  /*a900*/  LOP3.LUT R6, R6, 0xfffffffd, RZ, 0xc0, !PT ;  /* 0xfffffffd06067812 */ /* 0x000fe400078ec0ff */
[----:B0-----:R-:W-:Y:S02]  /*a910*/  SEL R2, R2, RZ, P0 ;  /* 0x000000ff02027207 */ /* 0x001fe40000000000 */
[----:B------:R-:W-:-:S03]  /*a920*/  ISETP.GE.U32.AND P0, PT, R27, 0x10, PT ;  /* 0x000000101b00780c */ /* 0x000fc60003f06070 */
[----:B------:R-:W-:-:S05]  /*a930*/  IMAD.IADD R2, R7, 0x1, R2 ;  /* 0x0000000107027824 */ /* 0x000fca00078e0202 */
[----:B------:R-:W0:Y:S05]  /*a940*/  SHFL.UP PT, R3, R2, 0x10, RZ ;  /* 0x0600000002037989 */ /* 0x000e2a00000e00ff */
[----:B------:R-:W-:Y:S02]  /*a950*/  @P0 LOP3.LUT R6, R6, 0x2, RZ, 0xfc, !PT ;  /* 0x0000000206060812 */ /* 0x000fe400078efcff */
[----:B0-----:R-:W-:-:S05]  /*a960*/  SEL R3, R3, RZ, P0 ;  /* 0x000000ff03037207 */ /* 0x001fca0000000000 */
[----:B------:R-:W-:-:S05]  /*a970*/  IMAD.IADD R8, R2, 0x1, R3 ;  /* 0x0000000102087824 */ /* 0x000fca00078e0203 */
[----:B------:R-:W0:Y:S02]  /*a980*/  SHFL.IDX PT, R5, R8, 0x1f, 0x1f ;  /* 0x03e01f0008057f89 */ /* 0x000e2400000e0000 */
[----:B0-----:R-:W-:-:S04]  /*a990*/  IMAD R5, R5, UR4, RZ ;  /* 0x0000000405057c24 */ /* 0x001fc8000f8e02ff */
[----:B------:R-:W-:Y:S01]  /*a9a0*/  IMAD.MOV.U32 R2, RZ, RZ, R5 ;  /* 0x000000ffff027224 */ /* 0x000fe200078e0005 */
[----:B-1----:R-:W-:-:S13]  /*a9b0*/  ISETP.GT.AND P0, PT, R5, UR6, PT ;  /* 0x0000000605007c0c */ /* 0x002fda000bf04270 */
[----:B------:R-:W-:Y:S05]  /*a9c0*/  @P0 BRA `(.L_x_159) ;  /* 0x0000000000b00947 */ /* 0x000fea0003800000 */
[----:B------:R-:W-:Y:S01]  /*a9d0*/  IMAD.MOV.U32 R5, RZ, RZ, R2 ;  /* 0x000000ffff057224 */ /* 0x000fe200078e0002 */
[----:B------:R-:W-:Y:S01]  /*a9e0*/  ULDC UR5, c[0x0][0xc14] ;  /* 0x0003050000057ab9 */ /* 0x000fe20000000800 */
[----:B------:R-:W-:Y:S01]  /*a9f0*/  IMAD.MOV.U32 R4, RZ, RZ, RZ ;  /* 0x000000ffff047224 */ /* 0x000fe200078e00ff */
[----:B------:R-:W-:Y:S01]  /*aa00*/  ULDC UR7, c[0x0][0xc14] ;  /* 0x0003050000077ab9 */ /* 0x000fe20000000800 */
[----:B------:R-:W-:-:S05]  /*aa10*/  ULDC UR4, c[0x0][0xc10] ;  /* 0x0003040000047ab9 */ /* 0x000fca0000000800 */
.L_x_163:
[----:B------:R-:W-:Y:S02]  /*aa20*/  VIADD R4, R4, 0x1f ;  /* 0x0000001f04047836 */ /* 0x000fe40000000000 */
[----:B------:R-:W-:-:S03]  /*aa30*/  IMAD.U32 R19, RZ, RZ, UR7 ;  /* 0x00000007ff137e24 */ /* 0x000fc6000f8e00ff */
[----:B------:R-:W-:-:S13]  /*aa40*/  ISETP.GE.AND P0, PT, R4, UR5, PT ;  /* 0x0000000504007c0c */ /* 0x000fda000bf06270 */
[----:B------:R-:W-:Y:S05]  /*aa50*/  @P0 BRA `(.L_x_160) ;  /* 0x0000000400380947 */ /* 0x000fea0003800000 */
[C---:B------:R-:W-:Y:S01]  /*aa60*/  IMAD.IADD R7, R27.reuse, 0x1, R4 ;  /* 0x000000011b077824 */ /* 0x040fe200078e0204 */
[----:B------:R-:W-:Y:S01]  /*aa70*/  ISETP.NE.AND P1, PT, R27, 0x1f, PT ;  /* 0x0000001f1b00780c */ /* 0x000fe20003f25270 */
[----:B------:R-:W-:Y:S01]  /*aa80*/  BSSY B0, `(.L_x_161) ;  /* 0x0000007000007945 */ /* 0x000fe20003800000 */
[----:B------:R-:W-:Y:S02]  /*aa90*/  IMAD.MOV.U32 R0, RZ, RZ, RZ ;  /* 0x000000ffff007224 */ /* 0x000fe400078e00ff */
[----:B------:R-:W-:-:S13]  /*aaa0*/  ISETP.GE.OR P0, PT, R7, UR5, !P1 ;  /* 0x0000000507007c0c */ /* 0x000fda000cf06670 */
[----:B------:R-:W-:Y:S05]  /*aab0*/  @P0 BRA `(.L_x_162) ;  /* 0x00000000000c0947 */ /* 0x000fea0003800000 */
[----:B------:R-:W0:Y:S02]  /*aac0*/  LDC.64 R2, c[0x0][0xc58] ;  /* 0x00031600ff027b82 */ /* 0x000e240000000a00 */
[----:B0-----:R-:W-:-:S05]  /*aad0*/  IMAD.WIDE R2, R7, 0x4, R2 ;  /* 0x0000000407027825 */ /* 0x001fca00078e0202 */
[----:B------:R0:W5:Y:S02]  /*aae0*/  LDG.E R0, desc[UR58][R2.64] ;  /* 0x0000003a02007981 */ /* 0x000164000c1e1900 */
.L_x_162:
[----:B------:R-:W-:Y:S05]  /*aaf0*/  BSYNC B0 ;  /* 0x0000000000007941 */ /* 0x000fea0003800000 */
.L_x_161:
[----:B0----5:R-:W0:Y:S01]  /*ab00*/  SHFL.UP PT, R2, R0, 0x1, RZ ;  /* 0x0420000000027989 */ /* 0x021e2200000e00ff */
[C---:B------:R-:W-:Y:S02]  /*ab10*/  ISETP.NE.AND P0, PT, R27.reuse, RZ, PT ;  /* 0x000000ff1b00720c */ /* 0x040fe40003f05270 */
[C---:B------:R-:W-:Y:S02]  /*ab20*/  ISETP.GE.U32.AND P1, PT, R27.reuse, 0x2, PT ;  /* 0x000000021b00780c */ /* 0x040fe40003f26070 */
[----:B0-----:R-:W-:Y:S02]  /*ab30*/  SEL R3, R2, RZ, P0 ;  /* 0x000000ff02037207 */ /* 0x001fe40000000000 */
[----:B------:R-:W-:-:S03]  /*ab40*/  ISETP.GE.U32.AND P0, PT, R27, 0x4, PT ;  /* 0x000000041b00780c */ /* 0x000fc60003f06070 */
[----:B------:R-:W-:-:S05]  /*ab50*/  IMAD.IADD R3, R0, 0x1, R3 ;  /* 0x0000000100037824 */ /* 0x000fca00078e0203 */
[----:B------:R-:W0:Y:S02]  /*ab60*/  SHFL.UP PT, R2, R3, 0x2, RZ ;  /* 0x0440000003027989 */ /* 0x000e2400000e00ff */
        /* <DEDUP_REMOVED lines=8> */
[----:B0-----:R-:W-:-:S05]  /*abf0*/  SEL R8, R8, RZ, P1 ;  /* 0x000000ff08087207 */ /* 0x001fca0000800000 */
[----:B------:R-:W-:-:S05]  /*ac00*/  IMAD.IADD R8, R7, 0x1, R8 ;  /* 0x0000000107087824 */ /* 0x000fca00078e0208 */
[----:B------:R-:W0:Y:S02]  /*ac10*/  SHFL.UP PT, R9, R8, 0x10, RZ ;  /* 0x0600000008097989 */ /* 0x000e2400000e00ff */
[----:B0-----:R-:W-:-:S05]  /*ac20*/  SEL R9, R9, RZ, P0 ;  /* 0x000000ff09097207 */ /* 0x001fca0000000000 */
[----:B------:R-:W-:-:S05]  /*ac30*/  IMAD.IADD R8, R8, 0x1, R9 ;  /* 0x0000000108087824 */ /* 0x000fca00078e0209 */
[----:B------:R-:W0:Y:S02]  /*ac40*/  SHFL.IDX PT, R3, R8, 0x1f, 0x1f ;  /* 0x03e01f0008037f89 */ /* 0x000e2400000e0000 */
[----:B0-----:R-:W-:-:S04]  /*ac50*/  IMAD R2, R3, UR4, RZ ;  /* 0x0000000403027c24 */ /* 0x001fc8000f8e02ff */
[----:B------:R-:W-:-:S05]  /*ac60*/  IMAD.IADD R5, R2, 0x1, R5 ;  /* 0x0000000102057824 */ /* 0x000fca00078e0205 */
[----:B------:R-:W-:-:S13]  /*ac70*/  ISETP.GT.AND P0, PT, R5, UR6, PT ;  /* 0x0000000605007c0c */ /* 0x000fda000bf04270 */
[----:B------:R-:W-:Y:S05]  /*ac80*/  @!P0 BRA `(.L_x_163) ;  /* 0xfffffffc00648947 */ /* 0x000fea000383ffff */
.L_x_159:
[----:B------:R-:W-:-:S04]  /*ac90*/  IMAD.IADD R11, R5, 0x1, -R2 ;  /* 0x00000001050b7824 */ /* 0x000fc800078e0a02 */
[----:B------:R-:W-:-:S05]  /*aca0*/  IMAD R2, R8, UR4, R11 ;  /* 0x0000000408027c24 */ /* 0x000fca000f8e020b */
[----:B------:R-:W-:-:S13]  /*acb0*/  ISETP.GT.AND P0, PT, R2, UR6, PT ;  /* 0x0000000602007c0c */ /* 0x000fda000bf04270 */
[----:B------:R-:W-:-:S04]  /*acc0*/  VOTE.ANY R7, PT, !P0 ;  /* 0x0000000000077806 */ /* 0x000fc800040e0100 */
[----:B------:R-:W0:Y:S01]  /*acd0*/  POPC R19, R7 ;  /* 0x0000000700137309 */ /* 0x000e220000000000 */
[----:B------:R-:W-:Y:S01]  /*ace0*/  ISETP.NE.AND P0, PT, R7, RZ, PT ;  /* 0x000000ff0700720c */ /* 0x000fe20003f05270 */
[----:B0-----:R-:W0:Y:S02]  /*acf0*/  SHFL.IDX PT, R0, R0, R19, 0x1f ;  /* 0x00001f1300007589 */ /* 0x001e2400000e0000 */
[----:B0-----:R-:W-:-:S04]  /*ad00*/  IABS R5, R0 ;  /* 0x0000000000057213 */ /* 0x001fc80000000000 */
[----:B------:R-:W0:Y:S08]  /*ad10*/  I2F.RP R9, R5 ;  /* 0x0000000500097306 */ /* 0x000e300000209400 */
[----:B0-----:R-:W0:Y:S02]  /*ad20*/  MUFU.RCP R9, R9 ;  /* 0x0000000900097308 */ /* 0x001e240000001000 */
[----:B0-----:R-:W-:-:S06]  /*ad30*/  VIADD R2, R9, 0xffffffe ;  /* 0x0ffffffe09027836 */ /* 0x001fcc0000000000 */
[----:B------:R0:W1:Y:S01]  /*ad40*/  F2I.FTZ.U32.TRUNC.NTZ R3, R2 ;  /* 0x0000000200037305 */ /* 0x000062000021f000 */
[----:B------:R-:W-:Y:S05]  /*ad50*/  @!P0 BRA `(.L_x_164) ;  /* 0x0000000000088947 */ /* 0x000fea0003800000 */
[----:B------:R-:W-:-:S05]  /*ad60*/  VIADD R7, R19, 0xffffffff ;  /* 0xffffffff13077836 */ /* 0x000fca0000000000 */
[----:B------:R2:W3:Y:S02]  /*ad70*/  SHFL.IDX PT, R16, R8, R7, 0x1f ;  /* 0x00001f0708107589 */ /* 0x0004e400000e0000 */
.L_x_164:
[----:B---3--:R-:W-:Y:S01]  /*ad80*/  IMAD R16, R16, UR4, R11 ;  /* 0x0000000410107c24 */ /* 0x008fe2000f8e020b */
[----:B------:R-:W-:Y:S01]  /*ad90*/  IABS R10, R0 ;  /* 0x00000000000a7213 */ /* 0x000fe20000000000 */
[----:B01----:R-:W-:Y:S02]  /*ada0*/  IMAD.MOV R2, RZ, RZ, -R3 ;  /* 0x000000ffff027224 */ /* 0x003fe400078e0a03 */
[----:B------:R-:W-:Y:S01]  /*adb0*/  IMAD.IADD R19, R19, 0x1, R4 ;  /* 0x0000000113137824 */ /* 0x000fe200078e0204 */
[----:B------:R-:W-:Y:S01]  /*adc0*/  IADD3 R9, -R16, UR6, RZ ;  /* 0x0000000610097c10 */ /* 0x000fe2000fffe1ff */
[----:B--2---:R-:W-:Y:S02]  /*add0*/  IMAD R7, R2, R5, RZ ;  /* 0x0000000502077224 */ /* 0x004fe400078e02ff */
[----:B------:R-:W-:Y:S01]  /*ade0*/  IMAD.MOV.U32 R2, RZ, RZ, RZ ;  /* 0x000000ffff027224 */ /* 0x000fe200078e00ff */
[----:B------:R-:W-:Y:S01]  /*adf0*/  IABS R8, R9 ;  /* 0x0000000900087213 */ /* 0x000fe20000000000 */
[----:B------:R-:W-:-:S02]  /*ae00*/  IMAD.MOV R10, RZ, RZ, -R10 ;  /* 0x000000ffff0a7224 */ /* 0x000fc400078e0a0a */
[----:B------:R-:W-:-:S04]  /*ae10*/  IMAD.HI.U32 R2, R3, R7, R2 ;  /* 0x0000000703027227 */ /* 0x000fc800078e0002 */
[----:B------:R-:W-:Y:S02]  /*ae20*/  IMAD.MOV.U32 R3, RZ, RZ, R8 ;  /* 0x000000ffff037224 */ /* 0x000fe400078e0008 */
[----:B------:R-:W-:Y:S02]  /*ae30*/  IMAD.MOV.U32 R8, RZ, RZ, R10 ;  /* 0x000000ffff087224 */ /* 0x000fe400078e000a */
[----:B------:R-:W-:-:S04]  /*ae40*/  IMAD.HI.U32 R2, R2, R3, RZ ;  /* 0x0000000302027227 */ /* 0x000fc800078e00ff */
[----:B------:R-:W-:Y:S01]  /*ae50*/  IMAD R8, R2, R8, R3 ;  /* 0x0000000802087224 */ /* 0x000fe200078e0203 */
[----:B------:R-:W-:-:S04]  /*ae60*/  LOP3.LUT R3, R9, R0, RZ, 0x3c, !PT ;  /* 0x0000000009037212 */ /* 0x000fc800078e3cff */
[----:B------:R-:W-:-:S13]  /*ae70*/  ISETP.GT.U32.AND P0, PT, R5, R8, PT ;  /* 0x000000080500720c */ /* 0x000fda0003f04070 */
[----:B------:R-:W-:Y:S02]  /*ae80*/  @!P0 IMAD.IADD R8, R8, 0x1, -R5 ;  /* 0x0000000108088824 */ /* 0x000fe400078e0a05 */
[----:B------:R-:W-:-:S03]  /*ae90*/  @!P0 VIADD R2, R2, 0x1 ;  /* 0x0000000102028836 */ /* 0x000fc60000000000 */
[----:B------:R-:W-:-:S13]  /*aea0*/  ISETP.GE.U32.AND P0, PT, R8, R5, PT ;  /* 0x000000050800720c */ /* 0x000fda0003f06070 */
[----:B------:R-:W-:Y:S01]  /*aeb0*/  @P0 VIADD R2, R2, 0x1 ;  /* 0x0000000102020836 */ /* 0x000fe20000000000 */
[----:B------:R-:W-:-:S13]  /*aec0*/  ISETP.GE.AND P0, PT, R3, RZ, PT ;  /* 0x000000ff0300720c */ /* 0x000fda0003f06270 */
[----:B------:R-:W-:Y:S01]  /*aed0*/  @!P0 IMAD.MOV R2, RZ, RZ, -R2 ;  /* 0x000000ffff028224 */ /* 0x000fe200078e0a02 */
[----:B------:R-:W-:-:S13]  /*aee0*/  ISETP.NE.AND P0, PT, R0, RZ, PT ;  /* 0x000000ff0000720c */ /* 0x000fda0003f05270 */
[----:B------:R-:W-:-:S05]  /*aef0*/  @!P0 LOP3.LUT R2, RZ, R0, RZ, 0x33, !PT ;  /* 0x00000000ff028212 */ /* 0x000fca00078e33ff */
[--C-:B------:R-:W-:Y:S02]  /*af00*/  IMAD.MOV R17, RZ, RZ, -R2.reuse ;  /* 0x000000ffff117224 */ /* 0x100fe400078e0a02 */
[----:B------:R-:W-:Y:S02]  /*af10*/  IMAD.MOV.U32 R18, RZ, RZ, R2 ;  /* 0x000000ffff127224 */ /* 0x000fe400078e0002 */
[----:B------:R-:W-:Y:S01]  /*af20*/  IMAD R17, R0, R17, R9 ;  /* 0x0000001100117224 */ /* 0x000fe200078e0209 */
[----:B------:R-:W-:Y:S06]  /*af30*/  BRA `(.L_x_165) ;  /* 0x00000000000c7947 */ /* 0x000fec0003800000 */
.L_x_160:
[----:B------:R-:W-:Y:S02]  /*af40*/  IMAD.MOV.U32 R17, RZ, RZ, RZ ;  /* 0x000000ffff117224 */ /* 0x000fe400078e00ff */
[----:B------:R-:W-:Y:S02]  /*af50*/  IMAD.U32 R16, RZ, RZ, UR6 ;  /* 0x00000006ff107e24 */ /* 0x000fe4000f8e00ff */
[----:B------:R-:W-:-:S07]  /*af60*/  IMAD.MOV.U32 R18, RZ, RZ, RZ ;  /* 0x000000ffff127224 */ /* 0x000fce00078e00ff */
.L_x_165:
[----:B------:R-:W-:Y:S01]  /*af70*/  ISETP.NE.AND P0, PT, R27, RZ, PT ;  /* 0x000000ff1b00720c */ /* 0x000fe20003f05270 */
[----:B------:R0:W-:Y:S01]  /*af80*/  STL [R1+0xc], RZ ;  /* 0x00000cff01007387 */ /* 0x0001e20000100800 */
[----:B------:R-:W-:Y:S02]  /*af90*/  IMAD.MOV.U32 R24, RZ, RZ, 0x1 ;  /* 0x00000001ff187424 */ /* 0x000fe400078e00ff */
[----:B------:R-:W-:-:S09]  /*afa0*/  IMAD.MOV.U32 R22, RZ, RZ, RZ ;  /* 0x000000ffff167224 */ /* 0x000fd200078e00ff */
[----:B------:R-:W1:Y:S01]  /*afb0*/  @!P0 S2R R3, SR_CgaCtaId ;  /* 0x0000000000038919 */ /* 0x000e620000008800 */
[----:B------:R-:W-:-:S04]  /*afc0*/  @!P0 MOV R0, 0x400 ;  /* 0x0000040000008802 */ /* 0x000fc80000000f00 */
[----:B-1----:R-:W-:-:S05]  /*afd0*/  @!P0 LEA R0, R3, R0, 0x18 ;  /* 0x0000000003008211 */ /* 0x002fca00078ec0ff */
[----:B------:R0:W-:Y:S01]  /*afe0*/  @!P0 STS.128 [R0+0x31cd0], R16 ;  /* 0x031cd01000008388 */ /* 0x0001e20000000c00 */
[----:B------:R-:W-:Y:S06]  /*aff0*/  BAR.ARV 0x5, 0x1a0 ;  /* 0x0146800000007b1d */ /* 0x000fec0000002000 */
[----:B------:R-:W-:-:S13]  /*b000*/  ISETP.GE.AND P0, PT, R19, UR5, PT ;  /* 0x0000000513007c0c */ /* 0x000fda000bf06270 */
[----:B------:R-:W-:Y:S05]  /*b010*/  @P0 BRA `(.L_x_166) ;  /* 0x0000003800100947 */ /* 0x000fea0003800000 */
[----:B------:R1:W-:Y:S01]  /*b020*/  STL [R1+0xc], RZ ;  /* 0x00000cff01007387 */ /* 0x0003e20000100800 */
[----:B------:R-:W-:Y:S01]  /*b030*/  IMAD.MOV.U32 R24, RZ, RZ, 0x1 ;  /* 0x00000001ff187424 */ /* 0x000fe200078e00ff */
[----:B------:R-:W-:Y:S01]  /*b040*/  ULDC UR36, c[0x0][0xc] ;  /* 0x0000030000247ab9 */ /* 0x000fe20000000800 */
[----:B------:R-:W-:Y:S01]  /*b050*/  IMAD.MOV.U32 R22, RZ, RZ, RZ ;  /* 0x000000ffff167224 */ /* 0x000fe200078e00ff */
[----:B------:R-:W-:-:S06]  /*b060*/  ULDC.64 UR38, c[0x0][0x198] ;  /* 0x0000660000267ab9 */ /* 0x000fcc0000000a00 */
.L_x_231:
[----:B--2---:R-:W2:Y:S02]  /*b070*/  LDC.64 R28, c[0x0][0xc60] ;  /* 0x00031800ff1c7b82 */ /* 0x004ea40000000a00 */
[----:B--2---:R-:W-:-:S06]  /*b080*/  IMAD.WIDE R28, R19, 0x4, R28 ;  /* 0x00000004131c7825 */ /* 0x004fcc00078e021c */
[----:B------:R-:W2:Y:S01]  /*b090*/  LDG.E R28, desc[UR58][R28.64] ;  /* 0x0000003a1c1c7981 */ /* 0x000ea2000c1e1900 */
[----:B------:R-:W-:Y:S05]  /*b0a0*/  YIELD ;  /* 0x0000000000007946 */ /* 0x000fea0003800000 */
[----:B------:R-:W-:Y:S01]  /*b0b0*/  ULDC.64 UR4, c[0x0][0xa28] ;  /* 0x00028a0000047ab9 */ /* 0x000fe20000000a00 */
[----:B------:R-:W-:Y:S01]  /*b0c0*/  IMAD.MOV.U32 R23, RZ, RZ, RZ ;  /* 0x000000ffff177224 */ /* 0x000fe200078e00ff */
[----:B------:R-:W-:-:S04]  /*b0d0*/  ISETP.NE.U32.AND P0, PT, RZ, UR4, PT ;  /* 0x00000004ff007c0c */ /* 0x000fc8000bf05070 */
[----:B------:R-:W-:Y:S01]  /*b0e0*/  ISETP.NE.AND.EX P0, PT, RZ, UR5, PT, P0 ;  /* 0x00000005ff007c0c */ /* 0x000fe2000bf05300 */
[----:B0-----:R-:W-:Y:S01]  /*b0f0*/  IMAD.MOV.U32 R0, RZ, RZ, RZ ;  /* 0x000000ffff007224 */ /* 0x001fe200078e00ff */
[----:B--2---:R-:W-:-:S11]  /*b100*/  SHF.R.S32.HI R5, RZ, 0x1f, R28 ;  /* 0x0000001fff057819 */ /* 0x004fd6000001141c */
[----:B------:R-:W-:-:S04]  /*b110*/  @P0 LEA R2, P1, R28, UR4, 0x2 ;  /* 0x000000041c020c11 */ /* 0x000fc8000f8210ff */
[----:B------:R-:W-:Y:S01]  /*b120*/  @P0 LEA.HI.X R3, R28, UR5, R5, 0x2, P1 ;  /* 0x000000051c030c11 */ /* 0x000fe200088f1405 */
[----:B------:R-:W-:-:S04]  /*b130*/  ULDC.64 UR4, c[0x0][0xa00] ;  /* 0x0002800000047ab9 */ /* 0x000fc80000000a00 */
[----:B------:R0:W5:Y:S01]  /*b140*/  @P0 LDG.E R23, desc[UR58][R2.64] ;  /* 0x0000003a02170981 */ /* 0x000162000c1e1900 */
[----:B------:R-:W-:-:S04]  /*b150*/  ISETP.NE.U32.AND P0, PT, RZ, UR4, PT ;  /* 0x00000004ff007c0c */ /* 0x000fc8000bf05070 */
[----:B------:R-:W-:-:S13]  /*b160*/  ISETP.NE.AND.EX P0, PT, RZ, UR5, PT, P0 ;  /* 0x00000005ff007c0c */ /* 0x000fda000bf05300 */
[----:B0-----:R-:W-:-:S04]  /*b170*/  @P0 LEA R2, P1, R28, UR4, 0x2 ;  /* 0x000000041c020c11 */ /* 0x001fc8000f8210ff */
[----:B------:R-:W-:Y:S01]  /*b180*/  @P0 LEA.HI.X R3, R28, UR5, R5, 0x2, P1 ;  /* 0x000000051c030c11 */ /* 0x000fe200088f1405 */
[----:B------:R-:W-:-:S04]  /*b190*/  ULDC.64 UR4, c[0x0][0xa20] ;  /* 0x0002880000047ab9 */ /* 0x000fc80000000a00 */
[----:B------:R-:W2:Y:S01]  /*b1a0*/  @P0 LDG.E R0, desc[UR58][R2.64] ;  /* 0x0000003a02000981 */ /* 0x000ea2000c1e1900 */
[----:B------:R-:W-:Y:S01]  /*b1b0*/  ISETP.NE.U32.AND P0, PT, RZ, UR4, PT ;  /* 0x00000004ff007c0c */ /* 0x000fe2000bf05070 */
[----:B------:R-:W-:-:S03]  /*b1c0*/  IMAD.SHL.U32 R6, R28, 0x4, RZ ;  /* 0x000000041c067824 */ /* 0x000fc600078e00ff */
[----:B------:R-:W-:-:S13]  /*b1d0*/  ISETP.NE.AND.EX P0, PT, RZ, UR5, PT, P0 ;  /* 0x00000005ff007c0c */ /* 0x000fda000bf05300 */
[----:B------:R-:W-:Y:S01]  /*b1e0*/  @P0 IADD3 R4, P1, R6, UR4, RZ ;  /* 0x0000000406040c10 */ /* 0x000fe2000ff3e0ff */
[----:B--2---:R0:W-:Y:S04]  /*b1f0*/  STL [R1+0x10], R0 ;  /* 0x0000100001007387 */ /* 0x0041e80000100800 */
[----:B------:R2:W-:Y:S01]  /*b200*/  STL [R1], R6 ;  /* 0x0000000601007387 */ /* 0x0005e20000100800 */
[----:B0-----:R-:W-:-:S04]  /*b210*/  SHF.L.U64.HI R0, R28, 0x2, R5 ;  /* 0x000000021c007819 */ /* 0x001fc80000010205 */
[----:B------:R-:W-:Y:S01]  /*b220*/  @P0 IADD3.X R5, R0, UR5, RZ, P1, !PT ;  /* 0x0000000500050c10 */ /* 0x000fe20008ffe4ff */
[----:B------:R-:W-:Y:S01]  /*b230*/  ULDC.64 UR4, c[0x0][0xa08] ;  /* 0x0002820000047ab9 */ /* 0x000fe20000000a00 */
[----:B------:R0:W-:Y:S01]  /*b240*/  STL [R1+0x4], R0 ;  /* 0x0000040001007387 */ /* 0x0001e20000100800 */
[----:B------:R-:W-:Y:S01]  /*b250*/  IADD3 R2, P1, R6, UR4, RZ ;  /* 0x0000000406027c10 */ /* 0x000fe2000ff3e0ff */
[----:B--2---:R-:W-:-:S03]  /*b260*/  IMAD.MOV.U32 R6, RZ, RZ, RZ ;  /* 0x000000ffff067224 */ /* 0x004fc600078e00ff */
[----:B------:R-:W-:Y:S02]  /*b270*/  IADD3.X R3, R0, UR5, RZ, P1, !PT ;  /* 0x0000000500037c10 */ /* 0x000fe40008ffe4ff */
[----:B------:R-:W-:-:S04]  /*b280*/  ISETP.NE.U32.AND P1, PT, RZ, UR4, PT ;  /* 0x00000004ff007c0c */ /* 0x000fc8000bf25070 */
[----:B------:R-:W-:Y:S01]  /*b290*/  ISETP.NE.AND.EX P1, PT, RZ, UR5, PT, P1 ;  /* 0x00000005ff007c0c */ /* 0x000fe2000bf25310 */
[----:B------:R-:W-:Y:S02]  /*b2a0*/  ULDC.64 UR4, c[0x0][0x3f8] ;  /* 0x0000fe0000047ab9 */ /* 0x000fe40000000a00 */
[----:B------:R-:W-:-:S03]  /*b2b0*/  UISETP.NE.U32.AND UP0, UPT, UR4, URZ, UPT ;  /* 0x0000003f0400728c */ /* 0x000fc6000bf05070 */
[----:B------:R-:W-:Y:S01]  /*b2c0*/  ULDC UR4, c[0x0][0x404] ;  /* 0x0001010000047ab9 */ /* 0x000fe20000000800 */
[----:B------:R-:W-:-:S03]  /*b2d0*/  UISETP.NE.AND.EX UP0, UPT, UR5, URZ, UPT, UP0 ;  /* 0x0000003f0500728c */ /* 0x000fc6000bf05300 */
[----:B------:R-:W-:Y:S01]  /*b2e0*/  ULDC UR5, c[0x0][0x2e0] ;  /* 0x0000b80000057ab9 */ /* 0x000fe20000000800 */
[----:B------:R-:W-:Y:S02]  /*b2f0*/  USEL UR4, UR4, 0x1, UP0 ;  /* 0x0000000104047887 */ /* 0x000fe40008000000 */
[----:B------:R2:W5:Y:S02]  /*b300*/  @P1 LDG.E R6, desc[UR58][R2.64] ;  /* 0x0000003a02061981 */ /* 0x000564000c1e1900 */
[----:B------:R-:W-:-:S06]  /*b310*/  UIMAD UR4, UR4, UR5, URZ ;  /* 0x00000005040472a4 */ /* 0x000fcc000f8e023f */
[----:B0-----:R-:W-:-:S06]  /*b320*/  IMAD.U32 R0, RZ, RZ, UR4 ;  /* 0x00000004ff007e24 */ /* 0x001fcc000f8e00ff */
[----:B------:R2:W5:Y:S01]  /*b330*/  @P0 LDG.E R0, desc[UR58][R4.64] ;  /* 0x0000003a04000981 */ /* 0x000562000c1e1900 */
[----:B------:R-:W-:Y:S05]  /*b340*/  @P0 BRA `(.L_x_167) ;  /* 0x0000000000100947 */ /* 0x000fea0003800000 */
[----:B------:R-:W-:Y:S05]  /*b350*/  @!P1 BRA `(.L_x_167) ;  /* 0x00000000000c9947 */ /* 0x000fea0003800000 */
[----:B--2---:R-:W2:Y:S04]  /*b360*/  LDG.E R5, desc[UR58][R2.64] ;  /* 0x0000003a02057981 */ /* 0x004ea8000c1e1900 */
[----:B-----5:R-:W2:Y:S02]  /*b370*/  LDG.E R0, desc[UR58][R2.64+0x4] ;  /* 0x0000043a02007981 */ /* 0x020ea4000c1e1900 */
[----:B--2---:R-:W-:-:S07]  /*b380*/  IMAD.IADD R0, R0, 0x1, -R5 ;  /* 0x0000000100007824 */ /* 0x004fce00078e0a05 */
.L_x_167:
[--C-:B--2--5:R-:W-:Y:S01]  /*b390*/  IMAD.IADD R2, R0, 0x1, -R23.reuse ;  /* 0x0000000100027824 */ /* 0x124fe200078e0a17 */
[----:B------:R-:W-:Y:S01]  /*b3a0*/  BSSY B6, `(.L_x_168) ;  /* 0x00002b4000067945 */ /* 0x000fe20003800000 */
[----:B------:R-:W-:Y:S02]  /*b3b0*/  IMAD.IADD R23, R6, 0x1, R23 ;  /* 0x0000000106177824 */ /* 0x000fe400078e0217 */
[C---:B------:R-:W-:Y:S01]  /*b3c0*/  VIADD R0, R2.reuse, 0x8f ;  /* 0x0000008f02007836 */ /* 0x040fe20000000000 */
[----:B------:R0:W-:Y:S01]  /*b3d0*/  STL [R1+0x8], R2 ;  /* 0x0000080201007387 */ /* 0x0001e20000100800 */
[----:B------:R-:W-:Y:S02]  /*b3e0*/  ISETP.GT.AND P0, PT, R2, RZ, PT ;  /* 0x000000ff0200720c */ /* 0x000fe40003f04270 */
[----:B------:R-:W-:-:S05]  /*b3f0*/  IMAD.HI R0, R0, 0x38e38e39, RZ ;  /* 0x38e38e3900007827 */ /* 0x000fca00078e02ff */
[----:B------:R-:W-:-:S04]  /*b400*/  SHF.R.U32.HI R29, RZ, 0x1f, R0 ;  /* 0x0000001fff1d7819 */ /* 0x000fc80000011600 */
[----:B------:R-:W-:Y:S02]  /*b410*/  LEA.HI.SX32 R29, R0, R29, 0x1b ;  /* 0x0000001d001d7211 */ /* 0x000fe400078fdaff */
[----:B0-----:R-:W-:Y:S05]  /*b420*/  @P0 BRA `(.L_x_169) ;  /* 0x00000000003c0947 */ /* 0x001fea0003800000 */
[----:B------:R-:W-:-:S13]  /*b430*/  ISETP.NE.AND P1, PT, R27, RZ, PT ;  /* 0x000000ff1b00720c */ /* 0x000fda0003f25270 */
[----:B------:R-:W-:Y:S05]  /*b440*/  @P1 BRA `(.L_x_170) ;  /* 0x0000002800a41947 */ /* 0x000fea0003800000 */
[----:B------:R-:W0:Y:S01]  /*b450*/  S2R R7, SR_LANEID ;  /* 0x0000000000077919 */ /* 0x000e220000000000 */
[----:B------:R-:W-:Y:S01]  /*b460*/  VOTEU.ANY UR4, UPT, PT ;  /* 0x0000000000047886 */ /* 0x000fe200038e0100 */
[----:B------:R-:W2:Y:S01]  /*b470*/  LDC.64 R2, c[0x0][0xc38] ;  /* 0x00030e00ff027b82 */ /* 0x000ea20000000a00 */
[----:B------:R-:W0:Y:S08]  /*b480*/  FLO.U32 R0, UR4 ;  /* 0x0000000400007d00 */ /* 0x000e3000080e0000 */
[----:B------:R-:W2:Y:S01]  /*b490*/  POPC R5, UR4 ;  /* 0x0000000400057d09 */ /* 0x000ea20008000000 */
[----:B0-----:R-:W-:-:S13]  /*b4a0*/  ISETP.EQ.U32.AND P0, PT, R0, R7, PT ;  /* 0x000000070000720c */ /* 0x001fda0003f02070 */
[----:B--2---:R-:W2:Y:S01]  /*b4b0*/  @P0 ATOMG.E.ADD.STRONG.GPU PT, R3, desc[UR58][R2.64], R5 ;  /* 0x00000005020309a8 */ /* 0x004ea200081ee1fa */
[----:B------:R-:W0:Y:S02]  /*b4c0*/  S2R R4, SR_LTMASK ;  /* 0x0000000000047919 */ /* 0x000e240000003900 */
[----:B0-----:R-:W-:-:S04]  /*b4d0*/  LOP3.LUT R4, R4, UR4, RZ, 0xc0, !PT ;  /* 0x0000000404047c12 */ /* 0x001fc8000f8ec0ff */
[----:B------:R-:W0:Y:S01]  /*b4e0*/  POPC R7, R4 ;  /* 0x0000000400077309 */ /* 0x000e220000000000 */
[----:B--2---:R-:W0:Y:S02]  /*b4f0*/  SHFL.IDX PT, R0, R3, R0, 0x1f ;  /* 0x00001f0003007589 */ /* 0x004e2400000e0000 */
[----:B0-----:R-:W-:Y:S01]  /*b500*/  IADD3 R16, R0, UR36, R7 ;  /* 0x0000002400107c10 */ /* 0x001fe2000fffe007 */
[----:B------:R-:W-:Y:S06]  /*b510*/  BRA `(.L_x_170) ;  /* 0x0000002800707947 */ /* 0x000fec0003800000 */
.L_x_169:
[----:B------:R-:W0:Y:S01]  /*b520*/  S2R R3, SR_CgaCtaId ;  /* 0x0000000000037919 */ /* 0x000e220000008800 */
[----:B------:R-:W-:-:S04]  /*b530*/  MOV R26, 0x400 ;  /* 0x00000400001a7802 */ /* 0x000fc80000000f00 */
[----:B0-----:R-:W-:-:S05]  /*b540*/  LEA R26, R3, R26, 0x18 ;  /* 0x0000001a031a7211 */ /* 0x001fca00078ec0ff */
[----:B------:R-:W-:-:S05]  /*b550*/  VIADD R0, R26, 0x16a00 ;  /* 0x00016a001a007836 */ /* 0x000fca0000000000 */
[----:B------:R-:W-:-:S13]  /*b560*/  LOP3.LUT P0, RZ, R0, 0x1bf, RZ, 0xc0, !PT ;  /* 0x000001bf00ff7812 */ /* 0x000fda000780c0ff */
[----:B------:R-:W-:Y:S05]  /*b570*/  @!P0 BRA `(.L_x_171) ;  /* 0x0000000000408947 */ /* 0x000fea0003800000 */
[----:B------:R-:W-:Y:S01]  /*b580*/  MOV R2, 0x0 ;  /* 0x0000000000027802 */ /* 0x000fe20000000f00 */
[----:B------:R-:W-:Y:S01]  /*b590*/  ULDC.64 UR6, c[0x4][0xa8] ;  /* 0x01002a0000067ab9 */ /* 0x000fe20000000a00 */
[----:B------:R-:W-:Y:S01]  /*b5a0*/  ULDC.64 UR8, c[0x4][0xb0] ;  /* 0x01002c0000087ab9 */ /* 0x000fe20000000a00 */
[----:B------:R-:W-:Y:S01]  /*b5b0*/  ULDC.64 UR4, c[0x4][0x8] ;  /* 0x0100020000047ab9 */ /* 0x000fe20000000a00 */
[----:B------:R-:W-:Y:S02]  /*b5c0*/  IMAD.U32 R4, RZ, RZ, UR6 ;  /* 0x00000006ff047e24 */ /* 0x000fe4000f8e00ff */
[----:B------:R-:W0:Y:S01]  /*b5d0*/  LDC.64 R2, c[0x4][R2] ;  /* 0x0100000002027b82 */ /* 0x000e220000000a00 */
        /* <DEDUP_REMOVED lines=9> */
[----:B01----:R-:W-:Y:S05]  /*b670*/  CALL.ABS.NOINC R2 ;  /* 0x0000000002007343 */ /* 0x003fea0003c00000 */
.L_x_171:
        /* <DEDUP_REMOVED lines=16> */
[----:B0-----:R-:W-:-:S07]  /*b780*/  IMAD.MOV.U32 R13, RZ, RZ, RZ ;  /* 0x000000ffff0d7224 */ /* 0x001fce00078e00ff */
[----:B------:R-:W-:-:S07]  /*b790*/  LEPC R20, `(.L_x_173) ;  /* 0x000000001014794e */ /* 0x000fce0000000000 */
[----:B-12---:R-:W-:Y:S05]  /*b7a0*/  CALL.ABS.NOINC R2 ;  /* 0x0000000002007343 */ /* 0x006fea0003c00000 */
.L_x_173:
        /* <DEDUP_REMOVED lines=15> */
[----:B0-----:R-:W-:Y:S05]  /*b8a0*/  CALL.ABS.NOINC R2 ;  /* 0x0000000002007343 */ /* 0x001fea0003c00000 */
.L_x_172:
[----:B------:R-:W2:Y:S01]  /*b8b0*/  LDL.LU R2, [R1] ;  /* 0x0000000001027983 */ /* 0x000ea20000300800 */
[----:B------:R-:W-:Y:S01]  /*b8c0*/  ULDC.64 UR4, c[0x0][0x9f8] ;  /* 0x00027e0000047ab9 */ /* 0x000fe20000000a00 */
[----:B------:R-:W0:Y:S02]  /*b8d0*/  LDC R0, c[0x0][0x428] ;  /* 0x00010a00ff007b82 */ /* 0x000e240000000800 */
[----:B------:R-:W3:Y:S04]  /*b8e0*/  LDL.LU R21, [R1+0x4] ;  /* 0x0000040001157983 */ /* 0x000ee80000300800 */
[----:B------:R-:W4:Y:S01]  /*b8f0*/  LDL.LU R20, [R1+0x10] ;  /* 0x0000100001147983 */ /* 0x000f220000300800 */
[----:B------:R-:W-:Y:S01]  /*b900*/  ISETP.NE.U32.AND P0, PT, RZ, UR4, PT ;  /* 0x00000004ff007c0c */ /* 0x000fe2000bf05070 */
[----:B------:R-:W-:-:S03]  /*b910*/  IMAD.MOV.U32 R6, RZ, RZ, R28 ;  /* 0x000000ffff067224 */ /* 0x000fc600078e001c */
[----:B------:R-:W-:Y:S02]  /*b920*/  ISETP.NE.AND.EX P0, PT, RZ, UR5, PT, P0 ;  /* 0x00000005ff007c0c */ /* 0x000fe4000bf05300 */
[----:B------:R-:W-:-:S13]  /*b930*/  ISETP.NE.AND P6, PT, R27, RZ, PT ;  /* 0x000000ff1b00720c */ /* 0x000fda0003fc5270 */
[----:B------:R-:W-:-:S05]  /*b940*/  VOTEU.ALL UP1, P6 ;  /* 0x00000000003f7886 */ /* 0x000fca0003020000 */
[----:B------:R-:W-:-:S04]  /*b950*/  @!UP1 UIADD3 UR8, UP0, UR38, 0x270, URZ ;  /* 0x0000027026089890 */ /* 0x000fc8000ff1e03f */
[----:B------:R-:W-:-:S03]  /*b960*/  @!UP1 UIADD3.X UR9, URZ, UR39, URZ, UP0, !UPT ;  /* 0x000000273f099290 */ /* 0x000fc600087fe43f */
[----:B------:R-:W-:Y:S01]  /*b970*/  VOTEU.ALL UP0, P6 ;  /* 0x00000000003f7886 */ /* 0x000fe20003000000 */
[----:B--2---:R-:W-:-:S04]  /*b980*/  @P0 IADD3 R2, P1, R2, UR4, RZ ;  /* 0x0000000402020c10 */ /* 0x004fc8000ff3e0ff */
[----:B---3--:R-:W-:Y:S01]  /*b990*/  @P0 IADD3.X R3, R21, UR5, RZ, P1, !PT ;  /* 0x0000000515030c10 */ /* 0x008fe20008ffe4ff */
[----:B------:R-:W-:-:S04]  /*b9a0*/  ULDC.64 UR4, c[0x0][0xa00] ;  /* 0x0002800000047ab9 */ /* 0x000fc80000000a00 */
[----:B------:R2:W5:Y:S01]  /*b9b0*/  @P0 LDG.E R6, desc[UR58][R2.64] ;  /* 0x0000003a02060981 */ /* 0x000562000c1e1900 */
[----:B0-----:R-:W-:Y:S01]  /*b9c0*/  ISETP.NE.AND P0, PT, R0, 0x1, PT ;  /* 0x000000010000780c */ /* 0x001fe20003f05270 */
[----:B------:R-:W-:Y:S01]  /*b9d0*/  IMAD.MOV.U32 R0, RZ, RZ, R18 ;  /* 0x000000ffff007224 */ /* 0x000fe200078e0012 */
[----:B------:R-:W-:Y:S01]  /*b9e0*/  PLOP3.LUT P1, PT, P6, PT, PT, 0x8, 0x0 ;  /* 0x000000000000781c */ /* 0x000fe2000372e170 */
[----:B----4-:R-:W-:-:S10]  /*b9f0*/  IMAD R17, R17, 0xc0, R20 ;  /* 0x000000c011117824 */ /* 0x010fd400078e0214 */
[----:B------:R-:W0:Y:S08]  /*ba00*/  @P0 LDC R5, c[0x0][0x42c] ;  /* 0x00010b00ff050b82 */ /* 0x000e300000000800 */
[----:B------:R-:W3:Y:S01]  /*ba10*/  @P0 LDC R7, c[0x0][0x430] ;  /* 0x00010c00ff070b82 */ /* 0x000ee20000000800 */
[----:B0-----:R-:W-:-:S05]  /*ba20*/  @P0 IMAD.HI.U32 R4, R18, R5, RZ ;  /* 0x0000000512040227 */ /* 0x001fca00078e00ff */
[----:B---3--:R-:W-:Y:S02]  /*ba30*/  @P0 SHF.R.U32.HI R0, RZ, R7, R4 ;  /* 0x00000007ff000219 */ /* 0x008fe40000011604 */
[----:B------:R-:W-:-:S04]  /*ba40*/  ISETP.NE.U32.AND P0, PT, RZ, UR4, PT ;  /* 0x00000004ff007c0c */ /* 0x000fc8000bf05070 */
[----:B------:R-:W-:-:S04]  /*ba50*/  ISETP.NE.AND.EX P0, PT, RZ, UR5, PT, P0 ;  /* 0x00000005ff007c0c */ /* 0x000fc8000bf05300 */
[----:B--2---:R-:W-:-:S09]  /*ba60*/  SEL R9, R28, RZ, !P0 ;  /* 0x000000ff1c097207 */ /* 0x004fd20004000000 */
.L_x_174:
        /* <DEDUP_REMOVED lines=9> */
[----:B0-----:R-:W-:Y:S05]  /*bb00*/  @P1 BRA.U.ANY `(.L_x_174) ;  /* 0xfffffffd00d81947 */ /* 0x001fea000393ffff */
[----:B------:R-:W-:Y:S01]  /*bb10*/  ISETP.NE.AND P2, PT, R27, RZ, PT ;  /* 0x000000ff1b00720c */ /* 0x000fe20003f45270 */
[----:B------:R-:W-:-:S03]  /*bb20*/  UMOV UR4, 0x20 ;  /* 0x0000002000047882 */ /* 0x000fc60000000000 */
[----:B------:R-:W-:-:S09]  /*bb30*/  PLOP3.LUT P1, PT, P2, PT, PT, 0x8, 0x0 ;  /* 0x000000000000781c */ /* 0x000fd2000172e170 */
[----:B------:R-:W-:-:S05]  /*bb40*/  VOTEU.ALL UP0, P2 ;  /* 0x00000000003f7886 */ /* 0x000fca0001000000 */
.L_x_175:
        /* <DEDUP_REMOVED lines=13> */
.L_x_176:
        /* <DEDUP_REMOVED lines=9> */
[----:B------:R-:W0:Y:S01]  /*bcb0*/  LDC.64 R2, c[0x0][0x3f8] ;  /* 0x0000fe00ff027b82 */ /* 0x000e220000000a00 */
[----:B------:R-:W-:Y:S02]  /*bcc0*/  ULDC.64 UR4, c[0x0][0xa08] ;  /* 0x0002820000047ab9 */ /* 0x000fe40000000a00 */
[----:B0-----:R-:W-:Y:S01]  /*bcd0*/  LOP3.LUT P0, RZ, R2, UR4, RZ, 0xfc, !PT ;  /* 0x0000000402ff7c12 */ /* 0x001fe2000f80fcff */
[----:B------:R-:W-:-:S03]  /*bce0*/  UMOV UR4, 0xffffffff ;  /* 0xffffffff00047882 */ /* 0x000fc60000000000 */
[----:B------:R-:W-:-:S04]  /*bcf0*/  LOP3.LUT P0, RZ, R3, UR5, RZ, 0xfc, P0 ;  /* 0x0000000503ff7c12 */ /* 0x000fc8000800fcff */
[----:B-----5:R-:W-:Y:S01]  /*bd00*/  SEL R7, R6, RZ, !P0 ;  /* 0x000000ff06077207 */ /* 0x020fe20004000000 */
[----:B------:R-:W-:Y:S08]  /*bd10*/  BRA.DIV UR4, `(.L_x_177) ;  /* 0x00000032042c7947 */ /* 0x000ff0000b800000 */
.L_x_247:
[----:B------:R-:W-:Y:S01]  /*bd20*/  UMOV UR4, 0xffffffff ;  /* 0xffffffff00047882 */ /* 0x000fe20000000000 */
[----:B------:R-:W-:Y:S01]  /*bd30*/  SHF.R.S32.HI R8, RZ, 0x1f, R6 ;  /* 0x0000001fff087819 */ /* 0x000fe20000011406 */
[----:B------:R-:W-:Y:S01]  /*bd40*/  VIADD R10, R29, 0xffffffff ;  /* 0xffffffff1d0a7836 */ /* 0x000fe20000000000 */
[----:B------:R-:W-:Y:S06]  /*bd50*/  BRA.DIV UR4, `(.L_x_178) ;  /* 0x0000003204507947 */ /* 0x000fec000b800000 */
[----:B------:R-:W-:-:S13]  /*bd60*/  ELECT P6, URZ, PT ;  /* 0x00000000003f782f */ /* 0x000fda00038c0000 */
.L_x_250:
[----:B------:R-:W-:Y:S05]  /*bd70*/  @!P6 BRA `(.L_x_179) ;  /* 0x0000000000fce947 */ /* 0x000fea0003800000 */
[----:B------:R-:W-:Y:S01]  /*bd80*/  ISETP.NE.U32.AND P0, PT, R2, RZ, PT ;  /* 0x000000ff0200720c */ /* 0x000fe20003f05070 */
[----:B------:R-:W-:-:S03]  /*bd90*/  IMAD.MOV.U32 R25, RZ, RZ, R10 ;  /* 0x000000ffff197224 */ /* 0x000fc600078e000a */
[----:B------:R-:W-:-:S13]  /*bda0*/  ISETP.NE.AND.EX P0, PT, R3, RZ, PT, P0 ;  /* 0x000000ff0300720c */ /* 0x000fda0003f05300 */
[----:B------:R-:W-:Y:S05]  /*bdb0*/  @!P0 BRA `(.L_x_180) ;  /* 0x0000000000488947 */ /* 0x000fea0003800000 */
[----:B------:R-:W0:Y:S01]  /*bdc0*/  LDC R25, c[0x0][0x41c] ;  /* 0x00010700ff197b82 */ /* 0x000e220000000800 */
[----:B------:R-:W-:Y:S01]  /*bdd0*/  IMAD.MOV.U32 R7, RZ, RZ, R10 ;  /* 0x000000ffff077224 */ /* 0x000fe200078e000a */
[----:B------:R-:W-:Y:S02]  /*bde0*/  ULDC.64 UR4, c[0x0][0x408] ;  /* 0x0001020000047ab9 */ /* 0x000fe40000000a00 */
[----:B------:R-:W-:-:S04]  /*bdf0*/  IMAD R11, R8, UR4, RZ ;  /* 0x00000004080b7c24 */ /* 0x000fc8000f8e02ff */
[----:B------:R-:W-:Y:S01]  /*be00*/  IMAD R11, R6, UR5, R11 ;  /* 0x00000005060b7c24 */ /* 0x000fe2000f8e020b */
[----:B0-----:R-:W-:-:S13]  /*be10*/  ISETP.NE.AND P0, PT, R25, 0x1, PT ;  /* 0x000000011900780c */ /* 0x001fda0003f05270 */
[----:B------:R-:W0:Y:S02]  /*be20*/  @P0 LDC.64 R4, c[0x0][0x420] ;  /* 0x00010800ff040b82 */ /* 0x000e240000000a00 */
[----:B0-----:R-:W-:-:S05]  /*be30*/  @P0 IMAD.HI.U32 R4, R10, R4, RZ ;  /* 0x000000040a040227 */ /* 0x001fca00078e00ff */
[----:B------:R-:W-:-:S04]  /*be40*/  @P0 SHF.R.U32.HI R7, RZ, R5, R4 ;  /* 0x00000005ff070219 */ /* 0x000fc80000011604 */
[--C-:B------:R-:W-:Y:S01]  /*be50*/  SHF.R.S32.HI R5, RZ, 0x1f, R7.reuse ;  /* 0x0000001fff057819 */ /* 0x100fe20000011407 */
[----:B------:R-:W-:-:S04]  /*be60*/  IMAD.MOV.U32 R4, RZ, RZ, R7 ;  /* 0x000000ffff047224 */ /* 0x000fc800078e0007 */
[----:B------:R-:W-:-:S04]  /*be70*/  IMAD.WIDE.U32 R4, R6, UR4, R4 ;  /* 0x0000000406047c25 */ /* 0x000fc8000f8e0004 */
[----:B------:R-:W-:Y:S01]  /*be80*/  IMAD.IADD R5, R5, 0x1, R11 ;  /* 0x0000000105057824 */ /* 0x000fe200078e020b */
[----:B------:R-:W-:-:S04]  /*be90*/  LEA R12, P0, R4, R2, 0x2 ;  /* 0x00000002040c7211 */ /* 0x000fc800078010ff */
[----:B------:R-:W-:Y:S01]  /*bea0*/  LEA.HI.X R13, R4, R3, R5, 0x2, P0 ;  /* 0x00000003040d7211 */ /* 0x000fe200000f1405 */
[----:B------:R-:W-:-:S04]  /*beb0*/  IMAD.MOV R4, RZ, RZ, -R7 ;  /* 0x000000ffff047224 */ /* 0x000fc800078e0a07 */
[----:B------:R0:W5:Y:S01]  /*bec0*/  LDG.E R7, desc[UR58][R12.64] ;  /* 0x0000003a0c077981 */ /* 0x000162000c1e1900 */
[----:B------:R-:W-:-:S07]  /*bed0*/  IMAD R25, R25, R4, R10 ;  /* 0x0000000419197224 */ /* 0x000fce00078e020a */
.L_x_180:
[----:B------:R-:W-:Y:S01]  /*bee0*/  IMAD R5, R22, 0x8, R26 ;  /* 0x0000000816057824 */ /* 0x000fe200078e021a */
[----:B------:R-:W-:-:S04]  /*bef0*/  SHF.L.U32 R4, R24, 0x1f, RZ ;  /* 0x0000001f18047819 */ /* 0x000fc800000006ff */
[----:B------:R-:W2:Y:S02]  /*bf00*/  SYNCS.PHASECHK.TRANS64.TRYWAIT P0, [R5+URZ+0x31c40], R4 ;  /* 0x031c4004050075a7 */ /* 0x000ea4000800017f */
[----:B--2---:R-:W-:Y:S05]  /*bf10*/  @!P0 BRA `(.L_x_181) ;  /* 0x0000003000008947 */ /* 0x004fea0003800000 */
.L_x_251:
[----:B------:R-:W3:Y:S02]  /*bf20*/  S2R R11, SR_TID.X ;  /* 0x00000000000b7919 */ /* 0x000ee40000002100 */
[----:B---3--:R-:W-:-:S04]  /*bf30*/  LOP3.LUT R11, R11, 0x7f, RZ, 0xc0, !PT ;  /* 0x0000007f0b0b7812 */ /* 0x008fc800078ec0ff */
[----:B------:R-:W-:-:S13]  /*bf40*/  ISETP.NE.AND P0, PT, R11, RZ, PT ;  /* 0x000000ff0b00720c */ /* 0x000fda0003f05270 */
[----:B------:R-:W-:Y:S05]  /*bf50*/  @P0 BRA `(.L_x_182) ;  /* 0x0000000000140947 */ /* 0x000fea0003800000 */
[----:B------:R-:W-:Y:S01]  /*bf60*/  ISETP.NE.AND P1, PT, R27, RZ, PT ;  /* 0x000000ff1b00720c */ /* 0x000fe20003f25270 */
[----:B--2---:R-:W-:-:S04]  /*bf70*/  IMAD.MOV.U32 R4, RZ, RZ, 0x6c00 ;  /* 0x00006c00ff047424 */ /* 0x004fc800078e00ff */
[----:B------:R3:W-:Y:S08]  /*bf80*/  SYNCS.ARRIVE.TRANS64 RZ, [R5+URZ+0x31c30], R4 ;  /* 0x031c300405ff79a7 */ /* 0x0007f0000800003f */
[----:B------:R-:W-:Y:S05]  /*bf90*/  @!P1 BRA `(.L_x_182) ;  /* 0x0000000000049947 */ /* 0x000fea0003800000 */
[----:B------:R-:W-:Y:S01]  /*bfa0*/  BPT.TRAP 0x1 ;  /* 0x000000040000795c */ /* 0x000fe20000300000 */
.L_x_182:
[----:B--23--:R-:W-:Y:S01]  /*bfb0*/  IMAD R4, R22, 0x6c00, R26 ;  /* 0x00006c0016047824 */ /* 0x00cfe200078e021a */
[----:B------:R-:W-:Y:S01]  /*bfc0*/  R2UR UR11, R25 ;  /* 0x00000000190b72ca */ /* 0x000fe200000e0000 */
[----:B------:R-:W-:Y:S01]  /*bfd0*/  UIADD3 UR4, UP0, UR38, 0x370, URZ ;  /* 0x0000037026047890 */ /* 0x000fe2000ff1e03f */
[----:B------:R-:W-:Y:S01]  /*bfe0*/  R2UR UR5, R23 ;  /* 0x00000000170572ca */ /* 0x000fe200000e0000 */
[----:B------:R-:W-:Y:S01]  /*bff0*/  UMOV UR10, URZ ;  /* 0x0000003f000a7c82 */ /* 0x000fe20008000000 */
[----:B------:R-:W-:Y:S01]  /*c000*/  R2UR UR9, R5 ;  /* 0x00000000050972ca */ /* 0x000fe200000e0000 */
[----:B------:R-:W-:Y:S01]  /*c010*/  UMOV UR6, 0x0 ;  /* 0x0000000000067882 */ /* 0x000fe20000000000 */
[----:B------:R-:W-:Y:S01]  /*c020*/  R2UR UR8, R4 ;  /* 0x00000000040872ca */ /* 0x000fe200000e0000 */
[----:B------:R-:W-:Y:S01]  /*c030*/  UMOV UR7, 0x14f00000 ;  /* 0x14f0000000077882 */ /* 0x000fe20000000000 */
[----:B------:R-:W-:Y:S01]  /*c040*/  R2UR UR12, R0 ;  /* 0x00000000000c72ca */ /* 0x000fe200000e0000 */
[----:B------:R-:W-:Y:S01]  /*c050*/  UMOV UR16, 0x20 ;  /* 0x0000002000107882 */ /* 0x000fe20000000000 */
[----:B-----5:R-:W-:-:S05]  /*c060*/  R2UR UR13, R7 ;  /* 0x00000000070d72ca */ /* 0x020fca00000e0000 */
[----:B------:R-:W-:Y:S02]  /*c070*/  UIMAD UR11, UR11, 0x90, UR5 ;  /* 0x000000900b0b78a4 */ /* 0x000fe4000f8e0205 */
[----:B------:R-:W-:Y:S02]  /*c080*/  UIADD3 UR9, UR9, 0x31c30, URZ ;  /* 0x00031c3009097890 */ /* 0x000fe4000fffe03f */
[----:B------:R-:W-:Y:S02]  /*c090*/  UIADD3 UR14, UR8, 0x16a00, URZ ;  /* 0x00016a00080e7890 */ /* 0x000fe4000fffe03f */
[----:B------:R-:W-:Y:S02]  /*c0a0*/  UIADD3.X UR5, URZ, UR39, URZ, UP0, !UPT ;  /* 0x000000273f057290 */ /* 0x000fe400087fe43f */
        /* <DEDUP_REMOVED lines=12> */
.L_x_179:
[----:B------:R-:W2:Y:S01]  /*c170*/  LDL.LU R11, [R1+0xc] ;  /* 0x00000c00010b7983 */ /* 0x000ea20000300800 */
[----:B------:R-:W-:Y:S05]  /*c180*/  WARPSYNC.ALL ;  /* 0x0000000000007948 */ /* 0x000fea0003800000 */
        /* <DEDUP_REMOVED lines=15> */
[----:B------:R-:W-:Y:S01]  /*c280*/  BAR.SYNC.DEFER_BLOCKING 0x8, 0x1a0 ;  /* 0x0206800000007b1d */ /* 0x000fe20000010000 */
[----:B------:R-:W-:Y:S01]  /*c290*/  UIADD3 UR9, UR24, 0x31c00, URZ ;  /* 0x00031c0018097890 */ /* 0x000fe2000fffe03f */
[----:B------:R-:W-:Y:S01]  /*c2a0*/  @P0 R2UR UR19, R17 ;  /* 0x00000000111302ca */ /* 0x000fe200000e0000 */
[----:B------:R-:W-:-:S03]  /*c2b0*/  UIADD3 UR16, UR24, 0x10a00, URZ ;  /* 0x00010a0018107890 */ /* 0x000fc6000fffe03f */
[----:B------:R-:W-:Y:S01]  /*c2c0*/  UMOV UR15, 0x12f00000 ;  /* 0x12f00000000f7882 */ /* 0x000fe20000000000 */
[----:B------:R-:W-:Y:S01]  /*c2d0*/  UMOV UR18, 0x20 ;  /* 0x0000002000127882 */ /* 0x000fe20000000000 */
[----:B------:R-:W-:Y:S01]  /*c2e0*/  UMOV UR17, UR9 ;  /* 0x0000000900117c82 */ /* 0x000fe20008000000 */
[----:B------:R-:W-:Y:S01]  /*c2f0*/  UMOV UR22, 0x0 ;  /* 0x0000000000167882 */ /* 0x000fe20000000000 */
[----:B------:R-:W-:Y:S01]  /*c300*/  UMOV UR23, 0x12f00000 ;  /* 0x12f0000000177882 */ /* 0x000fe20000000000 */
[----:B------:R-:W-:Y:S01]  /*c310*/  BSSY B0, `(.L_x_183) ;  /* 0x0000012000007945 */ /* 0x000fe20003800000 */
[----:B------:R3:W-:Y:S01]  /*c320*/  @P0 SYNCS.ARRIVE.TRANS64 RZ, [R26+URZ+0x31c00], R5 ;  /* 0x031c00051aff09a7 */ /* 0x0007e2000800003f */
[----:B------:R4:W-:Y:S02]  /*c330*/  UTMALDG.4D [UR8], [UR4], desc[UR6] ;  /* 0x00000608040075b4 */ /* 0x0009e40008019000 */
[----:B------:R0:W-:Y:S01]  /*c340*/  UTMALDG.4D [UR16], [UR4], desc[UR14] ;  /* 0x00000e10040075b4 */ /* 0x0001e20008019000 */
[----:B----4-:R-:W-:Y:S01]  /*c350*/  @P0 R2UR UR13, R9 ;  /* 0x00000000090d02ca */ /* 0x010fe200000e0000 */
[----:B------:R-:W-:Y:S01]  /*c360*/  UIADD3 UR8, UR24, 0x13a00, URZ ;  /* 0x00013a0018087890 */ /* 0x000fe2000fffe03f */
[----:B------:R-:W-:Y:S01]  /*c370*/  @P0 R2UR UR12, R18 ;  /* 0x00000000120c02ca */ /* 0x000fe200000e0000 */
[----:B------:R-:W-:Y:S01]  /*c380*/  UMOV UR10, 0x40 ;  /* 0x00000040000a7882 */ /* 0x000fe20000000000 */
[----:B------:R-:W-:-:S13]  /*c390*/  @P0 R2UR UR11, R17 ;  /* 0x00000000110b02ca */ /* 0x000fda00000e0000 */
[----:B------:R0:W-:Y:S01]  /*c3a0*/  UTMALDG.4D [UR8], [UR4], desc[UR22] ;  /* 0x00001608040075b4 */ /* 0x0001e20008019000 */
[----:B--2---:R-:W-:-:S05]  /*c3b0*/  VIADD R11, R11, 0x1 ;  /* 0x000000010b0b7836 */ /* 0x004fca0000000000 */
[----:B------:R-:W-:Y:S01]  /*c3c0*/  LEA.HI R4, R11, R11, RZ, 0x1 ;  /* 0x0000000b0b047211 */ /* 0x000fe200078f08ff */
[----:B------:R0:W-:Y:S03]  /*c3d0*/  STL [R1+0xc], R11 ;  /* 0x00000c0b01007387 */ /* 0x0001e60000100800 */
[----:B------:R-:W-:-:S05]  /*c3e0*/  LOP3.LUT R4, R4, 0xfffffffe, RZ, 0xc0, !PT ;  /* 0xfffffffe04047812 */ /* 0x000fca00078ec0ff */
[----:B------:R-:W-:-:S05]  /*c3f0*/  IMAD.IADD R4, R11, 0x1, -R4 ;  /* 0x000000010b047824 */ /* 0x000fca00078e0a04 */
[----:B---3--:R-:W-:-:S04]  /*c400*/  SHF.L.U32 R5, R4, 0x1f, RZ ;  /* 0x0000001f04057819 */ /* 0x008fc800000006ff */
[----:B------:R-:W2:Y:S02]  /*c410*/  SYNCS.PHASECHK.TRANS64.TRYWAIT P0, [R26+URZ+0x31c20], R5 ;  /* 0x031c20051a0075a7 */ /* 0x000ea4000800017f */
[----:B0-2---:R-:W-:Y:S05]  /*c420*/  @!P0 BRA `(.L_x_184) ;  /* 0x0000002800d08947 */ /* 0x005fea0003800000 */
.L_x_252:
[----:B------:R-:W-:Y:S05]  /*c430*/  BSYNC B0 ;  /* 0x0000000000007941 */ /* 0x000fea0003800000 */
.L_x_183:
[----:B------:R-:W2:Y:S01]  /*c440*/  LDL.LU R4, [R1+0x8] ;  /* 0x0000080001047983 */ /* 0x000ea20000300800 */
[----:B------:R-:W-:Y:S01]  /*c450*/  BSSY B0, `(.L_x_185) ;  /* 0x0000167000007945 */ /* 0x000fe20003800000 */
[----:B--2---:R-:W-:-:S13]  /*c460*/  ISETP.GE.AND P0, PT, R4, 0x91, PT ;  /* 0x000000910400780c */ /* 0x004fda0003f06270 */
[----:B------:R-:W-:Y:S05]  /*c470*/  @!P0 BRA `(.L_x_186) ;  /* 0x0000001400908947 */ /* 0x000fea0003800000 */
[----:B------:R-:W-:Y:S01]  /*c480*/  IMAD.MOV R11, RZ, RZ, -R29 ;  /* 0x000000ffff0b7224 */ /* 0x000fe200078e0a1d */
[----:B------:R-:W-:Y:S01]  /*c490*/  BSSY B1, `(.L_x_187) ;  /* 0x000007a000017945 */ /* 0x000fe20003800000 */
[----:B------:R-:W-:Y:S02]  /*c4a0*/  IMAD.MOV.U32 R4, RZ, RZ, 0x1 ;  /* 0x00000001ff047424 */ /* 0x000fe400078e00ff */
[----:B------:R-:W-:-:S03]  /*c4b0*/  VIADD R9, R29, 0xfffffffe ;  /* 0xfffffffe1d097836 */ /* 0x000fc60000000000 */
[----:B------:R-:W-:-:S05]  /*c4c0*/  VIADDMNMX R11, R11, R4, 0xffffffff, !PT ;  /* 0xffffffff0b0b7446 */ /* 0x000fca0007800104 */
[----:B------:R-:W-:-:S05]  /*c4d0*/  IMAD.IADD R4, R29, 0x1, R11 ;  /* 0x000000011d047824 */ /* 0x000fca00078e020b */
[----:B------:R-:W-:-:S04]  /*c4e0*/  LOP3.LUT R4, R4, 0x1, RZ, 0xc0, !PT ;  /* 0x0000000104047812 */ /* 0x000fc800078ec0ff */
[----:B------:R-:W-:-:S13]  /*c4f0*/  ISETP.NE.U32.AND P0, PT, R4, 0x1, PT ;  /* 0x000000010400780c */ /* 0x000fda0003f05070 */
[----:B------:R-:W-:Y:S05]  /*c500*/  @P0 BRA `(.L_x_188) ;  /* 0x0000000400c80947 */ /* 0x000fea0003800000 */
[----:B------:R-:W-:Y:S01]  /*c510*/  VIADD R12, R22, 0x1 ;  /* 0x00000001160c7836 */ /* 0x000fe20000000000 */
[----:B------:R-:W-:Y:S04]  /*c520*/  BSSY B2, `(.L_x_189) ;  /* 0x000006d000027945 */ /* 0x000fe80003800000 */
[----:B------:R-:W-:-:S04]  /*c530*/  ISETP.NE.AND P0, PT, R12, 0x2, PT ;  /* 0x000000020c00780c */ /* 0x000fc80003f05270 */
[----:B------:R-:W-:Y:S02]  /*c540*/  SEL R13, RZ, 0x1, P0 ;  /* 0x00000001ff0d7807 */ /* 0x000fe40000000000 */
[----:B------:R-:W-:Y:S02]  /*c550*/  SEL R12, R12, RZ, P0 ;  /* 0x000000ff0c0c7207 */ /* 0x000fe40000000000 */
[----:B------:R-:W-:Y:S01]  /*c560*/  LOP3.LUT R13, R24, R13, RZ, 0x3c, !PT ;  /* 0x0000000d180d7212 */ /* 0x000fe200078e3cff */
[----:B------:R-:W-:Y:S06]  /*c570*/  @!P6 BRA `(.L_x_190) ;  /* 0x00000004009ce947 */ /* 0x000fec0003800000 */
[----:B------:R-:W-:Y:S01]  /*c580*/  ISETP.NE.U32.AND P0, PT, R2, RZ, PT ;  /* 0x000000ff0200720c */ /* 0x000fe20003f05070 */
[----:B------:R-:W-:-:S03]  /*c590*/  IMAD.MOV.U32 R4, RZ, RZ, R7 ;  /* 0x000000ffff047224 */ /* 0x000fc600078e0007 */
[----:B------:R-:W-:-:S13]  /*c5a0*/  ISETP.NE.AND.EX P0, PT, R3, RZ, PT, P0 ;  /* 0x000000ff0300720c */ /* 0x000fda0003f05300 */
[----:B------:R-:W-:Y:S05]  /*c5b0*/  @!P0 BRA `(.L_x_191) ;  /* 0x0000000000488947 */ /* 0x000fea0003800000 */
[----:B------:R-:W2:Y:S01]  /*c5c0*/  LDC R17, c[0x0][0x41c] ;  /* 0x00010700ff117b82 */ /* 0x000ea20000000800 */
[----:B------:R-:W-:Y:S01]  /*c5d0*/  IMAD.MOV.U32 R14, RZ, RZ, R9 ;  /* 0x000000ffff0e7224 */ /* 0x000fe200078e0009 */
[----:B------:R-:W-:Y:S02]  /*c5e0*/  ULDC.64 UR4, c[0x0][0x408] ;  /* 0x0001020000047ab9 */ /* 0x000fe40000000a00 */
[----:B------:R-:W-:-:S04]  /*c5f0*/  IMAD R15, R8, UR4, RZ ;  /* 0x00000004080f7c24 */ /* 0x000fc8000f8e02ff */
[----:B------:R-:W-:Y:S01]  /*c600*/  IMAD R15, R6, UR5, R15 ;  /* 0x00000005060f7c24 */ /* 0x000fe2000f8e020f */
[----:B--2---:R-:W-:-:S13]  /*c610*/  ISETP.NE.AND P0, PT, R17, 0x1, PT ;  /* 0x000000011100780c */ /* 0x004fda0003f05270 */
[----:B0-----:R-:W0:Y:S02]  /*c620*/  @P0 LDC.64 R4, c[0x0][0x420] ;  /* 0x00010800ff040b82 */ /* 0x001e240000000a00 */
        /* <DEDUP_REMOVED lines=9> */
[----:B------:R-:W-:Y:S02]  /*c6c0*/  IMAD R9, R17, R4, R9 ;  /* 0x0000000411097224 */ /* 0x000fe400078e0209 */
[----:B------:R2:W5:Y:S05]  /*c6d0*/  LDG.E R4, desc[UR58][R2.64] ;  /* 0x0000003a02047981 */ /* 0x00056a000c1e1900 */
.L_x_191:
[----:B--2---:R-:W-:Y:S01]  /*c6e0*/  IMAD R3, R12, 0x8, R26 ;  /* 0x000000080c037824 */ /* 0x004fe200078e021a */
[----:B------:R-:W-:-:S04]  /*c6f0*/  SHF.L.U32 R2, R13, 0x1f, RZ ;  /* 0x0000001f0d027819 */ /* 0x000fc800000006ff */
[----:B------:R-:W2:Y:S02]  /*c700*/  SYNCS.PHASECHK.TRANS64.TRYWAIT P0, [R3+URZ+0x31c40], R2 ;  /* 0x031c4002030075a7 */ /* 0x000ea4000800017f */
[----:B--2---:R-:W-:Y:S05]  /*c710*/  @!P0 BRA `(.L_x_192) ;  /* 0x0000002800288947 */ /* 0x004fea0003800000 */
.L_x_253:
[----:B0-----:R-:W0:Y:S02]  /*c720*/  S2R R5, SR_TID.X ;  /* 0x0000000000057919 */ /* 0x001e240000002100 */
[----:B0-----:R-:W-:-:S04]  /*c730*/  LOP3.LUT R5, R5, 0x7f, RZ, 0xc0, !PT ;  /* 0x0000007f05057812 */ /* 0x001fc800078ec0ff */
[----:B------:R-:W-:-:S13]  /*c740*/  ISETP.NE.AND P1, PT, R5, RZ, PT ;  /* 0x000000ff0500720c */ /* 0x000fda0003f25270 */
[----:B------:R-:W-:Y:S05]  /*c750*/  @P1 BRA `(.L_x_193) ;  /* 0x0000000000141947 */ /* 0x000fea0003800000 */
[----:B------:R-:W-:Y:S01]  /*c760*/  ISETP.NE.AND P0, PT, R27, RZ, PT ;  /* 0x000000ff1b00720c */ /* 0x000fe20003f05270 */
[----:B--2---:R-:W-:-:S04]  /*c770*/  IMAD.MOV.U32 R2, RZ, RZ, 0x6c00 ;  /* 0x00006c00ff027424 */ /* 0x004fc800078e00ff */
[----:B------:R0:W-:Y:S08]  /*c780*/  SYNCS.ARRIVE.TRANS64 RZ, [R3+URZ+0x31c30], R2 ;  /* 0x031c300203ff79a7 */ /* 0x0001f0000800003f */
[----:B------:R-:W-:Y:S05]  /*c790*/  @!P0 BRA `(.L_x_193) ;  /* 0x0000000000048947 */ /* 0x000fea0003800000 */
[----:B------:R-:W-:Y:S01]  /*c7a0*/  BPT.TRAP 0x1 ;  /* 0x000000040000795c */ /* 0x000fe20000300000 */
.L_x_193:
[----:B0-2---:R-:W-:Y:S01]  /*c7b0*/  IMAD R2, R12, 0x6c00, R26 ;  /* 0x00006c000c027824 */ /* 0x005fe200078e021a */
        /* <DEDUP_REMOVED lines=10> */
[----:B-----5:R-:W-:Y:S01]  /*c860*/  R2UR UR13, R4 ;  /* 0x00000000040d72ca */ /* 0x020fe200000e0000 */
[----:B------:R-:W-:Y:S01]  /*c870*/  VIADD R3, R26, 0x31c00 ;  /* 0x00031c001a037836 */ /* 0x000fe20000000000 */
[----:B------:R-:W-:Y:S01]  /*c880*/  UMOV UR17, 0x40 ;  /* 0x0000004000117882 */ /* 0x000fe20000000000 */
[----:B------:R-:W-:-:S02]  /*c890*/  SHF.L.U32 R5, R24, 0x1f, RZ ;  /* 0x0000001f18057819 */ /* 0x000fc400000006ff */
[----:B------:R-:W-:Y:S01]  /*c8a0*/  UIMAD UR11, UR11, 0x90, UR5 ;  /* 0x000000900b0b78a4 */ /* 0x000fe2000f8e0205 */
[----:B------:R-:W-:Y:S01]  /*c8b0*/  IMAD R2, R22, 0x8, R3 ;  /* 0x0000000816027824 */ /* 0x000fe200078e0203 */
[----:B------:R-:W-:Y:S02]  /*c8c0*/  UIADD3 UR9, UR9, 0x31c30, URZ ;  /* 0x00031c3009097890 */ /* 0x000fe4000fffe03f */
[----:B------:R-:W-:Y:S02]  /*c8d0*/  UIADD3 UR8, UR14, 0x16a00, URZ ;  /* 0x00016a000e087890 */ /* 0x000fe4000fffe03f */
[----:B------:R-:W-:Y:S02]  /*c8e0*/  UIADD3.X UR5, URZ, UR39, URZ, UP0, !UPT ;  /* 0x000000273f057290 */ /* 0x000fe400087fe43f */
[----:B------:R-:W-:Y:S02]  /*c8f0*/  UIADD3 UR15, UR14, 0x18e00, URZ ;  /* 0x00018e000e0f7890 */ /* 0x000fe4000fffe03f */
[----:B------:R-:W-:-:S05]  /*c900*/  UIADD3 UR14, UR14, 0x1b200, URZ ;  /* 0x0001b2000e0e7890 */ /* 0x000fca000fffe03f */
[----:B------:R0:W-:Y:S02]  /*c910*/  UTMALDG.4D [UR8], [UR4], desc[UR6] ;  /* 0x00000608040075b4 */ /* 0x0001e40008019000 */
[----:B0-----:R-:W-:Y:S01]  /*c920*/  UMOV UR8, UR15 ;  /* 0x0000000f00087c82 */ /* 0x001fe20008000000 */
[----:B------:R-:W-:Y:S02]  /*c930*/  UMOV UR10, UR16 ;  /* 0x00000010000a7c82 */ /* 0x000fe40008000000 */
[----:B------:R0:W-:Y:S02]  /*c940*/  UTMALDG.4D [UR8], [UR4], desc[UR6] ;  /* 0x00000608040075b4 */ /* 0x0001e40008019000 */
[----:B0-----:R-:W-:Y:S01]  /*c950*/  UMOV UR8, UR14 ;  /* 0x0000000e00087c82 */ /* 0x001fe20008000000 */
[----:B------:R-:W-:Y:S02]  /*c960*/  UMOV UR10, UR17 ;  /* 0x00000011000a7c82 */ /* 0x000fe40008000000 */
[----:B------:R0:W-:Y:S01]  /*c970*/  UTMALDG.4D [UR8], [UR4], desc[UR6] ;  /* 0x00000608040075b4 */ /* 0x0001e20008019000 */
[----:B------:R-:W2:Y:S02]  /*c980*/  SYNCS.PHASECHK.TRANS64.TRYWAIT P0, [R2+URZ+0x60], R5 ;  /* 0x00006005020075a7 */ /* 0x000ea4000800017f */
[----:B0-2---:R-:W-:Y:S05]  /*c990*/  @!P0 BRA `(.L_x_194) ;  /* 0x00000024009c8947 */ /* 0x005fea0003800000 */
.L_x_254:
[----:B------:R-:W-:Y:S05]  /*c9a0*/  @P1 BRA `(.L_x_195) ;  /* 0x0000000000181947 */ /* 0x000fea0003800000 */
[----:B------:R-:W-:Y:S01]  /*c9b0*/  ISETP.NE.AND P0, PT, R27, RZ, PT ;  /* 0x000000ff1b00720c */ /* 0x000fe20003f05270 */
[----:B0-----:R-:W-:Y:S02]  /*c9c0*/  IMAD R2, R22, 0x8, R26 ;  /* 0x0000000816027824 */ /* 0x001fe400078e021a */
[----:B------:R-:W-:-:S04]  /*c9d0*/  IMAD.MOV.U32 R3, RZ, RZ, 0x6c00 ;  /* 0x00006c00ff037424 */ /* 0x000fc800078e00ff */
[----:B------:R2:W-:Y:S06]  /*c9e0*/  SYNCS.ARRIVE.TRANS64 RZ, [R2+URZ+0x31c50], R3 ;  /* 0x031c500302ff79a7 */ /* 0x0005ec000800003f */
[----:B------:R-:W-:Y:S05]  /*c9f0*/  @!P0 BRA `(.L_x_195) ;  /* 0x0000000000048947 */ /* 0x000fea0003800000 */
[----:B------:R-:W-:Y:S01]  /*ca00*/  BPT.TRAP 0x1 ;  /* 0x000000040000795c */ /* 0x000fe20000300000 */
.L_x_195:
[C-C-:B0-2---:R-:W-:Y:S01]  /*ca10*/  IMAD R2, R22.reuse, 0x8, R26.reuse ;  /* 0x0000000816027824 */ /* 0x145fe200078e021a */
[----:B------:R-:W-:Y:S01]  /*ca20*/  R2UR UR11, R25 ;  /* 0x00000000190b72ca */ /* 0x000fe200000e0000 */
[----:B------:R-:W-:Y:S01]  /*ca30*/  IMAD R3, R22, 0x6c00, R26 ;  /* 0x00006c0016037824 */ /* 0x000fe200078e021a */
        /* <DEDUP_REMOVED lines=10> */
[----:B------:R-:W-:-:S02]  /*cae0*/  IMAD.MOV.U32 R7, RZ, RZ, R4 ;  /* 0x000000ffff077224 */ /* 0x000fc400078e0004 */
[----:B------:R-:W-:Y:S01]  /*caf0*/  IMAD.MOV.U32 R25, RZ, RZ, R9 ;  /* 0x000000ffff197224 */ /* 0x000fe200078e0009 */
[----:B------:R-:W-:Y:S02]  /*cb00*/  UIMAD UR11, UR11, 0x90, UR5 ;  /* 0x000000900b0b78a4 */ /* 0x000fe4000f8e0205 */
[----:B------:R-:W-:Y:S02]  /*cb10*/  UIADD3 UR9, UR9, 0x31c50, URZ ;  /* 0x00031c5009097890 */ /* 0x000fe4000fffe03f */
[----:B------:R-:W-:Y:S02]  /*cb20*/  UIADD3 UR8, UR15, 0x200, URZ ;  /* 0x000002000f087890 */ /* 0x000fe4000fffe03f */
[----:B------:R-:W-:Y:S02]  /*cb30*/  UIADD3.X UR5, URZ, UR39, URZ, UP0, !UPT ;  /* 0x000000273f057290 */ /* 0x000fe400087fe43f */
[----:B------:R-:W-:Y:S02]  /*cb40*/  UIADD3 UR14, UR15, 0x2600, URZ ;  /* 0x000026000f0e7890 */ /* 0x000fe4000fffe03f */
[----:B------:R-:W-:-:S05]  /*cb50*/  UIADD3 UR15, UR15, 0x4a00, URZ ;  /* 0x00004a000f0f7890 */ /* 0x000fca000fffe03f */
[----:B------:R0:W-:Y:S02]  /*cb60*/  UTMALDG.4D [UR8], [UR4], desc[UR6] ;  /* 0x00000608040075b4 */ /* 0x0001e40008019000 */
[----:B0-----:R-:W-:Y:S01]  /*cb70*/  UMOV UR8, UR14 ;  /* 0x0000000e00087c82 */ /* 0x001fe20008000000 */
[----:B------:R-:W-:Y:S01]  /*cb80*/  UMOV UR10, UR16 ;  /* 0x00000010000a7c82 */ /* 0x000fe20008000000 */
[----:B------:R-:W-:Y:S01]  /*cb90*/  UMOV UR14, 0x40 ;  /* 0x00000040000e7882 */ /* 0x000fe20000000000 */
[----:B------:R0:W-:Y:S02]  /*cba0*/  UTMALDG.4D [UR8], [UR4], desc[UR6] ;  /* 0x00000608040075b4 */ /* 0x0001e40008019000 */
[----:B0-----:R-:W-:Y:S01]  /*cbb0*/  UMOV UR8, UR15 ;  /* 0x0000000f00087c82 */ /* 0x001fe20008000000 */
[----:B------:R-:W-:Y:S02]  /*cbc0*/  UMOV UR10, UR14 ;  /* 0x0000000e000a7c82 */ /* 0x000fe40008000000 */
[----:B------:R2:W-:Y:S02]  /*cbd0*/  UTMALDG.4D [UR8], [UR4], desc[UR6] ;  /* 0x00000608040075b4 */ /* 0x0005e40008019000 */
[----:B--2---:R-:W-:Y:S01]  /*cbe0*/  NOP ;  /* 0x0000000000007918 */ /* 0x004fe20000000000 */
.L_x_190:
[----:B------:R-:W-:Y:S05]  /*cbf0*/  BSYNC B2 ;  /* 0x0000000000027941 */ /* 0x000fea0003800000 */
.L_x_189:
[----:B------:R-:W-:Y:S02]  /*cc00*/  VIADD R9, R29, 0xfffffffd ;  /* 0xfffffffd1d097836 */ /* 0x000fe40000000000 */
[----:B------:R-:W-:Y:S02]  /*cc10*/  IMAD.MOV.U32 R22, RZ, RZ, R12 ;  /* 0x000000ffff167224 */ /* 0x000fe400078e000c */
[----:B------:R-:W-:-:S07]  /*cc20*/  IMAD.MOV.U32 R24, RZ, RZ, R13 ;  /* 0x000000ffff187224 */ /* 0x000fce00078e000d */
.L_x_188:
[----:B------:R-:W-:Y:S05]  /*cc30*/  BSYNC B1 ;  /* 0x0000000000017941 */ /* 0x000fea0003800000 */
.L_x_187:
[----:B------:R-:W-:-:S05]  /*cc40*/  IMAD.MOV R11, RZ, RZ, -R11 ;  /* 0x000000ffff0b7224 */ /* 0x000fca00078e0a0b */
[----:B------:R-:W-:-:S13]  /*cc50*/  ISETP.NE.AND P0, PT, R10, R11, PT ;  /* 0x0000000b0a00720c */ /* 0x000fda0003f05270 */
[----:B------:R-:W-:Y:S05]  /*cc60*/  @!P0 BRA `(.L_x_186) ;  /* 0x0000000c00948947 */ /* 0x000fea0003800000 */
[----:B------:R-:W-:-:S07]  /*cc70*/  IMAD.MOV.U32 R4, RZ, RZ, R7 ;  /* 0x000000ffff047224 */ /* 0x000fce00078e0007 */
.L_x_210:
[----:B------:R-:W-:Y:S01]  /*cc80*/  VIADD R10, R22, 0x1 ;  /* 0x00000001160a7836 */ /* 0x000fe20000000000 */
[----:B------:R-:W-:Y:S05]  /*cc90*/  YIELD ;  /* 0x0000000000007946 */ /* 0x000fea0003800000 */
[----:B------:R-:W-:Y:S01]  /*cca0*/  ISETP.NE.AND P0, PT, R10, 0x2, PT ;  /* 0x000000020a00780c */ /* 0x000fe20003f05270 */
[----:B------:R-:W-:Y:S03]  /*ccb0*/  BSSY B1, `(.L_x_196) ;  /* 0x000006c000017945 */ /* 0x000fe60003800000 */
[----:B------:R-:W-:-:S02]  /*ccc0*/  SEL R11, RZ, 0x1, P0 ;  /* 0x00000001ff0b7807 */ /* 0x000fc40000000000 */
[----:B------:R-:W-:Y:S02]  /*ccd0*/  SEL R10, R10, RZ, P0 ;  /* 0x000000ff0a0a7207 */ /* 0x000fe40000000000 */
[----:B------:R-:W-:Y:S01]  /*cce0*/  LOP3.LUT R11, R24, R11, RZ, 0x3c, !PT ;  /* 0x0000000b180b7212 */ /* 0x000fe200078e3cff */
[----:B------:R-:W-:Y:S06]  /*ccf0*/  @!P6 BRA `(.L_x_197) ;  /* 0x00000004009ce947 */ /* 0x000fec0003800000 */
[----:B------:R-:W-:Y:S01]  /*cd00*/  ULDC.64 UR4, c[0x0][0x3f8] ;  /* 0x0000fe0000047ab9 */ /* 0x000fe20000000a00 */
[----:B------:R-:W-:Y:S01]  /*cd10*/  IMAD.MOV.U32 R12, RZ, RZ, R9 ;  /* 0x000000ffff0c7224 */ /* 0x000fe200078e0009 */
[----:B------:R-:W-:-:S04]  /*cd20*/  ISETP.NE.U32.AND P0, PT, RZ, UR4, PT ;  /* 0x00000004ff007c0c */ /* 0x000fc8000bf05070 */
[----:B------:R-:W-:-:S13]  /*cd30*/  ISETP.NE.AND.EX P0, PT, RZ, UR5, PT, P0 ;  /* 0x00000005ff007c0c */ /* 0x000fda000bf05300 */
[----:B------:R-:W-:Y:S05]  /*cd40*/  @!P0 BRA `(.L_x_198) ;  /* 0x0000000000488947 */ /* 0x000fea0003800000 */
[----:B------:R-:W2:Y:S01]  /*cd50*/  LDC R12, c[0x0][0x41c] ;  /* 0x00010700ff0c7b82 */ /* 0x000ea20000000800 */
[----:B------:R-:W-:Y:S01]  /*cd60*/  IMAD.MOV.U32 R13, RZ, RZ, R9 ;  /* 0x000000ffff0d7224 */ /* 0x000fe200078e0009 */
[----:B------:R-:W-:Y:S02]  /*cd70*/  ULDC.64 UR6, c[0x0][0x408] ;  /* 0x0001020000067ab9 */ /* 0x000fe40000000a00 */
[----:B0-----:R-:W-:-:S04]  /*cd80*/  IMAD R5, R8, UR6, RZ ;  /* 0x0000000608057c24 */ /* 0x001fc8000f8e02ff */
[----:B------:R-:W-:Y:S01]  /*cd90*/  IMAD R5, R6, UR7, R5 ;  /* 0x0000000706057c24 */ /* 0x000fe2000f8e0205 */
[----:B--2---:R-:W-:-:S13]  /*cda0*/  ISETP.NE.AND P0, PT, R12, 0x1, PT ;  /* 0x000000010c00780c */ /* 0x004fda0003f05270 */
[----:B------:R-:W0:Y:S02]  /*cdb0*/  @P0 LDC.64 R2, c[0x0][0x420] ;  /* 0x00010800ff020b82 */ /* 0x000e240000000a00 */
[----:B0-----:R-:W-:-:S05]  /*cdc0*/  @P0 IMAD.HI.U32 R2, R9, R2, RZ ;  /* 0x0000000209020227 */ /* 0x001fca00078e00ff */
[----:B------:R-:W-:-:S04]  /*cdd0*/  @P0 SHF.R.U32.HI R13, RZ, R3, R2 ;  /* 0x00000003ff0d0219 */ /* 0x000fc80000011602 */
[--C-:B------:R-:W-:Y:S01]  /*cde0*/  SHF.R.S32.HI R3, RZ, 0x1f, R13.reuse ;  /* 0x0000001fff037819 */ /* 0x100fe2000001140d */
[----:B------:R-:W-:-:S04]  /*cdf0*/  IMAD.MOV.U32 R2, RZ, RZ, R13 ;  /* 0x000000ffff027224 */ /* 0x000fc800078e000d */
[----:B------:R-:W-:-:S04]  /*ce00*/  IMAD.WIDE.U32 R2, R6, UR6, R2 ;  /* 0x0000000606027c25 */ /* 0x000fc8000f8e0002 */
[----:B------:R-:W-:Y:S01]  /*ce10*/  IMAD.IADD R3, R5, 0x1, R3 ;  /* 0x0000000105037824 */ /* 0x000fe200078e0203 */
[----:B------:R-:W-:-:S04]  /*ce20*/  LEA R4, P0, R2, UR4, 0x2 ;  /* 0x0000000402047c11 */ /* 0x000fc8000f8010ff */
[----:B------:R-:W-:-:S05]  /*ce30*/  LEA.HI.X R5, R2, UR5, R3, 0x2, P0 ;  /* 0x0000000502057c11 */ /* 0x000fca00080f1403 */
[----:B------:R2:W5:Y:S01]  /*ce40*/  LDG.E R4, desc[UR58][R4.64] ;  /* 0x0000003a04047981 */ /* 0x000562000c1e1900 */
[----:B------:R-:W-:-:S04]  /*ce50*/  IMAD.MOV R2, RZ, RZ, -R13 ;  /* 0x000000ffff027224 */ /* 0x000fc800078e0a0d */
[----:B------:R-:W-:-:S07]  /*ce60*/  IMAD R12, R12, R2, R9 ;  /* 0x000000020c0c7224 */ /* 0x000fce00078e0209 */
.L_x_198:
[----:B------:R-:W-:Y:S01]  /*ce70*/  IMAD R3, R10, 0x8, R26 ;  /* 0x000000080a037824 */ /* 0x000fe200078e021a */
[----:B------:R-:W-:-:S04]  /*ce80*/  SHF.L.U32 R2, R11, 0x1f, RZ ;  /* 0x0000001f0b027819 */ /* 0x000fc800000006ff */
[----:B------:R-:W3:Y:S02]  /*ce90*/  SYNCS.PHASECHK.TRANS64.TRYWAIT P0, [R3+URZ+0x31c40], R2 ;  /* 0x031c4002030075a7 */ /* 0x000ee4000800017f */
[----:B---3--:R-:W-:Y:S05]  /*cea0*/  @!P0 BRA `(.L_x_199) ;  /* 0x00000020006c8947 */ /* 0x008fea0003800000 */
.L_x_255:
[----:B0-2---:R-:W0:Y:S02]  /*ceb0*/  S2R R5, SR_TID.X ;  /* 0x0000000000057919 */ /* 0x005e240000002100 */
[----:B0-----:R-:W-:-:S04]  /*cec0*/  LOP3.LUT R5, R5, 0x7f, RZ, 0xc0, !PT ;  /* 0x0000007f05057812 */ /* 0x001fc800078ec0ff */
[----:B------:R-:W-:-:S13]  /*ced0*/  ISETP.NE.AND P0, PT, R5, RZ, PT ;  /* 0x000000ff0500720c */ /* 0x000fda0003f05270 */
[----:B------:R-:W-:Y:S05]  /*cee0*/  @P0 BRA `(.L_x_200) ;  /* 0x0000000000140947 */ /* 0x000fea0003800000 */
[----:B------:R-:W-:Y:S01]  /*cef0*/  ISETP.NE.AND P1, PT, R27, RZ, PT ;  /* 0x000000ff1b00720c */ /* 0x000fe20003f25270 */
[----:B---3--:R-:W-:-:S04]  /*cf00*/  IMAD.MOV.U32 R2, RZ, RZ, 0x6c00 ;  /* 0x00006c00ff027424 */ /* 0x008fc800078e00ff */
[----:B------:R0:W-:Y:S08]  /*cf10*/  SYNCS.ARRIVE.TRANS64 RZ, [R3+URZ+0x31c30], R2 ;  /* 0x031c300203ff79a7 */ /* 0x0001f0000800003f */
[----:B------:R-:W-:Y:S05]  /*cf20*/  @!P1 BRA `(.L_x_200) ;  /* 0x0000000000049947 */ /* 0x000fea0003800000 */
[----:B------:R-:W-:Y:S01]  /*cf30*/  BPT.TRAP 0x1 ;  /* 0x000000040000795c */ /* 0x000fe20000300000 */
.L_x_200:
[----:B0--3--:R-:W-:Y:S01]  /*cf40*/  IMAD R2, R10, 0x6c00, R26 ;  /* 0x00006c000a027824 */ /* 0x009fe200078e021a */
        /* <DEDUP_REMOVED lines=30> */
.L_x_256:
[----:B------:R-:W-:Y:S05]  /*d130*/  @P0 BRA `(.L_x_202) ;  /* 0x0000000000140947 */ /* 0x000fea0003800000 */
[----:B------:R-:W-:Y:S01]  /*d140*/  ISETP.NE.AND P1, PT, R27, RZ, PT ;  /* 0x000000ff1b00720c */ /* 0x000fe20003f25270 */
[----:B------:R-:W-:-:S04]  /*d150*/  IMAD.MOV.U32 R2, RZ, RZ, 0x6c00 ;  /* 0x00006c00ff027424 */ /* 0x000fc800078e00ff */
[----:B------:R2:W-:Y:S08]  /*d160*/  SYNCS.ARRIVE.TRANS64 RZ, [R3+URZ+0x50], R2 ;  /* 0x0000500203ff79a7 */ /* 0x0005f0000800003f */
[----:B------:R-:W-:Y:S05]  /*d170*/  @!P1 BRA `(.L_x_202) ;  /* 0x0000000000049947 */ /* 0x000fea0003800000 */
[----:B------:R-:W-:Y:S01]  /*d180*/  BPT.TRAP 0x1 ;  /* 0x000000040000795c */ /* 0x000fe20000300000 */
.L_x_202:
        /* <DEDUP_REMOVED lines=11> */
[----:B------:R-:W-:Y:S01]  /*d240*/  R2UR UR12, R0 ;  /* 0x00000000000c72ca */ /* 0x000fe200000e0000 */
[----:B------:R-:W-:-:S02]  /*d250*/  IMAD.MOV.U32 R25, RZ, RZ, R12 ;  /* 0x000000ffff197224 */ /* 0x000fc400078e000c */
[----:B------:R-:W-:Y:S02]  /*d260*/  IMAD.MOV.U32 R7, RZ, RZ, R4 ;  /* 0x000000ffff077224 */ /* 0x000fe400078e0004 */
[----:B------:R-:W-:Y:S02]  /*d270*/  UIMAD UR11, UR11, 0x90, UR5 ;  /* 0x000000900b0b78a4 */ /* 0x000fe4000f8e0205 */
[----:B------:R-:W-:Y:S02]  /*d280*/  UIADD3 UR9, UR9, 0x50, URZ ;  /* 0x0000005009097890 */ /* 0x000fe4000fffe03f */
[----:B------:R-:W-:Y:S02]  /*d290*/  UIADD3 UR14, UR8, 0x200, URZ ;  /* 0x00000200080e7890 */ /* 0x000fe4000fffe03f */
[----:B------:R-:W-:Y:S02]  /*d2a0*/  UIADD3.X UR5, URZ, UR39, URZ, UP0, !UPT ;  /* 0x000000273f057290 */ /* 0x000fe400087fe43f */
[----:B------:R-:W-:-:S02]  /*d2b0*/  UIADD3 UR15, UR8, 0x2600, URZ ;  /* 0x00002600080f7890 */ /* 0x000fc4000fffe03f */
        /* <DEDUP_REMOVED lines=11> */
.L_x_197:
[----:B------:R-:W-:Y:S05]  /*d370*/  BSYNC B1 ;  /* 0x0000000000017941 */ /* 0x000fea0003800000 */
.L_x_196:
[----:B------:R-:W-:Y:S01]  /*d380*/  VIADD R22, R10, 0x1 ;  /* 0x000000010a167836 */ /* 0x000fe20000000000 */
[----:B------:R-:W-:Y:S04]  /*d390*/  BSSY B1, `(.L_x_203) ;  /* 0x000006e000017945 */ /* 0x000fe80003800000 */
[----:B------:R-:W-:-:S04]  /*d3a0*/  ISETP.NE.AND P0, PT, R22, 0x2, PT ;  /* 0x000000021600780c */ /* 0x000fc80003f05270 */
[----:B0-----:R-:W-:Y:S02]  /*d3b0*/  SEL R24, RZ, 0x1, P0 ;  /* 0x00000001ff187807 */ /* 0x001fe40000000000 */
[----:B------:R-:W-:Y:S02]  /*d3c0*/  SEL R22, R22, RZ, P0 ;  /* 0x000000ff16167207 */ /* 0x000fe40000000000 */
[----:B------:R-:W-:Y:S01]  /*d3d0*/  LOP3.LUT R24, R11, R24, RZ, 0x3c, !PT ;  /* 0x000000180b187212 */ /* 0x000fe200078e3cff */
[----:B------:R-:W-:Y:S06]  /*d3e0*/  @!P6 BRA `(.L_x_204) ;  /* 0x0000000400a0e947 */ /* 0x000fec0003800000 */
[----:B------:R-:W-:Y:S01]  /*d3f0*/  ULDC.64 UR4, c[0x0][0x3f8] ;  /* 0x0000fe0000047ab9 */ /* 0x000fe20000000a00 */
[----:B------:R-:W-:Y:S01]  /*d400*/  VIADD R13, R9, 0xffffffff ;  /* 0xffffffff090d7836 */ /* 0x000fe20000000000 */
[----:B------:R-:W-:-:S04]  /*d410*/  ISETP.NE.U32.AND P0, PT, RZ, UR4, PT ;  /* 0x00000004ff007c0c */ /* 0x000fc8000bf05070 */
[----:B------:R-:W-:-:S13]  /*d420*/  ISETP.NE.AND.EX P0, PT, RZ, UR5, PT, P0 ;  /* 0x00000005ff007c0c */ /* 0x000fda000bf05300 */
[----:B------:R-:W-:Y:S05]  /*d430*/  @!P0 BRA `(.L_x_205) ;  /* 0x0000000000488947 */ /* 0x000fea0003800000 */
[----:B------:R-:W0:Y:S01]  /*d440*/  LDC R12, c[0x0][0x41c] ;  /* 0x00010700ff0c7b82 */ /* 0x000e220000000800 */
[----:B------:R-:W-:Y:S01]  /*d450*/  IMAD.MOV.U32 R15, RZ, RZ, R13 ;  /* 0x000000ffff0f7224 */ /* 0x000fe200078e000d */
[----:B------:R-:W-:Y:S02]  /*d460*/  ULDC.64 UR6, c[0x0][0x408] ;  /* 0x0001020000067ab9 */ /* 0x000fe40000000a00 */
[----:B------:R-:W-:-:S04]  /*d470*/  IMAD R5, R8, UR6, RZ ;  /* 0x0000000608057c24 */ /* 0x000fc8000f8e02ff */
[----:B------:R-:W-:Y:S01]  /*d480*/  IMAD R5, R6, UR7, R5 ;  /* 0x0000000706057c24 */ /* 0x000fe2000f8e0205 */
[----:B0-----:R-:W-:-:S13]  /*d490*/  ISETP.NE.AND P0, PT, R12, 0x1, PT ;  /* 0x000000010c00780c */ /* 0x001fda0003f05270 */
[----:B--2---:R-:W0:Y:S02]  /*d4a0*/  @P0 LDC.64 R2, c[0x0][0x420] ;  /* 0x00010800ff020b82 */ /* 0x004e240000000a00 */
        /* <DEDUP_REMOVED lines=11> */
.L_x_205:
[----:B--2---:R-:W-:Y:S01]  /*d560*/  IMAD R2, R22, 0x8, R26 ;  /* 0x0000000816027824 */ /* 0x004fe200078e021a */
[----:B------:R-:W-:-:S04]  /*d570*/  SHF.L.U32 R3, R24, 0x1f, RZ ;  /* 0x0000001f18037819 */ /* 0x000fc800000006ff */
[----:B------:R-:W2:Y:S02]  /*d580*/  SYNCS.PHASECHK.TRANS64.TRYWAIT P0, [R2+URZ+0x31c40], R3 ;  /* 0x031c4003020075a7 */ /* 0x000ea4000800017f */
[----:B--2---:R-:W-:Y:S05]  /*d590*/  @!P0 BRA `(.L_x_206) ;  /* 0x0000001800d88947 */ /* 0x004fea0003800000 */
.L_x_257:
        /* <DEDUP_REMOVED lines=9> */
.L_x_207:
[----:B0-2---:R-:W-:Y:S01]  /*d630*/  IMAD R2, R22, 0x6c00, R26 ;  /* 0x00006c0016027824 */ /* 0x005fe200078e021a */
[----:B------:R-:W-:Y:S01]  /*d640*/  R2UR UR11, R13 ;  /* 0x000000000d0b72ca */ /* 0x000fe200000e0000 */
[----:B------:R-:W-:Y:S01]  /*d650*/  VIADD R3, R26, 0x31c00 ;  /* 0x00031c001a037836 */ /* 0x000fe20000000000 */
[----:B------:R-:W-:Y:S01]  /*d660*/  R2UR UR5, R23 ;  /* 0x00000000170572ca */ /* 0x000fe200000e0000 */
[----:B------:R-:W-:Y:S01]  /*d670*/  UIADD3 UR4, UP0, UR38, 0x370, URZ ;  /* 0x0000037026047890 */ /* 0x000fe2000ff1e03f */
[----:B------:R-:W-:Y:S01]  /*d680*/  R2UR UR8, R2 ;  /* 0x00000000020872ca */ /* 0x000fe200000e0000 */
[--C-:B------:R-:W-:Y:S01]  /*d690*/  IMAD R2, R22, 0x8, R3.reuse ;  /* 0x0000000816027824 */ /* 0x100fe200078e0203 */
[----:B------:R-:W-:Y:S01]  /*d6a0*/  R2UR UR12, R0 ;  /* 0x00000000000c72ca */ /* 0x000fe200000e0000 */
[----:B------:R-:W-:Y:S01]  /*d6b0*/  UMOV UR10, URZ ;  /* 0x0000003f000a7c82 */ /* 0x000fe20008000000 */
[----:B-----5:R-:W-:Y:S01]  /*d6c0*/  R2UR UR13, R4 ;  /* 0x00000000040d72ca */ /* 0x020fe200000e0000 */
[----:B------:R-:W-:Y:S01]  /*d6d0*/  UMOV UR6, 0x0 ;  /* 0x0000000000067882 */ /* 0x000fe20000000000 */
[----:B------:R-:W-:Y:S01]  /*d6e0*/  R2UR UR9, R2 ;  /* 0x00000000020972ca */ /* 0x000fe200000e0000 */
[----:B------:R-:W-:Y:S01]  /*d6f0*/  UMOV UR7, 0x14f00000 ;  /* 0x14f0000000077882 */ /* 0x000fe20000000000 */
[----:B------:R-:W-:Y:S01]  /*d700*/  UMOV UR17, 0x20 ;  /* 0x0000002000117882 */ /* 0x000fe20000000000 */
[----:B------:R-:W-:Y:S01]  /*d710*/  UMOV UR18, 0x40 ;  /* 0x0000004000127882 */ /* 0x000fe20000000000 */
[----:B------:R-:W-:Y:S01]  /*d720*/  SHF.L.U32 R11, R11, 0x1f, RZ ;  /* 0x0000001f0b0b7819 */ /* 0x000fe200000006ff */
[----:B------:R-:W-:Y:S01]  /*d730*/  UIMAD UR11, UR11, 0x90, UR5 ;  /* 0x000000900b0b78a4 */ /* 0x000fe2000f8e0205 */
[----:B------:R-:W-:Y:S01]  /*d740*/  IMAD R2, R10, 0x8, R3 ;  /* 0x000000080a027824 */ /* 0x000fe200078e0203 */
[----:B------:R-:W-:-:S02]  /*d750*/  UIADD3 UR14, UR8, 0x16a00, URZ ;  /* 0x00016a00080e7890 */ /* 0x000fc4000fffe03f */
[----:B------:R-:W-:Y:S02]  /*d760*/  UIADD3.X UR5, URZ, UR39, URZ, UP0, !UPT ;  /* 0x000000273f057290 */ /* 0x000fe400087fe43f */
[----:B------:R-:W-:Y:S02]  /*d770*/  UIADD3 UR15, UR8, 0x18e00, URZ ;  /* 0x00018e00080f7890 */ /* 0x000fe4000fffe03f */
[----:B------:R-:W-:Y:S02]  /*d780*/  UIADD3 UR9, UR9, 0x30, URZ ;  /* 0x0000003009097890 */ /* 0x000fe4000fffe03f */
[----:B------:R-:W-:-:S03]  /*d790*/  UIADD3 UR16, UR8, 0x1b200, URZ ;  /* 0x0001b20008107890 */ /* 0x000fc6000fffe03f */
[----:B------:R-:W-:-:S04]  /*d7a0*/  UMOV UR8, UR14 ;  /* 0x0000000e00087c82 */ /* 0x000fc80008000000 */
        /* <DEDUP_REMOVED lines=9> */
.L_x_258:
[----:B------:R-:W-:Y:S05]  /*d840*/  @P0 BRA `(.L_x_209) ;  /* 0x0000000000140947 */ /* 0x000fea0003800000 */
[----:B------:R-:W-:Y:S01]  /*d850*/  ISETP.NE.AND P1, PT, R27, RZ, PT ;  /* 0x000000ff1b00720c */ /* 0x000fe20003f25270 */
[----:B------:R-:W-:-:S04]  /*d860*/  IMAD.MOV.U32 R3, RZ, RZ, 0x6c00 ;  /* 0x00006c00ff037424 */ /* 0x000fc800078e00ff */
[----:B------:R2:W-:Y:S08]  /*d870*/  SYNCS.ARRIVE.TRANS64 RZ, [R2+URZ+0x50], R3 ;  /* 0x0000500302ff79a7 */ /* 0x0005f0000800003f */
[----:B------:R-:W-:Y:S05]  /*d880*/  @!P1 BRA `(.L_x_209) ;  /* 0x0000000000049947 */ /* 0x000fea0003800000 */
[----:B------:R-:W-:Y:S01]  /*d890*/  BPT.TRAP 0x1 ;  /* 0x000000040000795c */ /* 0x000fe20000300000 */
.L_x_209:
        /* <DEDUP_REMOVED lines=29> */
.L_x_204:
[----:B------:R-:W-:Y:S05]  /*da70*/  BSYNC B1 ;  /* 0x0000000000017941 */ /* 0x000fea0003800000 */
.L_x_203:
[C---:B------:R-:W-:Y:S01]  /*da80*/  ISETP.GT.AND P0, PT, R9.reuse, 0x1, PT ;  /* 0x000000010900780c */ /* 0x040fe20003f04270 */
[----:B0-2---:R-:W-:-:S04]  /*da90*/  VIADD R2, R9, 0xfffffffe ;  /* 0xfffffffe09027836 */ /* 0x005fc80000000000 */
[----:B------:R-:W-:-:S08]  /*daa0*/  IMAD.MOV.U32 R9, RZ, RZ, R2 ;  /* 0x000000ffff097224 */ /* 0x000fd000078e0002 */
[----:B------:R-:W-:Y:S05]  /*dab0*/  @P0 BRA `(.L_x_210) ;  /* 0xfffffff000700947 */ /* 0x000fea000383ffff */
.L_x_186:
[----:B------:R-:W-:Y:S05]  /*dac0*/  BSYNC B0 ;  /* 0x0000000000007941 */ /* 0x000fea0003800000 */
.L_x_185:
[----:B------:R-:W-:Y:S01]  /*dad0*/  ISETP.NE.AND P0, PT, R27, RZ, PT ;  /* 0x000000ff1b00720c */ /* 0x000fe20003f05270 */
[----:B------:R-:W-:-:S12]  /*dae0*/  BSSY B0, `(.L_x_211) ;  /* 0x000000e000007945 */ /* 0x000fd80003800000 */
[----:B------:R-:W-:Y:S05]  /*daf0*/  @P0 BRA `(.L_x_212) ;  /* 0x0000000000300947 */ /* 0x000fea0003800000 */
[----:B------:R-:W2:Y:S01]  /*db00*/  S2R R9, SR_LANEID ;  /* 0x0000000000097919 */ /* 0x000ea20000000000 */
[----:B------:R-:W-:Y:S01]  /*db10*/  VOTEU.ANY UR4, UPT, PT ;  /* 0x0000000000047886 */ /* 0x000fe200038e0100 */
[----:B------:R-:W3:Y:S01]  /*db20*/  LDC.64 R2, c[0x0][0xc38] ;  /* 0x00030e00ff027b82 */ /* 0x000ee20000000a00 */
[----:B------:R-:W2:Y:S08]  /*db30*/  FLO.U32 R4, UR4 ;  /* 0x0000000400047d00 */ /* 0x000eb000080e0000 */
[----:B0-----:R-:W3:Y:S01]  /*db40*/  POPC R5, UR4 ;  /* 0x0000000400057d09 */ /* 0x001ee20008000000 */
[----:B--2---:R-:W-:-:S13]  /*db50*/  ISETP.EQ.U32.AND P0, PT, R4, R9, PT ;  /* 0x000000090400720c */ /* 0x004fda0003f02070 */
[----:B---3--:R-:W2:Y:S01]  /*db60*/  @P0 ATOMG.E.ADD.STRONG.GPU PT, R3, desc[UR58][R2.64], R5 ;  /* 0x00000005020309a8 */ /* 0x008ea200081ee1fa */
[----:B------:R-:W0:Y:S02]  /*db70*/  S2R R6, SR_LTMASK ;  /* 0x0000000000067919 */ /* 0x000e240000003900 */
[----:B0-----:R-:W-:-:S04]  /*db80*/  LOP3.LUT R6, R6, UR4, RZ, 0xc0, !PT ;  /* 0x0000000406067c12 */ /* 0x001fc8000f8ec0ff */
[----:B------:R-:W0:Y:S01]  /*db90*/  POPC R9, R6 ;  /* 0x0000000600097309 */ /* 0x000e220000000000 */
[----:B--2---:R-:W0:Y:S02]  /*dba0*/  SHFL.IDX PT, R4, R3, R4, 0x1f ;  /* 0x00001f0403047589 */ /* 0x004e2400000e0000 */
[----:B0-----:R-:W-:-:S07]  /*dbb0*/  IADD3 R16, R4, UR36, R9 ;  /* 0x0000002404107c10 */ /* 0x001fce000fffe009 */
.L_x_212:
[----:B------:R-:W-:Y:S05]  /*dbc0*/  BSYNC B0 ;  /* 0x0000000000007941 */ /* 0x000fea0003800000 */
.L_x_211:
[----:B------:R-:W-:Y:S04]  /*dbd0*/  BSSY B0, `(.L_x_213) ;  /* 0x000002b000007945 */ /* 0x000fe80003800000 */
[----:B------:R-:W-:Y:S05]  /*dbe0*/  @!P6 BRA `(.L_x_214) ;  /* 0x0000000000a4e947 */ /* 0x000fea0003800000 */
[----:B------:R-:W-:Y:S01]  /*dbf0*/  IMAD R3, R22, 0x8, R26 ;  /* 0x0000000816037824 */ /* 0x000fe200078e021a */
[----:B------:R-:W-:-:S04]  /*dc00*/  SHF.L.U32 R2, R24, 0x1f, RZ ;  /* 0x0000001f18027819 */ /* 0x000fc800000006ff */
[----:B------:R-:W2:Y:S02]  /*dc10*/  SYNCS.PHASECHK.TRANS64.TRYWAIT P0, [R3+URZ+0x31c60], R2 ;  /* 0x031c6002030075a7 */ /* 0x000ea4000800017f */
[----:B--2---:R-:W-:Y:S05]  /*dc20*/  @!P0 BRA `(.L_x_215) ;  /* 0x00000014005c8947 */ /* 0x004fea0003800000 */
.L_x_259:
        /* <DEDUP_REMOVED lines=9> */
.L_x_216:
[----:B0-----:R-:W-:Y:S01]  /*dcc0*/  IMAD R26, R22, 0x6c00, R26 ;  /* 0x00006c00161a7824 */ /* 0x001fe200078e021a */
        /* <DEDUP_REMOVED lines=10> */
[----:B------:R-:W-:-:S05]  /*dd70*/  R2UR UR13, R7 ;  /* 0x00000000070d72ca */ /* 0x000fca00000e0000 */
        /* <DEDUP_REMOVED lines=9> */
[----:B0-----:R-:W-:Y:S01]  /*de10*/  UMOV UR8, UR15 ;  /* 0x0000000f00087c82 */ /* 0x001fe20008000000 */
[----:B------:R-:W-:Y:S02]  /*de20*/  UMOV UR10, UR17 ;  /* 0x00000011000a7c82 */ /* 0x000fe40008000000 */
[----:B------:R0:W-:Y:S02]  /*de30*/  UTMALDG.4D [UR8], [UR4], desc[UR6] ;  /* 0x00000608040075b4 */ /* 0x0001e40008019000 */
[----:B0-----:R-:W-:Y:S01]  /*de40*/  UMOV UR8, UR16 ;  /* 0x0000001000087c82 */ /* 0x001fe20008000000 */
[----:B------:R-:W-:-:S02]  /*de50*/  UMOV UR10, UR14 ;  /* 0x0000000e000a7c82 */ /* 0x000fc40008000000 */
[----:B------:R4:W-:Y:S02]  /*de60*/  UTMALDG.4D [UR8], [UR4], desc[UR6] ;  /* 0x00000608040075b4 */ /* 0x0009e40008019000 */
[----:B----4-:R-:W-:Y:S01]  /*de70*/  NOP ;  /* 0x0000000000007918 */ /* 0x010fe20000000000 */
.L_x_214:
[----:B------:R-:W-:Y:S05]  /*de80*/  BSYNC B0 ;  /* 0x0000000000007941 */ /* 0x000fea0003800000 */
.L_x_213:
[----:B------:R-:W-:-:S05]  /*de90*/  VIADD R22, R22, 0x1 ;  /* 0x0000000116167836 */ /* 0x000fca0000000000 */
[----:B------:R-:W-:-:S04]  /*dea0*/  ISETP.NE.AND P0, PT, R22, 0x2, PT ;  /* 0x000000021600780c */ /* 0x000fc80003f05270 */
[----:B--23--:R-:W-:Y:S02]  /*deb0*/  SEL R3, RZ, 0x1, P0 ;  /* 0x00000001ff037807 */ /* 0x00cfe40000000000 */
[----:B------:R-:W-:Y:S02]  /*dec0*/  SEL R22, R22, RZ, P0 ;  /* 0x000000ff16167207 */ /* 0x000fe40000000000 */
[----:B------:R-:W-:-:S07]  /*ded0*/  LOP3.LUT R24, R24, R3, RZ, 0x3c, !PT ;  /* 0x0000000318187212 */ /* 0x000fce00078e3cff */
.L_x_170:
[----:B------:R-:W-:Y:S05]  /*dee0*/  BSYNC B6 ;  /* 0x0000000000067941 */ /* 0x000fea0003800000 */
.L_x_168:
[----:B------:R-:W-:-:S03]  /*def0*/  UMOV UR4, 0xffffffff ;  /* 0xffffffff00047882 */ /* 0x000fc60000000000 */
[----:B------:R-:W-:Y:S05]  /*df00*/  BRA.DIV UR4, `(.L_x_217) ;  /* 0x0000001204b87947 */ /* 0x000fea000b800000 */
[----:B0-----:R0:W2:Y:S04]  /*df10*/  SHFL.IDX PT, R5, R16, RZ, 0x1f ;  /* 0x00001fff10057589 */ /* 0x0010a800000e0000 */
[----:B------:R0:W3:Y:S02]  /*df20*/  SHFL.IDX PT, R4, R16, 0x1, 0x1f ;  /* 0x00201f0010047f89 */ /* 0x0000e400000e0000 */
.L_x_263:
[----:B------:R-:W-:Y:S01]  /*df30*/  ULDC UR4, c[0x0][0xc14] ;  /* 0x0003050000047ab9 */ /* 0x000fe20000000800 */
[C---:B------:R-:W-:Y:S01]  /*df40*/  IMAD.IADD R7, R27.reuse, 0x1, R19 ;  /* 0x000000011b077824 */ /* 0x040fe200078e0213 */
[----:B------:R-:W-:Y:S01]  /*df50*/  ISETP.NE.AND P0, PT, R27, 0x1f, PT ;  /* 0x0000001f1b00780c */ /* 0x000fe20003f05270 */
[----:B------:R-:W-:Y:S01]  /*df60*/  IMAD.U32 R0, RZ, RZ, UR4 ;  /* 0x00000004ff007e24 */ /* 0x000fe2000f8e00ff */
[----:B------:R-:W-:Y:S01]  /*df70*/  BSSY B0, `(.L_x_218) ;  /* 0x0000007000007945 */ /* 0x000fe20003800000 */
[----:B------:R-:W-:-:S03]  /*df80*/  IMAD.MOV.U32 R2, RZ, RZ, RZ ;  /* 0x000000ffff027224 */ /* 0x000fc600078e00ff */
[----:B------:R-:W-:-:S13]  /*df90*/  ISETP.GE.OR P0, PT, R7, R0, !P0 ;  /* 0x000000000700720c */ /* 0x000fda0004706670 */
[----:B------:R-:W-:Y:S05]  /*dfa0*/  @P0 BRA `(.L_x_219) ;  /* 0x00000000000c0947 */ /* 0x000fea0003800000 */
[----:B------:R-:W4:Y:S02]  /*dfb0*/  LDC.64 R2, c[0x0][0xc58] ;  /* 0x00031600ff027b82 */ /* 0x000f240000000a00 */
[----:B----4-:R-:W-:-:S06]  /*dfc0*/  IMAD.WIDE R2, R7, 0x4, R2 ;  /* 0x0000000407027825 */ /* 0x010fcc00078e0202 */
[----:B------:R4:W5:Y:S02]  /*dfd0*/  LDG.E R2, desc[UR58][R2.64] ;  /* 0x0000003a02027981 */ /* 0x000964000c1e1900 */
.L_x_219:
[----:B------:R-:W-:Y:S05]  /*dfe0*/  BSYNC B0 ;  /* 0x0000000000007941 */ /* 0x000fea0003800000 */
.L_x_218:
[----:B------:R-:W-:-:S03]  /*dff0*/  UMOV UR4, 0xffffffff ;  /* 0xffffffff00047882 */ /* 0x000fc60000000000 */
[----:B------:R-:W-:Y:S05]  /*e000*/  BRA.DIV UR4, `(.L_x_220) ;  /* 0x0000001204c47947 */ /* 0x000fea000b800000 */
[----:B-----5:R-:W0:Y:S01]  /*e010*/  SHFL.UP PT, R14, R2, 0x1, RZ ;  /* 0x04200000020e7989 */ /* 0x020e2200000e00ff */
        /* <DEDUP_REMOVED lines=8> */
[----:B----4-:R-:W-:-:S05]  /*e0a0*/  IMAD.IADD R3, R13, 0x1, R14 ;  /* 0x000000010d037824 */ /* 0x010fca00078e020e */
        /* <DEDUP_REMOVED lines=10> */
[----:B------:R0:W4:Y:S02]  /*e150*/  SHFL.IDX PT, R14, R8, 0x1f, 0x1f ;  /* 0x03e01f00080e7f89 */ /* 0x00012400000e0000 */
.L_x_271:
[----:B------:R-:W-:Y:S02]  /*e160*/  ULDC UR4, c[0x0][0xc10] ;  /* 0x0003040000047ab9 */ /* 0x000fe40000000800 */
[----:B------:R-:W-:-:S04]  /*e170*/  IMAD.U32 R7, RZ, RZ, UR4 ;  /* 0x00000004ff077e24 */ /* 0x000fc8000f8e00ff */
[----:B----4-:R-:W-:-:S04]  /*e180*/  IMAD R3, R14, R7, RZ ;  /* 0x000000070e037224 */ /* 0x010fc800078e02ff */
[----:B---3--:R-:W-:-:S05]  /*e190*/  IMAD.IADD R4, R4, 0x1, R3 ;  /* 0x0000000104047824 */ /* 0x008fca00078e0203 */
[----:B--2---:R-:W-:-:S13]  /*e1a0*/  ISETP.GT.AND P0, PT, R4, R5, PT ;  /* 0x000000050400720c */ /* 0x004fda0003f04270 */
[----:B------:R-:W-:Y:S05]  /*e1b0*/  @P0 BRA `(.L_x_221) ;  /* 0x0000000000ac0947 */ /* 0x000fea0003800000 */
[----:B------:R-:W2:Y:S02]  /*e1c0*/  LDC R0, c[0x0][0xc14] ;  /* 0x00030500ff007b82 */ /* 0x000ea40000000800 */
.L_x_226:
[----:B------:R-:W-:-:S05]  /*e1d0*/  VIADD R19, R19, 0x1f ;  /* 0x0000001f13137836 */ /* 0x000fca0000000000 */
[----:B--2---:R-:W-:-:S13]  /*e1e0*/  ISETP.GE.AND P0, PT, R19, R0, PT ;  /* 0x000000001300720c */ /* 0x004fda0003f06270 */
[----:B------:R-:W-:Y:S05]  /*e1f0*/  @P0 BRA `(.L_x_222) ;  /* 0x0000000400540947 */ /* 0x000fea0003800000 */
[C---:B------:R-:W-:Y:S01]  /*e200*/  IMAD.IADD R7, R27.reuse, 0x1, R19 ;  /* 0x000000011b077824 */ /* 0x040fe200078e0213 */
[----:B------:R-:W-:Y:S01]  /*e210*/  ISETP.NE.AND P1, PT, R27, 0x1f, PT ;  /* 0x0000001f1b00780c */ /* 0x000fe20003f25270 */
[----:B------:R-:W-:Y:S01]  /*e220*/  BSSY B0, `(.L_x_223) ;  /* 0x0000007000007945 */ /* 0x000fe20003800000 */
[----:B------:R-:W-:Y:S02]  /*e230*/  IMAD.MOV.U32 R2, RZ, RZ, RZ ;  /* 0x000000ffff027224 */ /* 0x000fe400078e00ff */
[----:B------:R-:W-:-:S13]  /*e240*/  ISETP.GE.OR P0, PT, R7, R0, !P1 ;  /* 0x000000000700720c */ /* 0x000fda0004f06670 */
[----:B------:R-:W-:Y:S05]  /*e250*/  @P0 BRA `(.L_x_224) ;  /* 0x00000000000c0947 */ /* 0x000fea0003800000 */
[----:B------:R-:W2:Y:S02]  /*e260*/  LDC.64 R2, c[0x0][0xc58] ;  /* 0x00031600ff027b82 */ /* 0x000ea40000000a00 */
[----:B--2---:R-:W-:-:S06]  /*e270*/  IMAD.WIDE R2, R7, 0x4, R2 ;  /* 0x0000000407027825 */ /* 0x004fcc00078e0202 */
[----:B------:R2:W5:Y:S02]  /*e280*/  LDG.E R2, desc[UR58][R2.64] ;  /* 0x0000003a02027981 */ /* 0x000564000c1e1900 */
.L_x_224:
[----:B------:R-:W-:Y:S05]  /*e290*/  BSYNC B0 ;  /* 0x0000000000007941 */ /* 0x000fea0003800000 */
.L_x_223:
[----:B------:R-:W-:-:S03]  /*e2a0*/  UMOV UR4, 0xffffffff ;  /* 0xffffffff00047882 */ /* 0x000fc60000000000 */
[----:B------:R-:W-:Y:S05]  /*e2b0*/  BRA.DIV UR4, `(.L_x_225) ;  /* 0x0000001204e87947 */ /* 0x000fea000b800000 */
[----:B-----5:R-:W3:Y:S01]  /*e2c0*/  SHFL.UP PT, R14, R2, 0x1, RZ ;  /* 0x04200000020e7989 */ /* 0x020ee200000e00ff */
[C---:B------:R-:W-:Y:S02]  /*e2d0*/  ISETP.NE.AND P0, PT, R27.reuse, RZ, PT ;  /* 0x000000ff1b00720c */ /* 0x040fe40003f05270 */
[C---:B------:R-:W-:Y:S02]  /*e2e0*/  ISETP.GE.U32.AND P1, PT, R27.reuse, 0x2, PT ;  /* 0x000000021b00780c */ /* 0x040fe40003f26070 */
[----:B---3--:R-:W-:Y:S02]  /*e2f0*/  SEL R13, R14, RZ, P0 ;  /* 0x000000ff0e0d7207 */ /* 0x008fe40000000000 */
[----:B------:R-:W-:-:S03]  /*e300*/  ISETP.GE.U32.AND P0, PT, R27, 0x4, PT ;  /* 0x000000041b00780c */ /* 0x000fc60003f06070 */
[----:B------:R-:W-:-:S05]  /*e310*/  IMAD.IADD R13, R2, 0x1, R13 ;  /* 0x00000001020d7824 */ /* 0x000fca00078e020d */
[----:B------:R-:W3:Y:S02]  /*e320*/  SHFL.UP PT, R14, R13, 0x2, RZ ;  /* 0x044000000d0e7989 */ /* 0x000ee400000e00ff */
[----:B---3--:R-:W-:Y:S02]  /*e330*/  SEL R14, R14, RZ, P1 ;  /* 0x000000ff0e0e7207 */ /* 0x008fe40000800000 */
[----:B------:R-:W-:-:S03]  /*e340*/  ISETP.GE.U32.AND P1, PT, R27, 0x8, PT ;  /* 0x000000081b00780c */ /* 0x000fc60003f26070 */
[----:B--2---:R-:W-:-:S05]  /*e350*/  IMAD.IADD R3, R13, 0x1, R14 ;  /* 0x000000010d037824 */ /* 0x004fca00078e020e */
[----:B------:R-:W2:Y:S02]  /*e360*/  SHFL.UP PT, R14, R3, 0x4, RZ ;  /* 0x04800000030e7989 */ /* 0x000ea400000e00ff */
[----:B--2---:R-:W-:Y:S02]  /*e370*/  SEL R6, R14, RZ, P0 ;  /* 0x000000ff0e067207 */ /* 0x004fe40000000000 */
[----:B------:R-:W-:-:S03]  /*e380*/  ISETP.GE.U32.AND P0, PT, R27, 0x10, PT ;  /* 0x000000101b00780c */ /* 0x000fc60003f06070 */
[----:B------:R-:W-:-:S05]  /*e390*/  IMAD.IADD R6, R3, 0x1, R6 ;  /* 0x0000000103067824 */ /* 0x000fca00078e0206 */
[----:B------:R-:W2:Y:S02]  /*e3a0*/  SHFL.UP PT, R14, R6, 0x8, RZ ;  /* 0x05000000060e7989 */ /* 0x000ea400000e00ff */
[----:B--2---:R-:W-:-:S05]  /*e3b0*/  SEL R7, R14, RZ, P1 ;  /* 0x000000ff0e077207 */ /* 0x004fca0000800000 */
[----:B------:R-:W-:-:S05]  /*e3c0*/  IMAD.IADD R7, R6, 0x1, R7 ;  /* 0x0000000106077824 */ /* 0x000fca00078e0207 */
[----:B------:R-:W0:Y:S02]  /*e3d0*/  SHFL.UP PT, R14, R7, 0x10, RZ ;  /* 0x06000000070e7989 */ /* 0x000e2400000e00ff */
[----:B0-----:R-:W-:-:S05]  /*e3e0*/  SEL R8, R14, RZ, P0 ;  /* 0x000000ff0e087207 */ /* 0x001fca0000000000 */
[----:B------:R-:W-:-:S05]  /*e3f0*/  IMAD.IADD R8, R7, 0x1, R8 ;  /* 0x0000000107087824 */ /* 0x000fca00078e0208 */
[----:B------:R0:W2:Y:S02]  /*e400*/  SHFL.IDX PT, R14, R8, 0x1f, 0x1f ;  /* 0x03e01f00080e7f89 */ /* 0x0000a400000e0000 */
.L_x_279:
[----:B------:R-:W-:Y:S02]  /*e410*/  ULDC UR4, c[0x0][0xc10] ;  /* 0x0003040000047ab9 */ /* 0x000fe40000000800 */
[----:B------:R-:W-:-:S04]  /*e420*/  IMAD.U32 R7, RZ, RZ, UR4 ;  /* 0x00000004ff077e24 */ /* 0x000fc8000f8e00ff */
[----:B--2---:R-:W-:-:S04]  /*e430*/  IMAD R3, R14, R7, RZ ;  /* 0x000000070e037224 */ /* 0x004fc800078e02ff */
[----:B------:R-:W-:-:S05]  /*e440*/  IMAD.IADD R4, R3, 0x1, R4 ;  /* 0x0000000103047824 */ /* 0x000fca00078e0204 */
[----:B------:R-:W-:-:S13]  /*e450*/  ISETP.GT.AND P0, PT, R4, R5, PT ;  /* 0x000000050400720c */ /* 0x000fda0003f04270 */
[----:B------:R-:W-:Y:S05]  /*e460*/  @!P0 BRA `(.L_x_226) ;  /* 0xfffffffc00588947 */ /* 0x000fea000383ffff */
.L_x_221:
[----:B------:R-:W-:Y:S01]  /*e470*/  IMAD.IADD R16, R4, 0x1, -R3 ;  /* 0x0000000104107824 */ /* 0x000fe200078e0a03 */
[----:B------:R-:W-:-:S03]  /*e480*/  UMOV UR4, 0xffffffff ;  /* 0xffffffff00047882 */ /* 0x000fc60000000000 */
[----:B------:R-:W-:-:S05]  /*e490*/  IMAD R4, R8, R7, R16 ;  /* 0x0000000708047224 */ /* 0x000fca00078e0210 */
[----:B------:R-:W-:Y:S01]  /*e4a0*/  ISETP.GT.AND P6, PT, R4, R5, PT ;  /* 0x000000050400720c */ /* 0x000fe20003fc4270 */
[----:B------:R-:W-:-:S12]  /*e4b0*/  BRA.DIV UR4, `(.L_x_227) ;  /* 0x0000001604387947 */ /* 0x000fd8000b800000 */
[----:B------:R-:W-:-:S04]  /*e4c0*/  VOTE.ANY R3, PT, !P6 ;  /* 0x0000000000037806 */ /* 0x000fc800070e0100 */
[----:B------:R-:W2:Y:S02]  /*e4d0*/  POPC R4, R3 ;  /* 0x0000000300047309 */ /* 0x000ea40000000000 */
[----:B--2---:R2:W3:Y:S02]  /*e4e0*/  SHFL.IDX PT, R17, R2, R4, 0x1f ;  /* 0x00001f0402117589 */ /* 0x0044e400000e0000 */
.L_x_283:
[----:B------:R-:W-:Y:S01]  /*e4f0*/  ISETP.NE.AND P0, PT, R3, RZ, PT ;  /* 0x000000ff0300720c */ /* 0x000fe20003f05270 */
[----:B------:R-:W-:-:S12]  /*e500*/  IMAD.MOV.U32 R14, RZ, RZ, RZ ;  /* 0x000000ffff0e7224 */ /* 0x000fd800078e00ff */
[----:B------:R-:W-:Y:S05]  /*e510*/  @!P0 BRA `(.L_x_228) ;  /* 0x0000000000108947 */ /* 0x000fea0003800000 */
[----:B------:R-:W-:Y:S01]  /*e520*/  UMOV UR4, 0xffffffff ;  /* 0xffffffff00047882 */ /* 0x000fe20000000000 */
[----:B------:R-:W-:Y:S02]  /*e530*/  VIADD R12, R4, 0xffffffff ;  /* 0xffffffff040c7836 */ /* 0x000fe40000000000 */
[----:B------:R-:W-:Y:S05]  /*e540*/  BRA.DIV UR4, `(.L_x_229) ;  /* 0x00000016045c7947 */ /* 0x000fea000b800000 */
[----:B------:R4:W0:Y:S02]  /*e550*/  SHFL.IDX PT, R14, R8, R12, 0x1f ;  /* 0x00001f0c080e7589 */ /* 0x00082400000e0000 */
.L_x_228:
[----:B---3--:R-:W-:Y:S01]  /*e560*/  IABS R6, R17 ;  /* 0x0000001100067213 */ /* 0x008fe20000000000 */
[----:B0-----:R-:W-:Y:S02]  /*e570*/  IMAD R16, R14, R7, R16 ;  /* 0x000000070e107224 */ /* 0x001fe400078e0210 */
[----:B------:R-:W-:Y:S01]  /*e580*/  IMAD.IADD R19, R4, 0x1, R19 ;  /* 0x0000000104137824 */ /* 0x000fe200078e0213 */
[----:B----4-:R-:W0:Y:S01]  /*e590*/  I2F.RP R8, R6 ;  /* 0x0000000600087306 */ /* 0x010e220000209400 */
[----:B------:R-:W-:Y:S01]  /*e5a0*/  IMAD.IADD R10, R5, 0x1, -R16 ;  /* 0x00000001050a7824 */ /* 0x000fe200078e0a10 */
[----:B------:R-:W-:-:S05]  /*e5b0*/  IABS R5, R17 ;  /* 0x0000001100057213 */ /* 0x000fca0000000000 */
[----:B------:R-:W-:Y:S01]  /*e5c0*/  IMAD.MOV R5, RZ, RZ, -R5 ;  /* 0x000000ffff057224 */ /* 0x000fe200078e0a05 */
[----:B0-----:R-:W2:Y:S02]  /*e5d0*/  MUFU.RCP R8, R8 ;  /* 0x0000000800087308 */ /* 0x001ea40000001000 */
[----:B--2---:R-:W-:-:S06]  /*e5e0*/  VIADD R2, R8, 0xffffffe ;  /* 0x0ffffffe08027836 */ /* 0x004fcc0000000000 */
[----:B------:R0:W2:Y:S02]  /*e5f0*/  F2I.FTZ.U32.TRUNC.NTZ R3, R2 ;  /* 0x0000000200037305 */ /* 0x0000a4000021f000 */
[----:B0-----:R-:W-:Y:S02]  /*e600*/  IMAD.MOV.U32 R2, RZ, RZ, RZ ;  /* 0x000000ffff027224 */ /* 0x001fe400078e00ff */
[----:B--2---:R-:W-:-:S04]  /*e610*/  IMAD.MOV R7, RZ, RZ, -R3 ;  /* 0x000000ffff077224 */ /* 0x004fc800078e0a03 */
[----:B------:R-:W-:-:S04]  /*e620*/  IMAD R7, R7, R6, RZ ;  /* 0x0000000607077224 */ /* 0x000fc800078e02ff */
[----:B------:R-:W-:Y:S01]  /*e630*/  IMAD.HI.U32 R3, R3, R7, R2 ;  /* 0x0000000703037227 */ /* 0x000fe200078e0002 */
[----:B------:R-:W-:-:S05]  /*e640*/  IABS R2, R10 ;  /* 0x0000000a00027213 */ /* 0x000fca0000000000 */
        /* <DEDUP_REMOVED lines=16> */
.L_x_222:
[----:B------:R-:W-:Y:S01]  /*e750*/  UMOV UR4, URZ ;  /* 0x0000003f00047c82 */ /* 0x000fe20008000000 */
[----:B------:R-:W-:Y:S01]  /*e760*/  UMOV UR5, URZ ;  /* 0x0000003f00057c82 */ /* 0x000fe20008000000 */
[----:B------:R-:W-:Y:S01]  /*e770*/  ULDC UR6, c[0x0][0xc14] ;  /* 0x0003050000067ab9 */ /* 0x000fe20000000800 */
[----:B------:R-:W-:Y:S02]  /*e780*/  IMAD.MOV.U32 R16, RZ, RZ, R5 ;  /* 0x000000ffff107224 */ /* 0x000fe400078e0005 */
[----:B------:R-:W-:Y:S02]  /*e790*/  IMAD.U32 R17, RZ, RZ, UR4 ;  /* 0x00000004ff117e24 */ /* 0x000fe4000f8e00ff */
[----:B------:R-:W-:Y:S02]  /*e7a0*/  IMAD.U32 R18, RZ, RZ, UR5 ;  /* 0x00000005ff127e24 */ /* 0x000fe4000f8e00ff */
[----:B------:R-:W-:-:S07]  /*e7b0*/  IMAD.U32 R19, RZ, RZ, UR6 ;  /* 0x00000006ff137e24 */ /* 0x000fce000f8e00ff */
.L_x_230:
[----:B------:R-:W-:Y:S01]  /*e7c0*/  ISETP.NE.AND P0, PT, R27, RZ, PT ;  /* 0x000000ff1b00720c */ /* 0x000fe20003f05270 */
[----:B------:R-:W-:Y:S05]  /*e7d0*/  WARPSYNC.ALL ;  /* 0x0000000000007948 */ /* 0x000fea0003800000 */
[----:B------:R-:W-:Y:S07]  /*e7e0*/  BAR.SYNC.DEFER_BLOCKING 0x4, 0x1a0 ;  /* 0x0106800000007b1d */ /* 0x000fee0000010000 */
[----:B------:R-:W-:Y:S01]  /*e7f0*/  @!P0 MOV R2, 0x400 ;  /* 0x0000040000028802 */ /* 0x000fe20000000f00 */
[----:B------:R-:W2:Y:S03]  /*e800*/  @!P0 S2R R3, SR_CgaCtaId ;  /* 0x0000000000038919 */ /* 0x000ea60000008800 */
[----:B--2---:R-:W-:-:S05]  /*e810*/  @!P0 LEA R2, R3, R2, 0x18 ;  /* 0x0000000203028211 */ /* 0x004fca00078ec0ff */
[----:B------:R2:W-:Y:S01]  /*e820*/  @!P0 STS.128 [R2+0x31cd0], R16 ;  /* 0x031cd01002008388 */ /* 0x0005e20000000c00 */
[----:B------:R-:W-:Y:S06]  /*e830*/  BAR.ARV 0x5, 0x1a0 ;  /* 0x0146800000007b1d */ /* 0x000fec0000002000 */
[----:B------:R-:W-:-:S13]  /*e840*/  ISETP.GE.AND P0, PT, R19, R0, PT ;  /* 0x000000001300720c */ /* 0x000fda0003f06270 */
[----:B------:R-:W-:Y:S05]  /*e850*/  @!P0 BRA `(.L_x_231) ;  /* 0xffffffc800048947 */ /* 0x000fea000383ffff */
.L_x_166:
[----:B0-----:R-:W3:Y:S01]  /*e860*/  LDL.LU R0, [R1+0xc] ;  /* 0x00000c0001007983 */ /* 0x001ee20000300800 */
[----:B------:R-:W-:Y:S01]  /*e870*/  BSSY B0, `(.L_x_232) ;  /* 0x000000b000007945 */ /* 0x000fe20003800000 */
[----:B------:R-:W0:Y:S01]  /*e880*/  S2R R5, SR_CgaCtaId ;  /* 0x0000000000057919 */ /* 0x000e220000008800 */
[----:B---3--:R-:W-:-:S05]  /*e890*/  VIADD R0, R0, 0x1 ;  /* 0x0000000100007836 */ /* 0x008fca0000000000 */
[----:B--2---:R-:W-:-:S04]  /*e8a0*/  LEA.HI R2, R0, R0, RZ, 0x1 ;  /* 0x0000000000027211 */ /* 0x004fc800078f08ff */
[----:B------:R-:W-:Y:S02]  /*e8b0*/  LOP3.LUT R3, R2, 0xfffffffe, RZ, 0xc0, !PT ;  /* 0xfffffffe02037812 */ /* 0x000fe400078ec0ff */
[----:B------:R-:W-:-:S03]  /*e8c0*/  MOV R2, 0x400 ;  /* 0x0000040000027802 */ /* 0x000fc60000000f00 */
[----:B------:R-:W-:Y:S01]  /*e8d0*/  IMAD.IADD R0, R0, 0x1, -R3 ;  /* 0x0000000100007824 */ /* 0x000fe200078e0a03 */
[----:B0-----:R-:W-:-:S04]  /*e8e0*/  LEA R9, R5, R2, 0x18 ;  /* 0x0000000205097211 */ /* 0x001fc800078ec0ff */
[----:B------:R-:W-:-:S04]  /*e8f0*/  SHF.L.U32 R0, R0, 0x1f, RZ ;  /* 0x0000001f00007819 */ /* 0x000fc800000006ff */
[----:B------:R-:W0:Y:S02]  /*e900*/  SYNCS.PHASECHK.TRANS64.TRYWAIT P0, [R9+URZ+0x31c20], R0 ;  /* 0x031c2000090075a7 */ /* 0x000e24000800017f */
[----:B0-----:R-:W-:Y:S05]  /*e910*/  @!P0 BRA `(.L_x_233) ;  /* 0x00000010008c8947 */ /* 0x001fea0003800000 */
.L_x_286:
[----:B------:R-:W-:Y:S05]  /*e920*/  BSYNC B0 ;  /* 0x0000000000007941 */ /* 0x000fea0003800000 */
.L_x_232:
[----:B------:R-:W-:-:S03]  /*e930*/  UMOV UR4, 0xffffffff ;  /* 0xffffffff00047882 */ /* 0x000fc60000000000 */
[----:B------:R-:W-:Y:S05]  /*e940*/  BRA.DIV UR4, `(.L_x_234) ;  /* 0x0000001204947947 */ /* 0x000fea000b800000 */
[----:B0-----:R-:W0:Y:S02]  /*e950*/  S2R R0, SR_TID.X ;  /* 0x0000000000007919 */ /* 0x001e240000002100 */
[----:B0-----:R-:W-:-:S04]  /*e960*/  SHF.R.U32.HI R0, RZ, 0x5, R0 ;  /* 0x00000005ff007819 */ /* 0x001fc80000011600 */
[----:B------:R-:W-:-:S05]  /*e970*/  LOP3.LUT R0, R0, 0x3, RZ, 0xc0, !PT ;  /* 0x0000000300007812 */ /* 0x000fca00078ec0ff */
[----:B------:R0:W2:Y:S02]  /*e980*/  SHFL.IDX PT, R14, R0, RZ, 0x1f ;  /* 0x00001fff000e7589 */ /* 0x0000a400000e0000 */
.L_x_289:
[----:B--2---:R-:W-:Y:S01]  /*e990*/  ISETP.NE.AND P0, PT, R14, RZ, PT ;  /* 0x000000ff0e00720c */ /* 0x004fe20003f05270 */
[----:B------:R-:W-:-:S12]  /*e9a0*/  BSSY B0, `(.L_x_235) ;  /* 0x0000024000007945 */ /* 0x000fd80003800000 */
[----:B------:R-:W-:Y:S05]  /*e9b0*/  @P0 BRA `(.L_x_236) ;  /* 0x0000000000880947 */ /* 0x000fea0003800000 */
[----:B------:R-:W-:-:S03]  /*e9c0*/  UMOV UR4, 0xffffffff ;  /* 0xffffffff00047882 */ /* 0x000fc60000000000 */
[----:B------:R-:W-:Y:S05]  /*e9d0*/  BRA.DIV UR4, `(.L_x_237) ;  /* 0x0000001204a47947 */ /* 0x000fea000b800000 */
[----:B------:R-:W-:-:S13]  /*e9e0*/  ELECT P6, URZ, PT ;  /* 0x00000000003f782f */ /* 0x000fda00038c0000 */
.L_x_292:
[----:B------:R-:W-:Y:S05]  /*e9f0*/  @!P6 BRA `(.L_x_236) ;  /* 0x000000000078e947 */ /* 0x000fea0003800000 */
[----:B0-----:R-:W2:Y:S02]  /*ea00*/  LDL.LU R0, [R1+0x14] ;  /* 0x0000140001007983 */ /* 0x001ea40000300800 */
[----:B--2---:R-:W-:-:S04]  /*ea10*/  LOP3.LUT R0, R0, 0x2, RZ, 0xfc, !PT ;  /* 0x0000000200007812 */ /* 0x004fc800078efcff */
[----:B------:R-:W-:-:S13]  /*ea20*/  ISETP.NE.AND P2, PT, R0, 0x3, PT ;  /* 0x000000030000780c */ /* 0x000fda0003f45270 */
[----:B------:R-:W-:Y:S05]  /*ea30*/  @!P2 BRA `(.L_x_238) ;  /* 0x000000000004a947 */ /* 0x000fea0003800000 */
[----:B------:R-:W-:Y:S01]  /*ea40*/  BPT.TRAP 0x1 ;  /* 0x000000040000795c */ /* 0x000fe20000300000 */
.L_x_238:
[----:B------:R-:W-:Y:S01]  /*ea50*/  VIADD R3, R9, 0x31c40 ;  /* 0x00031c4009037836 */ /* 0x000fe20000000000 */
[----:B------:R-:W-:Y:S01]  /*ea60*/  SHF.L.U32 R2, R24, 0x1f, RZ ;  /* 0x0000001f18027819 */ /* 0x000fe200000006ff */
[C---:B------:R-:W-:Y:S02]  /*ea70*/  VIADD R0, R22.reuse, 0x1 ;  /* 0x0000000116007836 */ /* 0x040fe40000000000 */
[----:B------:R-:W-:-:S03]  /*ea80*/  IMAD R7, R22, 0x8, R3 ;  /* 0x0000000816077824 */ /* 0x000fc600078e0203 */
[C---:B------:R-:W-:Y:S01]  /*ea90*/  ISETP.NE.AND P1, PT, R0.reuse, 0x2, PT ;  /* 0x000000020000780c */ /* 0x040fe20003f25270 */
[----:B------:R-:W0:Y:S03]  /*eaa0*/  SYNCS.PHASECHK.TRANS64.TRYWAIT P0, [R7+URZ], R2 ;  /* 0x00000002070075a7 */ /* 0x000e26000800017f */
[----:B------:R-:W-:Y:S02]  /*eab0*/  SEL R5, RZ, 0x1, P1 ;  /* 0x00000001ff057807 */ /* 0x000fe40000800000 */
[----:B------:R-:W-:Y:S02]  /*eac0*/  SEL R4, R0, RZ, P1 ;  /* 0x000000ff00047207 */ /* 0x000fe40000800000 */
[----:B------:R-:W-:-:S03]  /*ead0*/  LOP3.LUT R0, R24, R5, RZ, 0x3c, !PT ;  /* 0x0000000518007212 */ /* 0x000fc600078e3cff */
[----:B------:R-:W-:Y:S01]  /*eae0*/  IMAD R3, R4, 0x8, R3 ;  /* 0x0000000804037824 */ /* 0x000fe200078e0203 */
[----:B------:R-:W-:Y:S01]  /*eaf0*/  SHF.L.U32 R0, R0, 0x1f, RZ ;  /* 0x0000001f00007819 */ /* 0x000fe200000006ff */
[----:B0-----:R-:W-:Y:S06]  /*eb00*/  @!P0 BRA `(.L_x_239) ;  /* 0x0000001000788947 */ /* 0x001fec0003800000 */
.L_x_293:
[----:B------:R-:W2:Y:S02]  /*eb10*/  SYNCS.PHASECHK.TRANS64.TRYWAIT P0, [R3+URZ], R0 ;  /* 0x00000000030075a7 */ /* 0x000ea4000800017f */
[----:B--2---:R-:W-:Y:S05]  /*eb20*/  @!P0 BRA `(.L_x_240) ;  /* 0x0000001000848947 */ /* 0x004fea0003800000 */
.L_x_294:
[----:B------:R-:W-:Y:S05]  /*eb30*/  @!P2 BRA `(.L_x_241) ;  /* 0x000000000004a947 */ /* 0x000fea0003800000 */
[----:B------:R-:W-:Y:S01]  /*eb40*/  BPT.TRAP 0x1 ;  /* 0x000000040000795c */ /* 0x000fe20000300000 */
.L_x_241:
[----:B--2---:R-:W-:-:S04]  /*eb50*/  VIADD R3, R9, 0x31c60 ;  /* 0x00031c6009037836 */ /* 0x004fc80000000000 */
[----:B------:R-:W-:-:S04]  /*eb60*/  IMAD R5, R22, 0x8, R3 ;  /* 0x0000000816057824 */ /* 0x000fc800078e0203 */
[----:B------:R-:W2:Y:S02]  /*eb70*/  SYNCS.PHASECHK.TRANS64.TRYWAIT P0, [R5+URZ], R2 ;  /* 0x00000002050075a7 */ /* 0x000ea4000800017f */
[----:B--2---:R-:W-:Y:S05]  /*eb80*/  @!P0 BRA `(.L_x_242) ;  /* 0x0000001000808947 */ /* 0x004fea0003800000 */
.L_x_295:
[----:B------:R-:W-:-:S07]  /*eb90*/  IMAD R3, R4, 0x8, R3 ;  /* 0x0000000804037824 */ /* 0x000fce00078e0203 */
.L_x_243:
[----:B---3--:R3:W4:Y:S02]  /*eba0*/  SYNCS.PHASECHK.TRANS64.TRYWAIT P0, [R3+URZ], R0 ;  /* 0x00000000030075a7 */ /* 0x008724000800017f */
[----:B----4-:R-:W-:Y:S05]  /*ebb0*/  @!P0 NANOSLEEP.SYNCS 0x989680 ;  /* 0x009896800000895d */ /* 0x010fea0003900000 */
[----:B------:R-:W4:Y:S02]  /*ebc0*/  @!P0 SYNCS.PHASECHK.TRANS64 P0, [R3+URZ], R0 ;  /* 0x00000000030085a7 */ /* 0x000f24000800007f */
[----:B----4-:R-:W-:Y:S05]  /*ebd0*/  @!P0 BRA `(.L_x_243) ;  /* 0xfffffffc00f08947 */ /* 0x010fea000383ffff */
.L_x_236:
[----:B------:R-:W-:Y:S05]  /*ebe0*/  BSYNC B0 ;  /* 0x0000000000007941 */ /* 0x000fea0003800000 */
.L_x_235:
[----:B------:R-:W-:Y:S05]  /*ebf0*/  EXIT ;  /* 0x000000000000794d */ /* 0x000fea0003800000 */
.L_x_128:
[----:B0-----:R-:W-:-:S04]  /*ec00*/  IMAD.U32 R3, RZ, RZ, UR36 ;  /* 0x00000024ff037e24 */ /* 0x001fc8000f8e00ff */
[----:B------:R0:W1:Y:S03]  /*ec10*/  SYNCS.PHASECHK.TRANS64.TRYWAIT P1, [R3+URZ+0x31c00], R0 ;  /* 0x031c0000030075a7 */ /* 0x000066000802017f */
[----:B-1----:R-:W-:Y:S05]  /*ec20*/  @!P1 NANOSLEEP.SYNCS 0x989680 ;  /* 0x009896800000995d */ /* 0x002fea0003900000 */
[----:B------:R-:W1:Y:S02]  /*ec30*/  @!P1 SYNCS.PHASECHK.TRANS64 P1, [R3+URZ+0x31c00], R0 ;  /* 0x031c0000030095a7 */ /* 0x000e64000802007f */
[----:B-1----:R-:W-:Y:S05]  /*ec40*/  @!P1 BRA `(.L_x_128) ;  /* 0xfffffffc00ec9947 */ /* 0x002fea000383ffff */
[----:B------:R-:W-:Y:S05]  /*ec50*/  BRA `(.L_x_244) ;  /* 0xffffff2800447947 */ /* 0x000fea000383ffff */
.L_x_132:
[----:B-1----:R1:W2:Y:S02]  /*ec60*/  SYNCS.PHASECHK.TRANS64.TRYWAIT P2, [R4+URZ+0x31c30], R3 ;  /* 0x031c3003040075a7 */ /* 0x0022a4000804017f */
[----:B--2---:R-:W-:Y:S05]  /*ec70*/  @!P2 NANOSLEEP.SYNCS 0x989680 ;  /* 0x009896800000a95d */ /* 0x004fea0003900000 */
[----:B------:R-:W2:Y:S02]  /*ec80*/  @!P2 SYNCS.PHASECHK.TRANS64 P2, [R4+URZ+0x31c30], R3 ;  /* 0x031c30030400a5a7 */ /* 0x000ea4000804007f */
[----:B--2---:R-:W-:Y:S05]  /*ec90*/  @!P2 BRA `(.L_x_132) ;  /* 0xfffffffc00f0a947 */ /* 0x004fea000383ffff */
[----:B------:R-:W-:Y:S05]  /*eca0*/  BRA `(.L_x_131) ;  /* 0xffffff2800687947 */ /* 0x000fea000383ffff */
.L_x_137:
[----:B--2---:R-:W-:-:S04]  /*ecb0*/  IMAD.U32 R3, RZ, RZ, UR6 ;  /* 0x00000006ff037e24 */ /* 0x004fc8000f8e00ff */
[----:B------:R2:W3:Y:S03]  /*ecc0*/  SYNCS.PHASECHK.TRANS64.TRYWAIT P2, [R3+URZ+0x31c30], R0 ;  /* 0x031c3000030075a7 */ /* 0x0004e6000804017f */
[----:B---3--:R-:W-:Y:S05]  /*ecd0*/  @!P2 NANOSLEEP.SYNCS 0x989680 ;  /* 0x009896800000a95d */ /* 0x008fea0003900000 */
[----:B------:R-:W3:Y:S02]  /*ece0*/  @!P2 SYNCS.PHASECHK.TRANS64 P2, [R3+URZ+0x31c30], R0 ;  /* 0x031c30000300a5a7 */ /* 0x000ee4000804007f */
[----:B---3--:R-:W-:Y:S05]  /*ecf0*/  @!P2 BRA `(.L_x_137) ;  /* 0xfffffffc00eca947 */ /* 0x008fea000383ffff */
[----:B------:R-:W-:Y:S05]  /*ed00*/  BRA `(.L_x_134) ;  /* 0xffffff60008c7947 */ /* 0x000fea000383ffff */
.L_x_141:
[----:B-1----:R-:W-:-:S04]  /*ed10*/  IMAD.U32 R3, RZ, RZ, UR6 ;  /* 0x00000006ff037e24 */ /* 0x002fc8000f8e00ff */
[----:B------:R1:W2:Y:S03]  /*ed20*/  SYNCS.PHASECHK.TRANS64.TRYWAIT P2, [R3+URZ+0x31c50], R0 ;  /* 0x031c5000030075a7 */ /* 0x0002a6000804017f */
[----:B--2---:R-:W-:Y:S05]  /*ed30*/  @!P2 NANOSLEEP.SYNCS 0x989680 ;  /* 0x009896800000a95d */ /* 0x004fea0003900000 */
[----:B------:R-:W2:Y:S02]  /*ed40*/  @!P2 SYNCS.PHASECHK.TRANS64 P2, [R3+URZ+0x31c50], R0 ;  /* 0x031c50000300a5a7 */ /* 0x000ea4000804007f */
[----:B--2---:R-:W-:Y:S05]  /*ed50*/  @!P2 BRA `(.L_x_141) ;  /* 0xfffffffc00eca947 */ /* 0x004fea000383ffff */
[----:B------:R-:W-:Y:S05]  /*ed60*/  BRA `(.L_x_138) ;  /* 0xffffff7800307947 */ /* 0x000fea000383ffff */
.L_x_146:
[----:B--2---:R-:W-:-:S04]  /*ed70*/  IMAD.U32 R5, RZ, RZ, UR9 ;  /* 0x00000009ff057e24 */ /* 0x004fc8000f8e00ff */
[----:B------:R2:W3:Y:S03]  /*ed80*/  SYNCS.PHASECHK.TRANS64.TRYWAIT P0, [R5+URZ+0x31c50], R4 ;  /* 0x031c5004050075a7 */ /* 0x0004e6000800017f */
[----:B---3--:R-:W-:Y:S05]  /*ed90*/  @!P0 NANOSLEEP.SYNCS 0x989680 ;  /* 0x009896800000895d */ /* 0x008fea0003900000 */
[----:B------:R-:W3:Y:S02]  /*eda0*/  @!P0 SYNCS.PHASECHK.TRANS64 P0, [R5+URZ+0x31c50], R4 ;  /* 0x031c5004050085a7 */ /* 0x000ee4000800007f */
[----:B---3--:R-:W-:Y:S05]  /*edb0*/  @!P0 BRA `(.L_x_146) ;  /* 0xfffffffc00ec8947 */ /* 0x008fea000383ffff */
[----:B------:R-:W-:Y:S05]  /*edc0*/  BRA `(.L_x_145) ;  /* 0xffffff9800087947 */ /* 0x000fea000383ffff */
.L_x_177:
[----:B------:R-:W0:Y:S01]  /*edd0*/  S2R R4, SR_TID.X ;  /* 0x0000000000047919 */ /* 0x000e220000002100 */
[----:B------:R-:W-:Y:S01]  /*ede0*/  BSSY B0, `(.L_x_245) ;  /* 0x000000a000007945 */ /* 0x000fe20003800000 */
[----:B------:R-:W-:Y:S02]  /*edf0*/  IMAD.MOV.U32 R12, RZ, RZ, RZ ;  /* 0x000000ffff0c7224 */ /* 0x000fe400078e00ff */
[----:B------:R-:W-:Y:S02]  /*ee00*/  IMAD.MOV.U32 R11, RZ, RZ, 0x1f ;  /* 0x0000001fff0b7424 */ /* 0x000fe400078e00ff */
[----:B------:R-:W-:Y:S01]  /*ee10*/  IMAD.MOV.U32 R15, RZ, RZ, -0x1 ;  /* 0xffffffffff0f7424 */ /* 0x000fe200078e00ff */
[----:B0-----:R-:W-:-:S04]  /*ee20*/  SHF.R.U32.HI R4, RZ, 0x5, R4 ;  /* 0x00000005ff047819 */ /* 0x001fc80000011604 */
[----:B------:R-:W-:-:S05]  /*ee30*/  LOP3.LUT R4, R4, 0x3, RZ, 0xc0, !PT ;  /* 0x0000000304047812 */ /* 0x000fca00078ec0ff */
[----:B------:R-:W-:-:S07]  /*ee40*/  IMAD.MOV.U32 R13, RZ, RZ, R4 ;  /* 0x000000ffff0d7224 */ /* 0x000fce00078e0004 */
[----:B-1----:R-:W-:Y:S05]  /*ee50*/  WARPSYNC.COLLECTIVE R15, `(.L_x_246) ;  /* 0x000000000f087348 */ /* 0x002fea0003c00000 */
[----:B------:R0:W2:Y:S02]  /*ee60*/  SHFL.IDX P6, R14, R13, R12, R11 ;  /* 0x0000000c0d0e7389 */ /* 0x0000a400000c000b */
[----:B012---:R-:W-:Y:S01]  /*ee70*/  ENDCOLLECTIVE ;  /* 0x000000000000791b */ /* 0x007fe20003800000 */
.L_x_246:
[----:B------:R-:W-:Y:S05]  /*ee80*/  BSYNC B0 ;  /* 0x0000000000007941 */ /* 0x000fea0003800000 */
.L_x_245:
[----:B------:R-:W-:Y:S05]  /*ee90*/  BRA `(.L_x_247) ;  /* 0xffffffcc00a07947 */ /* 0x000fea000383ffff */
.L_x_178:
[----:B------:R-:W-:Y:S01]  /*eea0*/  BSSY B0, `(.L_x_248) ;  /* 0x0000006000007945 */ /* 0x000fe20003800000 */
[----:B------:R-:W-:-:S07]  /*eeb0*/  IMAD.MOV.U32 R15, RZ, RZ, -0x1 ;  /* 0xffffffffff0f7424 */ /* 0x000fce00078e00ff */
[----:B-1----:R-:W-:Y:S05]  /*eec0*/  WARPSYNC.COLLECTIVE R15, `(.L_x_249) ;  /* 0x000000000f0c7348 */ /* 0x002fea0003c00000 */
[----:B------:R-:W-:Y:S02]  /*eed0*/  ELECT P6, UR62, PT ;  /* 0x00000000003e782f */ /* 0x000fe400038c0000 */
[----:B------:R-:W-:Y:S01]  /*eee0*/  MOV R14, UR62 ;  /* 0x0000003e000e7c02 */ /* 0x000fe20008000f00 */
[----:B-1----:R-:W-:Y:S10]  /*eef0*/  ENDCOLLECTIVE ;  /* 0x000000000000791b */ /* 0x002ff40003800000 */
.L_x_249:
[----:B------:R-:W-:Y:S05]  /*ef00*/  BSYNC B0 ;  /* 0x0000000000007941 */ /* 0x000fea0003800000 */
.L_x_248:
[----:B------:R-:W-:Y:S05]  /*ef10*/  BRA `(.L_x_250) ;  /* 0xffffffcc00947947 */ /* 0x000fea000383ffff */
.L_x_181:
[----:B--2---:R2:W3:Y:S02]  /*ef20*/  SYNCS.PHASECHK.TRANS64.TRYWAIT P0, [R5+URZ+0x31c40], R4 ;  /* 0x031c4004050075a7 */ /* 0x0044e4000800017f */
[----:B---3--:R-:W-:Y:S05]  /*ef30*/  @!P0 NANOSLEEP.SYNCS 0x989680 ;  /* 0x009896800000895d */ /* 0x008fea0003900000 */
[----:B------:R-:W3:Y:S02]  /*ef40*/  @!P0 SYNCS.PHASECHK.TRANS64 P0, [R5+URZ+0x31c40], R4 ;  /* 0x031c4004050085a7 */ /* 0x000ee4000800007f */
[----:B---3--:R-:W-:Y:S05]  /*ef50*/  @!P0 BRA `(.L_x_181) ;  /* 0xfffffffc00f08947 */ /* 0x008fea000383ffff */
[----:B------:R-:W-:Y:S05]  /*ef60*/  BRA `(.L_x_251) ;  /* 0xffffffcc00ec7947 */ /* 0x000fea000383ffff */
.L_x_184:
[----:B0-----:R0:W2:Y:S02]  /*ef70*/  SYNCS.PHASECHK.TRANS64.TRYWAIT P0, [R26+URZ+0x31c20], R5 ;  /* 0x031c20051a0075a7 */ /* 0x0010a4000800017f */
[----:B--2---:R-:W-:Y:S05]  /*ef80*/  @!P0 NANOSLEEP.SYNCS 0x989680 ;  /* 0x009896800000895d */ /* 0x004fea0003900000 */
[----:B------:R-:W2:Y:S02]  /*ef90*/  @!P0 SYNCS.PHASECHK.TRANS64 P0, [R26+URZ+0x31c20], R5 ;  /* 0x031c20051a0085a7 */ /* 0x000ea4000800007f */
[----:B--2---:R-:W-:Y:S05]  /*efa0*/  @!P0 BRA `(.L_x_184) ;  /* 0xfffffffc00f08947 */ /* 0x004fea000383ffff */
[----:B------:R-:W-:Y:S05]  /*efb0*/  BRA `(.L_x_252) ;  /* 0xffffffd4001c7947 */ /* 0x000fea000383ffff */
.L_x_192:
[----:B--2---:R2:W3:Y:S02]  /*efc0*/  SYNCS.PHASECHK.TRANS64.TRYWAIT P0, [R3+URZ+0x31c40], R2 ;  /* 0x031c4002030075a7 */ /* 0x0044e4000800017f */
[----:B---3--:R-:W-:Y:S05]  /*efd0*/  @!P0 NANOSLEEP.SYNCS 0x989680 ;  /* 0x009896800000895d */ /* 0x008fea0003900000 */
[----:B------:R-:W3:Y:S02]  /*efe0*/  @!P0 SYNCS.PHASECHK.TRANS64 P0, [R3+URZ+0x31c40], R2 ;  /* 0x031c4002030085a7 */ /* 0x000ee4000800007f */
[----:B---3--:R-:W-:Y:S05]  /*eff0*/  @!P0 BRA `(.L_x_192) ;  /* 0xfffffffc00f08947 */ /* 0x008fea000383ffff */
[----:B------:R-:W-:Y:S05]  /*f000*/  BRA `(.L_x_253) ;  /* 0xffffffd400c47947 */ /* 0x000fea000383ffff */
.L_x_194:
[----:B0-----:R0:W2:Y:S02]  /*f010*/  SYNCS.PHASECHK.TRANS64.TRYWAIT P0, [R2+URZ+0x60], R5 ;  /* 0x00006005020075a7 */ /* 0x0010a4000800017f */
[----:B--2---:R-:W-:Y:S05]  /*f020*/  @!P0 NANOSLEEP.SYNCS 0x989680 ;  /* 0x009896800000895d */ /* 0x004fea0003900000 */
[----:B------:R-:W2:Y:S02]  /*f030*/  @!P0 SYNCS.PHASECHK.TRANS64 P0, [R2+URZ+0x60], R5 ;  /* 0x00006005020085a7 */ /* 0x000ea4000800007f */
[----:B--2---:R-:W-:Y:S05]  /*f040*/  @!P0 BRA `(.L_x_194) ;  /* 0xfffffffc00f08947 */ /* 0x004fea000383ffff */
[----:B------:R-:W-:Y:S05]  /*f050*/  BRA `(.L_x_254) ;  /* 0xffffffd800507947 */ /* 0x000fea000383ffff */
.L_x_199:
[----:B---3--:R3:W4:Y:S02]  /*f060*/  SYNCS.PHASECHK.TRANS64.TRYWAIT P0, [R3+URZ+0x31c40], R2 ;  /* 0x031c4002030075a7 */ /* 0x008724000800017f */
[----:B----4-:R-:W-:Y:S05]  /*f070*/  @!P0 NANOSLEEP.SYNCS 0x989680 ;  /* 0x009896800000895d */ /* 0x010fea0003900000 */
[----:B------:R-:W4:Y:S02]  /*f080*/  @!P0 SYNCS.PHASECHK.TRANS64 P0, [R3+URZ+0x31c40], R2 ;  /* 0x031c4002030085a7 */ /* 0x000f24000800007f */
[----:B----4-:R-:W-:Y:S05]  /*f090*/  @!P0 BRA `(.L_x_199) ;  /* 0xfffffffc00f08947 */ /* 0x010fea000383ffff */
[----:B------:R-:W-:Y:S05]  /*f0a0*/  BRA `(.L_x_255) ;  /* 0xffffffdc00807947 */ /* 0x000fea000383ffff */
.L_x_201:
[----:B0-----:R0:W2:Y:S02]  /*f0b0*/  SYNCS.PHASECHK.TRANS64.TRYWAIT P1, [R3+URZ+0x60], R24 ;  /* 0x00006018030075a7 */ /* 0x0010a4000802017f */
[----:B--2---:R-:W-:Y:S05]  /*f0c0*/  @!P1 NANOSLEEP.SYNCS 0x989680 ;  /* 0x009896800000995d */ /* 0x004fea0003900000 */
[----:B------:R-:W2:Y:S02]  /*f0d0*/  @!P1 SYNCS.PHASECHK.TRANS64 P1, [R3+URZ+0x60], R24 ;  /* 0x00006018030095a7 */ /* 0x000ea4000802007f */
[----:B--2---:R-:W-:Y:S05]  /*f0e0*/  @!P1 BRA `(.L_x_201) ;  /* 0xfffffffc00f09947 */ /* 0x004fea000383ffff */
[----:B------:R-:W-:Y:S05]  /*f0f0*/  BRA `(.L_x_256) ;  /* 0xffffffe0000c7947 */ /* 0x000fea000383ffff */
.L_x_206:
[----:B--2---:R2:W3:Y:S02]  /*f100*/  SYNCS.PHASECHK.TRANS64.TRYWAIT P0, [R2+URZ+0x31c40], R3 ;  /* 0x031c4003020075a7 */ /* 0x0044e4000800017f */
[----:B---3--:R-:W-:Y:S05]  /*f110*/  @!P0 NANOSLEEP.SYNCS 0x989680 ;  /* 0x009896800000895d */ /* 0x008fea0003900000 */
[----:B------:R-:W3:Y:S02]  /*f120*/  @!P0 SYNCS.PHASECHK.TRANS64 P0, [R2+URZ+0x31c40], R3 ;  /* 0x031c4003020085a7 */ /* 0x000ee4000800007f */
[----:B---3--:R-:W-:Y:S05]  /*f130*/  @!P0 BRA `(.L_x_206) ;  /* 0xfffffffc00f08947 */ /* 0x008fea000383ffff */
[----:B------:R-:W-:Y:S05]  /*f140*/  BRA `(.L_x_257) ;  /* 0xffffffe400147947 */ /* 0x000fea000383ffff */
.L_x_208:
[----:B0-----:R0:W2:Y:S02]  /*f150*/  SYNCS.PHASECHK.TRANS64.TRYWAIT P1, [R2+URZ+0x60], R11 ;  /* 0x0000600b020075a7 */ /* 0x0010a4000802017f */
[----:B--2---:R-:W-:Y:S05]  /*f160*/  @!P1 NANOSLEEP.SYNCS 0x989680 ;  /* 0x009896800000995d */ /* 0x004fea0003900000 */
[----:B------:R-:W2:Y:S02]  /*f170*/  @!P1 SYNCS.PHASECHK.TRANS64 P1, [R2+URZ+0x60], R11 ;  /* 0x0000600b020095a7 */ /* 0x000ea4000802007f */
[----:B--2---:R-:W-:Y:S05]  /*f180*/  @!P1 BRA `(.L_x_208) ;  /* 0xfffffffc00f09947 */ /* 0x004fea000383ffff */
[----:B------:R-:W-:Y:S05]  /*f190*/  BRA `(.L_x_258) ;  /* 0xffffffe400a87947 */ /* 0x000fea000383ffff */
.L_x_215:
[----:B--2---:R2:W3:Y:S02]  /*f1a0*/  SYNCS.PHASECHK.TRANS64.TRYWAIT P0, [R3+URZ+0x31c60], R2 ;  /* 0x031c6002030075a7 */ /* 0x0044e4000800017f */
[----:B---3--:R-:W-:Y:S05]  /*f1b0*/  @!P0 NANOSLEEP.SYNCS 0x989680 ;  /* 0x009896800000895d */ /* 0x008fea0003900000 */
[----:B------:R-:W3:Y:S02]  /*f1c0*/  @!P0 SYNCS.PHASECHK.TRANS64 P0, [R3+URZ+0x31c60], R2 ;  /* 0x031c6002030085a7 */ /* 0x000ee4000800007f */
[----:B---3--:R-:W-:Y:S05]  /*f1d0*/  @!P0 BRA `(.L_x_215) ;  /* 0xfffffffc00f08947 */ /* 0x008fea000383ffff */
[----:B------:R-:W-:Y:S05]  /*f1e0*/  BRA `(.L_x_259) ;  /* 0xffffffe800907947 */ /* 0x000fea000383ffff */
.L_x_217:
[----:B------:R-:W-:Y:S01]  /*f1f0*/  BSSY B0, `(.L_x_260) ;  /* 0x0000008000007945 */ /* 0x000fe20003800000 */
[----:B------:R-:W-:Y:S02]  /*f200*/  IMAD.MOV.U32 R13, RZ, RZ, R16 ;  /* 0x000000ffff0d7224 */ /* 0x000fe400078e0010 */
[----:B------:R-:W-:Y:S02]  /*f210*/  IMAD.MOV.U32 R12, RZ, RZ, RZ ;  /* 0x000000ffff0c7224 */ /* 0x000fe400078e00ff */
[----:B------:R-:W-:Y:S02]  /*f220*/  IMAD.MOV.U32 R11, RZ, RZ, 0x1f ;  /* 0x0000001fff0b7424 */ /* 0x000fe400078e00ff */
[----:B------:R-:W-:-:S07]  /*f230*/  IMAD.MOV.U32 R15, RZ, RZ, -0x1 ;  /* 0xffffffffff0f7424 */ /* 0x000fce00078e00ff */
[----:B01----:R-:W-:Y:S05]  /*f240*/  WARPSYNC.COLLECTIVE R15, `(.L_x_261) ;  /* 0x000000000f087348 */ /* 0x003fea0003c00000 */
[----:B------:R2:W3:Y:S02]  /*f250*/  SHFL.IDX P6, R14, R13, R12, R11 ;  /* 0x0000000c0d0e7389 */ /* 0x0004e400000c000b */
[----:B0123--:R-:W-:Y:S01]  /*f260*/  ENDCOLLECTIVE ;  /* 0x000000000000791b */ /* 0x00ffe20003800000 */
.L_x_261:
[----:B------:R-:W-:Y:S05]  /*f270*/  BSYNC B0 ;  /* 0x0000000000007941 */ /* 0x000fea0003800000 */
.L_x_260:
[----:B------:R-:W-:Y:S02]  /*f280*/  IMAD.MOV.U32 R13, RZ, RZ, R16 ;  /* 0x000000ffff0d7224 */ /* 0x000fe400078e0010 */
[----:B------:R-:W-:Y:S02]  /*f290*/  IMAD.MOV.U32 R12, RZ, RZ, 0x1 ;  /* 0x00000001ff0c7424 */ /* 0x000fe400078e00ff */
[----:B------:R-:W-:Y:S02]  /*f2a0*/  IMAD.MOV.U32 R11, RZ, RZ, 0x1f ;  /* 0x0000001fff0b7424 */ /* 0x000fe400078e00ff */
[----:B------:R-:W-:Y:S02]  /*f2b0*/  IMAD.MOV.U32 R15, RZ, RZ, -0x1 ;  /* 0xffffffffff0f7424 */ /* 0x000fe400078e00ff */
[----:B------:R-:W-:-:S07]  /*f2c0*/  IMAD.MOV.U32 R5, RZ, RZ, R14 ;  /* 0x000000ffff057224 */ /* 0x000fce00078e000e */
[----:B------:R-:W-:Y:S05]  /*f2d0*/  WARPSYNC.COLLECTIVE R15, `(.L_x_262) ;  /* 0x000000000f087348 */ /* 0x000fea0003c00000 */
[----:B------:R0:W1:Y:S02]  /*f2e0*/  SHFL.IDX P6, R14, R13, R12, R11 ;  /* 0x0000000c0d0e7389 */ /* 0x00006400000c000b */
[----:B01----:R-:W-:Y:S01]  /*f2f0*/  ENDCOLLECTIVE ;  /* 0x000000000000791b */ /* 0x003fe20003800000 */
.L_x_262:
[----:B------:R-:W-:Y:S01]  /*f300*/  IMAD.MOV.U32 R4, RZ, RZ, R14 ;  /* 0x000000ffff047224 */ /* 0x000fe200078e000e */
[----:B------:R-:W-:Y:S06]  /*f310*/  BRA `(.L_x_263) ;  /* 0xffffffec00047947 */ /* 0x000fec000383ffff */
.L_x_220:
[----:B------:R-:W-:Y:S01]  /*f320*/  BSSY B0, `(.L_x_264) ;  /* 0x0000008000007945 */ /* 0x000fe20003800000 */
[----:B-----5:R-:W-:Y:S02]  /*f330*/  IMAD.MOV.U32 R13, RZ, RZ, R2 ;  /* 0x000000ffff0d7224 */ /* 0x020fe400078e0002 */
[----:B------:R-:W-:Y:S02]  /*f340*/  IMAD.MOV.U32 R12, RZ, RZ, 0x1 ;  /* 0x00000001ff0c7424 */ /* 0x000fe400078e00ff */
[----:B------:R-:W-:Y:S02]  /*f350*/  IMAD.MOV.U32 R11, RZ, RZ, RZ ;  /* 0x000000ffff0b7224 */ /* 0x000fe400078e00ff */
[----:B------:R-:W-:-:S07]  /*f360*/  IMAD.MOV.U32 R15, RZ, RZ, -0x1 ;  /* 0xffffffffff0f7424 */ /* 0x000fce00078e00ff */
[----:B01234-:R-:W-:Y:S05]  /*f370*/  WARPSYNC.COLLECTIVE R15, `(.L_x_265) ;  /* 0x000000000f087348 */ /* 0x01ffea0003c00000 */
[----:B------:R0:W0:Y:S02]  /*f380*/  SHFL.UP P6, R14, R13, R12, R11 ;  /* 0x0400000c0d0e7389 */ /* 0x00002400000c000b */
[----:B01234-:R-:W-:Y:S01]  /*f390*/  ENDCOLLECTIVE ;  /* 0x000000000000791b */ /* 0x01ffe20003800000 */
.L_x_265:
[----:B------:R-:W-:Y:S05]  /*f3a0*/  BSYNC B0 ;  /* 0x0000000000007941 */ /* 0x000fea0003800000 */
.L_x_264:
[C---:B------:R-:W-:Y:S01]  /*f3b0*/  ISETP.NE.AND P0, PT, R27.reuse, RZ, PT ;  /* 0x000000ff1b00720c */ /* 0x040fe20003f05270 */
[----:B------:R-:W-:Y:S02]  /*f3c0*/  IMAD.MOV.U32 R12, RZ, RZ, 0x2 ;  /* 0x00000002ff0c7424 */ /* 0x000fe400078e00ff */
[----:B------:R-:W-:Y:S01]  /*f3d0*/  IMAD.MOV.U32 R11, RZ, RZ, RZ ;  /* 0x000000ffff0b7224 */ /* 0x000fe200078e00ff */
[----:B------:R-:W-:Y:S01]  /*f3e0*/  SEL R13, R14, RZ, P0 ;  /* 0x000000ff0e0d7207 */ /* 0x000fe20000000000 */
[----:B------:R-:W-:Y:S01]  /*f3f0*/  IMAD.MOV.U32 R15, RZ, RZ, -0x1 ;  /* 0xffffffffff0f7424 */ /* 0x000fe200078e00ff */
[----:B------:R-:W-:-:S03]  /*f400*/  ISETP.GE.U32.AND P0, PT, R27, 0x2, PT ;  /* 0x000000021b00780c */ /* 0x000fc60003f06070 */
[----:B------:R-:W-:-:S10]  /*f410*/  IMAD.IADD R13, R2, 0x1, R13 ;  /* 0x00000001020d7824 */ /* 0x000fd400078e020d */
[----:B------:R-:W-:Y:S05]  /*f420*/  WARPSYNC.COLLECTIVE R15, `(.L_x_266) ;  /* 0x000000000f087348 */ /* 0x000fea0003c00000 */
[----:B------:R0:W1:Y:S02]  /*f430*/  SHFL.UP P6, R14, R13, R12, R11 ;  /* 0x0400000c0d0e7389 */ /* 0x00006400000c000b */
[----:B01----:R-:W-:Y:S01]  /*f440*/  ENDCOLLECTIVE ;  /* 0x000000000000791b */ /* 0x003fe20003800000 */
.L_x_266:
[----:B------:R-:W-:Y:S01]  /*f450*/  IMAD.MOV.U32 R12, RZ, RZ, 0x4 ;  /* 0x00000004ff0c7424 */ /* 0x000fe200078e00ff */
[----:B------:R-:W-:Y:S02]  /*f460*/  SEL R14, R14, RZ, P0 ;  /* 0x000000ff0e0e7207 */ /* 0x000fe40000000000 */
[----:B------:R-:W-:-:S03]  /*f470*/  ISETP.GE.U32.AND P0, PT, R27, 0x4, PT ;  /* 0x000000041b00780c */ /* 0x000fc60003f06070 */
[----:B------:R-:W-:-:S04]  /*f480*/  IMAD.IADD R3, R13, 0x1, R14 ;  /* 0x000000010d037824 */ /* 0x000fc800078e020e */
[----:B------:R-:W-:-:S07]  /*f490*/  IMAD.MOV.U32 R13, RZ, RZ, R3 ;  /* 0x000000ffff0d7224 */ /* 0x000fce00078e0003 */
[----:B------:R-:W-:Y:S05]  /*f4a0*/  WARPSYNC.COLLECTIVE R15, `(.L_x_267) ;  /* 0x000000000f087348 */ /* 0x000fea0003c00000 */
[----:B------:R0:W1:Y:S02]  /*f4b0*/  SHFL.UP P6, R14, R13, R12, R11 ;  /* 0x0400000c0d0e7389 */ /* 0x00006400000c000b */
[----:B01----:R-:W-:Y:S01]  /*f4c0*/  ENDCOLLECTIVE ;  /* 0x000000000000791b */ /* 0x003fe20003800000 */
.L_x_267:
        /* <DEDUP_REMOVED lines=8> */
.L_x_268:
        /* <DEDUP_REMOVED lines=8> */
.L_x_269:
[----:B------:R-:W-:Y:S02]  /*f5d0*/  IMAD.MOV.U32 R12, RZ, RZ, 0x1f ;  /* 0x0000001fff0c7424 */ /* 0x000fe400078e00ff */
[----:B------:R-:W-:Y:S01]  /*f5e0*/  IMAD.MOV.U32 R11, RZ, RZ, 0x1f ;  /* 0x0000001fff0b7424 */ /* 0x000fe200078e00ff */
[----:B------:R-:W-:-:S05]  /*f5f0*/  SEL R8, R14, RZ, P0 ;  /* 0x000000ff0e087207 */ /* 0x000fca0000000000 */
[----:B------:R-:W-:-:S04]  /*f600*/  IMAD.IADD R8, R7, 0x1, R8 ;  /* 0x0000000107087824 */ /* 0x000fc800078e0208 */
[----:B------:R-:W-:-:S07]  /*f610*/  IMAD.MOV.U32 R13, RZ, RZ, R8 ;  /* 0x000000ffff0d7224 */ /* 0x000fce00078e0008 */
[----:B------:R-:W-:Y:S05]  /*f620*/  WARPSYNC.COLLECTIVE R15, `(.L_x_270) ;  /* 0x000000000f087348 */ /* 0x000fea0003c00000 */
[----:B------:R0:W1:Y:S02]  /*f630*/  SHFL.IDX P6, R14, R13, R12, R11 ;  /* 0x0000000c0d0e7389 */ /* 0x00006400000c000b */
[----:B01----:R-:W-:Y:S01]  /*f640*/  ENDCOLLECTIVE ;  /* 0x000000000000791b */ /* 0x003fe20003800000 */
.L_x_270:
[----:B------:R-:W-:Y:S05]  /*f650*/  BRA `(.L_x_271) ;  /* 0xffffffe800c07947 */ /* 0x000fea000383ffff */
.L_x_225:
[----:B------:R-:W-:Y:S01]  /*f660*/  BSSY B0, `(.L_x_272) ;  /* 0x0000008000007945 */ /* 0x000fe20003800000 */
[----:B-----5:R-:W-:Y:S02]  /*f670*/  IMAD.MOV.U32 R13, RZ, RZ, R2 ;  /* 0x000000ffff0d7224 */ /* 0x020fe400078e0002 */
[----:B------:R-:W-:Y:S02]  /*f680*/  IMAD.MOV.U32 R12, RZ, RZ, 0x1 ;  /* 0x00000001ff0c7424 */ /* 0x000fe400078e00ff */
[----:B------:R-:W-:Y:S02]  /*f690*/  IMAD.MOV.U32 R11, RZ, RZ, RZ ;  /* 0x000000ffff0b7224 */ /* 0x000fe400078e00ff */
[----:B------:R-:W-:-:S07]  /*f6a0*/  IMAD.MOV.U32 R15, RZ, RZ, -0x1 ;  /* 0xffffffffff0f7424 */ /* 0x000fce00078e00ff */
[----:B012---:R-:W-:Y:S05]  /*f6b0*/  WARPSYNC.COLLECTIVE R15, `(.L_x_273) ;  /* 0x000000000f087348 */ /* 0x007fea0003c00000 */
[----:B------:R3:W4:Y:S02]  /*f6c0*/  SHFL.UP P6, R14, R13, R12, R11 ;  /* 0x0400000c0d0e7389 */ /* 0x00072400000c000b */
[----:B01234-:R-:W-:Y:S01]  /*f6d0*/  ENDCOLLECTIVE ;  /* 0x000000000000791b */ /* 0x01ffe20003800000 */
.L_x_273:
[----:B------:R-:W-:Y:S05]  /*f6e0*/  BSYNC B0 ;  /* 0x0000000000007941 */ /* 0x000fea0003800000 */
.L_x_272:
        /* <DEDUP_REMOVED lines=10> */
.L_x_274:
        /* <DEDUP_REMOVED lines=8> */
.L_x_275:
        /* <DEDUP_REMOVED lines=8> */
.L_x_276:
        /* <DEDUP_REMOVED lines=8> */
.L_x_277:
        /* <DEDUP_REMOVED lines=8> */
.L_x_278:
[----:B------:R-:W-:Y:S05]  /*f990*/  BRA `(.L_x_279) ;  /* 0xffffffe8009c7947 */ /* 0x000fea000383ffff */
.L_x_227:
[----:B------:R-:W-:Y:S01]  /*f9a0*/  BSSY B0, `(.L_x_280) ;  /* 0x0000006000007945 */ /* 0x000fe20003800000 */
[----:B------:R-:W-:Y:S01]  /*f9b0*/  PLOP3.LUT P6, PT, P6, PT, PT, 0x8, 0x0 ;  /* 0x000000000000781c */ /* 0x000fe200037ce170 */
[----:B------:R-:W-:-:S12]  /*f9c0*/  IMAD.MOV.U32 R15, RZ, RZ, -0x1 ;  /* 0xffffffffff0f7424 */ /* 0x000fd800078e00ff */
[----:B01----:R-:W-:Y:S05]  /*f9d0*/  WARPSYNC.COLLECTIVE R15, `(.L_x_281) ;  /* 0x000000000f087348 */ /* 0x003fea0003c00000 */
[----:B------:R-:W-:Y:S01]  /*f9e0*/  VOTE.ANY R14, PT, P6 ;  /* 0x00000000000e7806 */ /* 0x000fe200030e0100 */
[----:B01----:R-:W-:Y:S06]  /*f9f0*/  ENDCOLLECTIVE ;  /* 0x000000000000791b */ /* 0x003fec0003800000 */
.L_x_281:
[----:B------:R-:W-:Y:S05]  /*fa00*/  BSYNC B0 ;  /* 0x0000000000007941 */ /* 0x000fea0003800000 */
.L_x_280:
[----:B------:R-:W-:Y:S02]  /*fa10*/  IMAD.MOV.U32 R3, RZ, RZ, R14 ;  /* 0x000000ffff037224 */ /* 0x000fe400078e000e */
[----:B------:R-:W-:Y:S02]  /*fa20*/  IMAD.MOV.U32 R13, RZ, RZ, R2 ;  /* 0x000000ffff0d7224 */ /* 0x000fe400078e0002 */
[----:B------:R-:W0:Y:S01]  /*fa30*/  POPC R4, R3 ;  /* 0x0000000300047309 */ /* 0x000e220000000000 */
[----:B------:R-:W-:Y:S02]  /*fa40*/  IMAD.MOV.U32 R11, RZ, RZ, 0x1f ;  /* 0x0000001fff0b7424 */ /* 0x000fe400078e00ff */
[----:B------:R-:W-:Y:S02]  /*fa50*/  IMAD.MOV.U32 R15, RZ, RZ, -0x1 ;  /* 0xffffffffff0f7424 */ /* 0x000fe400078e00ff */
[----:B0-----:R-:W-:-:S07]  /*fa60*/  IMAD.MOV.U32 R12, RZ, RZ, R4 ;  /* 0x000000ffff0c7224 */ /* 0x001fce00078e0004 */
[----:B------:R-:W-:Y:S05]  /*fa70*/  WARPSYNC.COLLECTIVE R15, `(.L_x_282) ;  /* 0x000000000f087348 */ /* 0x000fea0003c00000 */
[----:B------:R0:W1:Y:S02]  /*fa80*/  SHFL.IDX P6, R14, R13, R12, R11 ;  /* 0x0000000c0d0e7389 */ /* 0x00006400000c000b */
[----:B01----:R-:W-:Y:S01]  /*fa90*/  ENDCOLLECTIVE ;  /* 0x000000000000791b */ /* 0x003fe20003800000 */
.L_x_282:
[----:B------:R-:W-:Y:S01]  /*faa0*/  IMAD.MOV.U32 R17, RZ, RZ, R14 ;  /* 0x000000ffff117224 */ /* 0x000fe200078e000e */
[----:B------:R-:W-:Y:S06]  /*fab0*/  BRA `(.L_x_283) ;  /* 0xffffffe8008c7947 */ /* 0x000fec000383ffff */
.L_x_229:
[----:B------:R-:W-:Y:S01]  /*fac0*/  BSSY B0, `(.L_x_284) ;  /* 0x0000007000007945 */ /* 0x000fe20003800000 */
[----:B------:R-:W-:Y:S02]  /*fad0*/  IMAD.MOV.U32 R13, RZ, RZ, R8 ;  /* 0x000000ffff0d7224 */ /* 0x000fe400078e0008 */
[----:B------:R-:W-:Y:S02]  /*fae0*/  IMAD.MOV.U32 R11, RZ, RZ, 0x1f ;  /* 0x0000001fff0b7424 */ /* 0x000fe400078e00ff */
[----:B------:R-:W-:-:S07]  /*faf0*/  IMAD.MOV.U32 R15, RZ, RZ, -0x1 ;  /* 0xffffffffff0f7424 */ /* 0x000fce00078e00ff */
[----:B0123--:R-:W-:Y:S05]  /*fb00*/  WARPSYNC.COLLECTIVE R15, `(.L_x_285) ;  /* 0x000000000f087348 */ /* 0x00ffea0003c00000 */
[----:B------:R4:W0:Y:S02]  /*fb10*/  SHFL.IDX P6, R14, R13, R12, R11 ;  /* 0x0000000c0d0e7389 */ /* 0x00082400000c000b */
[----:B01234-:R-:W-:Y:S01]  /*fb20*/  ENDCOLLECTIVE ;  /* 0x000000000000791b */ /* 0x01ffe20003800000 */
.L_x_285:
[----:B------:R-:W-:Y:S05]  /*fb30*/  BSYNC B0 ;  /* 0x0000000000007941 */ /* 0x000fea0003800000 */
.L_x_284:
[----:B------:R-:W-:Y:S05]  /*fb40*/  BRA `(.L_x_228) ;  /* 0xffffffe800847947 */ /* 0x000fea000383ffff */
.L_x_233:
[----:B0-----:R0:W2:Y:S02]  /*fb50*/  SYNCS.PHASECHK.TRANS64.TRYWAIT P0, [R9+URZ+0x31c20], R0 ;  /* 0x031c2000090075a7 */ /* 0x0010a4000800017f */
[----:B--2---:R-:W-:Y:S05]  /*fb60*/  @!P0 NANOSLEEP.SYNCS 0x989680 ;  /* 0x009896800000895d */ /* 0x004fea0003900000 */
[----:B------:R-:W2:Y:S02]  /*fb70*/  @!P0 SYNCS.PHASECHK.TRANS64 P0, [R9+URZ+0x31c20], R0 ;  /* 0x031c2000090085a7 */ /* 0x000ea4000800007f */
[----:B--2---:R-:W-:Y:S05]  /*fb80*/  @!P0 BRA `(.L_x_233) ;  /* 0xfffffffc00f08947 */ /* 0x004fea000383ffff */
[----:B------:R-:W-:Y:S05]  /*fb90*/  BRA `(.L_x_286) ;  /* 0xffffffec00607947 */ /* 0x000fea000383ffff */
.L_x_234:
        /* <DEDUP_REMOVED lines=8> */
[----:B01----:R-:W-:Y:S05]  /*fc20*/  WARPSYNC.COLLECTIVE R15, `(.L_x_288) ;  /* 0x000000000f087348 */ /* 0x003fea0003c00000 */
[----:B------:R2:W3:Y:S02]  /*fc30*/  SHFL.IDX P6, R14, R13, R12, R11 ;  /* 0x0000000c0d0e7389 */ /* 0x0004e400000c000b */
[----:B0123--:R-:W-:Y:S01]  /*fc40*/  ENDCOLLECTIVE ;  /* 0x000000000000791b */ /* 0x00ffe20003800000 */
.L_x_288:
[----:B------:R-:W-:Y:S05]  /*fc50*/  BSYNC B0 ;  /* 0x0000000000007941 */ /* 0x000fea0003800000 */
.L_x_287:
[----:B------:R-:W-:Y:S05]  /*fc60*/  BRA `(.L_x_289) ;  /* 0xffffffec00487947 */ /* 0x000fea000383ffff */
.L_x_237:
[----:B------:R-:W-:Y:S01]  /*fc70*/  BSSY B1, `(.L_x_290) ;  /* 0x0000006000017945 */ /* 0x000fe20003800000 */
[----:B------:R-:W-:-:S07]  /*fc80*/  IMAD.MOV.U32 R15, RZ, RZ, -0x1 ;  /* 0xffffffffff0f7424 */ /* 0x000fce00078e00ff */
[----:B01----:R-:W-:Y:S05]  /*fc90*/  WARPSYNC.COLLECTIVE R15, `(.L_x_291) ;  /* 0x000000000f0c7348 */ /* 0x003fea0003c00000 */
[----:B------:R-:W-:Y:S02]  /*fca0*/  ELECT P6, UR62, PT ;  /* 0x00000000003e782f */ /* 0x000fe400038c0000 */
[----:B------:R-:W-:Y:S01]  /*fcb0*/  MOV R14, UR62 ;  /* 0x0000003e000e7c02 */ /* 0x000fe20008000f00 */
[----:B01----:R-:W-:Y:S10]  /*fcc0*/  ENDCOLLECTIVE ;  /* 0x000000000000791b */ /* 0x003ff40003800000 */
.L_x_291:
[----:B------:R-:W-:Y:S05]  /*fcd0*/  BSYNC B1 ;  /* 0x0000000000017941 */ /* 0x000fea0003800000 */
.L_x_290:
[----:B------:R-:W-:Y:S05]  /*fce0*/  BRA `(.L_x_292) ;  /* 0xffffffec00407947 */ /* 0x000fea000383ffff */
.L_x_239:
[----:B0-----:R0:W2:Y:S02]  /*fcf0*/  SYNCS.PHASECHK.TRANS64.TRYWAIT P0, [R7+URZ], R2 ;  /* 0x00000002070075a7 */ /* 0x0010a4000800017f */
[----:B--2---:R-:W-:Y:S05]  /*fd00*/  @!P0 NANOSLEEP.SYNCS 0x989680 ;  /* 0x009896800000895d */ /* 0x004fea0003900000 */
[----:B------:R-:W2:Y:S02]  /*fd10*/  @!P0 SYNCS.PHASECHK.TRANS64 P0, [R7+URZ], R2 ;  /* 0x00000002070085a7 */ /* 0x000ea4000800007f */
[----:B--2---:R-:W-:Y:S05]  /*fd20*/  @!P0 BRA `(.L_x_239) ;  /* 0xfffffffc00f08947 */ /* 0x004fea000383ffff */
[----:B------:R-:W-:Y:S05]  /*fd30*/  BRA `(.L_x_293) ;  /* 0xffffffec00747947 */ /* 0x000fea000383ffff */
.L_x_240:
[----:B--2---:R2:W3:Y:S02]  /*fd40*/  SYNCS.PHASECHK.TRANS64.TRYWAIT P0, [R3+URZ], R0 ;  /* 0x00000000030075a7 */ /* 0x0044e4000800017f */
[----:B---3--:R-:W-:Y:S05]  /*fd50*/  @!P0 NANOSLEEP.SYNCS 0x989680 ;  /* 0x009896800000895d */ /* 0x008fea0003900000 */
[----:B------:R-:W3:Y:S02]  /*fd60*/  @!P0 SYNCS.PHASECHK.TRANS64 P0, [R3+URZ], R0 ;  /* 0x00000000030085a7 */ /* 0x000ee4000800007f */
[----:B---3--:R-:W-:Y:S05]  /*fd70*/  @!P0 BRA `(.L_x_240) ;  /* 0xfffffffc00f08947 */ /* 0x008fea000383ffff */
[----:B------:R-:W-:Y:S05]  /*fd80*/  BRA `(.L_x_294) ;  /* 0xffffffec00687947 */ /* 0x000fea000383ffff */
.L_x_242:
[----:B--2---:R2:W3:Y:S02]  /*fd90*/  SYNCS.PHASECHK.TRANS64.TRYWAIT P0, [R5+URZ], R2 ;  /* 0x00000002050075a7 */ /* 0x0044e4000800017f */
[----:B---3--:R-:W-:Y:S05]  /*fda0*/  @!P0 NANOSLEEP.SYNCS 0x989680 ;  /* 0x009896800000895d */ /* 0x008fea0003900000 */
[----:B------:R-:W3:Y:S02]  /*fdb0*/  @!P0 SYNCS.PHASECHK.TRANS64 P0, [R5+URZ], R2 ;  /* 0x00000002050085a7 */ /* 0x000ee4000800007f */
[----:B---3--:R-:W-:Y:S05]  /*fdc0*/  @!P0 BRA `(.L_x_242) ;  /* 0xfffffffc00f08947 */ /* 0x008fea000383ffff */
[----:B------:R-:W-:Y:S05]  /*fdd0*/  BRA `(.L_x_295) ;  /* 0xffffffec006c7947 */ /* 0x000fea000383ffff */
.L_x_296:
        /* <DEDUP_REMOVED lines=10> */
.L_x_2208:


//--------------------- .text._ZN7cutlass13device_kernelIN5flash11enable_sm90INS1_16FlashAttnFwdSm90INS1_25CollectiveMainloopFwdSm90ILi2EN4cute5tupleIJNS5_1CILi1EEES8_S8_EEENS6_IJNS7_ILi192EEENS7_ILi144EEENS7_ILi96EEEEEELi96ENS_10bfloat16_tEfNS_4arch4Sm90ELb0ELb0ELb0ELb1ELb0ELb1ELb0ELb0ELb1ELb0ELb0ELb0EEENS1_21CollectiveEpilogueFwdINS6_IJSA_SC_SB_EEES9_SE_SG_Li384ELb1ELb0ELb0ELb0EEENS1_36VarlenDynamicPersistentTileSchedulerILi192ELi144ELi384ELi32ELb0ELb0ELb1ELb0ELb1ELb1EEEEEEEEEvNT_6ParamsE --------------------------
	.section	.text._ZN7cutlass13device_kernelIN5flash11enable_sm90INS1_16FlashAttnFwdSm90INS1_25CollectiveMainloopFwdSm90ILi2EN4cute5tupleIJNS5_1CILi1EEES8_S8_EEENS6_IJNS7_ILi192EEENS7_ILi144EEENS7_ILi96EEEEEELi96ENS_10bfloat16_tEfNS_4arch4Sm90ELb0ELb0ELb0ELb1ELb0ELb1ELb0ELb0ELb1ELb0ELb0ELb0EEENS1_21CollectiveEpilogueFwdINS6_IJSA_SC_SB_EEES9_SE_SG_Li384ELb1ELb0ELb0ELb0EEENS1_36VarlenDynamicPersistentTileSchedulerILi192ELi144ELi384ELi32ELb0ELb0ELb1ELb0ELb1ELb1EEEEEEEEEvNT_6ParamsE,"ax",@progbits
	.align	128
.text._ZN7cutlass13device_kernelIN5flash11enable_sm90INS1_16FlashAttnFwdSm90INS1_25CollectiveMainloopFwdSm90ILi2EN4cute5tupleIJNS5_1CILi1EEES8_S8_EEENS6_IJNS7_ILi192EEENS7_ILi144EEENS7_ILi96EEEEEELi96ENS_10bfloat16_tEfNS_4arch4Sm90ELb0ELb0ELb0ELb1ELb0ELb1ELb0ELb0ELb1ELb0ELb0ELb0EEENS1_21CollectiveEpilogueFwdINS6_IJSA_SC_SB_EEES9_SE_SG_Li384ELb1ELb0ELb0ELb0EEENS1_36VarlenDynamicPersistentTileSchedulerILi192ELi144ELi384ELi32ELb0ELb0ELb1ELb0ELb1ELb1EEEEEEEEEvNT_6ParamsE:
        .type           _ZN7cutlass13device_kernelIN5flash11enable_sm90INS1_16FlashAttnFwdSm90INS1_25CollectiveMainloopFwdSm90ILi2EN4cute5tupleIJNS5_1CILi1EEES8_S8_EEENS6_IJNS7_ILi192EEENS7_ILi144EEENS7_ILi96EEEEEELi96ENS_10bfloat16_tEfNS_4arch4Sm90ELb0ELb0ELb0ELb1ELb0ELb1ELb0ELb0ELb1ELb0ELb0ELb0EEENS1_21CollectiveEpilogueFwdINS6_IJSA_SC_SB_EEES9_SE_SG_Li384ELb1ELb0ELb0ELb0EEENS1_36VarlenDynamicPersistentTileSchedulerILi192ELi144ELi384ELi32ELb0ELb0ELb1ELb0ELb1ELb1EEEEEEEEEvNT_6ParamsE,@function
        .size           _ZN7cutlass13device_kernelIN5flash11enable_sm90INS1_16FlashAttnFwdSm90INS1_25CollectiveMainloopFwdSm90ILi2EN4cute5tupleIJNS5_1CILi1EEES8_S8_EEENS6_IJNS7_ILi192EEENS7_ILi144EEENS7_ILi96EEEEEELi96ENS_10bfloat16_tEfNS_4arch4Sm90ELb0ELb0ELb0ELb1ELb0ELb1ELb0ELb0ELb1ELb0ELb0ELb0EEENS1_21CollectiveEpilogueFwdINS6_IJSA_SC_SB_EEES9_SE_SG_Li384ELb1ELb0ELb0ELb0EEENS1_36VarlenDynamicPersistentTileSchedulerILi192ELi144ELi384ELi32ELb0ELb0ELb1ELb0ELb1ELb1EEEEEEEEEvNT_6ParamsE,(.L_x_2209 - _ZN7cutlass13device_kernelIN5flash11enable_sm90INS1_16FlashAttnFwdSm90INS1_25CollectiveMainloopFwdSm90ILi2EN4cute5tupleIJNS5_1CILi1EEES8_S8_EEENS6_IJNS7_ILi192EEENS7_ILi144EEENS7_ILi96EEEEEELi96ENS_10bfloat16_tEfNS_4arch4Sm90ELb0ELb0ELb0ELb1ELb0ELb1ELb0ELb0ELb1ELb0ELb0ELb0EEENS1_21CollectiveEpilogueFwdINS6_IJSA_SC_SB_EEES9_SE_SG_Li384ELb1ELb0ELb0ELb0EEENS1_36VarlenDynamicPersistentTileSchedulerILi192ELi144ELi384ELi32ELb0ELb0ELb1ELb0ELb1ELb1EEEEEEEEEvNT_6ParamsE)
        .other          _ZN7cutlass13device_kernelIN5flash11enable_sm90INS1_16FlashAttnFwdSm90INS1_25CollectiveMainloopFwdSm90ILi2EN4cute5tupleIJNS5_1CILi1EEES8_S8_EEENS6_IJNS7_ILi192EEENS7_ILi144EEENS7_ILi96EEEEEELi96ENS_10bfloat16_tEfNS_4arch4Sm90ELb0ELb0ELb0ELb1ELb0ELb1ELb0ELb0ELb1ELb0ELb0ELb0EEENS1_21CollectiveEpilogueFwdINS6_IJSA_SC_SB_EEES9_SE_SG_Li384ELb1ELb0ELb0ELb0EEENS1_36VarlenDynamicPersistentTileSchedulerILi192ELi144ELi384ELi32ELb0ELb0ELb1ELb0ELb1ELb1EEEEEEEEEvNT_6ParamsE,@"STO_CUDA_ENTRY STV_DEFAULT"
_ZN7cutlass13device_kernelIN5flash11enable_sm90INS1_16FlashAttnFwdSm90INS1_25CollectiveMainloopFwdSm90ILi2EN4cute5tupleIJNS5_1CILi1EEES8_S8_EEENS6_IJNS7_ILi192EEENS7_ILi144EEENS7_ILi96EEEEEELi96ENS_10bfloat16_tEfNS_4arch4Sm90ELb0ELb0ELb0ELb1ELb0ELb1ELb0ELb0ELb1ELb0ELb0ELb0EEENS1_21CollectiveEpilogueFwdINS6_IJSA_SC_SB_EEES9_SE_SG_Li384ELb1ELb0ELb0ELb0EEENS1_36VarlenDynamicPersistentTileSchedulerILi192ELi144ELi384ELi32ELb0ELb0ELb1ELb0ELb1ELb1EEEEEEEEEvNT_6ParamsE:
[----:B------:R-:W0:Y:S02]  /*0000*/  LDC R1, c[0x0][0x28] ;  /* 0x00000a00ff017b82 */ /* 0x000e240000000800 */
[----:B0-----:R-:W-:Y:S01]  /*0010*/  VIADD R1, R1, 0xffffff48 ;  /* 0xffffff4801017836 */ /* 0x001fe20000000000 */
[----:B------:R-:W0:Y:S01]  /*0020*/  S2R R3, SR_TID.X ;  /* 0x0000000000037919 */ /* 0x000e220000002100 */
[----:B------:R-:W-:Y:S01]  /*0030*/  ELECT P0, URZ, PT ;  /* 0x00000000003f782f */ /* 0x000fe20003800000 */
[----:B------:R-:W-:Y:S01]  /*0040*/  BSSY B0, `(.L_x_297) ;  /* 0x0000017000007945 */ /* 0x000fe20003800000 */
[--C-:B0-----:R-:W-:Y:S02]  /*0050*/  SHF.R.U32.HI R0, RZ, 0x5, R3.reuse ;  /* 0x00000005ff007819 */ /* 0x101fe40000011603 */
[----:B------:R-:W-:-:S03]  /*0060*/  SHF.R.U32.HI R3, RZ, 0x7, R3 ;  /* 0x00000007ff037819 */ /* 0x000fc60000011603 */
[----:B------:R-:W0:Y:S02]  /*0070*/  SHFL.IDX PT, R2, R0, RZ, 0x1f ;  /* 0x00001fff00027589 */ /* 0x000e2400000e0000 */
[----:B0-----:R-:W-:-:S13]  /*0080*/  ISETP.EQ.AND P0, PT, R2, RZ, P0 ;  /* 0x000000ff0200720c */ /* 0x001fda0000702270 */
[----:B------:R-:W-:Y:S05]  /*0090*/  @!P0 BRA `(.L_x_298) ;  /* 0x0000000000448947 */ /* 0x000fea0003800000 */
[----:B------:R-:W-:Y:S02]  /*00a0*/  ULDC.64 UR4, c[0x0][0x198] ;  /* 0x0000660000047ab9 */ /* 0x000fe40000000a00 */
[----:B------:R-:W-:Y:S02]  /*00b0*/  UIADD3 UR6, UP0, UR4, 0x270, URZ ;  /* 0x0000027004067890 */ /* 0x000fe4000ff1e03f */
[----:B------:R-:W-:Y:S02]  /*00c0*/  UIADD3 UR8, UP1, UR4, 0x370, URZ ;  /* 0x0000037004087890 */ /* 0x000fe4000ff3e03f */
[----:B------:R-:W-:Y:S02]  /*00d0*/  UIADD3 UR10, UP2, UR4, 0x470, URZ ;  /* 0x00000470040a7890 */ /* 0x000fe4000ff5e03f */
[----:B------:R-:W-:Y:S02]  /*00e0*/  UIADD3 UR12, UP3, UR4, 0x570, URZ ;  /* 0x00000570040c7890 */ /* 0x000fe4000ff7e03f */
[----:B------:R-:W-:-:S02]  /*00f0*/  UIADD3 UR4, UP4, UR4, 0x670, URZ ;  /* 0x0000067004047890 */ /* 0x000fc4000ff9e03f */
[----:B------:R-:W-:Y:S02]  /*0100*/  UIADD3.X UR7, URZ, UR5, URZ, UP0, !UPT ;  /* 0x000000053f077290 */ /* 0x000fe400087fe43f */
[----:B------:R-:W-:Y:S02]  /*0110*/  UIADD3.X UR9, URZ, UR5, URZ, UP1, !UPT ;  /* 0x000000053f097290 */ /* 0x000fe40008ffe43f */
[----:B------:R-:W-:Y:S02]  /*0120*/  UIADD3.X UR11, URZ, UR5, URZ, UP2, !UPT ;  /* 0x000000053f0b7290 */ /* 0x000fe400097fe43f */
[----:B------:R-:W-:Y:S02]  /*0130*/  UIADD3.X UR13, URZ, UR5, URZ, UP3, !UPT ;  /* 0x000000053f0d7290 */ /* 0x000fe40009ffe43f */
[----:B------:R-:W-:Y:S01]  /*0140*/  UIADD3.X UR5, URZ, UR5, URZ, UP4, !UPT ;  /* 0x000000053f057290 */ /* 0x000fe2000a7fe43f */
[----:B------:R0:W-:Y:S02]  /*0150*/  UTMACCTL.PF [UR6] ;  /* 0x00000000060079b9 */ /* 0x0001e40008040000 */
[----:B------:R0:W-:Y:S02]  /*0160*/  UTMACCTL.PF [UR8] ;  /* 0x00000000080079b9 */ /* 0x0001e40008040000 */
[----:B------:R0:W-:Y:S02]  /*0170*/  UTMACCTL.PF [UR10] ;  /* 0x000000000a0079b9 */ /* 0x0001e40008040000 */
[----:B------:R0:W-:Y:S02]  /*0180*/  UTMACCTL.PF [UR12] ;  /* 0x000000000c0079b9 */ /* 0x0001e40008040000 */
[----:B------:R0:W-:Y:S02]  /*0190*/  UTMACCTL.PF [UR4] ;  /* 0x00000000040079b9 */ /* 0x0001e40008040000 */
[----:B0-----:R-:W-:Y:S01]  /*01a0*/  NOP ;  /* 0x0000000000007918 */ /* 0x001fe20000000000 */
.L_x_298:
[----:B------:R-:W-:Y:S05]  /*01b0*/  BSYNC B0 ;  /* 0x0000000000007941 */ /* 0x000fea0003800000 */
.L_x_297:
[----:B------:R-:W-:Y:S01]  /*01c0*/  VOTEU.ANY UP0, P0 ;  /* 0x00000000003f7886 */ /* 0x000fe20000000100 */
[----:B------:R-:W0:Y:S01]  /*01d0*/  SHFL.IDX PT, R3, R3, RZ, 0x1f ;  /* 0x00001fff03037589 */ /* 0x000e2200000e0000 */
[----:B------:R-:W-:Y:S01]  /*01e0*/  UMOV UR4, 0x1 ;  /* 0x0000000100047882 */ /* 0x000fe20000000000 */
[----:B------:R-:W-:Y:S01]  /*01f0*/  UMOV UR7, 0x180 ;  /* 0x0000018000077882 */ /* 0x000fe20000000000 */
[----:B------:R-:W-:Y:S01]  /*0200*/  VOTEU.ANY UP1, P0 ;  /* 0x00000000003f7886 */ /* 0x000fe20000020100 */
[----:B------:R-:W1:Y:S01]  /*0210*/  @UP0 S2UR UR8, SR_CgaCtaId ;  /* 0x00000000000809c3 */ /* 0x000e620000008800 */
[----:B------:R-:W2:Y:S01]  /*0220*/  SHFL.IDX PT, R2, R0, RZ, 0x1f ;  /* 0x00001fff00027589 */ /* 0x000ea200000e0000 */
[----:B------:R-:W-:Y:S01]  /*0230*/  @UP0 UMOV UR6, 0x400 ;  /* 0x0000040000060882 */ /* 0x000fe20000000000 */
[----:B------:R-:W-:-:S04]  /*0240*/  @UP0 UIADD3 UR4, -UR4, 0x100000, URZ ;  /* 0x0010000004040890 */ /* 0x000fc8000fffe13f */
[----:B------:R-:W-:Y:S02]  /*0250*/  @UP0 USHF.L.U32 UR5, UR4, 0xb, URZ ;  /* 0x0000000b04050899 */ /* 0x000fe4000800063f */
[----:B------:R-:W-:Y:S01]  /*0260*/  @UP0 USHF.L.U32 UR4, UR4, 0x1, URZ ;  /* 0x0000000104040899 */ /* 0x000fe2000800063f */
[----:B------:R-:W-:Y:S01]  /*0270*/  VOTEU.ANY UP2, P0 ;  /* 0x00000000003f7886 */ /* 0x000fe20000040100 */
[----:B0-----:R-:W-:Y:S01]  /*0280*/  R2UR UR9, R3 ;  /* 0x00000000030972ca */ /* 0x001fe200000e0000 */
[----:B-1----:R-:W-:Y:S01]  /*0290*/  @UP0 ULEA UR8, UR8, UR6, 0x18 ;  /* 0x0000000608080291 */ /* 0x002fe2000f8ec03f */
[----:B--2---:R-:W-:Y:S01]  /*02a0*/  ISETP.NE.AND P1, PT, R2, RZ, PT ;  /* 0x000000ff0200720c */ /* 0x004fe20003f25270 */
[----:B------:R-:W-:-:S04]  /*02b0*/  @UP0 UIADD3 UR6, -UR7, 0x100000, URZ ;  /* 0x0010000007060890 */ /* 0x000fc8000fffe13f */
[----:B------:R-:W-:Y:S02]  /*02c0*/  @UP0 USHF.L.U32 UR7, UR6, 0xb, URZ ;  /* 0x0000000b06070899 */ /* 0x000fe4000800063f */
[----:B------:R-:W-:-:S04]  /*02d0*/  @UP0 USHF.L.U32 UR6, UR6, 0x1, URZ ;  /* 0x0000000106060899 */ /* 0x000fc8000800063f */
[----:B------:R-:W-:Y:S01]  /*02e0*/  UISETP.NE.AND UP0, UPT, UR9, URZ, UPT ;  /* 0x0000003f0900728c */ /* 0x000fe2000bf05270 */
[----:B------:R-:W0:Y:S02]  /*02f0*/  FENCE.VIEW.ASYNC.S ;  /* 0x00000000000073c6 */ /* 0x000e240000000000 */
[----:B0-----:R0:W1:Y:S05]  /*0300*/  @UP1 SYNCS.EXCH.64 URZ, [UR8+0x31c00], UR4 ;  /* 0x031c0004083f15b2 */ /* 0x00106a0008000100 */
[----:B------:R0:W2:Y:S01]  /*0310*/  @UP2 SYNCS.EXCH.64 URZ, [UR8+0x31c20], UR6 ;  /* 0x031c2006083f25b2 */ /* 0x0000a20008000100 */
[----:B------:R-:W-:Y:S05]  /*0320*/  @P1 BRA `(.L_x_299) ;  /* 0x0000000000481947 */ /* 0x000fea0003800000 */
[----:B0-----:R-:W0:Y:S01]  /*0330*/  S2UR UR5, SR_CgaCtaId ;  /* 0x00000000000579c3 */ /* 0x001e220000008800 */
        /* <DEDUP_REMOVED lines=15> */
[----:B------:R3:W0:Y:S02]  /*0430*/  SYNCS.EXCH.64 URZ, [UR8+0x31c48], UR4 ;  /* 0x031c4804083f75b2 */ /* 0x0006240008000100 */
[----:B---3--:R-:W-:Y:S01]  /*0440*/  NOP ;  /* 0x0000000000007918 */ /* 0x008fe20000000000 */
.L_x_299:
[----:B------:R-:W3:Y:S01]  /*0450*/  SHFL.IDX PT, R2, R0, RZ, 0x1f ;  /* 0x00001fff00027589 */ /* 0x000ee200000e0000 */
[----:B------:R-:W-:Y:S01]  /*0460*/  NOP ;  /* 0x0000000000007918 */ /* 0x000fe20000000000 */
[----:B---3--:R-:W-:-:S13]  /*0470*/  ISETP.NE.AND P0, PT, R2, RZ, PT ;  /* 0x000000ff0200720c */ /* 0x008fda0003f05270 */
        /* <DEDUP_REMOVED lines=17> */
[----:B------:R3:W0:Y:S02]  /*0590*/  SYNCS.EXCH.64 URZ, [UR8+0x31c68], UR6 ;  /* 0x031c6806083f75b2 */ /* 0x0006240008000100 */
[----:B---3--:R-:W-:Y:S01]  /*05a0*/  NOP ;  /* 0x0000000000007918 */ /* 0x008fe20000000000 */
.L_x_300:
[----:B------:R-:W3:Y:S01]  /*05b0*/  SHFL.IDX PT, R2, R0, RZ, 0x1f ;  /* 0x00001fff00027589 */ /* 0x000ee200000e0000 */
[----:B------:R-:W-:Y:S01]  /*05c0*/  NOP ;  /* 0x0000000000007918 */ /* 0x000fe20000000000 */
[----:B---3--:R-:W-:-:S13]  /*05d0*/  ISETP.NE.AND P0, PT, R2, RZ, PT ;  /* 0x000000ff0200720c */ /* 0x008fda0003f05270 */
        /* <DEDUP_REMOVED lines=13> */
[----:B------:R3:W0:Y:S02]  /*06b0*/  SYNCS.EXCH.64 URZ, [UR6+0x31c88], UR4 ;  /* 0x031c8804063f75b2 */ /* 0x0006240008000100 */
[----:B---3--:R-:W-:Y:S01]  /*06c0*/  NOP ;  /* 0x0000000000007918 */ /* 0x008fe20000000000 */
.L_x_301:
        /* <DEDUP_REMOVED lines=22> */
.L_x_302:
        /* <DEDUP_REMOVED lines=22> */
.L_x_303:
[----:B0-----:R-:W-:Y:S01]  /*0990*/  UMOV UR4, 0x1 ;  /* 0x0000000100047882 */ /* 0x001fe20000000000 */
[----:B------:R-:W-:Y:S01]  /*09a0*/  PLOP3.LUT P0, PT, PT, PT, UP0, 0x80, 0x0 ;  /* 0x000000000000781c */ /* 0x000fe20003f0f008 */
[----:B------:R-:W-:Y:S01]  /*09b0*/  USEL UR4, UR4, 0x2, !UP0 ;  /* 0x0000000204047887 */ /* 0x000fe2000c000000 */
[----:B------:R-:W-:Y:S01]  /*09c0*/  NOP ;  /* 0x0000000000007918 */ /* 0x000fe20000000000 */
[----:B------:R-:W-:Y:S01]  /*09d0*/  ULDC.64 UR60, c[0x0][0x208] ;  /* 0x00008200003c7ab9 */ /* 0x000fe20000000a00 */
[----:B------:R-:W-:Y:S03]  /*09e0*/  BSSY B7, `(.L_x_304) ;  /* 0x0001aa6000077945 */ /* 0x000fe60003800000 */
[----:B------:R-:W-:-:S05]  /*09f0*/  IMAD.U32 R2, RZ, RZ, UR4 ;  /* 0x00000004ff027e24 */ /* 0x000fca000f8e00ff */
[----:B------:R0:W-:Y:S01]  /*0a00*/  STL [R1+0x98], R2 ;  /* 0x0000980201007387 */ /* 0x0001e20000100800 */
[----:B-12-4-:R-:W-:Y:S06]  /*0a10*/  BAR.SYNC.DEFER_BLOCKING 0x0 ;  /* 0x0000000000007b1d */ /* 0x016fec0000010000 */
[----:B------:R-:W-:Y:S05]  /*0a20*/  @!P0 BRA `(.L_x_305) ;  /* 0x0000015400788947 */ /* 0x000fea0003800000 */
.L_x_306:
[----:B------:R-:W-:-:S08]  /*0a30*/  NOP ;  /* 0x0000000000007918 */ /* 0x000fd00000000000 */
[----:B------:R-:W1:Y:S02]  /*0a40*/  USETMAXREG.TRY_ALLOC.CTAPOOL UP0, 0xa0 ;  /* 0x000000a0000079c8 */ /* 0x000e640008000600 */
[----:B-1----:R-:W-:-:S13]  /*0a50*/  PLOP3.LUT P0, PT, PT, PT, UP0, 0x80, 0x0 ;  /* 0x000000000000781c */ /* 0x002fda0003f0f008 */
[----:B------:R-:W-:Y:S05]  /*0a60*/  @!P0 BRA `(.L_x_306) ;  /* 0xfffffffc00f08947 */ /* 0x000fea000383ffff */
[----:B------:R-:W2:Y:S01]  /*0a70*/  LDL.LU R0, [R1+0x44] ;  /* 0x0000440001007983 */ /* 0x000ea20000300800 */
[----:B0-----:R-:W0:Y:S01]  /*0a80*/  S2R R2, SR_TID.X ;  /* 0x0000000000027919 */ /* 0x001e220000002100 */
[----:B------:R-:W1:Y:S01]  /*0a90*/  S2UR UR5, SR_CgaCtaId ;  /* 0x00000000000579c3 */ /* 0x000e620000008800 */
[----:B------:R-:W-:Y:S01]  /*0aa0*/  UMOV UR4, 0x400 ;  /* 0x0000040000047882 */ /* 0x000fe20000000000 */
[----:B0-----:R-:W-:-:S06]  /*0ab0*/  SHF.R.U32.HI R2, RZ, 0x7, R2 ;  /* 0x00000007ff027819 */ /* 0x001fcc0000011602 */
[----:B------:R-:W-:Y:S06]  /*0ac0*/  BAR.ARV 0x8, 0x1a0 ;  /* 0x0206800000007b1d */ /* 0x000fec0000002000 */
[----:B------:R-:W-:-:S13]  /*0ad0*/  ISETP.NE.AND P0, PT, R2, 0x1, PT ;  /* 0x000000010200780c */ /* 0x000fda0003f05270 */
[----:B------:R-:W-:Y:S08]  /*0ae0*/  @!P0 BAR.ARV 0x9, 0x100 ;  /* 0x0244000000008b1d */ /* 0x000ff00000002000 */
[----:B------:R-:W-:Y:S01]  /*0af0*/  BAR.SYNC.DEFER_BLOCKING 0x5, 0x1a0 ;  /* 0x0146800000007b1d */ /* 0x000fe20000010000 */
[----:B-1----:R-:W-:-:S06]  /*0b00*/  ULEA UR4, UR5, UR4, 0x18 ;  /* 0x0000000405047291 */ /* 0x002fcc000f8ec03f */
[----:B------:R-:W-:Y:S01]  /*0b10*/  IMAD.U32 R18, RZ, RZ, UR4 ;  /* 0x00000004ff127e24 */ /* 0x000fe2000f8e00ff */
[----:B------:R-:W-:-:S04]  /*0b20*/  ULDC UR4, c[0x0][0xc14] ;  /* 0x0003050000047ab9 */ /* 0x000fc80000000800 */
[----:B------:R-:W0:Y:S01]  /*0b30*/  LDS.128 R104, [R18+0x31cd0] ;  /* 0x031cd00012687984 */ /* 0x000e220000000c00 */
[----:B------:R-:W-:Y:S06]  /*0b40*/  BAR.ARV 0x4, 0x1a0 ;  /* 0x0106800000007b1d */ /* 0x000fec0000002000 */
[----:B--2---:R-:W-:-:S04]  /*0b50*/  LOP3.LUT R0, R0, 0xffffffef, RZ, 0xc0, !PT ;  /* 0xffffffef00007812 */ /* 0x004fc800078ec0ff */
[----:B------:R-:W-:-:S05]  /*0b60*/  @P0 LOP3.LUT R0, R0, 0x10, RZ, 0xfc, !PT ;  /* 0x0000001000000812 */ /* 0x000fca00078efcff */
[----:B------:R4:W-:Y:S01]  /*0b70*/  STL [R1+0x44], R0 ;  /* 0x0000440001007387 */ /* 0x0009e20000100800 */
[----:B0-----:R-:W-:-:S13]  /*0b80*/  ISETP.GE.AND P0, PT, R107, UR4, PT ;  /* 0x000000046b007c0c */ /* 0x001fda000bf06270 */
[----:B----4-:R-:W-:Y:S05]  /*0b90*/  @P0 BRA `(.L_x_307) ;  /* 0x000001a800280947 */ /* 0x010fea0003800000 */
[----:B------:R-:W2:Y:S01]  /*0ba0*/  LDL R2, [R1+0x98] ;  /* 0x0000980001027983 */ /* 0x000ea20000100800 */
[----:B------:R-:W-:Y:S01]  /*0bb0*/  IMAD.MOV.U32 R15, RZ, RZ, -0x2 ;  /* 0xfffffffeff0f7424 */ /* 0x000fe200078e00ff */
[----:B------:R-:W-:Y:S02]  /*0bc0*/  R2UR UR4, R18 ;  /* 0x00000000120472ca */ /* 0x000fe400000e0000 */
[----:B------:R-:W-:Y:S01]  /*0bd0*/  CS2R R148, SRZ ;  /* 0x0000000000947805 */ /* 0x000fe2000001ff00 */
[----:B------:R-:W0:Y:S10]  /*0be0*/  S2R R0, SR_TID.X ;  /* 0x0000000000007919 */ /* 0x000e340000002100 */
[----:B------:R-:W-:Y:S01]  /*0bf0*/  UIADD3 UR4, UR4, 0xda00, URZ ;  /* 0x0000da0004047890 */ /* 0x000fe2000fffe03f */
[----:B0-----:R-:W-:-:S05]  /*0c00*/  VIADD R20, R0, 0xffffff80 ;  /* 0xffffff8000147836 */ /* 0x001fca0000000000 */
[-C--:B------:R-:W-:Y:S02]  /*0c10*/  LEA.HI R14, R20, R20.reuse, RZ, 0x1 ;  /* 0x00000014140e7211 */ /* 0x080fe400078f08ff */
[----:B------:R-:W-:Y:S02]  /*0c20*/  SHF.R.S32.HI R0, RZ, 0x1f, R20 ;  /* 0x0000001fff007819 */ /* 0x000fe40000011414 */
[----:B------:R-:W-:Y:S02]  /*0c30*/  SHF.R.S32.HI R145, RZ, 0x1, R14 ;  /* 0x00000001ff917819 */ /* 0x000fe4000001140e */
[----:B------:R-:W-:Y:S02]  /*0c40*/  LEA.HI R3, R0, R20, RZ, 0x4 ;  /* 0x0000001400037211 */ /* 0x000fe400078f20ff */
[----:B------:R-:W-:Y:S02]  /*0c50*/  LEA.HI R6, R14, R145, RZ, 0x1 ;  /* 0x000000910e067211 */ /* 0x000fe400078f08ff */
[----:B------:R-:W-:-:S02]  /*0c60*/  SHF.R.S32.HI R4, RZ, 0x4, R3 ;  /* 0x00000004ff047819 */ /* 0x000fc40000011403 */
[----:B------:R-:W-:Y:S02]  /*0c70*/  LOP3.LUT R8, R6, 0x7fffffe, RZ, 0xc0, !PT ;  /* 0x07fffffe06087812 */ /* 0x000fe400078ec0ff */
[C---:B------:R-:W-:Y:S02]  /*0c80*/  LEA.HI R5, R3.reuse, R4, RZ, 0x1 ;  /* 0x0000000403057211 */ /* 0x040fe400078f08ff */
[----:B------:R-:W-:Y:S01]  /*0c90*/  LOP3.LUT R3, R3, 0xfffffff0, RZ, 0xc0, !PT ;  /* 0xfffffff003037812 */ /* 0x000fe200078ec0ff */
[----:B------:R-:W-:Y:S01]  /*0ca0*/  IMAD.IADD R7, R145, 0x1, -R8 ;  /* 0x0000000191077824 */ /* 0x000fe200078e0a08 */
[----:B------:R-:W-:Y:S02]  /*0cb0*/  LOP3.LUT R5, R5, 0x1ffffffe, RZ, 0xc0, !PT ;  /* 0x1ffffffe05057812 */ /* 0x000fe400078ec0ff */
[----:B------:R-:W-:Y:S01]  /*0cc0*/  LOP3.LUT R14, R14, 0xfffffffe, RZ, 0xc0, !PT ;  /* 0xfffffffe0e0e7812 */ /* 0x000fe200078ec0ff */
[----:B------:R-:W-:Y:S02]  /*0cd0*/  IMAD.IADD R3, R20, 0x1, -R3 ;  /* 0x0000000114037824 */ /* 0x000fe400078e0a03 */
[----:B------:R-:W-:-:S02]  /*0ce0*/  IMAD.IADD R5, R4, 0x1, -R5 ;  /* 0x0000000104057824 */ /* 0x000fc400078e0a05 */
[----:B------:R-:W-:Y:S01]  /*0cf0*/  IMAD R13, R4, 0x8, R7 ;  /* 0x00000008040d7824 */ /* 0x000fe200078e0207 */
[----:B------:R-:W-:Y:S01]  /*0d00*/  SHF.R.S32.HI R4, RZ, 0x1f, R3 ;  /* 0x0000001fff047819 */ /* 0x000fe20000011403 */
[----:B------:R-:W-:Y:S01]  /*0d10*/  IMAD.SHL.U32 R5, R5, 0x8, RZ ;  /* 0x0000000805057824 */ /* 0x000fe200078e00ff */
[----:B------:R-:W-:Y:S01]  /*0d20*/  LEA.HI R7, R0, R20, RZ, 0x5 ;  /* 0x0000001400077211 */ /* 0x000fe200078f28ff */
[----:B------:R-:W-:-:S03]  /*0d30*/  IMAD.IADD R14, R20, 0x1, -R14 ;  /* 0x00000001140e7824 */ /* 0x000fc600078e0a0e */
[----:B------:R-:W-:Y:S01]  /*0d40*/  SHF.R.S32.HI R8, RZ, 0x5, R7 ;  /* 0x00000005ff087819 */ /* 0x000fe20000011407 */
[----:B------:R-:W-:-:S04]  /*0d50*/  IMAD.SHL.U32 R146, R14, 0x8, RZ ;  /* 0x000000080e927824 */ /* 0x000fc800078e00ff */
[----:B------:R-:W-:Y:S01]  /*0d60*/  IMAD R16, R8, 0x10, R3 ;  /* 0x0000001008107824 */ /* 0x000fe200078e0203 */
[----:B--2---:R-:W-:Y:S02]  /*0d70*/  R2UR UR5, R2 ;  /* 0x00000000020572ca */ /* 0x004fe400000e0000 */
[CC--:B------:R-:W-:Y:S02]  /*0d80*/  LEA.HI R2, R0.reuse, R20.reuse, RZ, 0x7 ;  /* 0x0000001400027211 */ /* 0x0c0fe400078f38ff */
[----:B------:R-:W-:Y:S02]  /*0d90*/  LEA.HI R0, R0, R20, RZ, 0x2 ;  /* 0x0000001400007211 */ /* 0x000fe400078f10ff */
[----:B------:R-:W-:Y:S02]  /*0da0*/  LOP3.LUT R6, R2, 0xffffff80, RZ, 0xc0, !PT ;  /* 0xffffff8002067812 */ /* 0x000fe400078ec0ff */
[----:B------:R-:W-:-:S03]  /*0db0*/  SHF.R.S32.HI R22, RZ, 0x2, R0 ;  /* 0x00000002ff167819 */ /* 0x000fc60000011400 */
[----:B------:R-:W-:Y:S01]  /*0dc0*/  IMAD.IADD R19, R20, 0x1, -R6 ;  /* 0x0000000114137824 */ /* 0x000fe200078e0a06 */
[CC--:B------:R-:W-:Y:S01]  /*0dd0*/  LEA.HI R6, R4.reuse, R3.reuse, RZ, 0x3 ;  /* 0x0000000304067211 */ /* 0x0c0fe200078f18ff */
[----:B------:R-:W-:Y:S01]  /*0de0*/  ULOP3.LUT UR5, UR5, 0x1, URZ, 0xfc, !UPT ;  /* 0x0000000105057892 */ /* 0x000fe2000f8efc3f */
[----:B------:R-:W-:Y:S02]  /*0df0*/  LEA.HI R4, R4, R3, RZ, 0x2 ;  /* 0x0000000304047211 */ /* 0x000fe400078f10ff */
[----:B------:R-:W-:Y:S01]  /*0e00*/  SHF.R.S32.HI R9, RZ, 0x1f, R19 ;  /* 0x0000001fff097819 */ /* 0x000fe20000011413 */
[----:B------:R-:W-:Y:S01]  /*0e10*/  IMAD.SHL.U32 R7, R6, 0x10, RZ ;  /* 0x0000001006077824 */ /* 0x000fe200078e00ff */
[----:B------:R-:W-:Y:S02]  /*0e20*/  LOP3.LUT R6, R4, 0x7fffffc, RZ, 0xc0, !PT ;  /* 0x07fffffc04067812 */ /* 0x000fe400078ec0ff */
[----:B------:R-:W-:Y:S02]  /*0e30*/  LEA.HI R10, R9, R19, RZ, 0x2 ;  /* 0x00000013090a7211 */ /* 0x000fe400078f10ff */
[----:B------:R-:W-:Y:S01]  /*0e40*/  SHF.R.S32.HI R4, RZ, 0x2, R4 ;  /* 0x00000002ff047819 */ /* 0x000fe20000011404 */
[----:B------:R-:W-:Y:S01]  /*0e50*/  IMAD.IADD R6, R3, 0x1, -R6 ;  /* 0x0000000103067824 */ /* 0x000fe200078e0a06 */
[----:B------:R-:W-:-:S02]  /*0e60*/  SHF.R.S32.HI R11, RZ, 0x2, R10 ;  /* 0x00000002ff0b7819 */ /* 0x000fc4000001140a */
[----:B------:R-:W-:Y:S01]  /*0e70*/  SHF.R.S32.HI R12, RZ, 0x1f, R10 ;  /* 0x0000001fff0c7819 */ /* 0x000fe2000001140a */
[----:B------:R-:W-:Y:S01]  /*0e80*/  IMAD.SHL.U32 R4, R4, 0x40, RZ ;  /* 0x0000004004047824 */ /* 0x000fe200078e00ff */
[----:B------:R-:W-:Y:S02]  /*0e90*/  LOP3.LUT R10, R10, 0x7ffffffc, RZ, 0xc0, !PT ;  /* 0x7ffffffc0a0a7812 */ /* 0x000fe400078ec0ff */
[----:B------:R-:W-:Y:S02]  /*0ea0*/  LOP3.LUT R7, R7, 0x7fffff80, RZ, 0xc0, !PT ;  /* 0x7fffff8007077812 */ /* 0x000fe400078ec0ff */
[----:B------:R-:W-:Y:S01]  /*0eb0*/  LOP3.LUT R4, R4, 0x40, RZ, 0xc0, !PT ;  /* 0x0000004004047812 */ /* 0x000fe200078ec0ff */
[----:B------:R-:W-:Y:S01]  /*0ec0*/  IMAD.IADD R10, R19, 0x1, -R10 ;  /* 0x00000001130a7824 */ /* 0x000fe200078e0a0a */
[----:B------:R-:W-:Y:S01]  /*0ed0*/  LEA.HI R12, R12, R11, RZ, 0x3 ;  /* 0x0000000b0c0c7211 */ /* 0x000fe200078f18ff */
[----:B------:R-:W-:Y:S01]  /*0ee0*/  IMAD R7, R8, 0x100, R7 ;  /* 0x0000010008077824 */ /* 0x000fe200078e0207 */
[----:B------:R-:W-:Y:S01]  /*0ef0*/  LEA.HI R9, R9, R19, RZ, 0x5 ;  /* 0x0000001309097211 */ /* 0x000fe200078f28ff */
[----:B------:R-:W-:Y:S01]  /*0f00*/  IMAD R3, R10, R15, 0x90 ;  /* 0x000000900a037424 */ /* 0x000fe200078e020f */
[----:B------:R-:W-:Y:S01]  /*0f10*/  SHF.R.S32.HI R15, RZ, 0x7, R2 ;  /* 0x00000007ff0f7819 */ /* 0x000fe20000011402 */
[----:B------:R-:W-:Y:S01]  /*0f20*/  IMAD R7, R6, 0x10, R7 ;  /* 0x0000001006077824 */ /* 0x000fe200078e0207 */
[----:B------:R-:W-:Y:S01]  /*0f30*/  LOP3.LUT R12, R12, 0xfffffff8, RZ, 0xc0, !PT ;  /* 0xfffffff80c0c7812 */ /* 0x000fe200078ec0ff */
[----:B------:R-:W-:Y:S01]  /*0f40*/  VIADD R10, R146, 0x10 ;  /* 0x00000010920a7836 */ /* 0x000fe20000000000 */
[----:B------:R0:W-:Y:S01]  /*0f50*/  STL [R1+0x88], R3 ;  /* 0x0000880301007387 */ /* 0x0001e20000100800 */
[----:B------:R-:W-:Y:S01]  /*0f60*/  IMAD.HI R2, R15, 0x55555556, RZ ;  /* 0x555555560f027827 */ /* 0x000fe200078e02ff */
[----:B------:R-:W-:-:S03]  /*0f70*/  SHF.R.S32.HI R9, RZ, 0x5, R9 ;  /* 0x00000005ff097819 */ /* 0x000fc60000011409 */
[----:B------:R-:W-:Y:S01]  /*0f80*/  IMAD.IADD R12, R11, 0x1, -R12 ;  /* 0x000000010b0c7824 */ /* 0x000fe200078e0a0c */
[----:B------:R-:W-:Y:S01]  /*0f90*/  LEA.HI R2, R2, R2, RZ, 0x1 ;  /* 0x0000000202027211 */ /* 0x000fe200078f08ff */
[----:B------:R-:W-:Y:S02]  /*0fa0*/  IMAD.SHL.U32 R11, R13, 0x20, RZ ;  /* 0x000000200d0b7824 */ /* 0x000fe400078e00ff */
[----:B------:R-:W-:Y:S02]  /*0fb0*/  IMAD R9, R9, 0x10, R12 ;  /* 0x0000001009097824 */ /* 0x000fe400078e020c */
[--C-:B0-----:R-:W-:Y:S01]  /*0fc0*/  IMAD.U32 R3, R16, 0x20, R5.reuse ;  /* 0x0000002010037824 */ /* 0x101fe200078e0005 */
[----:B------:R-:W-:Y:S01]  /*0fd0*/  LOP3.LUT R5, R4, 0x8, R5, 0xf8, !PT ;  /* 0x0000000804057812 */ /* 0x000fe200078ef805 */
[----:B------:R-:W-:Y:S01]  /*0fe0*/  VIADD R16, R146, 0x20 ;  /* 0x0000002092107836 */ /* 0x000fe20000000000 */
[----:B------:R-:W-:Y:S01]  /*0ff0*/  SHF.R.U32.HI R4, RZ, 0x3, R4 ;  /* 0x00000003ff047819 */ /* 0x000fe20000011604 */
[----:B------:R-:W-:Y:S01]  /*1000*/  IMAD R2, R2, -0x3, R15 ;  /* 0xfffffffd02027824 */ /* 0x000fe200078e020f */
[----:B------:R0:W-:Y:S01]  /*1010*/  STL [R1+0x90], R3 ;  /* 0x0000900301007387 */ /* 0x0001e20000100800 */
[----:B------:R-:W-:Y:S01]  /*1020*/  IMAD.MOV.U32 R19, RZ, RZ, RZ ;  /* 0x000000ffff137224 */ /* 0x000fe200078e00ff */
[----:B------:R-:W-:Y:S01]  /*1030*/  LOP3.LUT R4, R5, R4, RZ, 0x3c, !PT ;  /* 0x0000000405047212 */ /* 0x000fe200078e3cff */
[----:B------:R-:W-:Y:S01]  /*1040*/  IMAD R2, R2, 0x40, R9 ;  /* 0x0000004002027824 */ /* 0x000fe200078e0209 */
[----:B------:R-:W-:Y:S01]  /*1050*/  STL [R1+0x60], R22 ;  /* 0x0000601601007387 */ /* 0x000fe20000100800 */
[----:B------:R-:W-:-:S02]  /*1060*/  SHF.R.S32.HI R5, RZ, 0x1f, R10 ;  /* 0x0000001fff057819 */ /* 0x000fc4000001140a */
[----:B------:R-:W-:Y:S01]  /*1070*/  SHF.R.S32.HI R8, RZ, 0x1f, R16 ;  /* 0x0000001fff087819 */ /* 0x000fe20000011410 */
[----:B------:R-:W-:Y:S01]  /*1080*/  STL [R1+0x28], R10 ;  /* 0x0000280a01007387 */ /* 0x000fe20000100800 */
[----:B------:R-:W-:Y:S01]  /*1090*/  IMAD.IADD R7, R4, 0x1, R7 ;  /* 0x0000000104077824 */ /* 0x000fe200078e0207 */
[----:B0-----:R-:W-:Y:S02]  /*10a0*/  SHF.R.S32.HI R3, RZ, 0x1f, R0 ;  /* 0x0000001fff037819 */ /* 0x001fe40000011400 */
[----:B------:R-:W-:Y:S01]  /*10b0*/  STL [R1+0x2c], R16 ;  /* 0x00002c1001007387 */ /* 0x000fe20000100800 */
[----:B------:R-:W-:Y:S01]  /*10c0*/  LOP3.LUT R0, R0, 0x1ffffffc, RZ, 0xc0, !PT ;  /* 0x1ffffffc00007812 */ /* 0x000fe200078ec0ff */
[----:B------:R-:W-:Y:S01]  /*10d0*/  IMAD R144, R7, 0x2, R18 ;  /* 0x0000000207907824 */ /* 0x000fe200078e0212 */
[----:B------:R-:W-:Y:S02]  /*10e0*/  LEA.HI R3, R3, R22, RZ, 0x2 ;  /* 0x0000001603037211 */ /* 0x000fe400078f10ff */
[----:B------:R-:W-:Y:S01]  /*10f0*/  SHF.R.S32.HI R4, RZ, 0x1f, R145 ;  /* 0x0000001fff047819 */ /* 0x000fe20000011491 */
[----:B------:R-:W-:Y:S01]  /*1100*/  IMAD.IADD R0, R20, 0x1, -R0 ;  /* 0x0000000114007824 */ /* 0x000fe200078e0a00 */
[----:B------:R-:W-:-:S03]  /*1110*/  LOP3.LUT R3, R3, 0xfffffffc, RZ, 0xc0, !PT ;  /* 0xfffffffc03037812 */ /* 0x000fc600078ec0ff */
[----:B------:R-:W-:Y:S02]  /*1120*/  IMAD.SHL.U32 R4, R0, 0x8, RZ ;  /* 0x0000000800047824 */ /* 0x000fe400078e00ff */
[----:B------:R-:W-:-:S04]  /*1130*/  IMAD.IADD R6, R22, 0x1, -R3 ;  /* 0x0000000116067824 */ /* 0x000fc800078e0a03 */
[----:B------:R-:W-:Y:S01]  /*1140*/  IMAD.SHL.U32 R3, R6, 0x40, RZ ;  /* 0x0000004006037824 */ /* 0x000fe200078e00ff */
[----:B------:R0:W-:Y:S04]  /*1150*/  STL [R1+0x78], R6 ;  /* 0x0000780601007387 */ /* 0x0001e80000100800 */
[----:B------:R-:W-:Y:S01]  /*1160*/  LOP3.LUT R13, R3, 0xc0, RZ, 0xc0, !PT ;  /* 0x000000c0030d7812 */ /* 0x000fe200078ec0ff */
[----:B------:R-:W-:Y:S03]  /*1170*/  STL [R1+0x38], R11 ;  /* 0x0000380b01007387 */ /* 0x000fe60000100800 */
[----:B------:R-:W-:Y:S01]  /*1180*/  SHF.R.U32.HI R12, RZ, 0x3, R13 ;  /* 0x00000003ff0c7819 */ /* 0x000fe2000001160d */
[----:B------:R-:W-:Y:S01]  /*1190*/  STL [R1+0x30], R13 ;  /* 0x0000300d01007387 */ /* 0x000fe20000100800 */
[----:B0-----:R-:W-:-:S02]  /*11a0*/  LEA.HI R6, R5, R10, RZ, 0x3 ;  /* 0x0000000a05067211 */ /* 0x001fc400078f18ff */
[----:B------:R-:W-:Y:S01]  /*11b0*/  LEA.HI R5, R5, R10, RZ, 0x5 ;  /* 0x0000000a05057211 */ /* 0x000fe200078f28ff */
[----:B------:R-:W-:Y:S01]  /*11c0*/  STL [R1+0x34], R12 ;  /* 0x0000340c01007387 */ /* 0x000fe20000100800 */
[CC--:B------:R-:W-:Y:S02]  /*11d0*/  LEA.HI R10, R8.reuse, R16.reuse, RZ, 0x5 ;  /* 0x00000010080a7211 */ /* 0x0c0fe400078f28ff */
[----:B------:R-:W-:Y:S01]  /*11e0*/  LEA.HI R8, R8, R16, RZ, 0x3 ;  /* 0x0000001008087211 */ /* 0x000fe200078f18ff */
[----:B------:R0:W-:Y:S01]  /*11f0*/  STL [R1+0x8c], R2 ;  /* 0x00008c0201007387 */ /* 0x0001e20000100800 */
[----:B------:R-:W-:Y:S01]  /*1200*/  SHF.R.S32.HI R10, RZ, 0x5, R10 ;  /* 0x00000005ff0a7819 */ /* 0x000fe2000001140a */
[----:B------:R-:W-:Y:S01]  /*1210*/  IMAD.SHL.U32 R16, R14, 0x4, RZ ;  /* 0x000000040e107824 */ /* 0x000fe200078e00ff */
[C---:B------:R-:W-:Y:S01]  /*1220*/  LOP3.LUT R8, R13.reuse, 0x18, R8, 0xf8, !PT ;  /* 0x000000180d087812 */ /* 0x040fe200078ef808 */
[----:B------:R-:W-:Y:S01]  /*1230*/  STL [R1+0x70], RZ ;  /* 0x000070ff01007387 */ /* 0x000fe20000100800 */
[----:B------:R-:W-:Y:S01]  /*1240*/  SHF.R.S32.HI R5, RZ, 0x5, R5 ;  /* 0x00000005ff057819 */ /* 0x000fe20000011405 */
[----:B------:R-:W-:Y:S01]  /*1250*/  IMAD R10, R10, 0x1800, R11 ;  /* 0x000018000a0a7824 */ /* 0x000fe200078e020b */
[----:B------:R-:W-:Y:S01]  /*1260*/  LOP3.LUT R3, R8, R12, RZ, 0x3c, !PT ;  /* 0x0000000c08037212 */ /* 0x000fe200078e3cff */
[----:B------:R-:W-:Y:S01]  /*1270*/  STL [R1+0x3c], RZ ;  /* 0x00003cff01007387 */ /* 0x000fe20000100800 */
[----:B------:R-:W-:Y:S01]  /*1280*/  LOP3.LUT R6, R13, 0x18, R6, 0xf8, !PT ;  /* 0x000000180d067812 */ /* 0x000fe200078ef806 */
[----:B0-----:R-:W-:-:S02]  /*1290*/  IMAD.U32 R2, RZ, RZ, UR5 ;  /* 0x00000005ff027e24 */ /* 0x001fc4000f8e00ff */
[----:B------:R-:W-:Y:S01]  /*12a0*/  IMAD.IADD R10, R10, 0x1, R3 ;  /* 0x000000010a0a7824 */ /* 0x000fe200078e0203 */
[-C--:B------:R-:W-:Y:S01]  /*12b0*/  LOP3.LUT R6, R6, R12.reuse, RZ, 0x3c, !PT ;  /* 0x0000000c06067212 */ /* 0x080fe200078e3cff */
[----:B------:R-:W-:Y:S01]  /*12c0*/  IMAD R5, R5, 0x1800, R11 ;  /* 0x0000180005057824 */ /* 0x000fe200078e020b */
[----:B------:R0:W-:Y:S01]  /*12d0*/  STL [R1+0x40], R2 ;  /* 0x0000400201007387 */ /* 0x0001e20000100800 */
[----:B------:R-:W-:Y:S02]  /*12e0*/  LOP3.LUT R3, R13, 0x18, R146, 0xf8, !PT ;  /* 0x000000180d037812 */ /* 0x000fe400078ef892 */
[----:B------:R-:W-:Y:S02]  /*12f0*/  IMAD.IADD R5, R5, 0x1, R6 ;  /* 0x0000000105057824 */ /* 0x000fe400078e0206 */
[----:B------:R-:W-:Y:S01]  /*1300*/  LOP3.LUT R3, R3, R12, RZ, 0x3c, !PT ;  /* 0x0000000c03037212 */ /* 0x000fe200078e3cff */
[----:B------:R-:W-:Y:S01]  /*1310*/  IMAD.U32 R6, RZ, RZ, UR4 ;  /* 0x00000004ff067e24 */ /* 0x000fe2000f8e00ff */
[----:B0-----:R-:W-:-:S03]  /*1320*/  LOP3.LUT R2, R13, 0x8, R146, 0xf8, !PT ;  /* 0x000000080d027812 */ /* 0x001fc600078ef892 */
[----:B------:R-:W-:Y:S01]  /*1330*/  IMAD.IADD R3, R11, 0x1, R3 ;  /* 0x000000010b037824 */ /* 0x000fe200078e0203 */
[----:B------:R-:W-:Y:S01]  /*1340*/  STL [R1+0x94], R6 ;  /* 0x0000940601007387 */ /* 0x000fe20000100800 */
[----:B------:R-:W-:-:S03]  /*1350*/  LOP3.LUT R2, R2, R12, RZ, 0x3c, !PT ;  /* 0x0000000c02027212 */ /* 0x000fc600078e3cff */
[----:B------:R0:W-:Y:S02]  /*1360*/  STL [R1+0x54], R4 ;  /* 0x0000540401007387 */ /* 0x0001e40000100800 */
[----:B------:R-:W-:Y:S01]  /*1370*/  IMAD.IADD R0, R11, 0x1, R2 ;  /* 0x000000010b007824 */ /* 0x000fe200078e0202 */
[----:B------:R-:W-:-:S04]  /*1380*/  LEA R2, R10, UR4, 0x1 ;  /* 0x000000040a027c11 */ /* 0x000fc8000f8e08ff */
[----:B------:R1:W-:Y:S01]  /*1390*/  STL [R1+0x58], R0 ;  /* 0x0000580001007387 */ /* 0x0003e20000100800 */
[----:B0-----:R-:W-:-:S05]  /*13a0*/  LEA R4, R5, UR4, 0x1 ;  /* 0x0000000405047c11 */ /* 0x001fca000f8e08ff */
[----:B------:R0:W-:Y:S01]  /*13b0*/  STL [R1+0x80], R4 ;  /* 0x0000800401007387 */ /* 0x0001e20000100800 */
[----:B-1----:R-:W-:-:S03]  /*13c0*/  LEA R0, R3, UR4, 0x1 ;  /* 0x0000000403007c11 */ /* 0x002fc6000f8e08ff */
[----:B------:R0:W-:Y:S04]  /*13d0*/  STL [R1+0x7c], R2 ;  /* 0x00007c0201007387 */ /* 0x0001e80000100800 */
[----:B------:R0:W-:Y:S02]  /*13e0*/  STL [R1+0x84], R0 ;  /* 0x0000840001007387 */ /* 0x0001e40000100800 */
.L_x_447:
[----:B0-----:R-:W0:Y:S02]  /*13f0*/  LDC.64 R2, c[0x0][0xc60] ;  /* 0x00031800ff027b82 */ /* 0x001e240000000a00 */
[----:B0-----:R-:W-:-:S05]  /*1400*/  IMAD.WIDE R2, R107, 0x4, R2 ;  /* 0x000000046b027825 */ /* 0x001fca00078e0202 */
[----:B-12--5:R0:W2:Y:S01]  /*1410*/  LDG.E R10, desc[UR60][R2.64] ;  /* 0x0000003c020a7981 */ /* 0x0260a2000c1e1900 */
[----:B------:R-:W-:Y:S05]  /*1420*/  YIELD ;  /* 0x0000000000007946 */ /* 0x000fea0003800000 */
[----:B------:R-:W-:Y:S01]  /*1430*/  ULDC.64 UR4, c[0x0][0xa28] ;  /* 0x00028a0000047ab9 */ /* 0x000fe20000000a00 */
[----:B------:R-:W-:Y:S01]  /*1440*/  ULDC.64 UR8, c[0x0][0xa18] ;  /* 0x0002860000087ab9 */ /* 0x000fe20000000a00 */
[----:B------:R-:W-:Y:S01]  /*1450*/  ISETP.NE.U32.AND P1, PT, RZ, UR4, PT ;  /* 0x00000004ff007c0c */ /* 0x000fe2000bf25070 */
[----:B------:R-:W-:Y:S01]  /*1460*/  ULDC.64 UR6, c[0x0][0xa08] ;  /* 0x0002820000067ab9 */ /* 0x000fe20000000a00 */
[----:B0-----:R-:W-:Y:S01]  /*1470*/  IMAD.MOV.U32 R3, RZ, RZ, RZ ;  /* 0x000000ffff037224 */ /* 0x001fe200078e00ff */
[----:B------:R-:W-:Y:S01]  /*1480*/  ISETP.NE.U32.AND P0, PT, RZ, UR6, PT ;  /* 0x00000006ff007c0c */ /* 0x000fe2000bf05070 */
[----:B------:R-:W-:Y:S01]  /*1490*/  IMAD.MOV.U32 R27, RZ, RZ, RZ ;  /* 0x000000ffff1b7224 */ /* 0x000fe200078e00ff */
[----:B------:R-:W-:-:S02]  /*14a0*/  ISETP.NE.AND.EX P1, PT, RZ, UR5, PT, P1 ;  /* 0x00000005ff007c0c */ /* 0x000fc4000bf25310 */
[----:B------:R-:W-:Y:S02]  /*14b0*/  ISETP.NE.AND.EX P0, PT, RZ, UR7, PT, P0 ;  /* 0x00000007ff007c0c */ /* 0x000fe4000bf05300 */
[----:B--2---:R-:W-:Y:S01]  /*14c0*/  SHF.R.S32.HI R0, RZ, 0x1f, R10 ;  /* 0x0000001fff007819 */ /* 0x004fe2000001140a */
[----:B------:R-:W-:-:S08]  /*14d0*/  IMAD.SHL.U32 R26, R10, 0x4, RZ ;  /* 0x000000040a1a7824 */ /* 0x000fd000078e00ff */
[C---:B---3--:R-:W-:Y:S01]  /*14e0*/  @P1 LEA R4, P2, R10.reuse, UR4, 0x2 ;  /* 0x000000040a041c11 */ /* 0x048fe2000f8410ff */
[----:B------:R0:W-:Y:S01]  /*14f0*/  STL [R1+0x68], R10 ;  /* 0x0000680a01007387 */ /* 0x0001e20000100800 */
[C-C-:B------:R-:W-:Y:S02]  /*1500*/  SHF.L.U64.HI R28, R10.reuse, 0x2, R0.reuse ;  /* 0x000000020a1c7819 */ /* 0x140fe40000010200 */
[----:B------:R-:W-:Y:S02]  /*1510*/  @P1 LEA.HI.X R5, R10, UR5, R0, 0x2, P2 ;  /* 0x000000050a051c11 */ /* 0x000fe400090f1400 */
[----:B------:R-:W-:Y:S01]  /*1520*/  ISETP.NE.U32.AND P2, PT, RZ, UR8, PT ;  /* 0x00000008ff007c0c */ /* 0x000fe2000bf45070 */
[----:B------:R-:W-:Y:S01]  /*1530*/  ULDC UR4, c[0x0][0x288] ;  /* 0x0000a20000047ab9 */ /* 0x000fe20000000800 */
[----:B------:R-:W-:Y:S01]  /*1540*/  IADD3 R8, P3, R26, UR6, RZ ;  /* 0x000000061a087c10 */ /* 0x000fe2000ff7e0ff */
[----:B------:R0:W5:Y:S01]  /*1550*/  @P1 LDG.E R3, desc[UR60][R4.64] ;  /* 0x0000003c04031981 */ /* 0x000162000c1e1900 */
[----:B------:R-:W-:Y:S01]  /*1560*/  ISETP.NE.AND.EX P2, PT, RZ, UR9, PT, P2 ;  /* 0x00000009ff007c0c */ /* 0x000fe2000bf45320 */
[----:B------:R-:W-:Y:S01]  /*1570*/  IMAD.U32 R107, RZ, RZ, UR4 ;  /* 0x00000004ff6b7e24 */ /* 0x000fe2000f8e00ff */
[----:B------:R-:W-:Y:S01]  /*1580*/  IADD3.X R9, R28, UR7, RZ, P3, !PT ;  /* 0x000000071c097c10 */ /* 0x000fe20009ffe4ff */
[----:B------:R-:W-:-:S04]  /*1590*/  ULDC.64 UR4, c[0x0][0x3f8] ;  /* 0x0000fe0000047ab9 */ /* 0x000fc80000000a00 */
[----:B------:R0:W5:Y:S06]  /*15a0*/  @P0 LDG.E R27, desc[UR60][R8.64] ;  /* 0x0000003c081b0981 */ /* 0x00016c000c1e1900 */
[----:B------:R-:W-:-:S04]  /*15b0*/  @P2 IADD3 R6, P1, R26, UR8, RZ ;  /* 0x000000081a062c10 */ /* 0x000fc8000ff3e0ff */
[----:B------:R-:W-:-:S05]  /*15c0*/  @P2 IADD3.X R7, R28, UR9, RZ, P1, !PT ;  /* 0x000000091c072c10 */ /* 0x000fca0008ffe4ff */
[----:B------:R0:W5:Y:S01]  /*15d0*/  @P2 LDG.E R107, desc[UR60][R6.64] ;  /* 0x0000003c066b2981 */ /* 0x000162000c1e1900 */
[----:B------:R-:W-:-:S03]  /*15e0*/  UISETP.NE.U32.AND UP0, UPT, UR4, URZ, UPT ;  /* 0x0000003f0400728c */ /* 0x000fc6000bf05070 */
[----:B------:R-:W-:Y:S01]  /*15f0*/  ULDC UR4, c[0x0][0x404] ;  /* 0x0001010000047ab9 */ /* 0x000fe20000000800 */
[----:B------:R-:W-:-:S03]  /*1600*/  UISETP.NE.AND.EX UP0, UPT, UR5, URZ, UPT, UP0 ;  /* 0x0000003f0500728c */ /* 0x000fc6000bf05300 */
[----:B------:R-:W-:Y:S01]  /*1610*/  ULDC UR5, c[0x0][0x2e0] ;  /* 0x0000b80000057ab9 */ /* 0x000fe20000000800 */
[----:B------:R-:W-:-:S04]  /*1620*/  USEL UR4, UR4, 0x1, UP0 ;  /* 0x0000000104047887 */ /* 0x000fc80008000000 */
[----:B------:R-:W-:-:S03]  /*1630*/  UIMAD UR4, UR4, UR5, URZ ;  /* 0x00000005040472a4 */ /* 0x000fc6000f8e023f */
[----:B------:R-:W-:Y:S02]  /*1640*/  ULDC UR5, c[0x0][0x338] ;  /* 0x0000ce0000057ab9 */ /* 0x000fe40000000800 */
[----:B------:R-:W-:Y:S02]  /*1650*/  IMAD.U32 R2, RZ, RZ, UR5 ;  /* 0x00000005ff027e24 */ /* 0x000fe4000f8e00ff */
[----:B------:R-:W-:Y:S02]  /*1660*/  IMAD.U32 R24, RZ, RZ, UR4 ;  /* 0x00000004ff187e24 */ /* 0x000fe4000f8e00ff */
[----:B------:R-:W-:Y:S01]  /*1670*/  IMAD.MOV.U32 R25, RZ, RZ, R10 ;  /* 0x000000ffff197224 */ /* 0x000fe200078e000a */
[----:B0-----:R-:W-:Y:S06]  /*1680*/  @P2 BRA `(.L_x_308) ;  /* 0x0000000000242947 */ /* 0x001fec0003800000 */
[----:B------:R-:W-:Y:S02]  /*1690*/  ULDC.64 UR4, c[0x0][0xa00] ;  /* 0x0002800000047ab9 */ /* 0x000fe40000000a00 */
[----:B------:R-:W-:-:S04]  /*16a0*/  ISETP.NE.U32.AND P1, PT, RZ, UR4, PT ;  /* 0x00000004ff007c0c */ /* 0x000fc8000bf25070 */
[----:B------:R-:W-:-:S13]  /*16b0*/  ISETP.NE.AND.EX P1, PT, RZ, UR5, PT, P1 ;  /* 0x00000005ff007c0c */ /* 0x000fda000bf25310 */
[----:B------:R-:W-:Y:S05]  /*16c0*/  @!P1 BRA `(.L_x_308) ;  /* 0x0000000000149947 */ /* 0x000fea0003800000 */
[----:B------:R-:W0:Y:S02]  /*16d0*/  LDC.64 R4, c[0x0][0xa00] ;  /* 0x00028000ff047b82 */ /* 0x000e240000000a00 */
[----:B0-----:R-:W-:-:S05]  /*16e0*/  IMAD.WIDE R4, R25, 0x4, R4 ;  /* 0x0000000419047825 */ /* 0x001fca00078e0204 */
[----:B-----5:R-:W2:Y:S04]  /*16f0*/  LDG.E R107, desc[UR60][R4.64] ;  /* 0x0000003c046b7981 */ /* 0x020ea8000c1e1900 */
[----:B------:R-:W2:Y:S02]  /*1700*/  LDG.E R0, desc[UR60][R4.64+0x4] ;  /* 0x0000043c04007981 */ /* 0x000ea4000c1e1900 */
[----:B--2---:R-:W-:-:S07]  /*1710*/  IMAD.IADD R107, R0, 0x1, -R107 ;  /* 0x00000001006b7824 */ /* 0x004fce00078e0a6b */
.L_x_308:
[----:B------:R-:W-:Y:S01]  /*1720*/  ULDC.64 UR4, c[0x0][0xa20] ;  /* 0x0002880000047ab9 */ /* 0x000fe20000000a00 */
[----:B------:R0:W-:Y:S01]  /*1730*/  STL [R1+0x74], R105 ;  /* 0x0000746901007387 */ /* 0x0001e20000100800 */
[----:B------:R-:W-:-:S03]  /*1740*/  ISETP.NE.U32.AND P1, PT, RZ, UR4, PT ;  /* 0x00000004ff007c0c */ /* 0x000fc6000bf25070 */
[----:B------:R0:W-:Y:S01]  /*1750*/  STL [R1+0x6c], R106 ;  /* 0x00006c6a01007387 */ /* 0x0001e20000100800 */
[----:B------:R-:W-:-:S13]  /*1760*/  ISETP.NE.AND.EX P1, PT, RZ, UR5, PT, P1 ;  /* 0x00000005ff007c0c */ /* 0x000fda000bf25310 */
[----:B0-----:R-:W-:Y:S05]  /*1770*/  @!P1 BRA `(.L_x_309) ;  /* 0x0000000000109947 */ /* 0x001fea0003800000 */
[----:B------:R-:W-:-:S04]  /*1780*/  IADD3 R4, P0, R26, UR4, RZ ;  /* 0x000000041a047c10 */ /* 0x000fc8000ff1e0ff */
[----:B------:R-:W-:-:S05]  /*1790*/  IADD3.X R5, R28, UR5, RZ, P0, !PT ;  /* 0x000000051c057c10 */ /* 0x000fca00087fe4ff */
[----:B------:R0:W5:Y:S01]  /*17a0*/  LDG.E R24, desc[UR60][R4.64] ;  /* 0x0000003c04187981 */ /* 0x000162000c1e1900 */
[----:B------:R-:W-:Y:S05]  /*17b0*/  BRA `(.L_x_310) ;  /* 0x0000000000107947 */ /* 0x000fea0003800000 */
.L_x_309:
[----:B------:R-:W-:Y:S05]  /*17c0*/  @!P0 BRA `(.L_x_310) ;  /* 0x00000000000c8947 */ /* 0x000fea0003800000 */
[----:B------:R-:W2:Y:S04]  /*17d0*/  LDG.E R5, desc[UR60][R8.64] ;  /* 0x0000003c08057981 */ /* 0x000ea8000c1e1900 */
[----:B------:R-:W2:Y:S02]  /*17e0*/  LDG.E R24, desc[UR60][R8.64+0x4] ;  /* 0x0000043c08187981 */ /* 0x000ea4000c1e1900 */
[----:B--2---:R-:W-:-:S07]  /*17f0*/  IMAD.IADD R24, R24, 0x1, -R5 ;  /* 0x0000000118187824 */ /* 0x004fce00078e0a05 */
.L_x_310:
[----:B------:R-:W-:Y:S02]  /*1800*/  ULDC.64 UR4, c[0x0][0xa10] ;  /* 0x0002840000047ab9 */ /* 0x000fe40000000a00 */
[----:B------:R-:W-:-:S04]  /*1810*/  ISETP.NE.U32.AND P0, PT, RZ, UR4, PT ;  /* 0x00000004ff007c0c */ /* 0x000fc8000bf05070 */
[----:B------:R-:W-:Y:S01]  /*1820*/  ISETP.NE.AND.EX P0, PT, RZ, UR5, PT, P0 ;  /* 0x00000005ff007c0c */ /* 0x000fe2000bf05300 */
[----:B-----5:R-:W-:Y:S01]  /*1830*/  IMAD.IADD R11, R24, 0x1, -R3 ;  /* 0x00000001180b7824 */ /* 0x020fe200078e0a03 */
[----:B------:R-:W-:-:S11]  /*1840*/  ULDC.64 UR4, c[0x0][0xa30] ;  /* 0x00028c0000047ab9 */ /* 0x000fd60000000a00 */
[----:B0-----:R-:W0:Y:S02]  /*1850*/  @P0 LDC.64 R4, c[0x0][0xa10] ;  /* 0x00028400ff040b82 */ /* 0x001e240000000a00 */
[----:B0-----:R-:W-:-:S05]  /*1860*/  @P0 IMAD.WIDE R4, R25, 0x4, R4 ;  /* 0x0000000419040825 */ /* 0x001fca00078e0204 */
[----:B------:R-:W2:Y:S04]  /*1870*/  @P0 LDG.E R0, desc[UR60][R4.64] ;  /* 0x0000003c04000981 */ /* 0x000ea8000c1e1900 */
[----:B------:R-:W2:Y:S01]  /*1880*/  @P0 LDG.E R9, desc[UR60][R4.64+0x4] ;  /* 0x0000043c04090981 */ /* 0x000ea2000c1e1900 */
[----:B------:R-:W-:Y:S01]  /*1890*/  IMAD.MOV R78, RZ, RZ, -R11 ;  /* 0x000000ffff4e7224 */ /* 0x000fe200078e0a0b */
[----:B------:R-:W-:Y:S01]  /*18a0*/  ISETP.NE.U32.AND P1, PT, RZ, UR4, PT ;  /* 0x00000004ff007c0c */ /* 0x000fe2000bf25070 */
[----:B------:R-:W-:-:S03]  /*18b0*/  IMAD.MOV.U32 R102, RZ, RZ, R24 ;  /* 0x000000ffff667224 */ /* 0x000fc600078e0018 */
[----:B------:R-:W-:Y:S02]  /*18c0*/  VIMNMX R78, RZ, R78, !PT ;  /* 0x0000004eff4e7248 */ /* 0x000fe40007fe0100 */
[----:B------:R-:W-:-:S13]  /*18d0*/  ISETP.NE.AND.EX P1, PT, RZ, UR5, PT, P1 ;  /* 0x00000005ff007c0c */ /* 0x000fda000bf25310 */
[----:B------:R-:W-:-:S04]  /*18e0*/  @P1 IADD3 R6, P2, R26, UR4, RZ ;  /* 0x000000041a061c10 */ /* 0x000fc8000ff5e0ff */
[----:B------:R-:W-:-:S05]  /*18f0*/  @P1 IADD3.X R7, R28, UR5, RZ, P2, !PT ;  /* 0x000000051c071c10 */ /* 0x000fca00097fe4ff */
[----:B------:R0:W5:Y:S01]  /*1900*/  @P1 LDG.E R102, desc[UR60][R6.64] ;  /* 0x0000003c06661981 */ /* 0x000162000c1e1900 */
[----:B--2---:R-:W-:-:S04]  /*1910*/  @P0 IMAD.IADD R2, R9, 0x1, -R0 ;  /* 0x0000000109020824 */ /* 0x004fc800078e0a00 */
[----:B------:R-:W-:-:S04]  /*1920*/  IMAD.IADD R108, R11, 0x1, R2 ;  /* 0x000000010b6c7824 */ /* 0x000fc800078e0202 */
[----:B------:R-:W-:-:S04]  /*1930*/  VIADD R0, R108, 0x8f ;  /* 0x0000008f6c007836 */ /* 0x000fc80000000000 */
[----:B------:R-:W-:-:S05]  /*1940*/  IMAD.HI R0, R0, 0x38e38e39, RZ ;  /* 0x38e38e3900007827 */ /* 0x000fca00078e02ff */
[----:B------:R-:W-:-:S04]  /*1950*/  SHF.R.U32.HI R3, RZ, 0x1f, R0 ;  /* 0x0000001fff037819 */ /* 0x000fc80000011600 */
[----:B------:R-:W-:-:S05]  /*1960*/  LEA.HI.SX32 R110, R0, R3, 0x1b ;  /* 0x00000003006e7211 */ /* 0x000fca00078fdaff */
[----:B------:R-:W-:-:S05]  /*1970*/  IMAD R3, R110, 0x90, -R11 ;  /* 0x000000906e037824 */ /* 0x000fca00078e0a0b */
[----:B------:R-:W-:-:S04]  /*1980*/  VIMNMX R3, R3, R2, PT ;  /* 0x0000000203037248 */ /* 0x000fc80003fe0100 */
[----:B------:R-:W-:Y:S01]  /*1990*/  ISETP.GT.AND P0, PT, R3, R78, PT ;  /* 0x0000004e0300720c */ /* 0x000fe20003f04270 */
[----:B------:R-:W-:-:S05]  /*19a0*/  IMAD.WIDE.U32 R78, R78, 0x38e38e39, RZ ;  /* 0x38e38e394e4e7825 */ /* 0x000fca00078e00ff */
[----:B------:R-:W-:-:S05]  /*19b0*/  SHF.R.U32.HI R78, RZ, 0x5, R79 ;  /* 0x00000005ff4e7819 */ /* 0x000fca000001164f */
[----:B------:R-:W-:Y:S02]  /*19c0*/  IMAD.MOV.U32 R22, RZ, RZ, R78 ;  /* 0x000000ffff167224 */ /* 0x000fe400078e004e */
[----:B------:R-:W-:-:S04]  /*19d0*/  @P0 VIADD R0, R3, 0x8f ;  /* 0x0000008f03000836 */ /* 0x000fc80000000000 */
[----:B------:R-:W-:-:S05]  /*19e0*/  @P0 IMAD.HI R0, R0, 0x38e38e39, RZ ;  /* 0x38e38e3900000827 */ /* 0x000fca00078e02ff */
[----:B------:R-:W-:-:S04]  /*19f0*/  @P0 SHF.R.U32.HI R3, RZ, 0x1f, R0 ;  /* 0x0000001fff030819 */ /* 0x000fc80000011600 */
[----:B------:R-:W-:Y:S02]  /*1a00*/  @P0 LEA.HI.SX32 R22, R0, R3, 0x1b ;  /* 0x0000000300160211 */ /* 0x000fe400078fdaff */
[----:B------:R-:W-:Y:S02]  /*1a10*/  PLOP3.LUT P0, PT, PT, PT, PT, 0x80, 0x0 ;  /* 0x000000000000781c */ /* 0x000fe40003f0f070 */
[----:B------:R-:W-:-:S13]  /*1a20*/  ISETP.GT.AND P1, PT, R22, R78, PT ;  /* 0x0000004e1600720c */ /* 0x000fda0003f24270 */
[----:B0-----:R-:W-:Y:S05]  /*1a30*/  @!P1 BRA `(.L_x_311) ;  /* 0x0000005400389947 */ /* 0x001fea0003800000 */
[----:B------:R-:W-:Y:S01]  /*1a40*/  VIADD R0, R18, 0x16a00 ;  /* 0x00016a0012007836 */ /* 0x000fe20000000000 */
[----:B------:R-:W-:Y:S04]  /*1a50*/  BSSY B6, `(.L_x_312) ;  /* 0x0000013000067945 */ /* 0x000fe80003800000 */
[----:B------:R-:W-:-:S13]  /*1a60*/  LOP3.LUT P0, RZ, R0, 0x1bf, RZ, 0xc0, !PT ;  /* 0x000001bf00ff7812 */ /* 0x000fda000780c0ff */
[----:B------:R-:W-:Y:S05]  /*1a70*/  @!P0 BRA `(.L_x_313) ;  /* 0x0000000000408947 */ /* 0x000fea0003800000 */
        /* <DEDUP_REMOVED lines=15> */
[----:B-1---5:R-:W-:Y:S05]  /*1b70*/  CALL.ABS.NOINC R14 ;  /* 0x000000000e007343 */ /* 0x022fea0003c00000 */
.L_x_313:
[----:B------:R-:W-:Y:S05]  /*1b80*/  BSYNC B6 ;  /* 0x0000000000067941 */ /* 0x000fea0003800000 */
.L_x_312:
        /* <DEDUP_REMOVED lines=20> */
.L_x_315:
[----:B------:R-:W-:Y:S05]  /*1cd0*/  BSYNC B6 ;  /* 0x0000000000067941 */ /* 0x000fea0003800000 */
.L_x_314:
[----:B------:R-:W-:Y:S01]  /*1ce0*/  ULDC.64 UR4, c[0x0][0x9f8] ;  /* 0x00027e0000047ab9 */ /* 0x000fe20000000a00 */
[----:B------:R-:W2:Y:S01]  /*1cf0*/  LDL R20, [R1+0x28] ;  /* 0x0000280001147983 */ /* 0x000ea20000100800 */
[----:B------:R-:W-:Y:S01]  /*1d00*/  ISETP.NE.U32.AND P0, PT, RZ, UR4, PT ;  /* 0x00000004ff007c0c */ /* 0x000fe2000bf05070 */
[----:B------:R-:W0:Y:S01]  /*1d10*/  LDC R0, c[0x0][0x428] ;  /* 0x00010a00ff007b82 */ /* 0x000e220000000800 */
[----:B------:R-:W-:Y:S01]  /*1d20*/  IMAD.IADD R74, R27, 0x1, R24 ;  /* 0x000000011b4a7824 */ /* 0x000fe200078e0218 */
[----:B------:R-:W3:Y:S01]  /*1d30*/  LDL R14, [R1+0x2c] ;  /* 0x00002c00010e7983 */ /* 0x000ee20000100800 */
[----:B------:R-:W-:Y:S01]  /*1d40*/  ISETP.NE.AND.EX P0, PT, RZ, UR5, PT, P0 ;  /* 0x00000005ff007c0c */ /* 0x000fe2000bf05300 */
[----:B------:R-:W-:Y:S02]  /*1d50*/  ULDC.64 UR6, c[0x0][0xa08] ;  /* 0x0002820000067ab9 */ /* 0x000fe40000000a00 */
[----:B------:R-:W4:Y:S04]  /*1d60*/  LDL R39, [R1+0x30] ;  /* 0x0000300001277983 */ /* 0x000f280000100800 */
[----:B------:R-:W4:Y:S04]  /*1d70*/  LDL R38, [R1+0x38] ;  /* 0x0000380001267983 */ /* 0x000f280000100800 */
[----:B------:R-:W4:Y:S01]  /*1d80*/  LDL R37, [R1+0x34] ;  /* 0x0000340001257983 */ /* 0x000f220000100800 */
[----:B------:R-:W1:Y:S01]  /*1d90*/  S2R R21, SR_TID.X ;  /* 0x0000000000157919 */ /* 0x000e620000002100 */
[----:B------:R-:W-:Y:S01]  /*1da0*/  @P0 IADD3 R4, P1, R26, UR4, RZ ;  /* 0x000000041a040c10 */ /* 0x000fe2000ff3e0ff */
[----:B------:R-:W1:Y:S01]  /*1db0*/  LDC.64 R66, c[0x0][0x3e8] ;  /* 0x0000fa00ff427b82 */ /* 0x000e620000000a00 */
[----:B------:R-:W4:Y:S02]  /*1dc0*/  LDL.LU R35, [R1+0x44] ;  /* 0x0000440001237983 */ /* 0x000f240000300800 */
[----:B------:R-:W-:Y:S01]  /*1dd0*/  @P0 IADD3.X R5, R28, UR5, RZ, P1, !PT ;  /* 0x000000051c050c10 */ /* 0x000fe20008ffe4ff */
[----:B------:R-:W-:Y:S01]  /*1de0*/  ULDC.64 UR4, c[0x0][0x2f8] ;  /* 0x0000be0000047ab9 */ /* 0x000fe20000000a00 */
[----:B------:R-:W4:Y:S03]  /*1df0*/  LDL R36, [R1+0x78] ;  /* 0x0000780001247983 */ /* 0x000f260000100800 */
[----:B------:R-:W1:Y:S01]  /*1e00*/  LDC.64 R28, c[0x0][0x2f0] ;  /* 0x0000bc00ff1c7b82 */ /* 0x000e620000000a00 */
[----:B------:R1:W2:Y:S01]  /*1e10*/  @P0 LDG.E R25, desc[UR60][R4.64] ;  /* 0x0000003c04190981 */ /* 0x0002a2000c1e1900 */
[----:B0-----:R-:W-:-:S02]  /*1e20*/  ISETP.NE.AND P0, PT, R0, 0x1, PT ;  /* 0x000000010000780c */ /* 0x001fc40003f05270 */
[----:B------:R-:W-:Y:S02]  /*1e30*/  SHF.R.S32.HI R9, RZ, 0x1f, R74 ;  /* 0x0000001fff097819 */ /* 0x000fe4000001144a */
[----:B------:R-:W-:Y:S02]  /*1e40*/  SHF.R.S32.HI R147, RZ, 0x1f, R146 ;  /* 0x0000001fff937819 */ /* 0x000fe40000011492 */
[----:B------:R-:W0:Y:S08]  /*1e50*/  LDC R33, c[0x0][0x3d4] ;  /* 0x0000f500ff217b82 */ /* 0x000e300000000800 */
[----:B------:R-:W0:Y:S01]  /*1e60*/  @P0 LDC R3, c[0x0][0x42c] ;  /* 0x00010b00ff030b82 */ /* 0x000e220000000800 */
[----:B-1----:R-:W-:-:S07]  /*1e70*/  SHF.R.U32.HI R34, RZ, 0x7, R21 ;  /* 0x00000007ff227819 */ /* 0x002fce0000011615 */
[----:B------:R-:W1:Y:S01]  /*1e80*/  @P0 LDC R7, c[0x0][0x430] ;  /* 0x00010c00ff070b82 */ /* 0x000e620000000800 */
[----:B------:R-:W-:Y:S01]  /*1e90*/  IMAD.WIDE.U32 R4, R74, R28, RZ ;  /* 0x0000001c4a047225 */ /* 0x000fe200078e00ff */
[----:B------:R-:W-:Y:S02]  /*1ea0*/  ISETP.NE.AND P6, PT, R34, 0x1, PT ;  /* 0x000000012200780c */ /* 0x000fe40003fc5270 */
[----:B------:R-:W-:-:S04]  /*1eb0*/  SHF.R.S32.HI R32, RZ, 0x1f, R145 ;  /* 0x0000001fff207819 */ /* 0x000fc80000011491 */
[----:B------:R-:W1:Y:S01]  /*1ec0*/  LDC.64 R72, c[0x0][0x3d8] ;  /* 0x0000f600ff487b82 */ /* 0x000e620000000a00 */
[----:B0-----:R-:W-:-:S04]  /*1ed0*/  @P0 IMAD.HI.U32 R0, R106, R3, RZ ;  /* 0x000000036a000227 */ /* 0x001fc800078e00ff */
[----:B------:R-:W-:Y:S01]  /*1ee0*/  IMAD R3, R9, R28, RZ ;  /* 0x0000001c09037224 */ /* 0x000fe200078e02ff */
[----:B-1----:R-:W-:-:S03]  /*1ef0*/  @P0 SHF.R.U32.HI R106, RZ, R7, R0 ;  /* 0x00000007ff6a0219 */ /* 0x002fc60000011600 */
[----:B------:R-:W-:Y:S01]  /*1f00*/  IMAD R3, R74, R29, R3 ;  /* 0x0000001d4a037224 */ /* 0x000fe200078e0203 */
[----:B------:R-:W-:Y:S02]  /*1f10*/  ISETP.NE.U32.AND P0, PT, RZ, UR6, PT ;  /* 0x00000006ff007c0c */ /* 0x000fe4000bf05070 */
[----:B------:R-:W-:Y:S01]  /*1f20*/  SHF.R.S32.HI R6, RZ, 0x1f, R106 ;  /* 0x0000001fff067819 */ /* 0x000fe2000001146a */
[----:B------:R-:W-:Y:S01]  /*1f30*/  IMAD.IADD R5, R5, 0x1, R3 ;  /* 0x0000000105057824 */ /* 0x000fe200078e0203 */
[----:B------:R-:W-:-:S03]  /*1f40*/  ISETP.NE.AND.EX P0, PT, RZ, UR7, PT, P0 ;  /* 0x00000007ff007c0c */ /* 0x000fc6000bf05300 */
[----:B------:R-:W-:Y:S02]  /*1f50*/  IMAD R3, R6, UR4, RZ ;  /* 0x0000000406037c24 */ /* 0x000fe4000f8e02ff */
[----:B------:R-:W-:-:S04]  /*1f60*/  IMAD.WIDE.U32 R4, R106, UR4, R4 ;  /* 0x000000046a047c25 */ /* 0x000fc8000f8e0004 */
[----:B------:R-:W-:Y:S01]  /*1f70*/  IMAD R3, R106, UR5, R3 ;  /* 0x000000056a037c24 */ /* 0x000fe2000f8e0203 */
[----:B------:R-:W-:-:S03]  /*1f80*/  ULDC.64 UR4, c[0x0][0x300] ;  /* 0x0000c00000047ab9 */ /* 0x000fc60000000a00 */
[----:B------:R-:W-:Y:S01]  /*1f90*/  IMAD.IADD R5, R5, 0x1, R3 ;  /* 0x0000000105057824 */ /* 0x000fe200078e0203 */
[----:B------:R-:W-:Y:S01]  /*1fa0*/  SHF.R.S32.HI R17, RZ, 0x1f, R16 ;  /* 0x0000001fff117819 */ /* 0x000fe20000011410 */
[----:B------:R-:W-:-:S04]  /*1fb0*/  IMAD.WIDE.U32 R30, R145, R66, R146 ;  /* 0x00000042911e7225 */ /* 0x000fc800078e0092 */
[----:B------:R-:W-:-:S04]  /*1fc0*/  IMAD.WIDE.U32 R64, R145, R66, R16 ;  /* 0x0000004291407225 */ /* 0x000fc800078e0010 */
[----:B------:R-:W-:-:S04]  /*1fd0*/  IMAD.WIDE.U32 R68, R145, R72, R146 ;  /* 0x0000004891447225 */ /* 0x000fc800078e0092 */
[----:B------:R-:W-:Y:S01]  /*1fe0*/  IMAD.WIDE.U32 R70, R145, R72, R16 ;  /* 0x0000004891467225 */ /* 0x000fe200078e0010 */
[----:B-----5:R-:W-:-:S03]  /*1ff0*/  SHF.R.S32.HI R21, RZ, 0x1f, R102 ;  /* 0x0000001fff157819 */ /* 0x020fc60000011466 */
[----:B------:R-:W-:Y:S02]  /*2000*/  VIADD R77, R146, 0x50 ;  /* 0x00000050924d7836 */ /* 0x000fe40000000000 */
[----:B------:R-:W-:Y:S02]  /*2010*/  IMAD R89, R29, 0x90, RZ ;  /* 0x000000901d597824 */ /* 0x000fe400078e02ff */
[----:B------:R-:W-:Y:S02]  /*2020*/  IMAD R91, R73, 0x90, RZ ;  /* 0x00000090495b7824 */ /* 0x000fe400078e02ff */
[----:B------:R-:W-:Y:S02]  /*2030*/  VIADD R109, R34, 0x8 ;  /* 0x00000008226d7836 */ /* 0x000fe40000000000 */
[----:B------:R-:W-:Y:S01]  /*2040*/  IMAD.SHL.U32 R104, R33, 0x2, RZ ;  /* 0x0000000221687824 */ /* 0x000fe200078e00ff */
[----:B--2---:R-:W-:-:S04]  /*2050*/  SHF.R.S32.HI R0, RZ, 0x1f, R25 ;  /* 0x0000001fff007819 */ /* 0x004fc80000011419 */
[----:B------:R-:W-:Y:S02]  /*2060*/  SEL R11, R0, RZ, !P0 ;  /* 0x000000ff000b7207 */ /* 0x000fe40004000000 */
[----:B------:R-:W-:-:S03]  /*2070*/  SEL R15, R25, RZ, !P0 ;  /* 0x000000ff190f7207 */ /* 0x000fc60004000000 */
[----:B------:R-:W-:Y:S02]  /*2080*/  IMAD R0, R11, UR4, RZ ;  /* 0x000000040b007c24 */ /* 0x000fe4000f8e02ff */
[----:B------:R-:W-:-:S04]  /*2090*/  IMAD.WIDE.U32 R24, R15, UR4, R4 ;  /* 0x000000040f187c25 */ /* 0x000fc8000f8e0004 */
[----:B------:R-:W-:Y:S01]  /*20a0*/  IMAD R3, R15, UR5, R0 ;  /* 0x000000050f037c24 */ /* 0x000fe2000f8e0200 */
[----:B------:R-:W-:Y:S05]  /*20b0*/  @!P6 WARPSYNC.ALL ;  /* 0x000000000000e948 */ /* 0x000fea0003800000 */
[----:B------:R-:W-:Y:S01]  /*20c0*/  ULDC.64 UR4, c[0x0][0x320] ;  /* 0x0000c80000047ab9 */ /* 0x000fe20000000a00 */
[----:B------:R-:W-:Y:S01]  /*20d0*/  IMAD R0, R32, R28, RZ ;  /* 0x0000001c20007224 */ /* 0x000fe200078e02ff */
[----:B------:R-:W-:Y:S01]  /*20e0*/  @!P6 BAR.SYNC.DEFER_BLOCKING 0x9, 0x100 ;  /* 0x024400000000eb1d */ /* 0x000fe20000010000 */
[----:B------:R-:W-:Y:S02]  /*20f0*/  IMAD R5, R6, UR4, RZ ;  /* 0x0000000406057c24 */ /* 0x000fe4000f8e02ff */
[----:B------:R-:W-:-:S03]  /*2100*/  IMAD.WIDE.U32 R26, R106, UR4, R146 ;  /* 0x000000046a1a7c25 */ /* 0x000fc6000f8e0092 */
[----:B------:R-:W-:Y:S01]  /*2110*/  ULDC UR4, c[0x0][0x2e4] ;  /* 0x0000b90000047ab9 */ /* 0x000fe20000000800 */
[----:B---3--:R-:W-:Y:S01]  /*2120*/  ISETP.GE.AND P2, PT, R14, R33, PT ;  /* 0x000000210e00720c */ /* 0x008fe20003f46270 */
[----:B------:R-:W-:Y:S01]  /*2130*/  ULDC.64 UR6, c[0x0][0x328] ;  /* 0x0000ca0000067ab9 */ /* 0x000fe20000000a00 */
[----:B------:R-:W-:Y:S01]  /*2140*/  ISETP.GE.AND P1, PT, R20, UR4, PT ;  /* 0x0000000414007c0c */ /* 0x000fe2000bf26270 */
[----:B------:R-:W-:Y:S02]  /*2150*/  IMAD R7, R106, UR5, R5 ;  /* 0x000000056a077c24 */ /* 0x000fe4000f8e0205 */
[C---:B------:R-:W-:Y:S01]  /*2160*/  IMAD.WIDE.U32 R4, R145.reuse, R28, R146 ;  /* 0x0000001c91047225 */ /* 0x040fe200078e0092 */
[----:B------:R-:W-:Y:S02]  /*2170*/  SEL R6, RZ, 0xffffffff, P1 ;  /* 0xffffffffff067807 */ /* 0x000fe40000800000 */
[----:B------:R-:W-:Y:S01]  /*2180*/  ISETP.GE.AND P0, PT, R146, UR4, PT ;  /* 0x0000000492007c0c */ /* 0x000fe2000bf06270 */
[----:B------:R-:W-:Y:S01]  /*2190*/  IMAD R85, R145, R29, R0 ;  /* 0x0000001d91557224 */ /* 0x000fe200078e0200 */
[----:B------:R-:W-:Y:S01]  /*21a0*/  IADD3 R88, P1, R24, R4, RZ ;  /* 0x0000000418587210 */ /* 0x000fe20007f3e0ff */
[----:B------:R-:W-:Y:S01]  /*21b0*/  IMAD.IADD R0, R25, 0x1, R3 ;  /* 0x0000000119007824 */ /* 0x000fe200078e0203 */
[----:B------:R-:W-:Y:S01]  /*21c0*/  SEL R3, RZ, 0x1, P0 ;  /* 0x00000001ff037807 */ /* 0x000fe20000000000 */
[----:B------:R-:W-:-:S03]  /*21d0*/  IMAD.SHL.U32 R6, R6, 0x2, RZ ;  /* 0x0000000206067824 */ /* 0x000fc600078e00ff */
[----:B------:R-:W-:Y:S02]  /*21e0*/  IADD3.X R85, R0, R5, R85, P1, !PT ;  /* 0x0000000500557210 */ /* 0x000fe40000ffe455 */
[----:B------:R-:W-:Y:S01]  /*21f0*/  LOP3.LUT R5, R6, 0x2, R3, 0xe2, !PT ;  /* 0x0000000206057812 */ /* 0x000fe200078ee203 */
[----:B------:R-:W-:Y:S01]  /*2200*/  VIADD R3, R146, 0x30 ;  /* 0x0000003092037836 */ /* 0x000fe20000000000 */
[----:B------:R-:W-:Y:S01]  /*2210*/  ISETP.GE.AND P0, PT, R14, UR4, PT ;  /* 0x000000040e007c0c */ /* 0x000fe2000bf06270 */
[----:B------:R-:W-:Y:S02]  /*2220*/  IMAD R6, R32, R66, RZ ;  /* 0x0000004220067224 */ /* 0x000fe400078e02ff */
[----:B------:R-:W-:Y:S01]  /*2230*/  VIADD R4, R146, 0x40 ;  /* 0x0000004092047836 */ /* 0x000fe20000000000 */
[----:B------:R-:W-:Y:S01]  /*2240*/  ISETP.GE.AND P1, PT, R3, UR4, PT ;  /* 0x0000000403007c0c */ /* 0x000fe2000bf26270 */
[----:B------:R-:W-:Y:S01]  /*2250*/  IMAD R13, R145, R67, R6 ;  /* 0x00000043910d7224 */ /* 0x000fe200078e0206 */
[----:B------:R-:W-:Y:S01]  /*2260*/  SEL R6, RZ, 0x4, P0 ;  /* 0x00000004ff067807 */ /* 0x000fe20000000000 */
[----:B------:R-:W-:Y:S01]  /*2270*/  IMAD.IADD R27, R27, 0x1, R7 ;  /* 0x000000011b1b7824 */ /* 0x000fe200078e0207 */
[----:B------:R-:W-:-:S02]  /*2280*/  SEL R7, RZ, 0x8, P1 ;  /* 0x00000008ff077807 */ /* 0x000fc40000800000 */
[----:B------:R-:W-:Y:S02]  /*2290*/  ISETP.GE.AND P0, PT, R4, UR4, PT ;  /* 0x0000000404007c0c */ /* 0x000fe4000bf06270 */
[----:B------:R-:W-:Y:S02]  /*22a0*/  LOP3.LUT R5, R7, R5, R6, 0xfe, !PT ;  /* 0x0000000507057212 */ /* 0x000fe400078efe06 */
[----:B------:R-:W-:Y:S02]  /*22b0*/  SEL R10, RZ, 0x10, P0 ;  /* 0x00000010ff0a7807 */ /* 0x000fe40000000000 */
[-C--:B------:R-:W-:Y:S02]  /*22c0*/  ISETP.GE.AND P0, PT, R146, R33.reuse, PT ;  /* 0x000000219200720c */ /* 0x080fe40003f06270 */
[----:B------:R-:W-:Y:S01]  /*22d0*/  ISETP.GE.AND P1, PT, R20, R33, PT ;  /* 0x000000211400720c */ /* 0x000fe20003f26270 */
[----:B------:R-:W-:Y:S01]  /*22e0*/  IMAD R6, R32, R72, RZ ;  /* 0x0000004820067224 */ /* 0x000fe200078e02ff */
[----:B------:R-:W-:-:S02]  /*22f0*/  LOP3.LUT R10, R5, R10, RZ, 0xfc, !PT ;  /* 0x0000000a050a7212 */ /* 0x000fc400078efcff */
[C---:B------:R-:W-:Y:S02]  /*2300*/  SEL R5, R33.reuse, RZ, P0 ;  /* 0x000000ff21057207 */ /* 0x040fe40000000000 */
[----:B------:R-:W-:Y:S01]  /*2310*/  SEL R7, R33, RZ, P1 ;  /* 0x000000ff21077207 */ /* 0x000fe20000800000 */
[----:B------:R-:W-:Y:S01]  /*2320*/  IMAD.IADD R31, R31, 0x1, R13 ;  /* 0x000000011f1f7824 */ /* 0x000fe200078e020d */
[----:B------:R-:W-:Y:S01]  /*2330*/  SEL R8, R33, RZ, P2 ;  /* 0x000000ff21087207 */ /* 0x000fe20001000000 */
[----:B------:R-:W-:Y:S02]  /*2340*/  IMAD.IADD R65, R13, 0x1, R65 ;  /* 0x000000010d417824 */ /* 0x000fe400078e0241 */
[----:B------:R-:W-:Y:S02]  /*2350*/  IMAD R13, R145, R73, R6 ;  /* 0x00000049910d7224 */ /* 0x000fe400078e0206 */
[----:B------:R-:W-:Y:S02]  /*2360*/  IMAD.IADD R6, R146, 0x1, R5 ;  /* 0x0000000192067824 */ /* 0x000fe400078e0205 */
[----:B------:R-:W-:Y:S01]  /*2370*/  IMAD.IADD R12, R20, 0x1, R7 ;  /* 0x00000001140c7824 */ /* 0x000fe200078e0207 */
[----:B----4-:R-:W-:Y:S01]  /*2380*/  LOP3.LUT P3, RZ, R36, 0x2, RZ, 0xc0, !PT ;  /* 0x0000000224ff7812 */ /* 0x010fe2000786c0ff */
[----:B------:R-:W-:Y:S01]  /*2390*/  IMAD R11, R11, UR6, RZ ;  /* 0x000000060b0b7c24 */ /* 0x000fe2000f8e02ff */
[----:B------:R-:W-:Y:S01]  /*23a0*/  LOP3.LUT R35, R35, 0xfffffffe, RZ, 0xc0, !PT ;  /* 0xfffffffe23237812 */ /* 0x000fe200078ec0ff */
[----:B------:R-:W-:Y:S01]  /*23b0*/  IMAD.IADD R14, R14, 0x1, R8 ;  /* 0x000000010e0e7824 */ /* 0x000fe200078e0208 */
[----:B------:R-:W-:Y:S01]  /*23c0*/  SHF.R.S32.HI R7, RZ, 0x1f, R6 ;  /* 0x0000001fff077819 */ /* 0x000fe20000011406 */
[----:B------:R-:W-:-:S02]  /*23d0*/  IMAD.IADD R69, R69, 0x1, R13 ;  /* 0x0000000145457824 */ /* 0x000fc400078e020d */
[----:B------:R-:W-:Y:S01]  /*23e0*/  IMAD.IADD R71, R13, 0x1, R71 ;  /* 0x000000010d477824 */ /* 0x000fe200078e0247 */
[----:B------:R-:W-:Y:S01]  /*23f0*/  SHF.R.S32.HI R13, RZ, 0x1f, R12 ;  /* 0x0000001fff0d7819 */ /* 0x000fe2000001140c */
[----:B------:R-:W-:Y:S01]  /*2400*/  IMAD R11, R15, UR7, R11 ;  /* 0x000000070f0b7c24 */ /* 0x000fe2000f8e020b */
[----:B------:R-:W-:Y:S01]  /*2410*/  @P2 LOP3.LUT R35, R35, 0x1, RZ, 0xfc, !PT ;  /* 0x0000000123232812 */ /* 0x000fe200078efcff */
[----:B------:R-:W-:Y:S01]  /*2420*/  IMAD.WIDE.U32 R26, R15, UR6, R26 ;  /* 0x000000060f1a7c25 */ /* 0x000fe2000f8e001a */
[----:B------:R-:W-:Y:S02]  /*2430*/  SHF.R.S32.HI R15, RZ, 0x1f, R14 ;  /* 0x0000001fff0f7819 */ /* 0x000fe4000001140e */
[CC--:B------:R-:W-:Y:S02]  /*2440*/  LEA.HI R5, R7.reuse, R6.reuse, RZ, 0x3 ;  /* 0x0000000607057211 */ /* 0x0c0fe400078f18ff */
[----:B------:R-:W-:Y:S02]  /*2450*/  LEA.HI R8, R7, R6, RZ, 0x5 ;  /* 0x0000000607087211 */ /* 0x000fe400078f28ff */
[----:B------:R-:W-:-:S02]  /*2460*/  LEA.HI R6, R13, R12, RZ, 0x3 ;  /* 0x0000000c0d067211 */ /* 0x000fc400078f18ff */
[----:B------:R-:W-:Y:S02]  /*2470*/  LEA.HI R13, R13, R12, RZ, 0x5 ;  /* 0x0000000c0d0d7211 */ /* 0x000fe400078f28ff */
[----:B------:R-:W-:Y:S02]  /*2480*/  LOP3.LUT R35, R35, 0xfffffffd, RZ, 0xc0, !PT ;  /* 0xfffffffd23237812 */ /* 0x000fe400078ec0ff */
[CC--:B------:R-:W-:Y:S02]  /*2490*/  LEA.HI R7, R15.reuse, R14.reuse, RZ, 0x3 ;  /* 0x0000000e0f077211 */ /* 0x0c0fe400078f18ff */
[----:B------:R-:W-:Y:S02]  /*24a0*/  LEA.HI R15, R15, R14, RZ, 0x5 ;  /* 0x0000000e0f0f7211 */ /* 0x000fe400078f28ff */
[----:B------:R-:W-:Y:S02]  /*24b0*/  SHF.R.S32.HI R14, RZ, 0x5, R13 ;  /* 0x00000005ff0e7819 */ /* 0x000fe4000001140d */
[----:B------:R-:W-:-:S02]  /*24c0*/  SHF.R.S32.HI R12, RZ, 0x5, R8 ;  /* 0x00000005ff0c7819 */ /* 0x000fc40000011408 */
[----:B------:R-:W-:Y:S02]  /*24d0*/  LOP3.LUT R13, R39, 0x18, R6, 0xf8, !PT ;  /* 0x00000018270d7812 */ /* 0x000fe400078ef806 */
[----:B------:R-:W-:Y:S02]  /*24e0*/  @P3 LOP3.LUT R35, R35, 0x2, RZ, 0xfc, !PT ;  /* 0x0000000223233812 */ /* 0x000fe400078efcff */
[----:B------:R-:W-:Y:S01]  /*24f0*/  LOP3.LUT R8, R39, 0x18, R5, 0xf8, !PT ;  /* 0x0000001827087812 */ /* 0x000fe200078ef805 */
[----:B------:R-:W-:Y:S01]  /*2500*/  IMAD R14, R14, 0x1200, R38 ;  /* 0x000012000e0e7824 */ /* 0x000fe200078e0226 */
[-C--:B------:R-:W-:Y:S01]  /*2510*/  LOP3.LUT R13, R13, R37.reuse, RZ, 0x3c, !PT ;  /* 0x000000250d0d7212 */ /* 0x080fe200078e3cff */
[----:B------:R0:W-:Y:S01]  /*2520*/  STL [R1+0x44], R35 ;  /* 0x0000442301007387 */ /* 0x0001e20000100800 */
[----:B------:R-:W-:Y:S01]  /*2530*/  LOP3.LUT R101, R8, R37, RZ, 0x3c, !PT ;  /* 0x0000002508657212 */ /* 0x000fe200078e3cff */
[----:B------:R-:W-:Y:S01]  /*2540*/  IMAD R8, R21, R66, RZ ;  /* 0x0000004215087224 */ /* 0x000fe200078e02ff */
[----:B------:R-:W-:Y:S01]  /*2550*/  IADD3 R74, P2, R145, R74, RZ ;  /* 0x0000004a914a7210 */ /* 0x000fe20007f5e0ff */
[----:B------:R-:W-:Y:S01]  /*2560*/  IMAD.IADD R100, R14, 0x1, R13 ;  /* 0x000000010e647824 */ /* 0x000fe200078e020d */
[----:B------:R-:W-:Y:S01]  /*2570*/  SHF.R.S32.HI R20, RZ, 0x5, R15 ;  /* 0x00000005ff147819 */ /* 0x000fe2000001140f */
[----:B------:R-:W-:Y:S01]  /*2580*/  IMAD R81, R102, R67, R8 ;  /* 0x0000004366517224 */ /* 0x000fe200078e0208 */
[----:B------:R-:W-:Y:S01]  /*2590*/  LOP3.LUT R15, R39, 0x18, R7, 0xf8, !PT ;  /* 0x00000018270f7812 */ /* 0x000fe200078ef807 */
[----:B------:R-:W-:-:S02]  /*25a0*/  IMAD R13, R67, 0x90, RZ ;  /* 0x00000090430d7824 */ /* 0x000fc400078e02ff */
[----:B------:R-:W-:-:S04]  /*25b0*/  IMAD.WIDE.U32 R30, R102, R66, R30 ;  /* 0x00000042661e7225 */ /* 0x000fc800078e001e */
[----:B------:R-:W-:Y:S01]  /*25c0*/  IMAD.WIDE.U32 R64, R102, R66, R64 ;  /* 0x0000004266407225 */ /* 0x000fe200078e0040 */
[----:B------:R-:W-:-:S03]  /*25d0*/  LOP3.LUT R15, R15, R37, RZ, 0x3c, !PT ;  /* 0x000000250f0f7212 */ /* 0x000fc600078e3cff */
[----:B------:R-:W-:-:S04]  /*25e0*/  IMAD.WIDE.U32 R66, R66, 0x90, RZ ;  /* 0x0000009042427825 */ /* 0x000fc800078e00ff */
[----:B------:R-:W-:Y:S01]  /*25f0*/  IMAD.X R75, R32, 0x1, R9, P2 ;  /* 0x00000001204b7824 */ /* 0x000fe200010e0609 */
[----:B------:R-:W-:Y:S01]  /*2600*/  ISETP.GE.AND P2, PT, R77, UR4, PT ;  /* 0x000000044d007c0c */ /* 0x000fe2000bf46270 */
[--C-:B------:R-:W-:Y:S02]  /*2610*/  IMAD R20, R20, 0x1200, R38.reuse ;  /* 0x0000120014147824 */ /* 0x100fe400078e0226 */
[----:B------:R-:W-:Y:S01]  /*2620*/  IMAD.IADD R90, R67, 0x1, R13 ;  /* 0x00000001435a7824 */ /* 0x000fe200078e020d */
[----:B------:R-:W-:Y:S01]  /*2630*/  SEL R13, RZ, 0x20, P2 ;  /* 0x00000020ff0d7807 */ /* 0x000fe20001000000 */
[-C--:B------:R-:W-:Y:S02]  /*2640*/  IMAD R21, R21, R72.reuse, RZ ;  /* 0x0000004815157224 */ /* 0x080fe400078e02ff */
[----:B------:R-:W-:Y:S02]  /*2650*/  IMAD R12, R12, 0x1200, R38 ;  /* 0x000012000c0c7824 */ /* 0x000fe400078e0226 */
[----:B------:R-:W-:Y:S01]  /*2660*/  IMAD.IADD R99, R20, 0x1, R15 ;  /* 0x0000000114637824 */ /* 0x000fe200078e020f */
[----:B------:R-:W-:Y:S01]  /*2670*/  LOP3.LUT R15, R10, R13, RZ, 0xfc, !PT ;  /* 0x0000000d0a0f7212 */ /* 0x000fe200078efcff */
[C---:B------:R-:W-:Y:S01]  /*2680*/  IMAD R21, R102.reuse, R73, R21 ;  /* 0x0000004966157224 */ /* 0x040fe200078e0215 */
[----:B------:R-:W-:Y:S01]  /*2690*/  LOP3.LUT R76, R5, 0xfffffff8, RZ, 0xc0, !PT ;  /* 0xfffffff8054c7812 */ /* 0x000fe200078ec0ff */
[----:B------:R-:W-:Y:S01]  /*26a0*/  IMAD.WIDE.U32 R68, R102, R72, R68 ;  /* 0x0000004866447225 */ /* 0x000fe200078e0044 */
[----:B------:R-:W-:-:S02]  /*26b0*/  LOP3.LUT R8, R6, 0xfffffff8, RZ, 0xc0, !PT ;  /* 0xfffffff806087812 */ /* 0x000fc400078ec0ff */
[----:B------:R-:W-:Y:S01]  /*26c0*/  LOP3.LUT R9, R7, 0xfffffff8, RZ, 0xc0, !PT ;  /* 0xfffffff807097812 */ /* 0x000fe200078ec0ff */
[----:B------:R-:W-:Y:S01]  /*26d0*/  IMAD.WIDE.U32 R70, R102, R72, R70 ;  /* 0x0000004866467225 */ /* 0x000fe200078e0046 */
[----:B------:R-:W-:-:S03]  /*26e0*/  LOP3.LUT R13, R15, 0x8, RZ, 0xc0, !PT ;  /* 0x000000080f0d7812 */ /* 0x000fc600078ec0ff */
[----:B------:R-:W-:Y:S01]  /*26f0*/  IMAD.WIDE.U32 R28, R28, 0x90, RZ ;  /* 0x000000901c1c7825 */ /* 0x000fe200078e00ff */
[----:B------:R-:W-:-:S03]  /*2700*/  LOP3.LUT R14, R15, 0x10, RZ, 0xc0, !PT ;  /* 0x000000100f0e7812 */ /* 0x000fc600078ec0ff */
[----:B------:R-:W-:Y:S01]  /*2710*/  IMAD.WIDE.U32 R72, R72, 0x90, RZ ;  /* 0x0000009048487825 */ /* 0x000fe200078e00ff */
[----:B------:R-:W-:-:S03]  /*2720*/  SHF.R.S32.HI R98, RZ, 0x1f, R76 ;  /* 0x0000001fff627819 */ /* 0x000fc6000001144c */
[----:B------:R-:W-:Y:S01]  /*2730*/  IMAD.IADD R101, R12, 0x1, R101 ;  /* 0x000000010c657824 */ /* 0x000fe200078e0265 */
[----:B------:R-:W-:Y:S01]  /*2740*/  LOP3.LUT R12, R15, 0x4, RZ, 0xc0, !PT ;  /* 0x000000040f0c7812 */ /* 0x000fe200078ec0ff */
[----:B------:R-:W-:Y:S01]  /*2750*/  IMAD.IADD R84, R27, 0x1, R11 ;  /* 0x000000011b547824 */ /* 0x000fe200078e020b */
[----:B------:R-:W-:Y:S01]  /*2760*/  LOP3.LUT R11, R15, 0x2, RZ, 0xc0, !PT ;  /* 0x000000020f0b7812 */ /* 0x000fe200078ec0ff */
[----:B------:R-:W-:Y:S01]  /*2770*/  IMAD.IADD R83, R31, 0x1, R81 ;  /* 0x000000011f537824 */ /* 0x000fe200078e0251 */
[----:B------:R-:W-:Y:S01]  /*2780*/  SHF.R.S32.HI R97, RZ, 0x1f, R8 ;  /* 0x0000001fff617819 */ /* 0x000fe20000011408 */
[----:B------:R-:W-:Y:S01]  /*2790*/  IMAD.IADD R89, R29, 0x1, R89 ;  /* 0x000000011d597824 */ /* 0x000fe200078e0259 */
[----:B------:R-:W-:Y:S01]  /*27a0*/  SHF.R.S32.HI R96, RZ, 0x1f, R9 ;  /* 0x0000001fff607819 */ /* 0x000fe20000011409 */
[----:B------:R-:W-:Y:S01]  /*27b0*/  IMAD.IADD R91, R73, 0x1, R91 ;  /* 0x00000001495b7824 */ /* 0x000fe200078e025b */
[----:B------:R-:W-:Y:S01]  /*27c0*/  LOP3.LUT R10, R10, 0x1, RZ, 0xc0, !PT ;  /* 0x000000010a0a7812 */ /* 0x000fe200078ec0ff */
[----:B------:R-:W-:Y:S01]  /*27d0*/  IMAD.IADD R81, R81, 0x1, R65 ;  /* 0x0000000151517824 */ /* 0x000fe200078e0241 */
[----:B------:R-:W-:Y:S01]  /*27e0*/  LOP3.LUT R15, R15, 0x20, RZ, 0xc0, !PT ;  /* 0x000000200f0f7812 */ /* 0x000fe200078ec0ff */
[----:B------:R-:W-:-:S02]  /*27f0*/  IMAD.IADD R82, R69, 0x1, R21 ;  /* 0x0000000145527824 */ /* 0x000fc400078e0215 */
[----:B0-----:R-:W-:-:S07]  /*2800*/  IMAD.IADD R80, R21, 0x1, R71 ;  /* 0x0000000115507824 */ /* 0x001fce00078e0247 */
.L_x_371:
[----:B------:R-:W2:Y:S01]  /*2810*/  LDL R21, [R1+0x44] ;  /* 0x0000440001157983 */ /* 0x000ea20000100800 */
[----:B------:R-:W0:Y:S03]  /*2820*/  LDC.64 R92, c[0x0][0x2d8] ;  /* 0x0000b600ff5c7b82 */ /* 0x000e260000000a00 */
[----:B---3--:R-:W3:Y:S01]  /*2830*/  LDL R20, [R1+0x58] ;  /* 0x0000580001147983 */ /* 0x008ee20000100800 */
[----:B------:R-:W-:Y:S01]  /*2840*/  VIADD R39, R22, 0xffffffff ;  /* 0xffffffff16277836 */ /* 0x000fe20000000000 */
[----:B------:R-:W-:Y:S05]  /*2850*/  YIELD ;  /* 0x0000000000007946 */ /* 0x000fea0003800000 */
[----:B-1----:R-:W1:Y:S01]  /*2860*/  LDC R103, c[0x0][0x3d4] ;  /* 0x0000f500ff677b82 */ /* 0x002e620000000800 */
[----:B------:R-:W-:Y:S01]  /*2870*/  SHF.R.S32.HI R34, RZ, 0x1f, R39 ;  /* 0x0000001fff227819 */ /* 0x000fe20000011427 */
[----:B------:R-:W-:Y:S01]  /*2880*/  IMAD.WIDE.U32 R60, R28, R39, RZ ;  /* 0x000000271c3c7225 */ /* 0x000fe200078e00ff */
[----:B------:R-:W-:Y:S01]  /*2890*/  BSSY B0, `(.L_x_316) ;  /* 0x0000419000007945 */ /* 0x000fe20003800000 */
[----:B--2---:R-:W-:-:S02]  /*28a0*/  LOP3.LUT P4, RZ, R21, 0x2, RZ, 0xc0, !PT ;  /* 0x0000000215ff7812 */ /* 0x004fc4000788c0ff */
[----:B------:R-:W-:Y:S02]  /*28b0*/  IMAD R21, R89, R39, RZ ;  /* 0x0000002759157224 */ /* 0x000fe400078e02ff */
[----:B---3--:R-:W-:Y:S02]  /*28c0*/  IMAD R20, R19, 0x3600, R20 ;  /* 0x0000360013147824 */ /* 0x008fe400078e0214 */
[----:B------:R-:W-:Y:S01]  /*28d0*/  IMAD R33, R34, R28, R21 ;  /* 0x0000001c22217224 */ /* 0x000fe200078e0215 */
[----:B------:R-:W-:Y:S01]  /*28e0*/  IADD3 R21, P2, R88, R60, RZ ;  /* 0x0000003c58157210 */ /* 0x000fe20007f5e0ff */
[C---:B------:R-:W-:Y:S02]  /*28f0*/  VIADD R32, R20.reuse, 0x10 ;  /* 0x0000001014207836 */ /* 0x040fe40000000000 */
[----:B------:R-:W-:Y:S01]  /*2900*/  IMAD.IADD R94, R61, 0x1, R33 ;  /* 0x000000013d5e7824 */ /* 0x000fe200078e0221 */
[----:B0-----:R-:W-:Y:S01]  /*2910*/  LEA R36, P3, R21, R92, 0x1 ;  /* 0x0000005c15247211 */ /* 0x001fe200078608ff */
[----:B------:R-:W-:-:S02]  /*2920*/  IMAD R79, R20, 0x2, R23 ;  /* 0x00000002144f7824 */ /* 0x000fc400078e0217 */
[----:B------:R-:W-:Y:S01]  /*2930*/  IMAD.X R22, R94, 0x1, R85, P2 ;  /* 0x000000015e167824 */ /* 0x000fe200010e0655 */
[----:B------:R-:W-:Y:S01]  /*2940*/  ISETP.GT.AND P2, PT, R39, R78, PT ;  /* 0x0000004e2700720c */ /* 0x000fe20003f44270 */
[----:B------:R-:W-:-:S03]  /*2950*/  @P4 VIADD R32, R20, 0xfffffff0 ;  /* 0xfffffff014204836 */ /* 0x000fc60000000000 */
[----:B------:R-:W-:Y:S01]  /*2960*/  LEA.HI.X R37, R21, R93, R22, 0x1, P3 ;  /* 0x0000005d15257211 */ /* 0x000fe200018f0c16 */
[----:B------:R-:W-:Y:S01]  /*2970*/  IMAD.MOV.U32 R22, RZ, RZ, R39 ;  /* 0x000000ffff167224 */ /* 0x000fe200078e0027 */
[----:B-1----:R-:W-:Y:S01]  /*2980*/  ISETP.GE.AND P3, PT, R103, 0x1, PT ;  /* 0x000000016700780c */ /* 0x002fe20003f66270 */
[----:B------:R-:W-:-:S12]  /*2990*/  IMAD R21, R32, 0x2, R23 ;  /* 0x0000000220157824 */ /* 0x000fd800078e0217 */
[----:B------:R-:W-:Y:S05]  /*29a0*/  @!P3 BRA `(.L_x_317) ;  /* 0x0000003c0094b947 */ /* 0x000fea0003800000 */
[----:B------:R-:W-:Y:S01]  /*29b0*/  ULDC.U8 UR4, c[0x0][0x3f0] ;  /* 0x0000fc0000047ab9 */ /* 0x000fe20000000000 */
[-C--:B------:R-:W-:Y:S01]  /*29c0*/  IMAD R33, R91, R39.reuse, RZ ;  /* 0x000000275b217224 */ /* 0x080fe200078e02ff */
[----:B------:R-:W-:Y:S01]  /*29d0*/  ISETP.NE.AND P3, PT, RZ, UR4, PT ;  /* 0x00000004ff007c0c */ /* 0x000fe2000bf65270 */
[-C--:B------:R-:W-:Y:S02]  /*29e0*/  IMAD R35, R90, R39.reuse, RZ ;  /* 0x000000275a237224 */ /* 0x080fe400078e02ff */
[----:B------:R-:W-:Y:S02]  /*29f0*/  IMAD R86, R22, -0x90, R2 ;  /* 0xffffff7016567824 */ /* 0x000fe400078e0202 */
[C---:B------:R-:W-:Y:S02]  /*2a00*/  IMAD R33, R34.reuse, R72, R33 ;  /* 0x0000004822217224 */ /* 0x040fe400078e0221 */
[----:B------:R-:W-:Y:S01]  /*2a10*/  IMAD R35, R34, R66, R35 ;  /* 0x0000004222237224 */ /* 0x000fe200078e0223 */
[----:B------:R-:W-:Y:S01]  /*2a20*/  VIMNMX R86, R86, 0x90, PT ;  /* 0x0000009056567848 */ /* 0x000fe20003fe0100 */
[----:B------:R-:W-:-:S04]  /*2a30*/  IMAD.WIDE.U32 R58, R72, R39, RZ ;  /* 0x00000027483a7225 */ /* 0x000fc800078e00ff */
[----:B------:R-:W-:-:S04]  /*2a40*/  IMAD.WIDE.U32 R56, R66, R39, RZ ;  /* 0x0000002742387225 */ /* 0x000fc800078e00ff */
[----:B------:R-:W-:Y:S02]  /*2a50*/  IMAD.IADD R20, R59, 0x1, R33 ;  /* 0x000000013b147824 */ /* 0x000fe400078e0221 */
[----:B------:R-:W-:Y:S01]  /*2a60*/  IMAD.IADD R87, R57, 0x1, R35 ;  /* 0x0000000139577824 */ /* 0x000fe200078e0223 */
[----:B------:R-:W-:Y:S06]  /*2a70*/  @!P3 BRA `(.L_x_318) ;  /* 0x0000001c0028b947 */ /* 0x000fec0003800000 */
[----:B------:R-:W-:Y:S01]  /*2a80*/  ISETP.GE.AND P4, PT, R145, R86, PT ;  /* 0x000000569100720c */ /* 0x000fe20003f86270 */
[----:B------:R-:W-:Y:S01]  /*2a90*/  BSSY B1, `(.L_x_319) ;  /* 0x000003b000017945 */ /* 0x000fe20003800000 */
        /* <DEDUP_REMOVED lines=11> */
[----:B------:R-:W-:Y:S01]  /*2b50*/  CS2R R92, SRZ ;  /* 0x00000000005c7805 */ /* 0x000fe2000001ff00 */
[----:B------:R-:W-:Y:S06]  /*2b60*/  @P4 BRA `(.L_x_320) ;  /* 0x0000000000b44947 */ /* 0x000fec0003800000 */
[----:B------:R-:W-:Y:S01]  /*2b70*/  IADD3 R58, P3, R70, R58, RZ ;  /* 0x0000003a463a7210 */ /* 0x000fe20007f7e0ff */
[----:B------:R-:W-:Y:S01]  /*2b80*/  ULDC.64 UR4, c[0x0][0x3c8] ;  /* 0x0000f20000047ab9 */ /* 0x000fe20000000a00 */
[----:B------:R-:W-:Y:S02]  /*2b90*/  CS2R R62, SRZ ;  /* 0x00000000003e7805 */ /* 0x000fe4000001ff00 */
[----:B------:R-:W-:Y:S01]  /*2ba0*/  CS2R R92, SRZ ;  /* 0x00000000005c7805 */ /* 0x000fe2000001ff00 */
[----:B------:R-:W-:Y:S01]  /*2bb0*/  IMAD.X R33, R20, 0x1, R80, P3 ;  /* 0x0000000114217824 */ /* 0x000fe200018e0650 */
[----:B------:R-:W-:-:S05]  /*2bc0*/  IADD3 R56, P3, R64, R56, RZ ;  /* 0x0000003840387210 */ /* 0x000fca0007f7e0ff */
[----:B------:R-:W-:Y:S01]  /*2bd0*/  IMAD.X R87, R87, 0x1, R81, P3 ;  /* 0x0000000157577824 */ /* 0x000fe200018e0651 */
[----:B------:R-:W-:-:S04]  /*2be0*/  LEA R32, P3, R58, UR4, 0x1 ;  /* 0x000000043a207c11 */ /* 0x000fc8000f8608ff */
[----:B------:R-:W-:Y:S01]  /*2bf0*/  LEA.HI.X R33, R58, UR5, R33, 0x1, P3 ;  /* 0x000000053a217c11 */ /* 0x000fe200098f0c21 */
[----:B------:R-:W-:Y:S02]  /*2c00*/  ULDC.64 UR4, c[0x0][0x3e0] ;  /* 0x0000f80000047ab9 */ /* 0x000fe40000000a00 */
[----:B------:R-:W-:-:S04]  /*2c10*/  LEA R34, P3, R56, UR4, 0x1 ;  /* 0x0000000438227c11 */ /* 0x000fc8000f8608ff */
[----:B------:R-:W-:Y:S02]  /*2c20*/  LEA.HI.X R35, R56, UR5, R87, 0x1, P3 ;  /* 0x0000000538237c11 */ /* 0x000fe400098f0c57 */
[C---:B------:R-:W-:Y:S01]  /*2c30*/  ISETP.GE.AND P3, PT, R16.reuse, R103, PT ;  /* 0x000000671000720c */ /* 0x040fe20003f66270 */
[----:B------:R-:W-:Y:S01]  /*2c40*/  VIADD R20, R16, 0x8 ;  /* 0x0000000810147836 */ /* 0x000fe20000000000 */
[----:B------:R-:W-:Y:S02]  /*2c50*/  CS2R R54, SRZ ;  /* 0x0000000000367805 */ /* 0x000fe4000001ff00 */
[----:B------:R-:W-:-:S09]  /*2c60*/  CS2R R60, SRZ ;  /* 0x00000000003c7805 */ /* 0x000fd2000001ff00 */
[----:B------:R0:W5:Y:S04]  /*2c70*/  @!P3 LDG.E.64 R62, desc[UR60][R32.64] ;  /* 0x0000003c203eb981 */ /* 0x000168000c1e1b00 */
[----:B------:R0:W5:Y:S01]  /*2c80*/  @!P3 LDG.E.64 R92, desc[UR60][R34.64] ;  /* 0x0000003c225cb981 */ /* 0x000162000c1e1b00 */
[----:B------:R-:W-:Y:S01]  /*2c90*/  ISETP.GE.AND P3, PT, R20, R103, PT ;  /* 0x000000671400720c */ /* 0x000fe20003f66270 */
        /* <DEDUP_REMOVED lines=23> */
[----:B------:R-:W-:-:S13]  /*2e10*/  ISETP.GE.AND P3, PT, R20, R103, PT ;  /* 0x000000671400720c */ /* 0x000fda0003f66270 */
[----:B------:R0:W5:Y:S04]  /*2e20*/  @!P3 LDG.E.64 R38, desc[UR60][R32.64+0x50] ;  /* 0x0000503c2026b981 */ /* 0x000168000c1e1b00 */
[----:B------:R0:W5:Y:S02]  /*2e30*/  @!P3 LDG.E.64 R40, desc[UR60][R34.64+0x50] ;  /* 0x0000503c2228b981 */ /* 0x000164000c1e1b00 */
.L_x_320:
[----:B------:R-:W-:Y:S05]  /*2e40*/  BSYNC B1 ;  /* 0x0000000000017941 */ /* 0x000fea0003800000 */
.L_x_319:
[----:B------:R-:W2:Y:S01]  /*2e50*/  LDL R20, [R1+0x40] ;  /* 0x0000400001147983 */ /* 0x000ea20000100800 */
[----:B0----5:R-:W-:Y:S02]  /*2e60*/  IMAD.MOV.U32 R32, RZ, RZ, R39 ;  /* 0x000000ffff207224 */ /* 0x021fe400078e0027 */
[----:B------:R-:W-:Y:S02]  /*2e70*/  IMAD.MOV.U32 R33, RZ, RZ, R42 ;  /* 0x000000ffff217224 */ /* 0x000fe400078e002a */
[----:B------:R-:W-:Y:S01]  /*2e80*/  IMAD.MOV.U32 R34, RZ, RZ, R43 ;  /* 0x000000ffff227224 */ /* 0x000fe200078e002b */
[----:B------:R-:W-:Y:S01]  /*2e90*/  PRMT R111, R32, 0x7610, R111 ;  /* 0x00007610206f7816 */ /* 0x000fe2000000006f */
        /* <DEDUP_REMOVED lines=29> */
[----:B------:R-:W-:-:S02]  /*3070*/  PRMT R95, R95, 0x5410, R32 ;  /* 0x000054105f5f7816 */ /* 0x000fc40000000020 */
[----:B------:R-:W-:Y:S02]  /*3080*/  PRMT R127, R33, 0x7610, R127 ;  /* 0x00007610217f7816 */ /* 0x000fe4000000007f */
[----:B------:R-:W-:Y:S02]  /*3090*/  PRMT R111, R111, 0x5410, R34 ;  /* 0x000054106f6f7816 */ /* 0x000fe40000000022 */
[----:B--2---:R-:W-:Y:S01]  /*30a0*/  R2UR UR4, R20 ;  /* 0x00000000140472ca */ /* 0x004fe200000e0000 */
[----:B------:R-:W-:-:S05]  /*30b0*/  IMAD.MOV.U32 R20, RZ, RZ, R38 ;  /* 0x000000ffff147224 */ /* 0x000fca00078e0026 */
[----:B------:R-:W-:Y:S01]  /*30c0*/  PRMT R106, R20, 0x7610, R106 ;  /* 0x00007610146a7816 */ /* 0x000fe2000000006a */
[----:B------:R-:W-:-:S05]  /*30d0*/  IMAD.MOV.U32 R20, RZ, RZ, R46 ;  /* 0x000000ffff147224 */ /* 0x000fca00078e002e */
[----:B------:R-:W-:Y:S01]  /*30e0*/  PRMT R118, R20, 0x7610, R118 ;  /* 0x0000761014767816 */ /* 0x000fe20000000076 */
[----:B------:R-:W-:Y:S01]  /*30f0*/  IMAD.MOV.U32 R20, RZ, RZ, R54 ;  /* 0x000000ffff147224 */ /* 0x000fe200078e0036 */
[----:B------:R-:W-:-:S04]  /*3100*/  UISETP.NE.AND UP0, UPT, UR4, 0x3, UPT ;  /* 0x000000030400788c */ /* 0x000fc8000bf05270 */
[----:B------:R-:W-:Y:S01]  /*3110*/  PRMT R106, R106, 0x5410, R20 ;  /* 0x000054106a6a7816 */ /* 0x000fe20000000014 */
[----:B------:R-:W-:Y:S01]  /*3120*/  IMAD.MOV.U32 R20, RZ, RZ, R40 ;  /* 0x000000ffff147224 */ /* 0x000fe200078e0028 */
[----:B------:R-:W-:-:S04]  /*3130*/  PLOP3.LUT P3, PT, PT, PT, UP0, 0x80, 0x0 ;  /* 0x000000000000781c */ /* 0x000fc80003f6f008 */
[----:B------:R-:W-:Y:S01]  /*3140*/  PRMT R112, R20, 0x7610, R112 ;  /* 0x0000761014707816 */ /* 0x000fe20000000070 */
[----:B------:R-:W-:-:S05]  /*3150*/  IMAD.MOV.U32 R20, RZ, RZ, R53 ;  /* 0x000000ffff147224 */ /* 0x000fca00078e0035 */
[----:B------:R-:W-:Y:S01]  /*3160*/  PRMT R126, R20, 0x7610, R126 ;  /* 0x00007610147e7816 */ /* 0x000fe2000000007e */
[----:B------:R-:W-:-:S05]  /*3170*/  IMAD.MOV.U32 R20, RZ, RZ, R92 ;  /* 0x000000ffff147224 */ /* 0x000fca00078e005c */
[----:B------:R-:W-:Y:S01]  /*3180*/  PRMT R58, R20, 0x7610, R58 ;  /* 0x00007610143a7816 */ /* 0x000fe2000000003a */
[----:B------:R-:W-:Y:S06]  /*3190*/  @!P3 BRA `(.L_x_321) ;  /* 0x000000000004b947 */ /* 0x000fec0003800000 */
[----:B------:R-:W-:Y:S01]  /*31a0*/  BPT.TRAP 0x1 ;  /* 0x000000040000795c */ /* 0x000fe20000300000 */
.L_x_321:
[----:B------:R-:W-:Y:S01]  /*31b0*/  IMAD R20, R19, 0x8, R18 ;  /* 0x0000000813147824 */ /* 0x000fe200078e0212 */
[----:B------:R-:W-:Y:S01]  /*31c0*/  SHF.L.U32 R87, R149, 0x1f, RZ ;  /* 0x0000001f95577819 */ /* 0x000fe200000006ff */
[----:B------:R-:W-:Y:S03]  /*31d0*/  BSSY B1, `(.L_x_322) ;  /* 0x0000003000017945 */ /* 0x000fe60003800000 */
[----:B------:R-:W0:Y:S02]  /*31e0*/  SYNCS.PHASECHK.TRANS64.TRYWAIT P5, [R20+URZ+0x31c90], R87 ;  /* 0x031c9057140075a7 */ /* 0x000e2400080a017f */
[----:B0-----:R-:W-:Y:S05]  /*31f0*/  @!P5 BRA `(.L_x_323) ;  /* 0x000001800098d947 */ /* 0x001fea0003800000 */
.L_x_550:
[----:B------:R-:W-:Y:S05]  /*3200*/  BSYNC B1 ;  /* 0x0000000000017941 */ /* 0x000fea0003800000 */
.L_x_322:
[----:B------:R-:W-:Y:S05]  /*3210*/  @P4 BRA `(.L_x_324) ;  /* 0x0000003800004947 */ /* 0x000fea0003800000 */
[----:B------:R-:W-:Y:S01]  /*3220*/  ISETP.NE.AND P4, PT, R10, RZ, PT ;  /* 0x000000ff0a00720c */ /* 0x000fe20003f85270 */
[----:B------:R-:W-:-:S12]  /*3230*/  BSSY B1, `(.L_x_325) ;  /* 0x0000035000017945 */ /* 0x000fd80003800000 */
[----:B------:R-:W-:Y:S05]  /*3240*/  @!P4 BRA `(.L_x_326) ;  /* 0x0000000000ccc947 */ /* 0x000fea0003800000 */
[----:B------:R1:W2:Y:S01]  /*3250*/  LDS.128 R32, [R79+0x16800] ;  /* 0x016800004f207984 */ /* 0x0002a20000000c00 */
[----:B------:R-:W-:Y:S01]  /*3260*/  ISETP.GE.AND P4, PT, R16, R103, PT ;  /* 0x000000671000720c */ /* 0x000fe20003f86270 */
[----:B------:R-:W-:-:S12]  /*3270*/  BSSY B2, `(.L_x_327) ;  /* 0x000002f000027945 */ /* 0x000fd80003800000 */
[----:B-1----:R-:W-:Y:S05]  /*3280*/  @P4 BRA `(.L_x_328) ;  /* 0x0000000000b44947 */ /* 0x002fea0003800000 */
[----:B------:R-:W-:Y:S02]  /*3290*/  SHF.R.U64 R57, R92, 0x10, R93 ;  /* 0x000000105c397819 */ /* 0x000fe4000000125d */
[----:B------:R-:W-:Y:S02]  /*32a0*/  SHF.R.U64 R56, R62, 0x10, R63 ;  /* 0x000000103e387819 */ /* 0x000fe4000000123f */
[C---:B------:R-:W-:Y:S02]  /*32b0*/  PRMT R57, R58.reuse, 0x5410, R57 ;  /* 0x000054103a397816 */ /* 0x040fe40000000039 */
[----:B------:R-:W-:Y:S02]  /*32c0*/  PRMT R56, R58, 0x5432, R56 ;  /* 0x000054323a387816 */ /* 0x000fe40000000038 */
[----:B------:R-:W-:Y:S02]  /*32d0*/  SHF.R.U32.HI R62, RZ, 0x10, R93 ;  /* 0x00000010ff3e7819 */ /* 0x000fe4000001165d */
[----:B--2---:R-:W-:-:S02]  /*32e0*/  LOP3.LUT R93, R33, 0xffff0000, RZ, 0xc0, !PT ;  /* 0xffff0000215d7812 */ /* 0x004fc400078ec0ff */
[----:B------:R-:W-:Y:S02]  /*32f0*/  LOP3.LUT R58, R57, 0xffff0000, RZ, 0xc0, !PT ;  /* 0xffff0000393a7812 */ /* 0x000fe400078ec0ff */
[C---:B------:R-:W-:Y:S01]  /*3300*/  LOP3.LUT R92, R56.reuse, 0xffff0000, RZ, 0xc0, !PT ;  /* 0xffff0000385c7812 */ /* 0x040fe200078ec0ff */
[----:B------:R-:W-:Y:S01]  /*3310*/  IMAD.U32 R56, R56, 0x10000, RZ ;  /* 0x0001000038387824 */ /* 0x000fe200078e00ff */
[----:B------:R-:W-:Y:S01]  /*3320*/  SHF.R.U32.HI R59, RZ, 0x10, R63 ;  /* 0x00000010ff3b7819 */ /* 0x000fe2000001163f */
[----:B------:R-:W-:Y:S02]  /*3330*/  IMAD.U32 R63, R33, 0x10000, RZ ;  /* 0x00010000213f7824 */ /* 0x000fe400078e00ff */
[C---:B------:R-:W-:Y:S01]  /*3340*/  FMUL.FTZ R94, R93.reuse, R58 ;  /* 0x0000003a5d5e7220 */ /* 0x040fe20000410000 */
[-C--:B------:R-:W-:Y:S01]  /*3350*/  FMUL.FTZ R93, R93, R92.reuse ;  /* 0x0000005c5d5d7220 */ /* 0x080fe20000410000 */
[C---:B------:R-:W-:Y:S02]  /*3360*/  PRMT R62, R95.reuse, 0x5432, R62 ;  /* 0x000054325f3e7816 */ /* 0x040fe4000000003e */
[----:B------:R-:W-:Y:S01]  /*3370*/  PRMT R59, R95, 0x5410, R59 ;  /* 0x000054105f3b7816 */ /* 0x000fe2000000003b */
[C---:B------:R-:W-:Y:S01]  /*3380*/  FFMA.FTZ R33, R63.reuse, R92, -R94 ;  /* 0x0000005c3f217223 */ /* 0x040fe2000001085e */
[----:B------:R-:W-:Y:S01]  /*3390*/  FFMA.FTZ R58, R63, R58, R93 ;  /* 0x0000003a3f3a7223 */ /* 0x000fe2000001005d */
[----:B------:R-:W-:Y:S01]  /*33a0*/  LOP3.LUT R94, R34, 0xffff0000, RZ, 0xc0, !PT ;  /* 0xffff0000225e7812 */ /* 0x000fe200078ec0ff */
[C---:B------:R-:W-:Y:S01]  /*33b0*/  IMAD.U32 R63, R62.reuse, 0x10000, RZ ;  /* 0x000100003e3f7824 */ /* 0x040fe200078e00ff */
[----:B------:R-:W-:Y:S01]  /*33c0*/  LOP3.LUT R62, R62, 0xffff0000, RZ, 0xc0, !PT ;  /* 0xffff00003e3e7812 */ /* 0x000fe200078ec0ff */
[C---:B------:R-:W-:Y:S01]  /*33d0*/  IMAD.U32 R93, R59.reuse, 0x10000, RZ ;  /* 0x000100003b5d7824 */ /* 0x040fe200078e00ff */
[----:B------:R-:W-:Y:S01]  /*33e0*/  LOP3.LUT R59, R59, 0xffff0000, RZ, 0xc0, !PT ;  /* 0xffff00003b3b7812 */ /* 0x000fe200078ec0ff */
[----:B------:R-:W-:Y:S01]  /*33f0*/  FMUL.FTZ R95, R94, R63 ;  /* 0x0000003f5e5f7220 */ /* 0x000fe20000410000 */
[----:B------:R-:W-:-:S02]  /*3400*/  IMAD.U32 R92, R34, 0x10000, RZ ;  /* 0x00010000225c7824 */ /* 0x000fc400078e00ff */
[----:B------:R-:W-:Y:S01]  /*3410*/  FMUL.FTZ R94, R94, R93 ;  /* 0x0000005d5e5e7220 */ /* 0x000fe20000410000 */
[----:B------:R-:W-:Y:S01]  /*3420*/  F2FP.BF16.F32.PACK_AB R33, R58, R33 ;  /* 0x000000213a21723e */ /* 0x000fe200000010ff */
[C---:B------:R-:W-:Y:S02]  /*3430*/  FFMA.FTZ R34, R92.reuse, R93, -R95 ;  /* 0x0000005d5c227223 */ /* 0x040fe4000001085f */
[----:B------:R-:W-:Y:S01]  /*3440*/  FFMA.FTZ R63, R92, R63, R94 ;  /* 0x0000003f5c3f7223 */ /* 0x000fe2000001005e */
[C---:B------:R-:W-:Y:S01]  /*3450*/  LOP3.LUT R92, R35.reuse, 0xffff0000, RZ, 0xc0, !PT ;  /* 0xffff0000235c7812 */ /* 0x040fe200078ec0ff */
[----:B------:R-:W-:-:S03]  /*3460*/  IMAD.U32 R35, R35, 0x10000, RZ ;  /* 0x0001000023237824 */ /* 0x000fc600078e00ff */
[----:B------:R-:W-:Y:S01]  /*3470*/  F2FP.BF16.F32.PACK_AB R34, R63, R34 ;  /* 0x000000223f22723e */ /* 0x000fe200000010ff */
[C---:B------:R-:W-:Y:S01]  /*3480*/  FMUL.FTZ R94, R92.reuse, R62 ;  /* 0x0000003e5c5e7220 */ /* 0x040fe20000410000 */
[----:B------:R-:W-:-:S03]  /*3490*/  FMUL.FTZ R93, R92, R59 ;  /* 0x0000003b5c5d7220 */ /* 0x000fc60000410000 */
[C---:B------:R-:W-:Y:S01]  /*34a0*/  FFMA.FTZ R94, R35.reuse, R59, -R94 ;  /* 0x0000003b235e7223 */ /* 0x040fe2000001085e */
[----:B------:R-:W-:Y:S01]  /*34b0*/  FFMA.FTZ R93, R35, R62, R93 ;  /* 0x0000003e235d7223 */ /* 0x000fe2000001005d */
[C---:B------:R-:W-:Y:S01]  /*34c0*/  LOP3.LUT R35, R32.reuse, 0xffff0000, RZ, 0xc0, !PT ;  /* 0xffff000020237812 */ /* 0x040fe200078ec0ff */
[----:B------:R-:W-:Y:S02]  /*34d0*/  IMAD.U32 R62, R57, 0x10000, RZ ;  /* 0x00010000393e7824 */ /* 0x000fe400078e00ff */
[----:B------:R-:W-:Y:S01]  /*34e0*/  IMAD.U32 R57, R32, 0x10000, RZ ;  /* 0x0001000020397824 */ /* 0x000fe200078e00ff */
[----:B------:R-:W-:Y:S01]  /*34f0*/  F2FP.BF16.F32.PACK_AB R93, R93, R94 ;  /* 0x0000005e5d5d723e */ /* 0x000fe200000010ff */
[C---:B------:R-:W-:Y:S01]  /*3500*/  FMUL.FTZ R32, R35.reuse, R62 ;  /* 0x0000003e23207220 */ /* 0x040fe20000410000 */
[----:B------:R-:W-:-:S03]  /*3510*/  FMUL.FTZ R35, R35, R56 ;  /* 0x0000003823237220 */ /* 0x000fc60000410000 */
[C---:B------:R-:W-:Y:S01]  /*3520*/  FFMA.FTZ R32, R57.reuse, R56, -R32 ;  /* 0x0000003839207223 */ /* 0x040fe20000010820 */
[----:B------:R-:W-:-:S05]  /*3530*/  FFMA.FTZ R35, R57, R62, R35 ;  /* 0x0000003e39237223 */ /* 0x000fca0000010023 */
[----:B------:R-:W-:Y:S01]  /*3540*/  F2FP.BF16.F32.PACK_AB R32, R35, R32 ;  /* 0x000000202320723e */ /* 0x000fe200000010ff */
[----:B------:R-:W-:-:S07]  /*3550*/  IMAD.MOV.U32 R35, RZ, RZ, R93 ;  /* 0x000000ffff237224 */ /* 0x000fce00078e005d */
.L_x_328:
[----:B------:R-:W-:Y:S05]  /*3560*/  BSYNC B2 ;  /* 0x0000000000027941 */ /* 0x000fea0003800000 */
.L_x_327:
[----:B--2---:R1:W-:Y:S02]  /*3570*/  STG.E.128 desc[UR60][R36.64], R32 ;  /* 0x0000002024007986 */ /* 0x0043e4000c101d3c */
.L_x_326:
[----:B------:R-:W-:Y:S05]  /*3580*/  BSYNC B1 ;  /* 0x0000000000017941 */ /* 0x000fea0003800000 */
.L_x_325:
[----:B------:R-:W-:Y:S01]  /*3590*/  ISETP.NE.AND P4, PT, R11, RZ, PT ;  /* 0x000000ff0b00720c */ /* 0x000fe20003f85270 */
[----:B------:R-:W-:-:S12]  /*35a0*/  BSSY B1, `(.L_x_329) ;  /* 0x0000036000017945 */ /* 0x000fd80003800000 */
[----:B------:R-:W-:Y:S05]  /*35b0*/  @!P4 BRA `(.L_x_330) ;  /* 0x0000000000d0c947 */ /* 0x000fea0003800000 */
[----:B-1----:R1:W2:Y:S01]  /*35c0*/  LDS.128 R32, [R21+0x16800] ;  /* 0x0168000015207984 */ /* 0x0022a20000000c00 */
[----:B------:R-:W-:Y:S01]  /*35d0*/  VIADD R56, R16, 0x8 ;  /* 0x0000000810387836 */ /* 0x000fe20000000000 */
[----:B------:R-:W-:Y:S04]  /*35e0*/  BSSY B2, `(.L_x_331) ;  /* 0x0000030000027945 */ /* 0x000fe80003800000 */
[----:B------:R-:W-:-:S13]  /*35f0*/  ISETP.GE.AND P4, PT, R56, R103, PT ;  /* 0x000000673800720c */ /* 0x000fda0003f86270 */
[----:B-1----:R-:W-:Y:S05]  /*3600*/  @P4 BRA `(.L_x_332) ;  /* 0x0000000000b44947 */ /* 0x002fea0003800000 */
[----:B------:R-:W-:Y:S02]  /*3610*/  SHF.R.U64 R57, R54, 0x10, R55 ;  /* 0x0000001036397819 */ /* 0x000fe40000001237 */
[----:B------:R-:W-:Y:S02]  /*3620*/  SHF.R.U64 R54, R60, 0x10, R61 ;  /* 0x000000103c367819 */ /* 0x000fe4000000123d */
[----:B------:R-:W-:Y:S02]  /*3630*/  PRMT R56, R106, 0x5432, R57 ;  /* 0x000054326a387816 */ /* 0x000fe40000000039 */
[----:B------:R-:W-:Y:S02]  /*3640*/  PRMT R54, R111, 0x5432, R54 ;  /* 0x000054326f367816 */ /* 0x000fe40000000036 */
[C---:B--2---:R-:W-:Y:S01]  /*3650*/  LOP3.LUT R59, R33.reuse, 0xffff0000, RZ, 0xc0, !PT ;  /* 0xffff0000213b7812 */ /* 0x044fe200078ec0ff */
[----:B------:R-:W-:Y:S01]  /*3660*/  IMAD.U32 R33, R33, 0x10000, RZ ;  /* 0x0001000021217824 */ /* 0x000fe200078e00ff */
[C---:B------:R-:W-:Y:S01]  /*3670*/  LOP3.LUT R57, R54.reuse, 0xffff0000, RZ, 0xc0, !PT ;  /* 0xffff000036397812 */ /* 0x040fe200078ec0ff */
[----:B------:R-:W-:Y:S01]  /*3680*/  IMAD.U32 R54, R54, 0x10000, RZ ;  /* 0x0001000036367824 */ /* 0x000fe200078e00ff */
[C---:B------:R-:W-:Y:S01]  /*3690*/  LOP3.LUT R58, R56.reuse, 0xffff0000, RZ, 0xc0, !PT ;  /* 0xffff0000383a7812 */ /* 0x040fe200078ec0ff */
[----:B------:R-:W-:Y:S01]  /*36a0*/  IMAD.U32 R56, R56, 0x10000, RZ ;  /* 0x0001000038387824 */ /* 0x000fe200078e00ff */
[----:B------:R-:W-:Y:S01]  /*36b0*/  SHF.R.U32.HI R61, RZ, 0x10, R61 ;  /* 0x00000010ff3d7819 */ /* 0x000fe2000001163d */
[CC--:B------:R-:W-:Y:S01]  /*36c0*/  FMUL.FTZ R60, R59.reuse, R57.reuse ;  /* 0x000000393b3c7220 */ /* 0x0c0fe20000410000 */
[----:B------:R-:W-:Y:S01]  /*36d0*/  SHF.R.U32.HI R55, RZ, 0x10, R55 ;  /* 0x00000010ff377819 */ /* 0x000fe20000011637 */
[-C--:B------:R-:W-:Y:S01]  /*36e0*/  FMUL.FTZ R62, R59, R58.reuse ;  /* 0x0000003a3b3e7220 */ /* 0x080fe20000410000 */
[----:B------:R-:W-:Y:S01]  /*36f0*/  PRMT R61, R127, 0x5410, R61 ;  /* 0x000054107f3d7816 */ /* 0x000fe2000000003d */
[C---:B------:R-:W-:Y:S01]  /*3700*/  FFMA.FTZ R60, R33.reuse, R58, -R60 ;  /* 0x0000003a213c7223 */ /* 0x040fe2000001083c */
[----:B------:R-:W-:Y:S01]  /*3710*/  PRMT R55, R124, 0x5410, R55 ;  /* 0x000054107c377816 */ /* 0x000fe20000000037 */
[----:B------:R-:W-:Y:S01]  /*3720*/  FFMA.FTZ R33, R33, R57, R62 ;  /* 0x0000003921217223 */ /* 0x000fe2000001003e */
[C---:B------:R-:W-:Y:S01]  /*3730*/  LOP3.LUT R57, R34.reuse, 0xffff0000, RZ, 0xc0, !PT ;  /* 0xffff000022397812 */ /* 0x040fe200078ec0ff */
[C---:B------:R-:W-:Y:S01]  /*3740*/  IMAD.U32 R62, R61.reuse, 0x10000, RZ ;  /* 0x000100003d3e7824 */ /* 0x040fe200078e00ff */
[----:B------:R-:W-:Y:S01]  /*3750*/  LOP3.LUT R61, R61, 0xffff0000, RZ, 0xc0, !PT ;  /* 0xffff00003d3d7812 */ /* 0x000fe200078ec0ff */
[C---:B------:R-:W-:Y:S01]  /*3760*/  IMAD.U32 R63, R55.reuse, 0x10000, RZ ;  /* 0x00010000373f7824 */ /* 0x040fe200078e00ff */
[----:B------:R-:W-:Y:S01]  /*3770*/  LOP3.LUT R55, R55, 0xffff0000, RZ, 0xc0, !PT ;  /* 0xffff000037377812 */ /* 0x000fe200078ec0ff */
[----:B------:R-:W-:Y:S01]  /*3780*/  IMAD.U32 R58, R34, 0x10000, RZ ;  /* 0x00010000223a7824 */ /* 0x000fe200078e00ff */
[C---:B------:R-:W-:Y:S01]  /*3790*/  LOP3.LUT R34, R35.reuse, 0xffff0000, RZ, 0xc0, !PT ;  /* 0xffff000023227812 */ /* 0x040fe200078ec0ff */
[----:B------:R-:W-:-:S02]  /*37a0*/  IMAD.U32 R59, R35, 0x10000, RZ ;  /* 0x00010000233b7824 */ /* 0x000fc400078e00ff */
[CC--:B------:R-:W-:Y:S01]  /*37b0*/  FMUL.FTZ R93, R57.reuse, R62.reuse ;  /* 0x0000003e395d7220 */ /* 0x0c0fe20000410000 */
[C---:B------:R-:W-:Y:S02]  /*37c0*/  IMAD.U32 R35, R32.reuse, 0x10000, RZ ;  /* 0x0001000020237824 */ /* 0x040fe400078e00ff */
[-C--:B------:R-:W-:Y:S01]  /*37d0*/  FMUL.FTZ R57, R57, R63.reuse ;  /* 0x0000003f39397220 */ /* 0x080fe20000410000 */
[----:B------:R-:W-:Y:S01]  /*37e0*/  LOP3.LUT R32, R32, 0xffff0000, RZ, 0xc0, !PT ;  /* 0xffff000020207812 */ /* 0x000fe200078ec0ff */
[----:B------:R-:W-:Y:S01]  /*37f0*/  FFMA.FTZ R93, R58, R63, -R93 ;  /* 0x0000003f3a5d7223 */ /* 0x000fe2000001085d */
[----:B------:R-:W-:Y:S01]  /*3800*/  FMUL.FTZ R92, R34, R55 ;  /* 0x00000037225c7220 */ /* 0x000fe20000410000 */
[----:B------:R-:W-:Y:S01]  /*3810*/  FFMA.FTZ R58, R58, R62, R57 ;  /* 0x0000003e3a3a7223 */ /* 0x000fe20000010039 */
[----:B------:R-:W-:Y:S01]  /*3820*/  FMUL.FTZ R62, R34, R61 ;  /* 0x0000003d223e7220 */ /* 0x000fe20000410000 */
[C---:B------:R-:W-:Y:S01]  /*3830*/  FMUL.FTZ R34, R32.reuse, R54 ;  /* 0x0000003620227220 */ /* 0x040fe20000410000 */
[----:B------:R-:W-:Y:S01]  /*3840*/  FMUL.FTZ R57, R32, R56 ;  /* 0x0000003820397220 */ /* 0x000fe20000410000 */
[----:B------:R-:W-:Y:S01]  /*3850*/  F2FP.BF16.F32.PACK_AB R33, R33, R60 ;  /* 0x0000003c2121723e */ /* 0x000fe200000010ff */
[----:B------:R-:W-:Y:S01]  /*3860*/  FFMA.FTZ R62, R59, R55, -R62 ;  /* 0x000000373b3e7223 */ /* 0x000fe2000001083e */
[C---:B------:R-:W-:Y:S01]  /*3870*/  FFMA.FTZ R34, R35.reuse, R56, -R34 ;  /* 0x0000003823227223 */ /* 0x040fe20000010822 */
[----:B------:R-:W-:Y:S01]  /*3880*/  FFMA.FTZ R57, R35, R54, R57 ;  /* 0x0000003623397223 */ /* 0x000fe20000010039 */
[----:B------:R-:W-:Y:S01]  /*3890*/  FFMA.FTZ R59, R59, R61, R92 ;  /* 0x0000003d3b3b7223 */ /* 0x000fe2000001005c */
[----:B------:R-:W-:-:S03]  /*38a0*/  F2FP.BF16.F32.PACK_AB R58, R58, R93 ;  /* 0x0000005d3a3a723e */ /* 0x000fc600000010ff */
[----:B------:R-:W-:Y:S02]  /*38b0*/  F2FP.BF16.F32.PACK_AB R32, R57, R34 ;  /* 0x000000223920723e */ /* 0x000fe400000010ff */
[----:B------:R-:W-:Y:S01]  /*38c0*/  F2FP.BF16.F32.PACK_AB R35, R59, R62 ;  /* 0x0000003e3b23723e */ /* 0x000fe200000010ff */
[----:B------:R-:W-:-:S07]  /*38d0*/  IMAD.MOV.U32 R34, RZ, RZ, R58 ;  /* 0x000000ffff227224 */ /* 0x000fce00078e003a */
.L_x_332:
[----:B------:R-:W-:Y:S05]  /*38e0*/  BSYNC B2 ;  /* 0x0000000000027941 */ /* 0x000fea0003800000 */
.L_x_331:
[----:B--2---:R2:W-:Y:S02]  /*38f0*/  STG.E.128 desc[UR60][R36.64+0x20], R32 ;  /* 0x0000202024007986 */ /* 0x0045e4000c101d3c */
.L_x_330:
[----:B------:R-:W-:Y:S05]  /*3900*/  BSYNC B1 ;  /* 0x0000000000017941 */ /* 0x000fea0003800000 */
.L_x_329:
[----:B------:R-:W-:Y:S01]  /*3910*/  ISETP.NE.AND P4, PT, R12, RZ, PT ;  /* 0x000000ff0c00720c */ /* 0x000fe20003f85270 */
[----:B------:R-:W-:-:S12]  /*3920*/  BSSY B1, `(.L_x_333) ;  /* 0x0000037000017945 */ /* 0x000fd80003800000 */
[----:B------:R-:W-:Y:S05]  /*3930*/  @!P4 BRA `(.L_x_334) ;  /* 0x0000000000d4c947 */ /* 0x000fea0003800000 */
[----:B-12---:R1:W2:Y:S01]  /*3940*/  LDS.128 R32, [R79+0x18c00] ;  /* 0x018c00004f207984 */ /* 0x0062a20000000c00 */
[----:B------:R-:W-:Y:S01]  /*3950*/  VIADD R54, R16, 0x10 ;  /* 0x0000001010367836 */ /* 0x000fe20000000000 */
[----:B------:R-:W-:Y:S04]  /*3960*/  BSSY B2, `(.L_x_335) ;  /* 0x0000031000027945 */ /* 0x000fe80003800000 */
[----:B------:R-:W-:-:S13]  /*3970*/  ISETP.GE.AND P4, PT, R54, R103, PT ;  /* 0x000000673600720c */ /* 0x000fda0003f86270 */
[----:B-1----:R-:W-:Y:S05]  /*3980*/  @P4 BRA `(.L_x_336) ;  /* 0x0000000000b84947 */ /* 0x002fea0003800000 */
[--C-:B------:R-:W-:Y:S02]  /*3990*/  SHF.R.U64 R52, R52, 0x10, R53.reuse ;  /* 0x0000001034347819 */ /* 0x100fe40000001235 */
[----:B------:R-:W-:Y:S02]  /*39a0*/  SHF.R.U32.HI R53, RZ, 0x10, R53 ;  /* 0x00000010ff357819 */ /* 0x000fe40000011635 */
[--C-:B------:R-:W-:Y:S02]  /*39b0*/  SHF.R.U32.HI R54, RZ, 0x10, R51.reuse ;  /* 0x00000010ff367819 */ /* 0x100fe40000011633 */
[----:B------:R-:W-:Y:S01]  /*39c0*/  SHF.R.U64 R55, R50, 0x10, R51 ;  /* 0x0000001032377819 */ /* 0x000fe20000001233 */
[----:B--2---:R-:W-:Y:S01]  /*39d0*/  IMAD.U32 R51, R34, 0x10000, RZ ;  /* 0x0001000022337824 */ /* 0x004fe200078e00ff */
[----:B------:R-:W-:Y:S02]  /*39e0*/  PRMT R126, R126, 0x5410, R53 ;  /* 0x000054107e7e7816 */ /* 0x000fe40000000035 */
[----:B------:R-:W-:-:S02]  /*39f0*/  PRMT R123, R123, 0x5410, R54 ;  /* 0x000054107b7b7816 */ /* 0x000fc40000000036 */
[----:B------:R-:W-:Y:S01]  /*3a00*/  PRMT R125, R125, 0x5410, R52 ;  /* 0x000054107d7d7816 */ /* 0x000fe20000000034 */
[----:B------:R-:W-:Y:S01]  /*3a10*/  IMAD.U32 R52, R126, 0x10000, RZ ;  /* 0x000100007e347824 */ /* 0x000fe200078e00ff */
[----:B------:R-:W-:Y:S01]  /*3a20*/  PRMT R122, R122, 0x5410, R55 ;  /* 0x000054107a7a7816 */ /* 0x000fe20000000037 */
[----:B------:R-:W-:Y:S01]  /*3a30*/  IMAD.U32 R53, R123, 0x10000, RZ ;  /* 0x000100007b357824 */ /* 0x000fe200078e00ff */
[----:B------:R-:W-:Y:S01]  /*3a40*/  LOP3.LUT R34, R34, 0xffff0000, RZ, 0xc0, !PT ;  /* 0xffff000022227812 */ /* 0x000fe200078ec0ff */
[C---:B------:R-:W-:Y:S01]  /*3a50*/  IMAD.U32 R55, R33.reuse, 0x10000, RZ ;  /* 0x0001000021377824 */ /* 0x040fe200078e00ff */
[----:B------:R-:W-:Y:S01]  /*3a60*/  LOP3.LUT R54, R33, 0xffff0000, RZ, 0xc0, !PT ;  /* 0xffff000021367812 */ /* 0x000fe200078ec0ff */
[----:B------:R-:W-:Y:S01]  /*3a70*/  IMAD.U32 R33, R32, 0x10000, RZ ;  /* 0x0001000020217824 */ /* 0x000fe200078e00ff */
[C---:B------:R-:W-:Y:S01]  /*3a80*/  LOP3.LUT R57, R125.reuse, 0xffff0000, RZ, 0xc0, !PT ;  /* 0xffff00007d397812 */ /* 0x040fe200078ec0ff */
[----:B------:R-:W-:Y:S01]  /*3a90*/  FMUL.FTZ R60, R34, R52 ;  /* 0x00000034223c7220 */ /* 0x000fe20000410000 */
[----:B------:R-:W-:Y:S01]  /*3aa0*/  LOP3.LUT R56, R122, 0xffff0000, RZ, 0xc0, !PT ;  /* 0xffff00007a387812 */ /* 0x000fe200078ec0ff */
[----:B------:R-:W-:Y:S01]  /*3ab0*/  FMUL.FTZ R34, R34, R53 ;  /* 0x0000003522227220 */ /* 0x000fe20000410000 */
[----:B------:R-:W-:Y:S01]  /*3ac0*/  LOP3.LUT R32, R32, 0xffff0000, RZ, 0xc0, !PT ;  /* 0xffff000020207812 */ /* 0x000fe200078ec0ff */
[C---:B------:R-:W-:Y:S01]  /*3ad0*/  FMUL.FTZ R58, R54.reuse, R57 ;  /* 0x00000039363a7220 */ /* 0x040fe20000410000 */
[----:B------:R-:W-:Y:S01]  /*3ae0*/  IMAD.U32 R125, R125, 0x10000, RZ ;  /* 0x000100007d7d7824 */ /* 0x000fe200078e00ff */
[----:B------:R-:W-:Y:S01]  /*3af0*/  LOP3.LUT R50, R35, 0xffff0000, RZ, 0xc0, !PT ;  /* 0xffff000023327812 */ /* 0x000fe200078ec0ff */
[----:B------:R-:W-:Y:S01]  /*3b00*/  FMUL.FTZ R54, R54, R56 ;  /* 0x0000003836367220 */ /* 0x000fe20000410000 */
[----:B------:R-:W-:Y:S01]  /*3b10*/  LOP3.LUT R126, R126, 0xffff0000, RZ, 0xc0, !PT ;  /* 0xffff00007e7e7812 */ /* 0x000fe200078ec0ff */
[----:B------:R-:W-:Y:S01]  /*3b20*/  IMAD.U32 R122, R122, 0x10000, RZ ;  /* 0x000100007a7a7824 */ /* 0x000fe200078e00ff */
[----:B------:R-:W-:Y:S01]  /*3b30*/  LOP3.LUT R123, R123, 0xffff0000, RZ, 0xc0, !PT ;  /* 0xffff00007b7b7812 */ /* 0x000fe200078ec0ff */
[----:B------:R-:W-:Y:S01]  /*3b40*/  FFMA.FTZ R52, R51, R52, R34 ;  /* 0x0000003433347223 */ /* 0x000fe20000010022 */
[C---:B------:R-:W-:Y:S01]  /*3b50*/  FFMA.FTZ R56, R55.reuse, R56, -R58 ;  /* 0x0000003837387223 */ /* 0x040fe2000001083a */
[C---:B------:R-:W-:Y:S01]  /*3b60*/  FMUL.FTZ R34, R32.reuse, R125 ;  /* 0x0000007d20227220 */ /* 0x040fe20000410000 */
[----:B------:R-:W-:Y:S01]  /*3b70*/  FFMA.FTZ R55, R55, R57, R54 ;  /* 0x0000003937377223 */ /* 0x000fe20000010036 */
[----:B------:R-:W-:Y:S01]  /*3b80*/  FFMA.FTZ R53, R51, R53, -R60 ;  /* 0x0000003533357223 */ /* 0x000fe2000001083c */
[----:B------:R-:W-:Y:S01]  /*3b90*/  FMUL.FTZ R32, R32, R122 ;  /* 0x0000007a20207220 */ /* 0x000fe20000410000 */
[----:B------:R-:W-:-:S02]  /*3ba0*/  IMAD.U32 R35, R35, 0x10000, RZ ;  /* 0x0001000023237824 */ /* 0x000fc400078e00ff */
[C---:B------:R-:W-:Y:S01]  /*3bb0*/  FMUL.FTZ R54, R50.reuse, R126 ;  /* 0x0000007e32367220 */ /* 0x040fe20000410000 */
[----:B------:R-:W-:Y:S01]  /*3bc0*/  FMUL.FTZ R51, R50, R123 ;  /* 0x0000007b32337220 */ /* 0x000fe20000410000 */
[C---:B------:R-:W-:Y:S01]  /*3bd0*/  FFMA.FTZ R34, R33.reuse, R122, -R34 ;  /* 0x0000007a21227223 */ /* 0x040fe20000010822 */
[----:B------:R-:W-:Y:S01]  /*3be0*/  FFMA.FTZ R33, R33, R125, R32 ;  /* 0x0000007d21217223 */ /* 0x000fe20000010020 */
[C---:B------:R-:W-:Y:S01]  /*3bf0*/  FFMA.FTZ R54, R35.reuse, R123, -R54 ;  /* 0x0000007b23367223 */ /* 0x040fe20000010836 */
[----:B------:R-:W-:Y:S01]  /*3c00*/  FFMA.FTZ R51, R35, R126, R51 ;  /* 0x0000007e23337223 */ /* 0x000fe20000010033 */
[----:B------:R-:W-:Y:S02]  /*3c10*/  F2FP.BF16.F32.PACK_AB R55, R55, R56 ;  /* 0x000000383737723e */ /* 0x000fe400000010ff */
[----:B------:R-:W-:Y:S02]  /*3c20*/  F2FP.BF16.F32.PACK_AB R52, R52, R53 ;  /* 0x000000353434723e */ /* 0x000fe400000010ff */
[----:B------:R-:W-:Y:S01]  /*3c30*/  F2FP.BF16.F32.PACK_AB R32, R33, R34 ;  /* 0x000000222120723e */ /* 0x000fe200000010ff */
[----:B------:R-:W-:Y:S01]  /*3c40*/  IMAD.MOV.U32 R33, RZ, RZ, R55 ;  /* 0x000000ffff217224 */ /* 0x000fe200078e0037 */
[----:B------:R-:W-:Y:S01]  /*3c50*/  F2FP.BF16.F32.PACK_AB R35, R51, R54 ;  /* 0x000000363323723e */ /* 0x000fe200000010ff */
[----:B------:R-:W-:-:S07]  /*3c60*/  IMAD.MOV.U32 R34, RZ, RZ, R52 ;  /* 0x000000ffff227224 */ /* 0x000fce00078e0034 */
.L_x_336:
[----:B------:R-:W-:Y:S05]  /*3c70*/  BSYNC B2 ;  /* 0x0000000000027941 */ /* 0x000fea0003800000 */
.L_x_335:
[----:B--2---:R3:W-:Y:S02]  /*3c80*/  STG.E.128 desc[UR60][R36.64+0x40], R32 ;  /* 0x0000402024007986 */ /* 0x0047e4000c101d3c */
.L_x_334:
[----:B------:R-:W-:Y:S05]  /*3c90*/  BSYNC B1 ;  /* 0x0000000000017941 */ /* 0x000fea0003800000 */
.L_x_333:
[----:B------:R-:W-:Y:S01]  /*3ca0*/  ISETP.NE.AND P4, PT, R13, RZ, PT ;  /* 0x000000ff0d00720c */ /* 0x000fe20003f85270 */
[----:B------:R-:W-:-:S12]  /*3cb0*/  BSSY B1, `(.L_x_337) ;  /* 0x0000036000017945 */ /* 0x000fd80003800000 */
[----:B------:R-:W-:Y:S05]  /*3cc0*/  @!P4 BRA `(.L_x_338) ;  /* 0x0000000000d0c947 */ /* 0x000fea0003800000 */
[----:B-123--:R1:W2:Y:S01]  /*3cd0*/  LDS.128 R32, [R21+0x18c00] ;  /* 0x018c000015207984 */ /* 0x00e2a20000000c00 */
[----:B------:R-:W-:Y:S01]  /*3ce0*/  VIADD R50, R16, 0x18 ;  /* 0x0000001810327836 */ /* 0x000fe20000000000 */
[----:B------:R-:W-:Y:S04]  /*3cf0*/  BSSY B2, `(.L_x_339) ;  /* 0x0000030000027945 */ /* 0x000fe80003800000 */
[----:B------:R-:W-:-:S13]  /*3d00*/  ISETP.GE.AND P4, PT, R50, R103, PT ;  /* 0x000000673200720c */ /* 0x000fda0003f86270 */
[----:B-1----:R-:W-:Y:S05]  /*3d10*/  @P4 BRA `(.L_x_340) ;  /* 0x0000000000b44947 */ /* 0x002fea0003800000 */
[----:B------:R-:W-:Y:S02]  /*3d20*/  SHF.R.U64 R51, R48, 0x10, R49 ;  /* 0x0000001030337819 */ /* 0x000fe40000001231 */
[--C-:B------:R-:W-:Y:S01]  /*3d30*/  SHF.R.U64 R53, R46, 0x10, R47.reuse ;  /* 0x000000102e357819 */ /* 0x100fe2000000122f */
[----:B--2---:R-:W-:Y:S01]  /*3d40*/  IMAD.U32 R46, R34, 0x10000, RZ ;  /* 0x00010000222e7824 */ /* 0x004fe200078e00ff */
[----:B------:R-:W-:Y:S02]  /*3d50*/  SHF.R.U32.HI R50, RZ, 0x10, R47 ;  /* 0x00000010ff327819 */ /* 0x000fe4000001162f */
[----:B------:R-:W-:Y:S01]  /*3d60*/  PRMT R120, R120, 0x5410, R51 ;  /* 0x0000541078787816 */ /* 0x000fe20000000033 */
[----:B------:R-:W-:Y:S01]  /*3d70*/  IMAD.U32 R51, R33, 0x10000, RZ ;  /* 0x0001000021337824 */ /* 0x000fe200078e00ff */
[----:B------:R-:W-:Y:S02]  /*3d80*/  SHF.R.U32.HI R48, RZ, 0x10, R49 ;  /* 0x00000010ff307819 */ /* 0x000fe40000011631 */
[----:B------:R-:W-:-:S02]  /*3d90*/  PRMT R118, R118, 0x5410, R53 ;  /* 0x0000541076767816 */ /* 0x000fc40000000035 */
[----:B------:R-:W-:Y:S02]  /*3da0*/  PRMT R119, R119, 0x5410, R50 ;  /* 0x0000541077777816 */ /* 0x000fe40000000032 */
[----:B------:R-:W-:Y:S01]  /*3db0*/  LOP3.LUT R49, R33, 0xffff0000, RZ, 0xc0, !PT ;  /* 0xffff000021317812 */ /* 0x000fe200078ec0ff */
[----:B------:R-:W-:Y:S01]  /*3dc0*/  IMAD.U32 R33, R32, 0x10000, RZ ;  /* 0x0001000020217824 */ /* 0x000fe200078e00ff */
[C---:B------:R-:W-:Y:S01]  /*3dd0*/  LOP3.LUT R54, R120.reuse, 0xffff0000, RZ, 0xc0, !PT ;  /* 0xffff000078367812 */ /* 0x040fe200078ec0ff */
[----:B------:R-:W-:Y:S01]  /*3de0*/  IMAD.U32 R52, R119, 0x10000, RZ ;  /* 0x0001000077347824 */ /* 0x000fe200078e00ff */
[----:B------:R-:W-:Y:S01]  /*3df0*/  PRMT R121, R121, 0x5410, R48 ;  /* 0x0000541079797816 */ /* 0x000fe20000000030 */
[----:B------:R-:W-:Y:S01]  /*3e00*/  IMAD.U32 R120, R120, 0x10000, RZ ;  /* 0x0001000078787824 */ /* 0x000fe200078e00ff */
[----:B------:R-:W-:Y:S01]  /*3e10*/  LOP3.LUT R50, R118, 0xffff0000, RZ, 0xc0, !PT ;  /* 0xffff000076327812 */ /* 0x000fe200078ec0ff */
[----:B------:R-:W-:Y:S01]  /*3e20*/  FMUL.FTZ R56, R49, R54 ;  /* 0x0000003631387220 */ /* 0x000fe20000410000 */
[----:B------:R-:W-:Y:S01]  /*3e30*/  LOP3.LUT R47, R34, 0xffff0000, RZ, 0xc0, !PT ;  /* 0xffff0000222f7812 */ /* 0x000fe200078ec0ff */
[----:B------:R-:W-:Y:S01]  /*3e40*/  IMAD.U32 R48, R121, 0x10000, RZ ;  /* 0x0001000079307824 */ /* 0x000fe200078e00ff */
[----:B------:R-:W-:Y:S01]  /*3e50*/  LOP3.LUT R34, R35, 0xffff0000, RZ, 0xc0, !PT ;  /* 0xffff000023227812 */ /* 0x000fe200078ec0ff */
[-C--:B------:R-:W-:Y:S01]  /*3e60*/  FMUL.FTZ R53, R49, R50.reuse ;  /* 0x0000003231357220 */ /* 0x080fe20000410000 */
[----:B------:R-:W-:Y:S01]  /*3e70*/  LOP3.LUT R49, R32, 0xffff0000, RZ, 0xc0, !PT ;  /* 0xffff000020317812 */ /* 0x000fe200078ec0ff */
[----:B------:R-:W-:Y:S01]  /*3e80*/  FFMA.FTZ R32, R51, R50, -R56 ;  /* 0x0000003233207223 */ /* 0x000fe20000010838 */
[----:B------:R-:W-:Y:S01]  /*3e90*/  FMUL.FTZ R55, R47, R48 ;  /* 0x000000302f377220 */ /* 0x000fe20000410000 */
[----:B------:R-:W-:Y:S01]  /*3ea0*/  FFMA.FTZ R51, R51, R54, R53 ;  /* 0x0000003633337223 */ /* 0x000fe20000010035 */
[-C--:B------:R-:W-:Y:S01]  /*3eb0*/  FMUL.FTZ R53, R47, R52.reuse ;  /* 0x000000342f357220 */ /* 0x080fe20000410000 */
[----:B------:R-:W-:Y:S01]  /*3ec0*/  LOP3.LUT R121, R121, 0xffff0000, RZ, 0xc0, !PT ;  /* 0xffff000079797812 */ /* 0x000fe200078ec0ff */
[----:B------:R-:W-:Y:S01]  /*3ed0*/  FFMA.FTZ R47, R46, R52, -R55 ;  /* 0x000000342e2f7223 */ /* 0x000fe20000010837 */
[----:B------:R-:W-:Y:S01]  /*3ee0*/  LOP3.LUT R119, R119, 0xffff0000, RZ, 0xc0, !PT ;  /* 0xffff000077777812 */ /* 0x000fe200078ec0ff */
[----:B------:R-:W-:-:S02]  /*3ef0*/  IMAD.U32 R118, R118, 0x10000, RZ ;  /* 0x0001000076767824 */ /* 0x000fc400078e00ff */
[----:B------:R-:W-:Y:S01]  /*3f00*/  FFMA.FTZ R46, R46, R48, R53 ;  /* 0x000000302e2e7223 */ /* 0x000fe20000010035 */
[C---:B------:R-:W-:Y:S01]  /*3f10*/  FMUL.FTZ R48, R34.reuse, R121 ;  /* 0x0000007922307220 */ /* 0x040fe20000410000 */
[----:B------:R-:W-:Y:S02]  /*3f20*/  IMAD.U32 R35, R35, 0x10000, RZ ;  /* 0x0001000023237824 */ /* 0x000fe400078e00ff */
[-C--:B------:R-:W-:Y:S01]  /*3f30*/  FMUL.FTZ R50, R34, R119.reuse ;  /* 0x0000007722327220 */ /* 0x080fe20000410000 */
[C---:B------:R-:W-:Y:S01]  /*3f40*/  FMUL.FTZ R34, R49.reuse, R120 ;  /* 0x0000007831227220 */ /* 0x040fe20000410000 */
[-C--:B------:R-:W-:Y:S01]  /*3f50*/  FMUL.FTZ R49, R49, R118.reuse ;  /* 0x0000007631317220 */ /* 0x080fe20000410000 */
[C---:B------:R-:W-:Y:S01]  /*3f60*/  FFMA.FTZ R48, R35.reuse, R119, -R48 ;  /* 0x0000007723307223 */ /* 0x040fe20000010830 */
[----:B------:R-:W-:Y:S01]  /*3f70*/  FFMA.FTZ R35, R35, R121, R50 ;  /* 0x0000007923237223 */ /* 0x000fe20000010032 */
[C---:B------:R-:W-:Y:S01]  /*3f80*/  FFMA.FTZ R34, R33.reuse, R118, -R34 ;  /* 0x0000007621227223 */ /* 0x040fe20000010822 */
[----:B------:R-:W-:Y:S01]  /*3f90*/  FFMA.FTZ R49, R33, R120, R49 ;  /* 0x0000007821317223 */ /* 0x000fe20000010031 */
[----:B------:R-:W-:-:S02]  /*3fa0*/  F2FP.BF16.F32.PACK_AB R46, R46, R47 ;  /* 0x0000002f2e2e723e */ /* 0x000fc400000010ff */
[----:B------:R-:W-:Y:S02]  /*3fb0*/  F2FP.BF16.F32.PACK_AB R33, R51, R32 ;  /* 0x000000203321723e */ /* 0x000fe400000010ff */
[----:B------:R-:W-:Y:S01]  /*3fc0*/  F2FP.BF16.F32.PACK_AB R32, R49, R34 ;  /* 0x000000223120723e */ /* 0x000fe200000010ff */
[----:B------:R-:W-:Y:S01]  /*3fd0*/  IMAD.MOV.U32 R34, RZ, RZ, R46 ;  /* 0x000000ffff227224 */ /* 0x000fe200078e002e */
[----:B------:R-:W-:-:S07]  /*3fe0*/  F2FP.BF16.F32.PACK_AB R35, R35, R48 ;  /* 0x000000302323723e */ /* 0x000fce00000010ff */
.L_x_340:
[----:B------:R-:W-:Y:S05]  /*3ff0*/  BSYNC B2 ;  /* 0x0000000000027941 */ /* 0x000fea0003800000 */
.L_x_339:
[----:B--2---:R4:W-:Y:S02]  /*4000*/  STG.E.128 desc[UR60][R36.64+0x60], R32 ;  /* 0x0000602024007986 */ /* 0x0049e4000c101d3c */
.L_x_338:
[----:B------:R-:W-:Y:S05]  /*4010*/  BSYNC B1 ;  /* 0x0000000000017941 */ /* 0x000fea0003800000 */
.L_x_337:
[----:B------:R-:W-:Y:S01]  /*4020*/  ISETP.NE.AND P4, PT, R14, RZ, PT ;  /* 0x000000ff0e00720c */ /* 0x000fe20003f85270 */
[----:B------:R-:W-:-:S12]  /*4030*/  BSSY B1, `(.L_x_341) ;  /* 0x0000036000017945 */ /* 0x000fd80003800000 */
[----:B------:R-:W-:Y:S05]  /*4040*/  @!P4 BRA `(.L_x_342) ;  /* 0x0000000000d0c947 */ /* 0x000fea0003800000 */
[----:B-1234-:R1:W2:Y:S01]  /*4050*/  LDS.128 R32, [R79+0x1b000] ;  /* 0x01b000004f207984 */ /* 0x01e2a20000000c00 */
[----:B------:R-:W-:Y:S01]  /*4060*/  VIADD R46, R16, 0x20 ;  /* 0x00000020102e7836 */ /* 0x000fe20000000000 */
[----:B------:R-:W-:Y:S04]  /*4070*/  BSSY B2, `(.L_x_343) ;  /* 0x0000030000027945 */ /* 0x000fe80003800000 */
[----:B------:R-:W-:-:S13]  /*4080*/  ISETP.GE.AND P4, PT, R46, R103, PT ;  /* 0x000000672e00720c */ /* 0x000fda0003f86270 */
[----:B-1----:R-:W-:Y:S05]  /*4090*/  @P4 BRA `(.L_x_344) ;  /* 0x0000000000b44947 */ /* 0x002fea0003800000 */
[----:B------:R-:W-:Y:S02]  /*40a0*/  SHF.R.U64 R47, R44, 0x10, R45 ;  /* 0x000000102c2f7819 */ /* 0x000fe4000000122d */
[----:B------:R-:W-:Y:S02]  /*40b0*/  SHF.R.U64 R49, R42, 0x10, R43 ;  /* 0x000000102a317819 */ /* 0x000fe4000000122b */
[----:B------:R-:W-:Y:S02]  /*40c0*/  SHF.R.U32.HI R44, RZ, 0x10, R45 ;  /* 0x00000010ff2c7819 */ /* 0x000fe4000001162d */
[----:B------:R-:W-:Y:S01]  /*40d0*/  SHF.R.U32.HI R46, RZ, 0x10, R43 ;  /* 0x00000010ff2e7819 */ /* 0x000fe2000001162b */
[----:B--2---:R-:W-:Y:S01]  /*40e0*/  IMAD.U32 R43, R34, 0x10000, RZ ;  /* 0x00010000222b7824 */ /* 0x004fe200078e00ff */
[----:B------:R-:W-:Y:S02]  /*40f0*/  PRMT R116, R116, 0x5410, R47 ;  /* 0x0000541074747816 */ /* 0x000fe4000000002f */
[----:B------:R-:W-:-:S02]  /*4100*/  PRMT R114, R114, 0x5410, R49 ;  /* 0x0000541072727816 */ /* 0x000fc40000000031 */
[----:B------:R-:W-:Y:S02]  /*4110*/  PRMT R117, R117, 0x5410, R44 ;  /* 0x0000541075757816 */ /* 0x000fe4000000002c */
[----:B------:R-:W-:Y:S02]  /*4120*/  PRMT R115, R115, 0x5410, R46 ;  /* 0x0000541073737816 */ /* 0x000fe4000000002e */
[----:B------:R-:W-:Y:S01]  /*4130*/  LOP3.LUT R44, R33, 0xffff0000, RZ, 0xc0, !PT ;  /* 0xffff0000212c7812 */ /* 0x000fe200078ec0ff */
[----:B------:R-:W-:Y:S01]  /*4140*/  IMAD.U32 R50, R117, 0x10000, RZ ;  /* 0x0001000075327824 */ /* 0x000fe200078e00ff */
[----:B------:R-:W-:Y:S01]  /*4150*/  LOP3.LUT R47, R116, 0xffff0000, RZ, 0xc0, !PT ;  /* 0xffff0000742f7812 */ /* 0x000fe200078ec0ff */
[----:B------:R-:W-:Y:S01]  /*4160*/  IMAD.U32 R48, R115, 0x10000, RZ ;  /* 0x0001000073307824 */ /* 0x000fe200078e00ff */
[----:B------:R-:W-:Y:S01]  /*4170*/  LOP3.LUT R46, R114, 0xffff0000, RZ, 0xc0, !PT ;  /* 0xffff0000722e7812 */ /* 0x000fe200078ec0ff */
[----:B------:R-:W-:Y:S01]  /*4180*/  IMAD.U32 R116, R116, 0x10000, RZ ;  /* 0x0001000074747824 */ /* 0x000fe200078e00ff */
[----:B------:R-:W-:Y:S01]  /*4190*/  LOP3.LUT R45, R34, 0xffff0000, RZ, 0xc0, !PT ;  /* 0xffff0000222d7812 */ /* 0x000fe200078ec0ff */
[C---:B------:R-:W-:Y:S01]  /*41a0*/  IMAD.U32 R34, R35.reuse, 0x10000, RZ ;  /* 0x0001000023227824 */ /* 0x040fe200078e00ff */
[----:B------:R-:W-:Y:S01]  /*41b0*/  LOP3.LUT R42, R35, 0xffff0000, RZ, 0xc0, !PT ;  /* 0xffff0000232a7812 */ /* 0x000fe200078ec0ff */
[----:B------:R-:W-:Y:S01]  /*41c0*/  FMUL.FTZ R52, R44, R47 ;  /* 0x0000002f2c347220 */ /* 0x000fe20000410000 */
[----:B------:R-:W-:-:S02]  /*41d0*/  IMAD.U32 R35, R33, 0x10000, RZ ;  /* 0x0001000021237824 */ /* 0x000fc400078e00ff */
[----:B------:R-:W-:Y:S01]  /*41e0*/  FMUL.FTZ R44, R44, R46 ;  /* 0x0000002e2c2c7220 */ /* 0x000fe20000410000 */
[----:B------:R-:W-:Y:S01]  /*41f0*/  FMUL.FTZ R54, R45, R50 ;  /* 0x000000322d367220 */ /* 0x000fe20000410000 */
[----:B------:R-:W-:Y:S01]  /*4200*/  LOP3.LUT R117, R117, 0xffff0000, RZ, 0xc0, !PT ;  /* 0xffff000075757812 */ /* 0x000fe200078ec0ff */
[C---:B------:R-:W-:Y:S02]  /*4210*/  IMAD.U32 R33, R32.reuse, 0x10000, RZ ;  /* 0x0001000020217824 */ /* 0x040fe400078e00ff */
[----:B------:R-:W-:Y:S01]  /*4220*/  FFMA.FTZ R47, R35, R47, R44 ;  /* 0x0000002f232f7223 */ /* 0x000fe2000001002c */
[-C--:B------:R-:W-:Y:S01]  /*4230*/  FMUL.FTZ R44, R45, R48.reuse ;  /* 0x000000302d2c7220 */ /* 0x080fe20000410000 */
[----:B------:R-:W-:Y:S01]  /*4240*/  LOP3.LUT R115, R115, 0xffff0000, RZ, 0xc0, !PT ;  /* 0xffff000073737812 */ /* 0x000fe200078ec0ff */
[C---:B------:R-:W-:Y:S01]  /*4250*/  FFMA.FTZ R54, R43.reuse, R48, -R54 ;  /* 0x000000302b367223 */ /* 0x040fe20000010836 */
[----:B------:R-:W-:Y:S01]  /*4260*/  LOP3.LUT R32, R32, 0xffff0000, RZ, 0xc0, !PT ;  /* 0xffff000020207812 */ /* 0x000fe200078ec0ff */
[----:B------:R-:W-:Y:S01]  /*4270*/  FFMA.FTZ R43, R43, R50, R44 ;  /* 0x000000322b2b7223 */ /* 0x000fe2000001002c */
[----:B------:R-:W-:-:S02]  /*4280*/  IMAD.U32 R114, R114, 0x10000, RZ ;  /* 0x0001000072727824 */ /* 0x000fc400078e00ff */
[C---:B------:R-:W-:Y:S01]  /*4290*/  FMUL.FTZ R45, R42.reuse, R117 ;  /* 0x000000752a2d7220 */ /* 0x040fe20000410000 */
[-C--:B------:R-:W-:Y:S01]  /*42a0*/  FMUL.FTZ R44, R42, R115.reuse ;  /* 0x000000732a2c7220 */ /* 0x080fe20000410000 */
[----:B------:R-:W-:Y:S01]  /*42b0*/  FFMA.FTZ R52, R35, R46, -R52 ;  /* 0x0000002e23347223 */ /* 0x000fe20000010834 */
[C---:B------:R-:W-:Y:S01]  /*42c0*/  FMUL.FTZ R42, R32.reuse, R116 ;  /* 0x00000074202a7220 */ /* 0x040fe20000410000 */
[-C--:B------:R-:W-:Y:S01]  /*42d0*/  FMUL.FTZ R35, R32, R114.reuse ;  /* 0x0000007220237220 */ /* 0x080fe20000410000 */
[C---:B------:R-:W-:Y:S01]  /*42e0*/  FFMA.FTZ R45, R34.reuse, R115, -R45 ;  /* 0x00000073222d7223 */ /* 0x040fe2000001082d */
[----:B------:R-:W-:Y:S01]  /*42f0*/  FFMA.FTZ R44, R34, R117, R44 ;  /* 0x00000075222c7223 */ /* 0x000fe2000001002c */
[C---:B------:R-:W-:Y:S01]  /*4300*/  FFMA.FTZ R42, R33.reuse, R114, -R42 ;  /* 0x00000072212a7223 */ /* 0x040fe2000001082a */
[----:B------:R-:W-:Y:S01]  /*4310*/  FFMA.FTZ R35, R33, R116, R35 ;  /* 0x0000007421237223 */ /* 0x000fe20000010023 */
[----:B------:R-:W-:Y:S02]  /*4320*/  F2FP.BF16.F32.PACK_AB R33, R47, R52 ;  /* 0x000000342f21723e */ /* 0x000fe400000010ff */
[----:B------:R-:W-:-:S02]  /*4330*/  F2FP.BF16.F32.PACK_AB R44, R44, R45 ;  /* 0x0000002d2c2c723e */ /* 0x000fc400000010ff */
[----:B------:R-:W-:Y:S02]  /*4340*/  F2FP.BF16.F32.PACK_AB R32, R35, R42 ;  /* 0x0000002a2320723e */ /* 0x000fe400000010ff */
[----:B------:R-:W-:Y:S01]  /*4350*/  F2FP.BF16.F32.PACK_AB R34, R43, R54 ;  /* 0x000000362b22723e */ /* 0x000fe200000010ff */
[----:B------:R-:W-:-:S07]  /*4360*/  IMAD.MOV.U32 R35, RZ, RZ, R44 ;  /* 0x000000ffff237224 */ /* 0x000fce00078e002c */
.L_x_344:
[----:B------:R-:W-:Y:S05]  /*4370*/  BSYNC B2 ;  /* 0x0000000000027941 */ /* 0x000fea0003800000 */
.L_x_343:
[----:B--2---:R1:W-:Y:S02]  /*4380*/  STG.E.128 desc[UR60][R36.64+0x80], R32 ;  /* 0x0000802024007986 */ /* 0x0043e4000c101d3c */
.L_x_342:
[----:B------:R-:W-:Y:S05]  /*4390*/  BSYNC B1 ;  /* 0x0000000000017941 */ /* 0x000fea0003800000 */
.L_x_341:
[----:B------:R-:W-:-:S13]  /*43a0*/  ISETP.NE.AND P4, PT, R15, RZ, PT ;  /* 0x000000ff0f00720c */ /* 0x000fda0003f85270 */
[----:B------:R-:W-:Y:S05]  /*43b0*/  @!P4 BRA `(.L_x_324) ;  /* 0x000000240098c947 */ /* 0x000fea0003800000 */
[----:B-1234-:R1:W2:Y:S01]  /*43c0*/  LDS.128 R32, [R21+0x1b000] ;  /* 0x01b0000015207984 */ /* 0x01e2a20000000c00 */
[----:B------:R-:W-:Y:S01]  /*43d0*/  VIADD R42, R16, 0x28 ;  /* 0x00000028102a7836 */ /* 0x000fe20000000000 */
[----:B------:R-:W-:Y:S04]  /*43e0*/  BSSY B1, `(.L_x_345) ;  /* 0x0000031000017945 */ /* 0x000fe80003800000 */
[----:B------:R-:W-:-:S13]  /*43f0*/  ISETP.GE.AND P4, PT, R42, R103, PT ;  /* 0x000000672a00720c */ /* 0x000fda0003f86270 */
[----:B-1----:R-:W-:Y:S05]  /*4400*/  @P4 BRA `(.L_x_346) ;  /* 0x0000000000b84947 */ /* 0x002fea0003800000 */
[----:B------:R-:W-:Y:S02]  /*4410*/  SHF.R.U32.HI R42, RZ, 0x10, R41 ;  /* 0x00000010ff2a7819 */ /* 0x000fe40000011629 */
[----:B------:R-:W-:Y:S02]  /*4420*/  SHF.R.U32.HI R44, RZ, 0x10, R39 ;  /* 0x00000010ff2c7819 */ /* 0x000fe40000011627 */
[----:B------:R-:W-:Y:S01]  /*4430*/  SHF.R.U64 R43, R40, 0x10, R41 ;  /* 0x00000010282b7819 */ /* 0x000fe20000001229 */
[----:B--2---:R-:W-:Y:S01]  /*4440*/  IMAD.U32 R40, R35, 0x10000, RZ ;  /* 0x0001000023287824 */ /* 0x004fe200078e00ff */
[----:B------:R-:W-:Y:S01]  /*4450*/  SHF.R.U64 R45, R38, 0x10, R39 ;  /* 0x00000010262d7819 */ /* 0x000fe20000001227 */
[----:B------:R-:W-:Y:S01]  /*4460*/  IMAD.U32 R38, R34, 0x10000, RZ ;  /* 0x0001000022267824 */ /* 0x000fe200078e00ff */
[----:B------:R-:W-:Y:S02]  /*4470*/  PRMT R113, R113, 0x5410, R42 ;  /* 0x0000541071717816 */ /* 0x000fe4000000002a */
[----:B------:R-:W-:-:S02]  /*4480*/  PRMT R111, R111, 0x5410, R44 ;  /* 0x000054106f6f7816 */ /* 0x000fc4000000002c */
[----:B------:R-:W-:Y:S02]  /*4490*/  PRMT R112, R112, 0x5410, R43 ;  /* 0x0000541070707816 */ /* 0x000fe4000000002b */
[----:B------:R-:W-:Y:S01]  /*44a0*/  LOP3.LUT R39, R34, 0xffff0000, RZ, 0xc0, !PT ;  /* 0xffff000022277812 */ /* 0x000fe200078ec0ff */
[----:B------:R-:W-:Y:S01]  /*44b0*/  IMAD.U32 R43, R111, 0x10000, RZ ;  /* 0x000100006f2b7824 */ /* 0x000fe200078e00ff */
[----:B------:R-:W-:Y:S01]  /*44c0*/  LOP3.LUT R41, R35, 0xffff0000, RZ, 0xc0, !PT ;  /* 0xffff000023297812 */ /* 0x000fe200078ec0ff */
[----:B------:R-:W-:Y:S01]  /*44d0*/  IMAD.U32 R34, R33, 0x10000, RZ ;  /* 0x0001000021227824 */ /* 0x000fe200078e00ff */
[----:B------:R-:W-:Y:S01]  /*44e0*/  PRMT R106, R106, 0x5410, R45 ;  /* 0x000054106a6a7816 */ /* 0x000fe2000000002d */
[----:B------:R-:W-:Y:S01]  /*44f0*/  IMAD.U32 R45, R113, 0x10000, RZ ;  /* 0x00010000712d7824 */ /* 0x000fe200078e00ff */
[----:B------:R-:W-:Y:S01]  /*4500*/  LOP3.LUT R35, R33, 0xffff0000, RZ, 0xc0, !PT ;  /* 0xffff000021237812 */ /* 0x000fe200078ec0ff */
[----:B------:R-:W-:Y:S01]  /*4510*/  IMAD.U32 R33, R32, 0x10000, RZ ;  /* 0x0001000020217824 */ /* 0x000fe200078e00ff */
[----:B------:R-:W-:Y:S01]  /*4520*/  LOP3.LUT R44, R112, 0xffff0000, RZ, 0xc0, !PT ;  /* 0xffff0000702c7812 */ /* 0x000fe200078ec0ff */
[C---:B------:R-:W-:Y:S01]  /*4530*/  FMUL.FTZ R49, R39.reuse, R45 ;  /* 0x0000002d27317220 */ /* 0x040fe20000410000 */
[----:B------:R-:W-:Y:S01]  /*4540*/  LOP3.LUT R42, R106, 0xffff0000, RZ, 0xc0, !PT ;  /* 0xffff00006a2a7812 */ /* 0x000fe200078ec0ff */
[-C--:B------:R-:W-:Y:S01]  /*4550*/  FMUL.FTZ R39, R39, R43.reuse ;  /* 0x0000002b27277220 */ /* 0x080fe20000410000 */
[----:B------:R-:W-:Y:S01]  /*4560*/  LOP3.LUT R113, R113, 0xffff0000, RZ, 0xc0, !PT ;  /* 0xffff000071717812 */ /* 0x000fe200078ec0ff */
[----:B------:R-:W-:Y:S01]  /*4570*/  FMUL.FTZ R47, R35, R44 ;  /* 0x0000002c232f7220 */ /* 0x000fe20000410000 */
[----:B------:R-:W-:Y:S01]  /*4580*/  LOP3.LUT R111, R111, 0xffff0000, RZ, 0xc0, !PT ;  /* 0xffff00006f6f7812 */ /* 0x000fe200078ec0ff */
[----:B------:R-:W-:Y:S01]  /*4590*/  FFMA.FTZ R49, R38, R43, -R49 ;  /* 0x0000002b26317223 */ /* 0x000fe20000010831 */
[-C--:B------:R-:W-:Y:S01]  /*45a0*/  FMUL.FTZ R35, R35, R42.reuse ;  /* 0x0000002a23237220 */ /* 0x080fe20000410000 */
[----:B------:R-:W-:Y:S01]  /*45b0*/  LOP3.LUT R32, R32, 0xffff0000, RZ, 0xc0, !PT ;  /* 0xffff000020207812 */ /* 0x000fe200078ec0ff */
[----:B------:R-:W-:Y:S01]  /*45c0*/  FFMA.FTZ R47, R34, R42, -R47 ;  /* 0x0000002a222f7223 */ /* 0x000fe2000001082f */
[----:B------:R-:W-:Y:S01]  /*45d0*/  FFMA.FTZ R38, R38, R45, R39 ;  /* 0x0000002d26267223 */ /* 0x000fe20000010027 */
[----:B------:R-:W-:-:S02]  /*45e0*/  IMAD.U32 R112, R112, 0x10000, RZ ;  /* 0x0001000070707824 */ /* 0x000fc400078e00ff */
[C---:B------:R-:W-:Y:S01]  /*45f0*/  FMUL.FTZ R39, R41.reuse, R113 ;  /* 0x0000007129277220 */ /* 0x040fe20000410000 */
[----:B------:R-:W-:Y:S02]  /*4600*/  IMAD.U32 R106, R106, 0x10000, RZ ;  /* 0x000100006a6a7824 */ /* 0x000fe400078e00ff */
[-C--:B------:R-:W-:Y:S01]  /*4610*/  FMUL.FTZ R42, R41, R111.reuse ;  /* 0x0000006f292a7220 */ /* 0x080fe20000410000 */
[----:B------:R-:W-:Y:S01]  /*4620*/  FFMA.FTZ R44, R34, R44, R35 ;  /* 0x0000002c222c7223 */ /* 0x000fe20000010023 */
        /* <DEDUP_REMOVED lines=10> */
[----:B------:R-:W-:Y:S01]  /*46d0*/  F2FP.BF16.F32.PACK_AB R33, R44, R47 ;  /* 0x0000002f2c21723e */ /* 0x000fe200000010ff */
[----:B------:R-:W-:-:S07]  /*46e0*/  IMAD.MOV.U32 R35, RZ, RZ, R39 ;  /* 0x000000ffff237224 */ /* 0x000fce00078e0027 */
.L_x_346:
[----:B------:R-:W-:Y:S05]  /*46f0*/  BSYNC B1 ;  /* 0x0000000000017941 */ /* 0x000fea0003800000 */
.L_x_345:
[----:B--2---:R1:W-:Y:S01]  /*4700*/  STG.E.128 desc[UR60][R36.64+0xa0], R32 ;  /* 0x0000a02024007986 */ /* 0x0043e2000c101d3c */
[----:B------:R-:W-:Y:S05]  /*4710*/  BRA `(.L_x_324) ;  /* 0x0000002000c07947 */ /* 0x000fea0003800000 */
.L_x_318:
        /* <DEDUP_REMOVED lines=15> */
[----:B------:R-:W2:Y:S04]  /*4810*/  LDL R63, [R1+0x28] ;  /* 0x00002800013f7983 */ /* 0x000ea80000100800 */
[----:B------:R-:W3:Y:S01]  /*4820*/  LDL R62, [R1+0x2c] ;  /* 0x00002c00013e7983 */ /* 0x000ee20000100800 */
[----:B------:R-:W-:Y:S01]  /*4830*/  IADD3 R58, P3, R68, R58, RZ ;  /* 0x0000003a443a7210 */ /* 0x000fe20007f7e0ff */
[----:B------:R-:W-:Y:S01]  /*4840*/  ULDC.64 UR4, c[0x0][0x3c8] ;  /* 0x0000f20000047ab9 */ /* 0x000fe20000000a00 */
[----:B------:R-:W-:Y:S02]  /*4850*/  CS2R R42, SRZ ;  /* 0x00000000002a7805 */ /* 0x000fe4000001ff00 */
[----:B------:R-:W-:Y:S02]  /*4860*/  CS2R R40, SRZ ;  /* 0x0000000000287805 */ /* 0x000fe4000001ff00 */
[----:B------:R-:W-:Y:S01]  /*4870*/  CS2R R54, SRZ ;  /* 0x0000000000367805 */ /* 0x000fe2000001ff00 */
[----:B------:R-:W-:Y:S01]  /*4880*/  IMAD.X R33, R20, 0x1, R82, P3 ;  /* 0x0000000114217824 */ /* 0x000fe200018e0652 */
[----:B------:R-:W-:-:S02]  /*4890*/  IADD3 R20, P3, R30, R56, RZ ;  /* 0x000000381e147210 */ /* 0x000fc40007f7e0ff */
[----:B------:R-:W-:-:S03]  /*48a0*/  CS2R R52, SRZ ;  /* 0x0000000000347805 */ /* 0x000fc6000001ff00 */
[----:B------:R-:W-:Y:S01]  /*48b0*/  IMAD.X R87, R87, 0x1, R83, P3 ;  /* 0x0000000157577824 */ /* 0x000fe200018e0653 */
[----:B------:R-:W-:-:S04]  /*48c0*/  LEA R56, P3, R58, UR4, 0x1 ;  /* 0x000000043a387c11 */ /* 0x000fc8000f8608ff */
[----:B------:R-:W-:Y:S01]  /*48d0*/  LEA.HI.X R57, R58, UR5, R33, 0x1, P3 ;  /* 0x000000053a397c11 */ /* 0x000fe200098f0c21 */
[----:B------:R-:W-:Y:S02]  /*48e0*/  ULDC.64 UR4, c[0x0][0x3e0] ;  /* 0x0000f80000047ab9 */ /* 0x000fe40000000a00 */
[----:B------:R-:W-:-:S04]  /*48f0*/  LEA R58, P3, R20, UR4, 0x1 ;  /* 0x00000004143a7c11 */ /* 0x000fc8000f8608ff */
[----:B------:R-:W-:Y:S02]  /*4900*/  LEA.HI.X R59, R20, UR5, R87, 0x1, P3 ;  /* 0x00000005143b7c11 */ /* 0x000fe400098f0c57 */
[----:B------:R-:W-:Y:S02]  /*4910*/  ISETP.GE.AND P3, PT, R146, R103, PT ;  /* 0x000000679200720c */ /* 0x000fe40003f66270 */
[----:B------:R-:W-:Y:S02]  /*4920*/  CS2R R38, SRZ ;  /* 0x0000000000267805 */ /* 0x000fe4000001ff00 */
[----:B------:R-:W-:Y:S02]  /*4930*/  CS2R R36, SRZ ;  /* 0x0000000000247805 */ /* 0x000fe4000001ff00 */
[----:B------:R-:W-:Y:S02]  /*4940*/  CS2R R50, SRZ ;  /* 0x0000000000327805 */ /* 0x000fe4000001ff00 */
[----:B------:R-:W-:-:S05]  /*4950*/  CS2R R48, SRZ ;  /* 0x0000000000307805 */ /* 0x000fca000001ff00 */
[----:B------:R0:W5:Y:S04]  /*4960*/  @!P3 LDG.E.128 R40, desc[UR60][R56.64] ;  /* 0x0000003c3828b981 */ /* 0x000168000c1e1d00 */
[----:B------:R0:W5:Y:S01]  /*4970*/  @!P3 LDG.E.128 R52, desc[UR60][R58.64] ;  /* 0x0000003c3a34b981 */ /* 0x000162000c1e1d00 */
[----:B------:R-:W-:Y:S02]  /*4980*/  CS2R R34, SRZ ;  /* 0x0000000000227805 */ /* 0x000fe4000001ff00 */
[----:B------:R-:W-:Y:S02]  /*4990*/  CS2R R32, SRZ ;  /* 0x0000000000207805 */ /* 0x000fe4000001ff00 */
[----:B------:R-:W-:Y:S02]  /*49a0*/  CS2R R46, SRZ ;  /* 0x00000000002e7805 */ /* 0x000fe4000001ff00 */
[----:B------:R-:W-:-:S02]  /*49b0*/  CS2R R44, SRZ ;  /* 0x00000000002c7805 */ /* 0x000fc4000001ff00 */
[----:B--2---:R-:W-:-:S13]  /*49c0*/  ISETP.GE.AND P3, PT, R63, R103, PT ;  /* 0x000000673f00720c */ /* 0x004fda0003f66270 */
[----:B------:R0:W5:Y:S04]  /*49d0*/  @!P3 LDG.E.128 R36, desc[UR60][R56.64+0x20] ;  /* 0x0000203c3824b981 */ /* 0x000168000c1e1d00 */
[----:B------:R0:W5:Y:S01]  /*49e0*/  @!P3 LDG.E.128 R48, desc[UR60][R58.64+0x20] ;  /* 0x0000203c3a30b981 */ /* 0x000162000c1e1d00 */
[----:B---3--:R-:W-:-:S13]  /*49f0*/  ISETP.GE.AND P3, PT, R62, R103, PT ;  /* 0x000000673e00720c */ /* 0x008fda0003f66270 */
[----:B------:R0:W5:Y:S04]  /*4a00*/  @!P3 LDG.E.128 R32, desc[UR60][R56.64+0x40] ;  /* 0x0000403c3820b981 */ /* 0x000168000c1e1d00 */
[----:B------:R0:W5:Y:S02]  /*4a10*/  @!P3 LDG.E.128 R44, desc[UR60][R58.64+0x40] ;  /* 0x0000403c3a2cb981 */ /* 0x000164000c1e1d00 */
.L_x_348:
[----:B------:R-:W-:Y:S05]  /*4a20*/  BSYNC B1 ;  /* 0x0000000000017941 */ /* 0x000fea0003800000 */
.L_x_347:
[----:B------:R-:W2:Y:S01]  /*4a30*/  LDL R20, [R1+0x40] ;  /* 0x0000400001147983 */ /* 0x000ea20000100800 */
[----:B0----5:R-:W-:Y:S02]  /*4a40*/  IMAD.MOV.U32 R56, RZ, RZ, R35 ;  /* 0x000000ffff387224 */ /* 0x021fe400078e0023 */
[----:B------:R-:W-:Y:S02]  /*4a50*/  IMAD.MOV.U32 R57, RZ, RZ, R32 ;  /* 0x000000ffff397224 */ /* 0x000fe400078e0020 */
[----:B------:R-:W-:-:S05]  /*4a60*/  IMAD.MOV.U32 R58, RZ, RZ, R33 ;  /* 0x000000ffff3a7224 */ /* 0x000fca00078e0021 */
[----:B------:R-:W-:Y:S01]  /*4a70*/  PRMT R120, R57, 0x5410, R58 ;  /* 0x0000541039787816 */ /* 0x000fe2000000003a */
[----:B------:R-:W-:Y:S02]  /*4a80*/  IMAD.MOV.U32 R57, RZ, RZ, R36 ;  /* 0x000000ffff397224 */ /* 0x000fe400078e0024 */
[----:B------:R-:W-:-:S03]  /*4a90*/  IMAD.MOV.U32 R58, RZ, RZ, R37 ;  /* 0x000000ffff3a7224 */ /* 0x000fc600078e0025 */
[----:B------:R-:W-:Y:S01]  /*4aa0*/  PRMT R124, R124, 0x5410, R57 ;  /* 0x000054107c7c7816 */ /* 0x000fe20000000039 */
[----:B------:R-:W-:Y:S01]  /*4ab0*/  IMAD.MOV.U32 R57, RZ, RZ, R40 ;  /* 0x000000ffff397224 */ /* 0x000fe200078e0028 */
[----:B------:R-:W-:Y:S01]  /*4ac0*/  PRMT R126, R126, 0x5410, R58 ;  /* 0x000054107e7e7816 */ /* 0x000fe2000000003a */
[----:B------:R-:W-:-:S03]  /*4ad0*/  IMAD.MOV.U32 R58, RZ, RZ, R41 ;  /* 0x000000ffff3a7224 */ /* 0x000fc600078e0029 */
[----:B------:R-:W-:Y:S01]  /*4ae0*/  PRMT R115, R115, 0x5410, R57 ;  /* 0x0000541073737816 */ /* 0x000fe20000000039 */
[----:B------:R-:W-:Y:S01]  /*4af0*/  IMAD.MOV.U32 R57, RZ, RZ, R44 ;  /* 0x000000ffff397224 */ /* 0x000fe200078e002c */
[----:B------:R-:W-:Y:S01]  /*4b00*/  PRMT R117, R117, 0x5410, R58 ;  /* 0x0000541075757816 */ /* 0x000fe2000000003a */
[----:B------:R-:W-:-:S05]  /*4b10*/  IMAD.MOV.U32 R58, RZ, RZ, R45 ;  /* 0x000000ffff3a7224 */ /* 0x000fca00078e002d */
[----:B------:R-:W-:Y:S01]  /*4b20*/  PRMT R122, R57, 0x5410, R58 ;  /* 0x00005410397a7816 */ /* 0x000fe2000000003a */
[----:B------:R-:W-:Y:S02]  /*4b30*/  IMAD.MOV.U32 R58, RZ, RZ, R50 ;  /* 0x000000ffff3a7224 */ /* 0x000fe400078e0032 */
[----:B------:R-:W-:Y:S01]  /*4b40*/  IMAD.MOV.U32 R57, RZ, RZ, R51 ;  /* 0x000000ffff397224 */ /* 0x000fe200078e0033 */
[----:B--2---:R-:W-:Y:S01]  /*4b50*/  R2UR UR4, R20 ;  /* 0x00000000140472ca */ /* 0x004fe200000e0000 */
[----:B------:R-:W-:-:S05]  /*4b60*/  IMAD.MOV.U32 R20, RZ, RZ, R34 ;  /* 0x000000ffff147224 */ /* 0x000fca00078e0022 */
[----:B------:R-:W-:Y:S01]  /*4b70*/  PRMT R119, R20, 0x5410, R56 ;  /* 0x0000541014777816 */ /* 0x000fe20000000038 */
[----:B------:R-:W-:Y:S02]  /*4b80*/  IMAD.MOV.U32 R20, RZ, RZ, R38 ;  /* 0x000000ffff147224 */ /* 0x000fe400078e0026 */
[----:B------:R-:W-:-:S03]  /*4b90*/  IMAD.MOV.U32 R56, RZ, RZ, R39 ;  /* 0x000000ffff387224 */ /* 0x000fc600078e0027 */
[----:B------:R-:W-:Y:S01]  /*4ba0*/  PRMT R123, R123, 0x5410, R20 ;  /* 0x000054107b7b7816 */ /* 0x000fe20000000014 */
[----:B------:R-:W-:Y:S01]  /*4bb0*/  IMAD.MOV.U32 R20, RZ, RZ, R42 ;  /* 0x000000ffff147224 */ /* 0x000fe200078e002a */
[----:B------:R-:W-:Y:S01]  /*4bc0*/  PRMT R125, R56, 0x7610, R125 ;  /* 0x00007610387d7816 */ /* 0x000fe2000000007d */
[----:B------:R-:W-:Y:S01]  /*4bd0*/  IMAD.MOV.U32 R56, RZ, RZ, R43 ;  /* 0x000000ffff387224 */ /* 0x000fe200078e002b */
[----:B------:R-:W-:Y:S01]  /*4be0*/  UISETP.NE.AND UP0, UPT, UR4, 0x3, UPT ;  /* 0x000000030400788c */ /* 0x000fe2000bf05270 */
[----:B------:R-:W-:Y:S01]  /*4bf0*/  PRMT R123, R58, 0x7610, R123 ;  /* 0x000076103a7b7816 */ /* 0x000fe2000000007b */
[----:B------:R-:W-:Y:S01]  /*4c00*/  IMAD.MOV.U32 R58, RZ, RZ, R53 ;  /* 0x000000ffff3a7224 */ /* 0x000fe200078e0035 */
[----:B------:R-:W-:Y:S01]  /*4c10*/  PRMT R125, R125, 0x5410, R57 ;  /* 0x000054107d7d7816 */ /* 0x000fe20000000039 */
[----:B------:R-:W-:Y:S01]  /*4c20*/  IMAD.MOV.U32 R57, RZ, RZ, R52 ;  /* 0x000000ffff397224 */ /* 0x000fe200078e0034 */
[----:B------:R-:W-:Y:S01]  /*4c30*/  PRMT R116, R20, 0x5410, R56 ;  /* 0x0000541014747816 */ /* 0x000fe20000000038 */
[----:B------:R-:W-:Y:S01]  /*4c40*/  IMAD.MOV.U32 R20, RZ, RZ, R46 ;  /* 0x000000ffff147224 */ /* 0x000fe200078e002e */
[----:B------:R-:W-:Y:S01]  /*4c50*/  PLOP3.LUT P3, PT, PT, PT, UP0, 0x80, 0x0 ;  /* 0x000000000000781c */ /* 0x000fe20003f6f008 */
[----:B------:R-:W-:Y:S01]  /*4c60*/  IMAD.MOV.U32 R56, RZ, RZ, R47 ;  /* 0x000000ffff387224 */ /* 0x000fe200078e002f */
[----:B------:R-:W-:-:S04]  /*4c70*/  PRMT R127, R58, 0x7610, R127 ;  /* 0x000076103a7f7816 */ /* 0x000fc8000000007f */
[----:B------:R-:W-:Y:S01]  /*4c80*/  PRMT R121, R20, 0x5410, R56 ;  /* 0x0000541014797816 */ /* 0x000fe20000000038 */
[----:B------:R-:W-:Y:S02]  /*4c90*/  IMAD.MOV.U32 R56, RZ, RZ, R48 ;  /* 0x000000ffff387224 */ /* 0x000fe400078e0030 */
[----:B------:R-:W-:-:S03]  /*4ca0*/  IMAD.MOV.U32 R20, RZ, RZ, R49 ;  /* 0x000000ffff147224 */ /* 0x000fc600078e0031 */
[----:B------:R-:W-:Y:S01]  /*4cb0*/  PRMT R124, R56, 0x7610, R124 ;  /* 0x00007610387c7816 */ /* 0x000fe2000000007c */
[----:B------:R-:W-:Y:S01]  /*4cc0*/  IMAD.MOV.U32 R56, RZ, RZ, R55 ;  /* 0x000000ffff387224 */ /* 0x000fe200078e0037 */
[----:B------:R-:W-:Y:S01]  /*4cd0*/  PRMT R126, R20, 0x7610, R126 ;  /* 0x00007610147e7816 */ /* 0x000fe2000000007e */
[----:B------:R-:W-:-:S03]  /*4ce0*/  IMAD.MOV.U32 R20, RZ, RZ, R54 ;  /* 0x000000ffff147224 */ /* 0x000fc600078e0036 */
[----:B------:R-:W-:Y:S02]  /*4cf0*/  PRMT R117, R56, 0x7610, R117 ;  /* 0x0000761038757816 */ /* 0x000fe40000000075 */
[----:B------:R-:W-:Y:S01]  /*4d00*/  PRMT R118, R57, 0x5410, R20 ;  /* 0x0000541039767816 */ /* 0x000fe20000000014 */
[----:B------:R-:W-:Y:S06]  /*4d10*/  @!P3 BRA `(.L_x_349) ;  /* 0x000000000004b947 */ /* 0x000fec0003800000 */
[----:B------:R-:W-:Y:S01]  /*4d20*/  BPT.TRAP 0x1 ;  /* 0x000000040000795c */ /* 0x000fe20000300000 */
.L_x_349:
[----:B------:R-:W-:Y:S01]  /*4d30*/  IMAD R20, R19, 0x8, R18 ;  /* 0x0000000813147824 */ /* 0x000fe200078e0212 */
[----:B------:R-:W-:Y:S01]  /*4d40*/  SHF.L.U32 R87, R149, 0x1f, RZ ;  /* 0x0000001f95577819 */ /* 0x000fe200000006ff */
[----:B------:R-:W-:Y:S03]  /*4d50*/  BSSY B1, `(.L_x_350) ;  /* 0x0000003000017945 */ /* 0x000fe60003800000 */
[----:B------:R-:W0:Y:S02]  /*4d60*/  SYNCS.PHASECHK.TRANS64.TRYWAIT P5, [R20+URZ+0x31c90], R87 ;  /* 0x031c9057140075a7 */ /* 0x000e2400080a017f */
[----:B0-----:R-:W-:Y:S05]  /*4d70*/  @!P5 BRA `(.L_x_351) ;  /* 0x0000016400ccd947 */ /* 0x001fea0003800000 */
.L_x_551:
[----:B------:R-:W-:Y:S05]  /*4d80*/  BSYNC B1 ;  /* 0x0000000000017941 */ /* 0x000fea0003800000 */
.L_x_350:
[----:B------:R-:W-:Y:S05]  /*4d90*/  @P4 BRA `(.L_x_324) ;  /* 0x0000001c00204947 */ /* 0x000fea0003800000 */
[----:B------:R-:W1:Y:S01]  /*4da0*/  LDC R106, c[0x0][0x2e4] ;  /* 0x0000b900ff6a7b82 */ /* 0x000e620000000800 */
[----:B------:R-:W-:Y:S01]  /*4db0*/  ISETP.NE.AND P4, PT, R10, RZ, PT ;  /* 0x000000ff0a00720c */ /* 0x000fe20003f85270 */
[----:B------:R-:W-:Y:S01]  /*4dc0*/  ULDC.64 UR4, c[0x0][0x2f0] ;  /* 0x0000bc0000047ab9 */ /* 0x000fe20000000a00 */
[----:B------:R-:W-:Y:S01]  /*4dd0*/  SHF.R.S32.HI R56, RZ, 0x1f, R145 ;  /* 0x0000001fff387819 */ /* 0x000fe20000011491 */
[----:B------:R-:W-:Y:S01]  /*4de0*/  IMAD.MOV.U32 R95, RZ, RZ, R94 ;  /* 0x000000ffff5f7224 */ /* 0x000fe200078e005e */
[----:B------:R-:W-:Y:S01]  /*4df0*/  BSSY B1, `(.L_x_352) ;  /* 0x000008a000017945 */ /* 0x000fe20003800000 */
[----:B------:R-:W-:Y:S02]  /*4e00*/  IMAD.MOV.U32 R94, RZ, RZ, R60 ;  /* 0x000000ffff5e7224 */ /* 0x000fe400078e003c */
[----:B------:R-:W-:Y:S02]  /*4e10*/  IMAD R56, R56, UR4, RZ ;  /* 0x0000000438387c24 */ /* 0x000fe4000f8e02ff */
[----:B------:R-:W-:-:S04]  /*4e20*/  IMAD.WIDE.U32 R94, R145, UR4, R94 ;  /* 0x00000004915e7c25 */ /* 0x000fc8000f8e005e */
[----:B------:R-:W-:-:S04]  /*4e30*/  IMAD R111, R145, UR5, R56 ;  /* 0x00000005916f7c24 */ /* 0x000fc8000f8e0238 */
[----:B------:R-:W-:Y:S02]  /*4e40*/  IMAD.IADD R111, R111, 0x1, R95 ;  /* 0x000000016f6f7824 */ /* 0x000fe400078e025f */
[----:B-1----:R-:W-:Y:S01]  /*4e50*/  IMAD.IADD R112, R106, 0x1, -R104 ;  /* 0x000000016a707824 */ /* 0x002fe200078e0a68 */
[----:B------:R-:W-:Y:S06]  /*4e60*/  @!P4 BRA `(.L_x_353) ;  /* 0x000000080008c947 */ /* 0x000fec0003800000 */
[----:B------:R-:W2:Y:S04]  /*4e70*/  LDL R62, [R1+0x30] ;  /* 0x00003000013e7983 */ /* 0x000ea80000100800 */
[----:B------:R-:W3:Y:S04]  /*4e80*/  LDL R58, [R1+0x34] ;  /* 0x00003400013a7983 */ /* 0x000ee80000100800 */
[----:B------:R-:W4:Y:S01]  /*4e90*/  LDL R59, [R1+0x38] ;  /* 0x00003800013b7983 */ /* 0x000f220000100800 */
[----:B------:R-:W-:-:S04]  /*4ea0*/  SEL R56, R104, R112, !P0 ;  /* 0x0000007068387207 */ /* 0x000fc80004000000 */
[----:B------:R-:W-:-:S04]  /*4eb0*/  SHF.R.S32.HI R57, RZ, 0x1f, R56 ;  /* 0x0000001fff397819 */ /* 0x000fc80000011438 */
[----:B------:R-:W-:-:S04]  /*4ec0*/  LEA.HI R57, R57, R56, RZ, 0x4 ;  /* 0x0000003839397211 */ /* 0x000fc800078f20ff */
[----:B------:R-:W-:-:S04]  /*4ed0*/  SHF.R.S32.HI R56, RZ, 0x4, R57 ;  /* 0x00000004ff387819 */ /* 0x000fc80000011439 */
[----:B------:R-:W-:-:S04]  /*4ee0*/  LEA.HI.SX32 R113, R5, R56, 0x1d ;  /* 0x0000003805717211 */ /* 0x000fc800078feaff */
[----:B------:R-:W-:-:S04]  /*4ef0*/  SHF.R.S32.HI R56, RZ, 0x1f, R113 ;  /* 0x0000001fff387819 */ /* 0x000fc80000011471 */
[----:B------:R-:W-:Y:S01]  /*4f00*/  LEA.HI R57, R56, R113, RZ, 0x2 ;  /* 0x0000007138397211 */ /* 0x000fe200078f10ff */
[----:B------:R-:W-:-:S03]  /*4f10*/  IMAD.SHL.U32 R113, R113, 0x8, RZ ;  /* 0x0000000871717824 */ /* 0x000fc600078e00ff */
[----:B------:R-:W-:Y:S02]  /*4f20*/  SHF.R.S32.HI R57, RZ, 0x2, R57 ;  /* 0x00000002ff397819 */ /* 0x000fe40000011439 */
[----:B------:R-:W-:Y:S01]  /*4f30*/  ISETP.GE.AND P4, PT, R146, R103, PT ;  /* 0x000000679200720c */ /* 0x000fe20003f86270 */
[----:B------:R-:W-:Y:S01]  /*4f40*/  BSSY B2, `(.L_x_354) ;  /* 0x0000068000027945 */ /* 0x000fe20003800000 */
[----:B--2---:R-:W-:-:S04]  /*4f50*/  LOP3.LUT R56, R62, 0x18, R113, 0xf8, !PT ;  /* 0x000000183e387812 */ /* 0x004fc800078ef871 */
[----:B---3--:R-:W-:Y:S01]  /*4f60*/  LOP3.LUT R56, R56, R58, RZ, 0x3c, !PT ;  /* 0x0000003a38387212 */ /* 0x008fe200078e3cff */
[----:B----4-:R-:W-:-:S04]  /*4f70*/  IMAD R57, R57, 0x1200, R59 ;  /* 0x0000120039397824 */ /* 0x010fc800078e023b */
[----:B------:R-:W-:Y:S02]  /*4f80*/  IMAD.IADD R56, R57, 0x1, R56 ;  /* 0x0000000139387824 */ /* 0x000fe400078e0238 */
[C---:B------:R-:W-:Y:S02]  /*4f90*/  IMAD R59, R19.reuse, 0x3600, R101 ;  /* 0x00003600133b7824 */ /* 0x040fe400078e0265 */
[----:B------:R-:W-:Y:S02]  /*4fa0*/  IMAD R57, R19, 0x3600, R56 ;  /* 0x0000360013397824 */ /* 0x000fe400078e0238 */
[--C-:B------:R-:W-:Y:S02]  /*4fb0*/  IMAD R56, R59, 0x2, R18.reuse ;  /* 0x000000023b387824 */ /* 0x100fe400078e0212 */
[----:B------:R-:W-:-:S04]  /*4fc0*/  IMAD R60, R57, 0x2, R18 ;  /* 0x00000002393c7824 */ /* 0x000fc800078e0212 */
[----:B------:R-:W1:Y:S04]  /*4fd0*/  LDS.128 R56, [R56+0x16a00] ;  /* 0x016a000038387984 */ /* 0x000e680000000c00 */
[----:B------:R-:W2:Y:S01]  /*4fe0*/  LDS.128 R60, [R60+0x16a00] ;  /* 0x016a00003c3c7984 */ /* 0x000ea20000000c00 */
[----:B------:R-:W-:Y:S05]  /*4ff0*/  @P4 BRA `(.L_x_355) ;  /* 0x0000000400704947 */ /* 0x000fea0003800000 */
[--C-:B------:R-:W-:Y:S02]  /*5000*/  SHF.R.U64 R40, R40, 0x10, R41.reuse ;  /* 0x0000001028287819 */ /* 0x100fe40000001229 */
[----:B------:R-:W-:Y:S02]  /*5010*/  SHF.R.U32.HI R114, RZ, 0x10, R41 ;  /* 0x00000010ff727819 */ /* 0x000fe40000011629 */
[----:B------:R-:W-:Y:S02]  /*5020*/  PRMT R40, R115, 0x5432, R40 ;  /* 0x0000543273287816 */ /* 0x000fe40000000028 */
[----:B------:R-:W-:Y:S02]  /*5030*/  SHF.R.U32.HI R115, RZ, 0x10, R53 ;  /* 0x00000010ff737819 */ /* 0x000fe40000011635 */
[--C-:B------:R-:W-:Y:S02]  /*5040*/  SHF.R.U64 R41, R42, 0x10, R43.reuse ;  /* 0x000000102a297819 */ /* 0x100fe4000000122b */
[----:B------:R-:W-:-:S02]  /*5050*/  SHF.R.U32.HI R42, RZ, 0x10, R43 ;  /* 0x00000010ff2a7819 */ /* 0x000fc4000001162b */
[----:B------:R-:W-:Y:S02]  /*5060*/  SHF.R.U64 R43, R52, 0x10, R53 ;  /* 0x00000010342b7819 */ /* 0x000fe40000001235 */
[--C-:B------:R-:W-:Y:S02]  /*5070*/  SHF.R.U64 R52, R54, 0x10, R55.reuse ;  /* 0x0000001036347819 */ /* 0x100fe40000001237 */
[----:B------:R-:W-:Y:S02]  /*5080*/  SHF.R.U32.HI R53, RZ, 0x10, R55 ;  /* 0x00000010ff357819 */ /* 0x000fe40000011637 */
[----:B------:R-:W-:Y:S02]  /*5090*/  PRMT R115, R127, 0x5410, R115 ;  /* 0x000054107f737816 */ /* 0x000fe40000000073 */
[----:B------:R-:W-:Y:S02]  /*50a0*/  PRMT R114, R117, 0x5432, R114 ;  /* 0x0000543275727816 */ /* 0x000fe40000000072 */
[----:B------:R-:W-:-:S02]  /*50b0*/  PRMT R43, R118, 0x5410, R43 ;  /* 0x00005410762b7816 */ /* 0x000fc4000000002b */
[----:B------:R-:W-:Y:S01]  /*50c0*/  PRMT R52, R118, 0x5432, R52 ;  /* 0x0000543276347816 */ /* 0x000fe20000000034 */
[----:B--2---:R-:W-:Y:S01]  /*50d0*/  IMAD.U32 R118, R61, 0x10000, RZ ;  /* 0x000100003d767824 */ /* 0x004fe200078e00ff */
[----:B------:R-:W-:Y:S01]  /*50e0*/  PRMT R53, R117, 0x5410, R53 ;  /* 0x0000541075357816 */ /* 0x000fe20000000035 */
[----:B------:R-:W-:Y:S01]  /*50f0*/  IMAD.U32 R117, R115, 0x10000, RZ ;  /* 0x0001000073757824 */ /* 0x000fe200078e00ff */
[----:B------:R-:W-:Y:S01]  /*5100*/  PRMT R41, R116, 0x5410, R41 ;  /* 0x0000541074297816 */ /* 0x000fe20000000029 */
[----:B------:R-:W-:Y:S01]  /*5110*/  IMAD.U32 R55, R114, 0x10000, RZ ;  /* 0x0001000072377824 */ /* 0x000fe200078e00ff */
[----:B------:R-:W-:Y:S01]  /*5120*/  PRMT R42, R116, 0x5432, R42 ;  /* 0x00005432742a7816 */ /* 0x000fe2000000002a */
[----:B-1----:R-:W-:Y:S02]  /*5130*/  IMAD.U32 R116, R57, 0x10000, RZ ;  /* 0x0001000039747824 */ /* 0x002fe400078e00ff */
[----:B------:R-:W-:Y:S01]  /*5140*/  FMUL.FTZ R54, R118, R117 ;  /* 0x0000007576367220 */ /* 0x000fe20000410000 */
[----:B------:R-:W-:-:S02]  /*5150*/  LOP3.LUT R115, R115, 0xffff0000, RZ, 0xc0, !PT ;  /* 0xffff000073737812 */ /* 0x000fc400078ec0ff */
[----:B------:R-:W-:Y:S01]  /*5160*/  LOP3.LUT R61, R61, 0xffff0000, RZ, 0xc0, !PT ;  /* 0xffff00003d3d7812 */ /* 0x000fe200078ec0ff */
[-C--:B------:R-:W-:Y:S01]  /*5170*/  FFMA.FTZ R54, R116, R55.reuse, -R54 ;  /* 0x0000003774367223 */ /* 0x080fe20000010836 */
[----:B------:R-:W-:Y:S01]  /*5180*/  FMUL.FTZ R55, R118, R55 ;  /* 0x0000003776377220 */ /* 0x000fe20000410000 */
[----:B------:R-:W-:Y:S01]  /*5190*/  LOP3.LUT R114, R114, 0xffff0000, RZ, 0xc0, !PT ;  /* 0xffff000072727812 */ /* 0x000fe200078ec0ff */
[C---:B------:R-:W-:Y:S01]  /*51a0*/  IMAD.U32 R118, R63.reuse, 0x10000, RZ ;  /* 0x000100003f767824 */ /* 0x040fe200078e00ff */
[----:B------:R-:W-:Y:S01]  /*51b0*/  LOP3.LUT R63, R63, 0xffff0000, RZ, 0xc0, !PT ;  /* 0xffff00003f3f7812 */ /* 0x000fe200078ec0ff */
[----:B------:R-:W-:Y:S01]  /*51c0*/  FFMA.FTZ R55, R116, R117, R55 ;  /* 0x0000007574377223 */ /* 0x000fe20000010037 */
[----:B------:R-:W-:Y:S01]  /*51d0*/  LOP3.LUT R116, R57, 0xffff0000, RZ, 0xc0, !PT ;  /* 0xffff000039747812 */ /* 0x000fe200078ec0ff */
[CC--:B------:R-:W-:Y:S01]  /*51e0*/  FMUL.FTZ R57, R61.reuse, R115.reuse ;  /* 0x000000733d397220 */ /* 0x0c0fe20000410000 */
[-C--:B------:R-:W-:Y:S01]  /*51f0*/  FMUL.FTZ R61, R61, R114.reuse ;  /* 0x000000723d3d7220 */ /* 0x080fe20000410000 */
[C---:B------:R-:W-:Y:S01]  /*5200*/  IMAD.U32 R117, R53.reuse, 0x10000, RZ ;  /* 0x0001000035757824 */ /* 0x040fe200078e00ff */
[----:B------:R-:W-:Y:S01]  /*5210*/  LOP3.LUT R53, R53, 0xffff0000, RZ, 0xc0, !PT ;  /* 0xffff000035357812 */ /* 0x000fe200078ec0ff */
[C---:B------:R-:W-:Y:S01]  /*5220*/  FFMA.FTZ R57, R116.reuse, R114, -R57 ;  /* 0x0000007274397223 */ /* 0x040fe20000010839 */
[----:B------:R-:W-:Y:S01]  /*5230*/  FFMA.FTZ R61, R116, R115, R61 ;  /* 0x00000073743d7223 */ /* 0x000fe2000001003d */
[----:B------:R-:W-:-:S02]  /*5240*/  IMAD.U32 R116, R59, 0x10000, RZ ;  /* 0x000100003b747824 */ /* 0x000fc400078e00ff */
[----:B------:R-:W-:Y:S01]  /*5250*/  FMUL.FTZ R114, R118, R117 ;  /* 0x0000007576727220 */ /* 0x000fe20000410000 */
[----:B------:R-:W-:Y:S01]  /*5260*/  IMAD.U32 R115, R42, 0x10000, RZ ;  /* 0x000100002a737824 */ /* 0x000fe200078e00ff */
[----:B------:R-:W-:Y:S01]  /*5270*/  F2FP.BF16.F32.PACK_AB R57, R57, R54 ;  /* 0x000000363939723e */ /* 0x000fe200000010ff */
[----:B------:R-:W-:Y:S01]  /*5280*/  IMAD.U32 R54, R60, 0x10000, RZ ;  /* 0x000100003c367824 */ /* 0x000fe200078e00ff */
[----:B------:R-:W-:Y:S01]  /*5290*/  F2FP.BF16.F32.PACK_AB R61, R61, R55 ;  /* 0x000000373d3d723e */ /* 0x000fe200000010ff */
[-C--:B------:R-:W-:Y:S01]  /*52a0*/  FFMA.FTZ R114, R116, R115.reuse, -R114 ;  /* 0x0000007374727223 */ /* 0x080fe20000010872 */
[----:B------:R-:W-:Y:S01]  /*52b0*/  FMUL.FTZ R115, R118, R115 ;  /* 0x0000007376737220 */ /* 0x000fe20000410000 */
[C---:B------:R-:W-:Y:S01]  /*52c0*/  IMAD.U32 R55, R40.reuse, 0x10000, RZ ;  /* 0x0001000028377824 */ /* 0x040fe200078e00ff */
[----:B------:R-:W-:Y:S02]  /*52d0*/  LOP3.LUT R40, R40, 0xffff0000, RZ, 0xc0, !PT ;  /* 0xffff000028287812 */ /* 0x000fe400078ec0ff */
[----:B------:R-:W-:Y:S01]  /*52e0*/  FFMA.FTZ R115, R116, R117, R115 ;  /* 0x0000007574737223 */ /* 0x000fe20000010073 */
[----:B------:R-:W-:-:S02]  /*52f0*/  LOP3.LUT R116, R42, 0xffff0000, RZ, 0xc0, !PT ;  /* 0xffff00002a747812 */ /* 0x000fc400078ec0ff */
[----:B------:R-:W-:Y:S01]  /*5300*/  LOP3.LUT R42, R59, 0xffff0000, RZ, 0xc0, !PT ;  /* 0xffff00003b2a7812 */ /* 0x000fe200078ec0ff */
[CC--:B------:R-:W-:Y:S02]  /*5310*/  FMUL.FTZ R59, R63.reuse, R53.reuse ;  /* 0x000000353f3b7220 */ /* 0x0c0fe40000410000 */
[-C--:B------:R-:W-:Y:S02]  /*5320*/  FMUL.FTZ R63, R63, R116.reuse ;  /* 0x000000743f3f7220 */ /* 0x080fe40000410000 */
[C---:B------:R-:W-:Y:S02]  /*5330*/  FFMA.FTZ R59, R42.reuse, R116, -R59 ;  /* 0x000000742a3b7223 */ /* 0x040fe4000001083b */
[----:B------:R-:W-:Y:S01]  /*5340*/  FFMA.FTZ R63, R42, R53, R63 ;  /* 0x000000352a3f7223 */ /* 0x000fe2000001003f */
[C---:B------:R-:W-:Y:S01]  /*5350*/  IMAD.U32 R53, R43.reuse, 0x10000, RZ ;  /* 0x000100002b357824 */ /* 0x040fe200078e00ff */
[----:B------:R-:W-:Y:S01]  /*5360*/  LOP3.LUT R43, R43, 0xffff0000, RZ, 0xc0, !PT ;  /* 0xffff00002b2b7812 */ /* 0x000fe200078ec0ff */
[----:B------:R-:W-:Y:S01]  /*5370*/  IMAD.U32 R42, R56, 0x10000, RZ ;  /* 0x00010000382a7824 */ /* 0x000fe200078e00ff */
[----:B------:R-:W-:Y:S01]  /*5380*/  F2FP.BF16.F32.PACK_AB R59, R59, R114 ;  /* 0x000000723b3b723e */ /* 0x000fe200000010ff */
[C---:B------:R-:W-:Y:S01]  /*5390*/  FMUL.FTZ R114, R54.reuse, R53 ;  /* 0x0000003536727220 */ /* 0x040fe20000410000 */
[----:B------:R-:W-:Y:S01]  /*53a0*/  FMUL.FTZ R54, R54, R55 ;  /* 0x0000003736367220 */ /* 0x000fe20000410000 */
[----:B------:R-:W-:-:S02]  /*53b0*/  F2FP.BF16.F32.PACK_AB R63, R63, R115 ;  /* 0x000000733f3f723e */ /* 0x000fc400000010ff */
[C---:B------:R-:W-:Y:S01]  /*53c0*/  FFMA.FTZ R114, R42.reuse, R55, -R114 ;  /* 0x000000372a727223 */ /* 0x040fe20000010872 */
[----:B------:R-:W-:Y:S01]  /*53d0*/  FFMA.FTZ R54, R42, R53, R54 ;  /* 0x000000352a367223 */ /* 0x000fe20000010036 */
[----:B------:R-:W-:Y:S01]  /*53e0*/  LOP3.LUT R42, R60, 0xffff0000, RZ, 0xc0, !PT ;  /* 0xffff00003c2a7812 */ /* 0x000fe200078ec0ff */
[----:B------:R-:W-:Y:S01]  /*53f0*/  IMAD.U32 R60, R62, 0x10000, RZ ;  /* 0x000100003e3c7824 */ /* 0x000fe200078e00ff */
[----:B------:R-:W-:-:S03]  /*5400*/  LOP3.LUT R53, R56, 0xffff0000, RZ, 0xc0, !PT ;  /* 0xffff000038357812 */ /* 0x000fc600078ec0ff */
[C---:B------:R-:W-:Y:S01]  /*5410*/  FMUL.FTZ R55, R42.reuse, R43 ;  /* 0x0000002b2a377220 */ /* 0x040fe20000410000 */
[----:B------:R-:W-:-:S03]  /*5420*/  FMUL.FTZ R42, R42, R40 ;  /* 0x000000282a2a7220 */ /* 0x000fc60000410000 */
[C---:B------:R-:W-:Y:S01]  /*5430*/  FFMA.FTZ R40, R53.reuse, R40, -R55 ;  /* 0x0000002835287223 */ /* 0x040fe20000010837 */
[----:B------:R-:W-:Y:S01]  /*5440*/  FFMA.FTZ R42, R53, R43, R42 ;  /* 0x0000002b352a7223 */ /* 0x000fe2000001002a */
[C---:B------:R-:W-:Y:S01]  /*5450*/  IMAD.U32 R53, R52.reuse, 0x10000, RZ ;  /* 0x0001000034357824 */ /* 0x040fe200078e00ff */
[----:B------:R-:W-:Y:S01]  /*5460*/  LOP3.LUT R52, R52, 0xffff0000, RZ, 0xc0, !PT ;  /* 0xffff000034347812 */ /* 0x000fe200078ec0ff */
[C---:B------:R-:W-:Y:S01]  /*5470*/  IMAD.U32 R55, R41.reuse, 0x10000, RZ ;  /* 0x0001000029377824 */ /* 0x040fe200078e00ff */
[----:B------:R-:W-:Y:S01]  /*5480*/  LOP3.LUT R41, R41, 0xffff0000, RZ, 0xc0, !PT ;  /* 0xffff000029297812 */ /* 0x000fe200078ec0ff */
[----:B------:R-:W-:Y:S01]  /*5490*/  FMUL.FTZ R56, R60, R53 ;  /* 0x000000353c387220 */ /* 0x000fe20000410000 */
[----:B------:R-:W-:Y:S02]  /*54a0*/  IMAD.U32 R43, R58, 0x10000, RZ ;  /* 0x000100003a2b7824 */ /* 0x000fe400078e00ff */
[-C--:B------:R-:W-:Y:S01]  /*54b0*/  FMUL.FTZ R60, R60, R55.reuse ;  /* 0x000000373c3c7220 */ /* 0x080fe20000410000 */
[----:B------:R-:W-:Y:S01]  /*54c0*/  F2FP.BF16.F32.PACK_AB R40, R40, R114 ;  /* 0x000000722828723e */ /* 0x000fe200000010ff */
[----:B------:R-:W-:-:S02]  /*54d0*/  FFMA.FTZ R56, R43, R55, -R56 ;  /* 0x000000372b387223 */ /* 0x000fc40000010838 */
[----:B------:R-:W-:Y:S01]  /*54e0*/  FFMA.FTZ R60, R43, R53, R60 ;  /* 0x000000352b3c7223 */ /* 0x000fe2000001003c */
[----:B------:R-:W-:Y:S02]  /*54f0*/  LOP3.LUT R43, R62, 0xffff0000, RZ, 0xc0, !PT ;  /* 0xffff00003e2b7812 */ /* 0x000fe400078ec0ff */
[----:B------:R-:W-:Y:S02]  /*5500*/  LOP3.LUT R53, R58, 0xffff0000, RZ, 0xc0, !PT ;  /* 0xffff00003a357812 */ /* 0x000fe400078ec0ff */
[----:B------:R-:W-:Y:S01]  /*5510*/  F2FP.BF16.F32.PACK_AB R42, R42, R54 ;  /* 0x000000362a2a723e */ /* 0x000fe200000010ff */
[C---:B------:R-:W-:Y:S01]  /*5520*/  FMUL.FTZ R55, R43.reuse, R52 ;  /* 0x000000342b377220 */ /* 0x040fe20000410000 */
[----:B------:R-:W-:-:S03]  /*5530*/  FMUL.FTZ R43, R43, R41 ;  /* 0x000000292b2b7220 */ /* 0x000fc60000410000 */
[C---:B------:R-:W-:Y:S01]  /*5540*/  FFMA.FTZ R55, R53.reuse, R41, -R55 ;  /* 0x0000002935377223 */ /* 0x040fe20000010837 */
[----:B------:R-:W-:-:S04]  /*5550*/  FFMA.FTZ R43, R53, R52, R43 ;  /* 0x00000034352b7223 */ /* 0x000fc8000001002b */
[----:B------:R-:W-:Y:S01]  /*5560*/  F2FP.BF16.F32.PACK_AB R55, R55, R56 ;  /* 0x000000383737723e */ /* 0x000fe200000010ff */
[----:B------:R-:W-:Y:S01]  /*5570*/  IMAD.MOV.U32 R56, RZ, RZ, R40 ;  /* 0x000000ffff387224 */ /* 0x000fe200078e0028 */
[----:B------:R-:W-:Y:S01]  /*5580*/  F2FP.BF16.F32.PACK_AB R43, R43, R60 ;  /* 0x0000003c2b2b723e */ /* 0x000fe200000010ff */
[----:B------:R-:W-:Y:S02]  /*5590*/  IMAD.MOV.U32 R60, RZ, RZ, R42 ;  /* 0x000000ffff3c7224 */ /* 0x000fe400078e002a */
[----:B------:R-:W-:Y:S02]  /*55a0*/  IMAD.MOV.U32 R58, RZ, RZ, R55 ;  /* 0x000000ffff3a7224 */ /* 0x000fe400078e0037 */
[----:B------:R-:W-:-:S07]  /*55b0*/  IMAD.MOV.U32 R62, RZ, RZ, R43 ;  /* 0x000000ffff3e7224 */ /* 0x000fce00078e002b */
.L_x_355:
[----:B------:R-:W-:Y:S05]  /*55c0*/  BSYNC B2 ;  /* 0x0000000000027941 */ /* 0x000fea0003800000 */
.L_x_354:
[----:B------:R-:W-:-:S13]  /*55d0*/  ISETP.GE.AND P4, PT, R113, R106, PT ;  /* 0x0000006a7100720c */ /* 0x000fda0003f86270 */
[--C-:B------:R-:W-:Y:S02]  /*55e0*/  @!P4 SHF.R.S32.HI R43, RZ, 0x1f, R113.reuse ;  /* 0x0000001fff2bc819 */ /* 0x100fe40000011471 */
[----:B------:R-:W-:-:S04]  /*55f0*/  @!P4 IADD3 R113, P5, P6, R24, R94, R113 ;  /* 0x0000005e1871c210 */ /* 0x000fc80007ebe071 */
[----:B------:R-:W-:Y:S02]  /*5600*/  @!P4 IADD3.X R43, R0, R111, R43, P5, P6 ;  /* 0x0000006f002bc210 */ /* 0x000fe40002fec42b */
[----:B------:R-:W-:-:S04]  /*5610*/  IADD3 R41, P5, P6, R24, R94, R76 ;  /* 0x0000005e18297210 */ /* 0x000fc80007ebe04c */
[----:B------:R-:W-:Y:S02]  /*5620*/  IADD3.X R42, R0, R111, R98, P5, P6 ;  /* 0x0000006f002a7210 */ /* 0x000fe40002fec462 */
[----:B------:R-:W-:-:S04]  /*5630*/  LEA R40, P5, R41, R92, 0x1 ;  /* 0x0000005c29287211 */ /* 0x000fc800078a08ff */
[----:B------:R-:W-:Y:S02]  /*5640*/  LEA.HI.X R41, R41, R93, R42, 0x1, P5 ;  /* 0x0000005d29297211 */ /* 0x000fe400028f0c2a */
[----:B------:R-:W-:-:S03]  /*5650*/  @!P4 LEA R42, P5, R113, R92, 0x1 ;  /* 0x0000005c712ac211 */ /* 0x000fc600078a08ff */
[----:B-1----:R1:W-:Y:S01]  /*5660*/  STG.E.128 desc[UR60][R40.64], R56 ;  /* 0x0000003828007986 */ /* 0x0023e2000c101d3c */
[----:B------:R-:W-:-:S05]  /*5670*/  @!P4 LEA.HI.X R43, R113, R93, R43, 0x1, P5 ;  /* 0x0000005d712bc211 */ /* 0x000fca00028f0c2b */
[----:B--2---:R1:W-:Y:S04]  /*5680*/  @!P4 STG.E.128 desc[UR60][R42.64], R60 ;  /* 0x0000003c2a00c986 */ /* 0x0043e8000c101d3c */
.L_x_353:
[----:B------:R-:W-:Y:S05]  /*5690*/  BSYNC B1 ;  /* 0x0000000000017941 */ /* 0x000fea0003800000 */
.L_x_352:
[----:B------:R-:W-:Y:S01]  /*56a0*/  ISETP.NE.AND P4, PT, R11, RZ, PT ;  /* 0x000000ff0b00720c */ /* 0x000fe20003f85270 */
[----:B------:R-:W-:-:S12]  /*56b0*/  BSSY B1, `(.L_x_356) ;  /* 0x0000086000017945 */ /* 0x000fd80003800000 */
[----:B------:R-:W-:Y:S05]  /*56c0*/  @!P4 BRA `(.L_x_357) ;  /* 0x000000080010c947 */ /* 0x000fea0003800000 */
[----:B------:R-:W2:Y:S04]  /*56d0*/  LDL R52, [R1+0x30] ;  /* 0x0000300001347983 */ /* 0x000ea80000100800 */
[----:B-1----:R-:W3:Y:S04]  /*56e0*/  LDL R42, [R1+0x34] ;  /* 0x00003400012a7983 */ /* 0x002ee80000100800 */
[----:B------:R-:W4:Y:S04]  /*56f0*/  LDL R43, [R1+0x38] ;  /* 0x00003800012b7983 */ /* 0x000f280000100800 */
[----:B------:R-:W5:Y:S01]  /*5700*/  LDL R59, [R1+0x28] ;  /* 0x00002800013b7983 */ /* 0x000f620000100800 */
[----:B------:R-:W-:-:S04]  /*5710*/  SEL R40, R104, R112, !P1 ;  /* 0x0000007068287207 */ /* 0x000fc80004800000 */
[----:B------:R-:W-:-:S04]  /*5720*/  SHF.R.S32.HI R41, RZ, 0x1f, R40 ;  /* 0x0000001fff297819 */ /* 0x000fc80000011428 */
[----:B------:R-:W-:-:S04]  /*5730*/  LEA.HI R41, R41, R40, RZ, 0x4 ;  /* 0x0000002829297211 */ /* 0x000fc800078f20ff */
[----:B------:R-:W-:-:S04]  /*5740*/  SHF.R.S32.HI R41, RZ, 0x4, R41 ;  /* 0x00000004ff297819 */ /* 0x000fc80000011429 */
[----:B------:R-:W-:-:S04]  /*5750*/  LEA.HI.SX32 R41, R6, R41, 0x1d ;  /* 0x0000002906297211 */ /* 0x000fc800078feaff */
[----:B------:R-:W-:Y:S01]  /*5760*/  SHF.R.S32.HI R40, RZ, 0x1f, R41 ;  /* 0x0000001fff287819 */ /* 0x000fe20000011429 */
[----:B------:R-:W-:-:S03]  /*5770*/  IMAD.SHL.U32 R58, R41, 0x8, RZ ;  /* 0x00000008293a7824 */ /* 0x000fc600078e00ff */
[----:B------:R-:W-:-:S04]  /*5780*/  LEA.HI R40, R40, R41, RZ, 0x2 ;  /* 0x0000002928287211 */ /* 0x000fc800078f10ff */
[----:B------:R-:W-:Y:S02]  /*5790*/  SHF.R.S32.HI R41, RZ, 0x2, R40 ;  /* 0x00000002ff297819 */ /* 0x000fe40000011428 */
[----:B------:R-:W-:-:S04]  /*57a0*/  IADD3 R56, P4, P5, R24, R94, R8 ;  /* 0x0000005e18387210 */ /* 0x000fc80007d9e008 */
[----:B------:R-:W-:Y:S01]  /*57b0*/  IADD3.X R57, R0, R111, R97, P4, P5 ;  /* 0x0000006f00397210 */ /* 0x000fe200027ea461 */
        /* <DEDUP_REMOVED lines=11> */
[----:B-----5:R-:W-:-:S13]  /*5870*/  ISETP.GE.AND P4, PT, R59, R103, PT ;  /* 0x000000673b00720c */ /* 0x020fda0003f86270 */
[----:B------:R-:W-:Y:S05]  /*5880*/  @P4 BRA `(.L_x_359) ;  /* 0x0000000400744947 */ /* 0x000fea0003800000 */
[----:B------:R-:W-:Y:S01]  /*5890*/  SHF.R.U32.HI R61, RZ, 0x10, R49 ;  /* 0x00000010ff3d7819 */ /* 0x000fe20000011631 */
[----:B--2---:R-:W-:Y:S01]  /*58a0*/  IMAD.U32 R113, R53, 0x10000, RZ ;  /* 0x0001000035717824 */ /* 0x004fe200078e00ff */
[----:B------:R-:W-:Y:S01]  /*58b0*/  SHF.R.U32.HI R62, RZ, 0x10, R37 ;  /* 0x00000010ff3e7819 */ /* 0x000fe20000011625 */
[C---:B-1----:R-:W-:Y:S01]  /*58c0*/  IMAD.U32 R59, R41.reuse, 0x10000, RZ ;  /* 0x00010000293b7824 */ /* 0x042fe200078e00ff */
[C---:B------:R-:W-:Y:S02]  /*58d0*/  PRMT R61, R126.reuse, 0x5410, R61 ;  /* 0x000054107e3d7816 */ /* 0x040fe4000000003d */
[----:B------:R-:W-:Y:S02]  /*58e0*/  PRMT R62, R126, 0x5432, R62 ;  /* 0x000054327e3e7816 */ /* 0x000fe4000000003e */
[----:B------:R-:W-:Y:S01]  /*58f0*/  LOP3.LUT R41, R41, 0xffff0000, RZ, 0xc0, !PT ;  /* 0xffff000029297812 */ /* 0x000fe200078ec0ff */
[C---:B------:R-:W-:Y:S01]  /*5900*/  IMAD.U32 R63, R61.reuse, 0x10000, RZ ;  /* 0x000100003d3f7824 */ /* 0x040fe200078e00ff */
[----:B------:R-:W-:Y:S01]  /*5910*/  LOP3.LUT R61, R61, 0xffff0000, RZ, 0xc0, !PT ;  /* 0xffff00003d3d7812 */ /* 0x000fe200078ec0ff */
[C---:B------:R-:W-:Y:S01]  /*5920*/  IMAD.U32 R60, R62.reuse, 0x10000, RZ ;  /* 0x000100003e3c7824 */ /* 0x040fe200078e00ff */
[----:B------:R-:W-:Y:S01]  /*5930*/  LOP3.LUT R62, R62, 0xffff0000, RZ, 0xc0, !PT ;  /* 0xffff00003e3e7812 */ /* 0x000fe200078ec0ff */
[C---:B------:R-:W-:Y:S01]  /*5940*/  FMUL.FTZ R114, R113.reuse, R63 ;  /* 0x0000003f71727220 */ /* 0x040fe20000410000 */
[----:B------:R-:W-:Y:S01]  /*5950*/  SHF.R.U64 R48, R48, 0x10, R49 ;  /* 0x0000001030307819 */ /* 0x000fe20000001231 */
[-C--:B------:R-:W-:Y:S01]  /*5960*/  FMUL.FTZ R113, R113, R60.reuse ;  /* 0x0000003c71717220 */ /* 0x080fe20000410000 */
[----:B------:R-:W-:Y:S01]  /*5970*/  SHF.R.U64 R50, R50, 0x10, R51 ;  /* 0x0000001032327819 */ /* 0x000fe20000001233 */
[----:B------:R-:W-:Y:S01]  /*5980*/  FFMA.FTZ R60, R59, R60, -R114 ;  /* 0x0000003c3b3c7223 */ /* 0x000fe20000010872 */
[----:B------:R-:W-:-:S02]  /*5990*/  IMAD.U32 R114, R55, 0x10000, RZ ;  /* 0x0001000037727824 */ /* 0x000fc400078e00ff */
[----:B------:R-:W-:Y:S01]  /*59a0*/  FFMA.FTZ R59, R59, R63, R113 ;  /* 0x0000003f3b3b7223 */ /* 0x000fe20000010071 */
[----:B------:R-:W-:Y:S02]  /*59b0*/  LOP3.LUT R63, R53, 0xffff0000, RZ, 0xc0, !PT ;  /* 0xffff0000353f7812 */ /* 0x000fe400078ec0ff */
[----:B------:R-:W-:Y:S02]  /*59c0*/  LOP3.LUT R55, R55, 0xffff0000, RZ, 0xc0, !PT ;  /* 0xffff000037377812 */ /* 0x000fe400078ec0ff */
[----:B------:R-:W-:Y:S01]  /*59d0*/  PRMT R48, R124, 0x5410, R48 ;  /* 0x000054107c307816 */ /* 0x000fe20000000030 */
[CC--:B------:R-:W-:Y:S01]  /*59e0*/  FMUL.FTZ R53, R63.reuse, R61.reuse ;  /* 0x0000003d3f357220 */ /* 0x0c0fe20000410000 */
[-C--:B------:R-:W-:Y:S01]  /*59f0*/  FMUL.FTZ R63, R63, R62.reuse ;  /* 0x0000003e3f3f7220 */ /* 0x080fe20000410000 */
[----:B------:R-:W-:Y:S02]  /*5a00*/  SHF.R.U64 R38, R38, 0x10, R39 ;  /* 0x0000001026267819 */ /* 0x000fe40000001227 */
[C---:B------:R-:W-:Y:S01]  /*5a10*/  FFMA.FTZ R53, R41.reuse, R62, -R53 ;  /* 0x0000003e29357223 */ /* 0x040fe20000010835 */
[----:B------:R-:W-:Y:S01]  /*5a20*/  SHF.R.U32.HI R62, RZ, 0x10, R51 ;  /* 0x00000010ff3e7819 */ /* 0x000fe20000011633 */
[----:B------:R-:W-:Y:S01]  /*5a30*/  FFMA.FTZ R41, R41, R61, R63 ;  /* 0x0000003d29297223 */ /* 0x000fe2000001003f */
[----:B------:R-:W-:-:S02]  /*5a40*/  SHF.R.U32.HI R63, RZ, 0x10, R39 ;  /* 0x00000010ff3f7819 */ /* 0x000fc40000011627 */
[C---:B------:R-:W-:Y:S02]  /*5a50*/  PRMT R62, R125.reuse, 0x5432, R62 ;  /* 0x000054327d3e7816 */ /* 0x040fe4000000003e */
[----:B------:R-:W-:Y:S02]  /*5a60*/  PRMT R63, R125, 0x5410, R63 ;  /* 0x000054107d3f7816 */ /* 0x000fe4000000003f */
[----:B------:R-:W-:Y:S01]  /*5a70*/  SHF.R.U64 R61, R36, 0x10, R37 ;  /* 0x00000010243d7819 */ /* 0x000fe20000001225 */
[C---:B------:R-:W-:Y:S01]  /*5a80*/  IMAD.U32 R113, R62.reuse, 0x10000, RZ ;  /* 0x000100003e717824 */ /* 0x040fe200078e00ff */
[----:B------:R-:W-:Y:S01]  /*5a90*/  LOP3.LUT R62, R62, 0xffff0000, RZ, 0xc0, !PT ;  /* 0xffff00003e3e7812 */ /* 0x000fe200078ec0ff */
[----:B------:R-:W-:Y:S01]  /*5aa0*/  IMAD.U32 R36, R43, 0x10000, RZ ;  /* 0x000100002b247824 */ /* 0x000fe200078e00ff */
[C---:B------:R-:W-:Y:S01]  /*5ab0*/  LOP3.LUT R49, R63.reuse, 0xffff0000, RZ, 0xc0, !PT ;  /* 0xffff00003f317812 */ /* 0x040fe200078ec0ff */
[----:B------:R-:W-:Y:S01]  /*5ac0*/  IMAD.U32 R37, R63, 0x10000, RZ ;  /* 0x000100003f257824 */ /* 0x000fe200078e00ff */
[----:B------:R-:W-:Y:S01]  /*5ad0*/  LOP3.LUT R43, R43, 0xffff0000, RZ, 0xc0, !PT ;  /* 0xffff00002b2b7812 */ /* 0x000fe200078ec0ff */
[CC--:B------:R-:W-:Y:S01]  /*5ae0*/  FMUL.FTZ R63, R55.reuse, R62.reuse ;  /* 0x0000003e373f7220 */ /* 0x0c0fe20000410000 */
[C---:B------:R-:W-:Y:S01]  /*5af0*/  FMUL.FTZ R115, R114.reuse, R113 ;  /* 0x0000007172737220 */ /* 0x040fe20000410000 */
[----:B------:R-:W-:Y:S01]  /*5b00*/  FMUL.FTZ R55, R55, R49 ;  /* 0x0000003137377220 */ /* 0x000fe20000410000 */
[----:B------:R-:W-:Y:S01]  /*5b10*/  FMUL.FTZ R114, R114, R37 ;  /* 0x0000002572727220 */ /* 0x000fe20000410000 */
[C---:B------:R-:W-:Y:S01]  /*5b20*/  FFMA.FTZ R49, R43.reuse, R49, -R63 ;  /* 0x000000312b317223 */ /* 0x040fe2000001083f */
[----:B------:R-:W-:Y:S01]  /*5b30*/  FFMA.FTZ R37, R36, R37, -R115 ;  /* 0x0000002524257223 */ /* 0x000fe20000010873 */
[----:B------:R-:W-:Y:S01]  /*5b40*/  FFMA.FTZ R43, R43, R62, R55 ;  /* 0x0000003e2b2b7223 */ /* 0x000fe20000010037 */
[----:B------:R-:W-:Y:S01]  /*5b50*/  PRMT R55, R124, 0x5432, R61 ;  /* 0x000054327c377816 */ /* 0x000fe2000000003d */
[----:B------:R-:W-:Y:S01]  /*5b60*/  FFMA.FTZ R36, R36, R113, R114 ;  /* 0x0000007124247223 */ /* 0x000fe20000010072 */
[C---:B------:R-:W-:Y:S01]  /*5b70*/  IMAD.U32 R114, R52.reuse, 0x10000, RZ ;  /* 0x0001000034727824 */ /* 0x040fe200078e00ff */
[----:B------:R-:W-:Y:S01]  /*5b80*/  LOP3.LUT R52, R52, 0xffff0000, RZ, 0xc0, !PT ;  /* 0xffff000034347812 */ /* 0x000fe200078ec0ff */
[C---:B------:R-:W-:Y:S01]  /*5b90*/  IMAD.U32 R62, R48.reuse, 0x10000, RZ ;  /* 0x00010000303e7824 */ /* 0x040fe200078e00ff */
[----:B------:R-:W-:Y:S01]  /*5ba0*/  LOP3.LUT R48, R48, 0xffff0000, RZ, 0xc0, !PT ;  /* 0xffff000030307812 */ /* 0x000fe200078ec0ff */
[C---:B------:R-:W-:Y:S01]  /*5bb0*/  IMAD.U32 R63, R55.reuse, 0x10000, RZ ;  /* 0x00010000373f7824 */ /* 0x040fe200078e00ff */
[----:B------:R-:W-:Y:S01]  /*5bc0*/  LOP3.LUT R55, R55, 0xffff0000, RZ, 0xc0, !PT ;  /* 0xffff000037377812 */ /* 0x000fe200078ec0ff */
[----:B------:R-:W-:-:S02]  /*5bd0*/  IMAD.U32 R61, R40, 0x10000, RZ ;  /* 0x00010000283d7824 */ /* 0x000fc400078e00ff */
[----:B------:R-:W-:Y:S01]  /*5be0*/  FMUL.FTZ R113, R114, R62 ;  /* 0x0000003e72717220 */ /* 0x000fe20000410000 */
[----:B------:R-:W-:Y:S01]  /*5bf0*/  LOP3.LUT R40, R40, 0xffff0000, RZ, 0xc0, !PT ;  /* 0xffff000028287812 */ /* 0x000fe200078ec0ff */
[----:B------:R-:W-:Y:S01]  /*5c00*/  FMUL.FTZ R39, R52, R48 ;  /* 0x0000003034277220 */ /* 0x000fe20000410000 */
[----:B------:R-:W-:Y:S01]  /*5c10*/  FMUL.FTZ R114, R114, R63 ;  /* 0x0000003f72727220 */ /* 0x000fe20000410000 */
[----:B------:R-:W-:Y:S01]  /*5c20*/  FMUL.FTZ R52, R52, R55 ;  /* 0x0000003734347220 */ /* 0x000fe20000410000 */
[----:B------:R-:W-:Y:S01]  /*5c30*/  PRMT R50, R123, 0x5410, R50 ;  /* 0x000054107b327816 */ /* 0x000fe20000000032 */
[C---:B------:R-:W-:Y:S01]  /*5c40*/  FFMA.FTZ R113, R61.reuse, R63, -R113 ;  /* 0x0000003f3d717223 */ /* 0x040fe20000010871 */
[----:B------:R-:W-:Y:S01]  /*5c50*/  FFMA.FTZ R114, R61, R62, R114 ;  /* 0x0000003e3d727223 */ /* 0x000fe20000010072 */
[----:B------:R-:W-:Y:S01]  /*5c60*/  FFMA.FTZ R52, R40, R48, R52 ;  /* 0x0000003028347223 */ /* 0x000fe20000010034 */
[----:B------:R-:W-:Y:S01]  /*5c70*/  PRMT R38, R123, 0x5432, R38 ;  /* 0x000054327b267816 */ /* 0x000fe20000000026 */
[----:B------:R-:W-:-:S02]  /*5c80*/  IMAD.U32 R61, R54, 0x10000, RZ ;  /* 0x00010000363d7824 */ /* 0x000fc400078e00ff */
[----:B------:R-:W-:Y:S01]  /*5c90*/  FFMA.FTZ R39, R40, R55, -R39 ;  /* 0x0000003728277223 */ /* 0x000fe20000010827 */
[----:B------:R-:W-:Y:S01]  /*5ca0*/  IMAD.U32 R48, R50, 0x10000, RZ ;  /* 0x0001000032307824 */ /* 0x000fe200078e00ff */
[----:B------:R-:W-:Y:S01]  /*5cb0*/  LOP3.LUT R54, R54, 0xffff0000, RZ, 0xc0, !PT ;  /* 0xffff000036367812 */ /* 0x000fe200078ec0ff */
[C---:B------:R-:W-:Y:S01]  /*5cc0*/  IMAD.U32 R51, R38.reuse, 0x10000, RZ ;  /* 0x0001000026337824 */ /* 0x040fe200078e00ff */
[----:B------:R-:W-:Y:S01]  /*5cd0*/  LOP3.LUT R63, R38, 0xffff0000, RZ, 0xc0, !PT ;  /* 0xffff0000263f7812 */ /* 0x000fe200078ec0ff */
[C---:B------:R-:W-:Y:S02]  /*5ce0*/  IMAD.U32 R40, R42.reuse, 0x10000, RZ ;  /* 0x000100002a287824 */ /* 0x040fe400078e00ff */
[CC--:B------:R-:W-:Y:S01]  /*5cf0*/  FMUL.FTZ R55, R61.reuse, R48.reuse ;  /* 0x000000303d377220 */ /* 0x0c0fe20000410000 */
[-C--:B------:R-:W-:Y:S01]  /*5d00*/  FMUL.FTZ R61, R61, R51.reuse ;  /* 0x000000333d3d7220 */ /* 0x080fe20000410000 */
[----:B------:R-:W-:Y:S02]  /*5d10*/  LOP3.LUT R42, R42, 0xffff0000, RZ, 0xc0, !PT ;  /* 0xffff00002a2a7812 */ /* 0x000fe400078ec0ff */
[----:B------:R-:W-:Y:S01]  /*5d20*/  FFMA.FTZ R55, R40, R51, -R55 ;  /* 0x0000003328377223 */ /* 0x000fe20000010837 */
[----:B------:R-:W-:Y:S01]  /*5d30*/  LOP3.LUT R51, R50, 0xffff0000, RZ, 0xc0, !PT ;  /* 0xffff000032337812 */ /* 0x000fe200078ec0ff */
[----:B------:R-:W-:Y:S01]  /*5d40*/  FFMA.FTZ R61, R40, R48, R61 ;  /* 0x00000030283d7223 */ /* 0x000fe2000001003d */
[----:B------:R-:W-:-:S02]  /*5d50*/  F2FP.BF16.F32.PACK_AB R53, R53, R60 ;  /* 0x0000003c3535723e */ /* 0x000fc400000010ff */
[----:B------:R-:W-:Y:S01]  /*5d60*/  F2FP.BF16.F32.PACK_AB R37, R49, R37 ;  /* 0x000000253125723e */ /* 0x000fe200000010ff */
[C---:B------:R-:W-:Y:S01]  /*5d70*/  FMUL.FTZ R115, R54.reuse, R51 ;  /* 0x0000003336737220 */ /* 0x040fe20000410000 */
[----:B------:R-:W-:Y:S01]  /*5d80*/  FMUL.FTZ R54, R54, R63 ;  /* 0x0000003f36367220 */ /* 0x000fe20000410000 */
[----:B------:R-:W-:Y:S01]  /*5d90*/  F2FP.BF16.F32.PACK_AB R59, R41, R59 ;  /* 0x0000003b293b723e */ /* 0x000fe200000010ff */
[----:B------:R-:W-:Y:S02]  /*5da0*/  IMAD.MOV.U32 R41, RZ, RZ, R53 ;  /* 0x000000ffff297224 */ /* 0x000fe400078e0035 */
[C---:B------:R-:W-:Y:S01]  /*5db0*/  FFMA.FTZ R38, R42.reuse, R63, -R115 ;  /* 0x0000003f2a267223 */ /* 0x040fe20000010873 */
[----:B------:R-:W-:Y:S01]  /*5dc0*/  FFMA.FTZ R42, R42, R51, R54 ;  /* 0x000000332a2a7223 */ /* 0x000fe20000010036 */
[----:B------:R-:W-:Y:S01]  /*5dd0*/  F2FP.BF16.F32.PACK_AB R36, R43, R36 ;  /* 0x000000242b24723e */ /* 0x000fe200000010ff */
[----:B------:R-:W-:Y:S01]  /*5de0*/  IMAD.MOV.U32 R53, RZ, RZ, R59 ;  /* 0x000000ffff357224 */ /* 0x000fe200078e003b */
[----:B------:R-:W-:Y:S01]  /*5df0*/  F2FP.BF16.F32.PACK_AB R40, R39, R113 ;  /* 0x000000712728723e */ /* 0x000fe200000010ff */
[----:B------:R-:W-:Y:S01]  /*5e00*/  IMAD.MOV.U32 R43, RZ, RZ, R37 ;  /* 0x000000ffff2b7224 */ /* 0x000fe200078e0025 */
[----:B------:R-:W-:Y:S01]  /*5e10*/  F2FP.BF16.F32.PACK_AB R38, R38, R55 ;  /* 0x000000372626723e */ /* 0x000fe200000010ff */
[----:B------:R-:W-:Y:S01]  /*5e20*/  IMAD.MOV.U32 R55, RZ, RZ, R36 ;  /* 0x000000ffff377224 */ /* 0x000fe200078e0024 */
[----:B------:R-:W-:-:S02]  /*5e30*/  F2FP.BF16.F32.PACK_AB R54, R42, R61 ;  /* 0x0000003d2a36723e */ /* 0x000fc400000010ff */
[----:B------:R-:W-:Y:S01]  /*5e40*/  F2FP.BF16.F32.PACK_AB R52, R52, R114 ;  /* 0x000000723434723e */ /* 0x000fe200000010ff */
[----:B------:R-:W-:-:S07]  /*5e50*/  IMAD.MOV.U32 R42, RZ, RZ, R38 ;  /* 0x000000ffff2a7224 */ /* 0x000fce00078e0026 */
.L_x_359:
[----:B------:R-:W-:Y:S05]  /*5e60*/  BSYNC B2 ;  /* 0x0000000000027941 */ /* 0x000fea0003800000 */
.L_x_358:
[----:B------:R-:W-:-:S13]  /*5e70*/  ISETP.GE.AND P4, PT, R58, R106, PT ;  /* 0x0000006a3a00720c */ /* 0x000fda0003f86270 */
[--C-:B------:R-:W-:Y:S02]  /*5e80*/  @!P4 SHF.R.S32.HI R36, RZ, 0x1f, R58.reuse ;  /* 0x0000001fff24c819 */ /* 0x100fe4000001143a */
[----:B------:R-:W-:-:S04]  /*5e90*/  @!P4 IADD3 R58, P5, P6, R24, R94, R58 ;  /* 0x0000005e183ac210 */ /* 0x000fc80007ebe03a */
[----:B------:R-:W-:Y:S02]  /*5ea0*/  @!P4 IADD3.X R39, R0, R111, R36, P5, P6 ;  /* 0x0000006f0027c210 */ /* 0x000fe40002fec424 */
[----:B------:R-:W-:-:S04]  /*5eb0*/  LEA R36, P5, R56, R92, 0x1 ;  /* 0x0000005c38247211 */ /* 0x000fc800078a08ff */
[----:B------:R-:W-:Y:S02]  /*5ec0*/  LEA.HI.X R37, R56, R93, R57, 0x1, P5 ;  /* 0x0000005d38257211 */ /* 0x000fe400028f0c39 */
[----:B------:R-:W-:-:S03]  /*5ed0*/  @!P4 LEA R38, P5, R58, R92, 0x1 ;  /* 0x0000005c3a26c211 */ /* 0x000fc600078a08ff */
[----:B-1----:R3:W-:Y:S01]  /*5ee0*/  STG.E.128 desc[UR60][R36.64], R40 ;  /* 0x0000002824007986 */ /* 0x0027e2000c101d3c */
[----:B------:R-:W-:-:S05]  /*5ef0*/  @!P4 LEA.HI.X R39, R58, R93, R39, 0x1, P5 ;  /* 0x0000005d3a27c211 */ /* 0x000fca00028f0c27 */
[----:B--2---:R3:W-:Y:S04]  /*5f00*/  @!P4 STG.E.128 desc[UR60][R38.64], R52 ;  /* 0x000000342600c986 */ /* 0x0047e8000c101d3c */
.L_x_357:
[----:B------:R-:W-:Y:S05]  /*5f10*/  BSYNC B1 ;  /* 0x0000000000017941 */ /* 0x000fea0003800000 */
.L_x_356:
[----:B------:R-:W-:-:S13]  /*5f20*/  ISETP.NE.AND P4, PT, R12, RZ, PT ;  /* 0x000000ff0c00720c */ /* 0x000fda0003f85270 */
[----:B------:R-:W-:Y:S05]  /*5f30*/  @!P4 BRA `(.L_x_324) ;  /* 0x0000000800b8c947 */ /* 0x000fea0003800000 */
[----:B---3--:R-:W2:Y:S04]  /*5f40*/  LDL R36, [R1+0x44] ;  /* 0x0000440001247983 */ /* 0x008ea80000100800 */
[----:B------:R-:W1:Y:S04]  /*5f50*/  LDL R39, [R1+0x30] ;  /* 0x0000300001277983 */ /* 0x000e680000100800 */
[----:B------:R-:W3:Y:S04]  /*5f60*/  LDL R38, [R1+0x38] ;  /* 0x0000380001267983 */ /* 0x000ee80000100800 */
[----:B------:R-:W4:Y:S04]  /*5f70*/  LDL R37, [R1+0x34] ;  /* 0x0000340001257983 */ /* 0x000f280000100800 */
[----:B------:R-:W5:Y:S01]  /*5f80*/  LDL R50, [R1+0x2c] ;  /* 0x00002c0001327983 */ /* 0x000f620000100800 */
[----:B------:R-:W-:Y:S01]  /*5f90*/  BSSY B1, `(.L_x_360) ;  /* 0x000007c000017945 */ /* 0x000fe20003800000 */
[----:B--2---:R-:W-:-:S02]  /*5fa0*/  LOP3.LUT P6, RZ, R36, 0x1, RZ, 0xc0, !PT ;  /* 0x0000000124ff7812 */ /* 0x004fc400078cc0ff */
[----:B------:R-:W-:Y:S01]  /*5fb0*/  IADD3 R36, P4, P5, R24, R94, R9 ;  /* 0x0000005e18247210 */ /* 0x000fe20007d9e009 */
[----:B-1----:R-:W-:Y:S02]  /*5fc0*/  IMAD.MOV.U32 R40, RZ, RZ, R39 ;  /* 0x000000ffff287224 */ /* 0x002fe400078e0027 */
[----:B---3--:R-:W-:Y:S01]  /*5fd0*/  IMAD.MOV.U32 R39, RZ, RZ, R38 ;  /* 0x000000ffff277224 */ /* 0x008fe200078e0026 */
[----:B------:R-:W-:Y:S01]  /*5fe0*/  SEL R112, R104, R112, !P6 ;  /* 0x0000007068707207 */ /* 0x000fe20007000000 */
[----:B----4-:R-:W-:Y:S01]  /*5ff0*/  IMAD.MOV.U32 R38, RZ, RZ, R37 ;  /* 0x000000ffff267224 */ /* 0x010fe200078e0025 */
[----:B------:R-:W-:Y:S02]  /*6000*/  IADD3.X R37, R0, R111, R96, P4, P5 ;  /* 0x0000006f00257210 */ /* 0x000fe400027ea460 */
[----:B------:R-:W-:-:S04]  /*6010*/  LEA R48, P4, R36, R92, 0x1 ;  /* 0x0000005c24307211 */ /* 0x000fc800078808ff */
[----:B------:R-:W-:Y:S02]  /*6020*/  LEA.HI.X R49, R36, R93, R37, 0x1, P4 ;  /* 0x0000005d24317211 */ /* 0x000fe400020f0c25 */
[----:B------:R-:W-:-:S04]  /*6030*/  SHF.R.S32.HI R37, RZ, 0x1f, R112 ;  /* 0x0000001fff257819 */ /* 0x000fc80000011470 */
[----:B------:R-:W-:-:S04]  /*6040*/  LEA.HI R37, R37, R112, RZ, 0x4 ;  /* 0x0000007025257211 */ /* 0x000fc800078f20ff */
[----:B------:R-:W-:-:S04]  /*6050*/  SHF.R.S32.HI R36, RZ, 0x4, R37 ;  /* 0x00000004ff247819 */ /* 0x000fc80000011425 */
[----:B------:R-:W-:-:S04]  /*6060*/  LEA.HI.SX32 R36, R7, R36, 0x1d ;  /* 0x0000002407247211 */ /* 0x000fc800078feaff */
[----:B------:R-:W-:Y:S01]  /*6070*/  SHF.R.S32.HI R37, RZ, 0x1f, R36 ;  /* 0x0000001fff257819 */ /* 0x000fe20000011424 */
[----:B------:R-:W-:-:S03]  /*6080*/  IMAD.SHL.U32 R51, R36, 0x8, RZ ;  /* 0x0000000824337824 */ /* 0x000fc600078e00ff */
[----:B------:R-:W-:Y:S02]  /*6090*/  LEA.HI R37, R37, R36, RZ, 0x2 ;  /* 0x0000002425257211 */ /* 0x000fe400078f10ff */
[----:B------:R-:W-:Y:S02]  /*60a0*/  LOP3.LUT R36, R40, 0x18, R51, 0xf8, !PT ;  /* 0x0000001828247812 */ /* 0x000fe400078ef833 */
[----:B------:R-:W-:Y:S02]  /*60b0*/  SHF.R.S32.HI R37, RZ, 0x2, R37 ;  /* 0x00000002ff257819 */ /* 0x000fe40000011425 */
[----:B------:R-:W-:-:S03]  /*60c0*/  LOP3.LUT R36, R36, R38, RZ, 0x3c, !PT ;  /* 0x0000002624247212 */ /* 0x000fc600078e3cff */
[----:B------:R-:W-:-:S04]  /*60d0*/  IMAD R37, R37, 0x1200, R39 ;  /* 0x0000120025257824 */ /* 0x000fc800078e0227 */
        /* <DEDUP_REMOVED lines=9> */
[----:B------:R-:W-:Y:S01]  /*6170*/  SHF.R.U64 R53, R32, 0x10, R33 ;  /* 0x0000001020357819 */ /* 0x000fe20000001221 */
[----:B--2---:R-:W-:Y:S01]  /*6180*/  IMAD.U32 R52, R41, 0x10000, RZ ;  /* 0x0001000029347824 */ /* 0x004fe200078e00ff */
[--C-:B------:R-:W-:Y:S01]  /*6190*/  SHF.R.U64 R32, R34, 0x10, R35.reuse ;  /* 0x0000001022207819 */ /* 0x100fe20000001223 */
[----:B------:R-:W-:Y:S01]  /*61a0*/  IMAD.U32 R58, R43, 0x10000, RZ ;  /* 0x000100002b3a7824 */ /* 0x000fe200078e00ff */
[----:B------:R-:W-:Y:S01]  /*61b0*/  SHF.R.U32.HI R34, RZ, 0x10, R35 ;  /* 0x00000010ff227819 */ /* 0x000fe20000011623 */
[----:B-1----:R-:W-:Y:S01]  /*61c0*/  IMAD.U32 R56, R39, 0x10000, RZ ;  /* 0x0001000027387824 */ /* 0x002fe200078e00ff */
[--C-:B------:R-:W-:Y:S01]  /*61d0*/  SHF.R.U64 R35, R44, 0x10, R45.reuse ;  /* 0x000000102c237819 */ /* 0x100fe2000000122d */
[----:B------:R-:W-:Y:S01]  /*61e0*/  IMAD.U32 R55, R38, 0x10000, RZ ;  /* 0x0001000026377824 */ /* 0x000fe200078e00ff */
[----:B------:R-:W-:Y:S02]  /*61f0*/  SHF.R.U32.HI R45, RZ, 0x10, R45 ;  /* 0x00000010ff2d7819 */ /* 0x000fe4000001162d */
[----:B------:R-:W-:-:S02]  /*6200*/  SHF.R.U32.HI R33, RZ, 0x10, R33 ;  /* 0x00000010ff217819 */ /* 0x000fc40000011621 */
[----:B------:R-:W-:Y:S02]  /*6210*/  PRMT R53, R120, 0x5410, R53 ;  /* 0x0000541078357816 */ /* 0x000fe40000000035 */
[----:B------:R-:W-:Y:S02]  /*6220*/  PRMT R59, R122, 0x5432, R45 ;  /* 0x000054327a3b7816 */ /* 0x000fe4000000002d */
[----:B------:R-:W-:Y:S02]  /*6230*/  PRMT R120, R120, 0x5432, R33 ;  /* 0x0000543278787816 */ /* 0x000fe40000000021 */
[--C-:B------:R-:W-:Y:S01]  /*6240*/  SHF.R.U64 R44, R46, 0x10, R47.reuse ;  /* 0x000000102e2c7819 */ /* 0x100fe2000000122f */
[----:B------:R-:W-:Y:S01]  /*6250*/  IMAD.U32 R45, R59, 0x10000, RZ ;  /* 0x000100003b2d7824 */ /* 0x000fe200078e00ff */
[----:B------:R-:W-:Y:S01]  /*6260*/  SHF.R.U32.HI R46, RZ, 0x10, R47 ;  /* 0x00000010ff2e7819 */ /* 0x000fe2000001162f */
[----:B------:R-:W-:Y:S01]  /*6270*/  IMAD.U32 R33, R120, 0x10000, RZ ;  /* 0x0001000078217824 */ /* 0x000fe200078e00ff */
[----:B------:R-:W-:Y:S01]  /*6280*/  PRMT R122, R122, 0x5410, R35 ;  /* 0x000054107a7a7816 */ /* 0x000fe20000000023 */
[----:B------:R-:W-:Y:S01]  /*6290*/  IMAD.U32 R47, R37, 0x10000, RZ ;  /* 0x00010000252f7824 */ /* 0x000fe200078e00ff */
[----:B------:R-:W-:Y:S01]  /*62a0*/  LOP3.LUT R54, R41, 0xffff0000, RZ, 0xc0, !PT ;  /* 0xffff000029367812 */ /* 0x000fe200078ec0ff */
[C---:B------:R-:W-:Y:S01]  /*62b0*/  FMUL.FTZ R60, R52.reuse, R45 ;  /* 0x0000002d343c7220 */ /* 0x040fe20000410000 */
[----:B------:R-:W-:Y:S01]  /*62c0*/  PRMT R44, R121, 0x5410, R44 ;  /* 0x00005410792c7816 */ /* 0x000fe2000000002c */
[-C--:B------:R-:W-:Y:S01]  /*62d0*/  FMUL.FTZ R52, R52, R33.reuse ;  /* 0x0000002134347220 */ /* 0x080fe20000410000 */
[----:B------:R-:W-:Y:S01]  /*62e0*/  LOP3.LUT R35, R59, 0xffff0000, RZ, 0xc0, !PT ;  /* 0xffff00003b237812 */ /* 0x000fe200078ec0ff */
[----:B------:R-:W-:Y:S01]  /*62f0*/  FFMA.FTZ R33, R47, R33, -R60 ;  /* 0x000000212f217223 */ /* 0x000fe2000001083c */
[----:B------:R-:W-:Y:S01]  /*6300*/  PRMT R121, R121, 0x5432, R46 ;  /* 0x0000543279797816 */ /* 0x000fe2000000002e */
[----:B------:R-:W-:Y:S01]  /*6310*/  FFMA.FTZ R47, R47, R45, R52 ;  /* 0x0000002d2f2f7223 */ /* 0x000fe20000010034 */
[----:B------:R-:W-:Y:S01]  /*6320*/  PRMT R34, R119, 0x5432, R34 ;  /* 0x0000543277227816 */ /* 0x000fe20000000022 */
[----:B------:R-:W-:Y:S01]  /*6330*/  FMUL.FTZ R63, R54, R35 ;  /* 0x00000023363f7220 */ /* 0x000fe20000410000 */
[----:B------:R-:W-:Y:S01]  /*6340*/  LOP3.LUT R50, R37, 0xffff0000, RZ, 0xc0, !PT ;  /* 0xffff000025327812 */ /* 0x000fe200078ec0ff */
[----:B------:R-:W-:Y:S01]  /*6350*/  IMAD.U32 R61, R121, 0x10000, RZ ;  /* 0x00010000793d7824 */ /* 0x000fe200078e00ff */
[----:B------:R-:W-:Y:S01]  /*6360*/  LOP3.LUT R59, R120, 0xffff0000, RZ, 0xc0, !PT ;  /* 0xffff0000783b7812 */ /* 0x000fe200078ec0ff */
[----:B------:R-:W-:Y:S01]  /*6370*/  IMAD.U32 R45, R34, 0x10000, RZ ;  /* 0x00010000222d7824 */ /* 0x000fe200078e00ff */
[----:B------:R-:W-:Y:S01]  /*6380*/  LOP3.LUT R43, R43, 0xffff0000, RZ, 0xc0, !PT ;  /* 0xffff00002b2b7812 */ /* 0x000fe200078ec0ff */
[----:B------:R-:W-:Y:S01]  /*6390*/  IMAD.U32 R41, R40, 0x10000, RZ ;  /* 0x0001000028297824 */ /* 0x000fe200078e00ff */
[----:B------:R-:W-:Y:S01]  /*63a0*/  LOP3.LUT R52, R121, 0xffff0000, RZ, 0xc0, !PT ;  /* 0xffff000079347812 */ /* 0x000fe200078ec0ff */
[-C--:B------:R-:W-:Y:S01]  /*63b0*/  FMUL.FTZ R103, R54, R59.reuse ;  /* 0x0000003b36677220 */ /* 0x080fe20000410000 */
[----:B------:R-:W-:Y:S01]  /*63c0*/  FFMA.FTZ R46, R50, R59, -R63 ;  /* 0x0000003b322e7223 */ /* 0x000fe2000001083f */
[C---:B------:R-:W-:Y:S01]  /*63d0*/  FMUL.FTZ R59, R58.reuse, R61 ;  /* 0x0000003d3a3b7220 */ /* 0x040fe20000410000 */
[----:B------:R-:W-:Y:S01]  /*63e0*/  FMUL.FTZ R58, R58, R45 ;  /* 0x0000002d3a3a7220 */ /* 0x000fe20000410000 */
[----:B------:R-:W-:Y:S01]  /*63f0*/  FFMA.FTZ R50, R50, R35, R103 ;  /* 0x0000002332327223 */ /* 0x000fe20000010067 */
[----:B------:R-:W-:Y:S01]  /*6400*/  LOP3.LUT R34, R34, 0xffff0000, RZ, 0xc0, !PT ;  /* 0xffff000022227812 */ /* 0x000fe200078ec0ff */
[C---:B------:R-:W-:Y:S01]  /*6410*/  FFMA.FTZ R35, R56.reuse, R45, -R59 ;  /* 0x0000002d38237223 */ /* 0x040fe2000001083b */
[----:B------:R-:W-:Y:S01]  /*6420*/  LOP3.LUT R39, R39, 0xffff0000, RZ, 0xc0, !PT ;  /* 0xffff000027277812 */ /* 0x000fe200078ec0ff */
[----:B------:R-:W-:Y:S01]  /*6430*/  FFMA.FTZ R56, R56, R61, R58 ;  /* 0x0000003d38387223 */ /* 0x000fe2000001003a */
[----:B------:R-:W-:Y:S01]  /*6440*/  FMUL.FTZ R60, R43, R52 ;  /* 0x000000342b3c7220 */ /* 0x000fe20000410000 */
[----:B------:R-:W-:-:S02]  /*6450*/  IMAD.U32 R58, R122, 0x10000, RZ ;  /* 0x000100007a3a7824 */ /* 0x000fc400078e00ff */
[-C--:B------:R-:W-:Y:S01]  /*6460*/  FMUL.FTZ R62, R43, R34.reuse ;  /* 0x000000222b3e7220 */ /* 0x080fe20000410000 */
[----:B------:R-:W-:Y:S02]  /*6470*/  IMAD.U32 R54, R53, 0x10000, RZ ;  /* 0x0001000035367824 */ /* 0x000fe400078e00ff */
[----:B------:R-:W-:Y:S01]  /*6480*/  FFMA.FTZ R34, R39, R34, -R60 ;  /* 0x0000002227227223 */ /* 0x000fe2000001083c */
[----:B------:R-:W-:Y:S02]  /*6490*/  IMAD.U32 R37, R36, 0x10000, RZ ;  /* 0x0001000024257824 */ /* 0x000fe400078e00ff */
[C---:B------:R-:W-:Y:S01]  /*64a0*/  FMUL.FTZ R60, R41.reuse, R58 ;  /* 0x0000003a293c7220 */ /* 0x040fe20000410000 */
[----:B------:R-:W-:Y:S01]  /*64b0*/  FMUL.FTZ R45, R41, R54 ;  /* 0x00000036292d7220 */ /* 0x000fe20000410000 */
[----:B------:R-:W-:Y:S01]  /*64c0*/  LOP3.LUT R40, R40, 0xffff0000, RZ, 0xc0, !PT ;  /* 0xffff000028287812 */ /* 0x000fe200078ec0ff */
[----:B------:R-:W-:Y:S01]  /*64d0*/  FFMA.FTZ R39, R39, R52, R62 ;  /* 0x0000003427277223 */ /* 0x000fe2000001003e */
[----:B------:R-:W-:Y:S01]  /*64e0*/  LOP3.LUT R43, R122, 0xffff0000, RZ, 0xc0, !PT ;  /* 0xffff00007a2b7812 */ /* 0x000fe200078ec0ff */
[----:B------:R-:W-:Y:S01]  /*64f0*/  FFMA.FTZ R41, R37, R54, -R60 ;  /* 0x0000003625297223 */ /* 0x000fe2000001083c */
[----:B------:R-:W-:Y:S01]  /*6500*/  LOP3.LUT R53, R53, 0xffff0000, RZ, 0xc0, !PT ;  /* 0xffff000035357812 */ /* 0x000fe200078ec0ff */
[----:B------:R-:W-:Y:S01]  /*6510*/  FFMA.FTZ R37, R37, R58, R45 ;  /* 0x0000003a25257223 */ /* 0x000fe2000001002d */
[----:B------:R-:W-:Y:S01]  /*6520*/  LOP3.LUT R57, R38, 0xffff0000, RZ, 0xc0, !PT ;  /* 0xffff000026397812 */ /* 0x000fe200078ec0ff */
[----:B------:R-:W-:Y:S01]  /*6530*/  IMAD.U32 R38, R42, 0x10000, RZ ;  /* 0x000100002a267824 */ /* 0x000fe200078e00ff */
[----:B------:R-:W-:Y:S01]  /*6540*/  PRMT R32, R119, 0x5410, R32 ;  /* 0x0000541077207816 */ /* 0x000fe20000000020 */
[----:B------:R-:W-:Y:S01]  /*6550*/  IMAD.U32 R45, R44, 0x10000, RZ ;  /* 0x000100002c2d7824 */ /* 0x000fe200078e00ff */
[----:B------:R-:W-:Y:S01]  /*6560*/  LOP3.LUT R42, R42, 0xffff0000, RZ, 0xc0, !PT ;  /* 0xffff00002a2a7812 */ /* 0x000fe200078ec0ff */
[----:B------:R-:W-:Y:S01]  /*6570*/  FMUL.FTZ R59, R40, R43 ;  /* 0x0000002b283b7220 */ /* 0x000fe20000410000 */
[----:B------:R-:W-:Y:S01]  /*6580*/  LOP3.LUT R44, R44, 0xffff0000, RZ, 0xc0, !PT ;  /* 0xffff00002c2c7812 */ /* 0x000fe200078ec0ff */
[----:B------:R-:W-:Y:S01]  /*6590*/  FMUL.FTZ R61, R40, R53 ;  /* 0x00000035283d7220 */ /* 0x000fe20000410000 */
[----:B------:R-:W-:Y:S01]  /*65a0*/  LOP3.LUT R36, R36, 0xffff0000, RZ, 0xc0, !PT ;  /* 0xffff000024247812 */ /* 0x000fe200078ec0ff */
[C---:B------:R-:W-:Y:S01]  /*65b0*/  IMAD.U32 R40, R32.reuse, 0x10000, RZ ;  /* 0x0001000020287824 */ /* 0x040fe200078e00ff */
[----:B------:R-:W-:Y:S01]  /*65c0*/  LOP3.LUT R32, R32, 0xffff0000, RZ, 0xc0, !PT ;  /* 0xffff000020207812 */ /* 0x000fe200078ec0ff */
[----:B------:R-:W-:Y:S01]  /*65d0*/  FMUL.FTZ R54, R38, R45 ;  /* 0x0000002d26367220 */ /* 0x000fe20000410000 */
[----:B------:R-:W-:Y:S01]  /*65e0*/  FMUL.FTZ R58, R42, R44 ;  /* 0x0000002c2a3a7220 */ /* 0x000fe20000410000 */
[C---:B------:R-:W-:Y:S01]  /*65f0*/  FFMA.FTZ R52, R36.reuse, R53, -R59 ;  /* 0x0000003524347223 */ /* 0x040fe2000001083b */
[----:B------:R-:W-:Y:S01]  /*6600*/  FFMA.FTZ R36, R36, R43, R61 ;  /* 0x0000002b24247223 */ /* 0x000fe2000001003d */
[----:B------:R-:W-:Y:S01]  /*6610*/  FMUL.FTZ R38, R38, R40 ;  /* 0x0000002826267220 */ /* 0x000fe20000410000 */
[----:B------:R-:W-:Y:S01]  /*6620*/  FMUL.FTZ R53, R42, R32 ;  /* 0x000000202a357220 */ /* 0x000fe20000410000 */
[----:B------:R-:W-:Y:S01]  /*6630*/  FFMA.FTZ R54, R55, R40, -R54 ;  /* 0x0000002837367223 */ /* 0x000fe20000010836 */
[----:B------:R-:W-:Y:S01]  /*6640*/  FFMA.FTZ R43, R57, R32, -R58 ;  /* 0x00000020392b7223 */ /* 0x000fe2000001083a */
[----:B------:R-:W-:Y:S01]  /*6650*/  FFMA.FTZ R38, R55, R45, R38 ;  /* 0x0000002d37267223 */ /* 0x000fe20000010026 */
[----:B------:R-:W-:Y:S01]  /*6660*/  FFMA.FTZ R53, R57, R44, R53 ;  /* 0x0000002c39357223 */ /* 0x000fe20000010035 */
[----:B------:R-:W-:-:S02]  /*6670*/  F2FP.BF16.F32.PACK_AB R33, R46, R33 ;  /* 0x000000212e21723e */ /* 0x000fc400000010ff */
[----:B------:R-:W-:Y:S02]  /*6680*/  F2FP.BF16.F32.PACK_AB R43, R43, R54 ;  /* 0x000000362b2b723e */ /* 0x000fe400000010ff */
[----:B------:R-:W-:Y:S02]  /*6690*/  F2FP.BF16.F32.PACK_AB R34, R34, R35 ;  /* 0x000000232222723e */ /* 0x000fe400000010ff */
[----:B------:R-:W-:Y:S02]  /*66a0*/  F2FP.BF16.F32.PACK_AB R47, R50, R47 ;  /* 0x0000002f322f723e */ /* 0x000fe400000010ff */
[----:B------:R-:W-:Y:S01]  /*66b0*/  F2FP.BF16.F32.PACK_AB R56, R39, R56 ;  /* 0x000000382738723e */ /* 0x000fe200000010ff */
[----:B------:R-:W-:Y:S01]  /*66c0*/  IMAD.MOV.U32 R39, RZ, RZ, R34 ;  /* 0x000000ffff277224 */ /* 0x000fe200078e0022 */
[----:B------:R-:W-:Y:S01]  /*66d0*/  F2FP.BF16.F32.PACK_AB R32, R52, R41 ;  /* 0x000000293420723e */ /* 0x000fe200000010ff */
[----:B------:R-:W-:Y:S01]  /*66e0*/  IMAD.MOV.U32 R41, RZ, RZ, R47 ;  /* 0x000000ffff297224 */ /* 0x000fe200078e002f */
[----:B------:R-:W-:Y:S01]  /*66f0*/  F2FP.BF16.F32.PACK_AB R42, R53, R38 ;  /* 0x00000026352a723e */ /* 0x000fe200000010ff */
[----:B------:R-:W-:Y:S01]  /*6700*/  IMAD.MOV.U32 R38, RZ, RZ, R43 ;  /* 0x000000ffff267224 */ /* 0x000fe200078e002b */
[----:B------:R-:W-:Y:S01]  /*6710*/  F2FP.BF16.F32.PACK_AB R40, R36, R37 ;  /* 0x000000252428723e */ /* 0x000fe200000010ff */
[----:B------:R-:W-:-:S02]  /*6720*/  IMAD.MOV.U32 R36, RZ, RZ, R32 ;  /* 0x000000ffff247224 */ /* 0x000fc400078e0020 */
[----:B------:R-:W-:Y:S02]  /*6730*/  IMAD.MOV.U32 R37, RZ, RZ, R33 ;  /* 0x000000ffff257224 */ /* 0x000fe400078e0021 */
[----:B------:R-:W-:-:S07]  /*6740*/  IMAD.MOV.U32 R43, RZ, RZ, R56 ;  /* 0x000000ffff2b7224 */ /* 0x000fce00078e0038 */
.L_x_361:
[----:B------:R-:W-:Y:S05]  /*6750*/  BSYNC B1 ;  /* 0x0000000000017941 */ /* 0x000fea0003800000 */
.L_x_360:
[----:B-1----:R4:W-:Y:S01]  /*6760*/  STG.E.128 desc[UR60][R48.64], R36 ;  /* 0x0000002430007986 */ /* 0x0029e2000c101d3c */
[----:B------:R-:W-:-:S13]  /*6770*/  ISETP.GE.AND P4, PT, R51, R106, PT ;  /* 0x0000006a3300720c */ /* 0x000fda0003f86270 */
[----:B------:R-:W-:Y:S05]  /*6780*/  @P4 BRA `(.L_x_324) ;  /* 0x0000000000a44947 */ /* 0x000fea0003800000 */
[--C-:B------:R-:W-:Y:S02]  /*6790*/  SHF.R.S32.HI R32, RZ, 0x1f, R51.reuse ;  /* 0x0000001fff207819 */ /* 0x100fe40000011433 */
[----:B------:R-:W-:-:S04]  /*67a0*/  IADD3 R51, P4, P5, R24, R94, R51 ;  /* 0x0000005e18337210 */ /* 0x000fc80007d9e033 */
[----:B------:R-:W-:Y:S02]  /*67b0*/  IADD3.X R32, R0, R111, R32, P4, P5 ;  /* 0x0000006f00207210 */ /* 0x000fe400027ea420 */
[----:B------:R-:W-:-:S04]  /*67c0*/  LEA R92, P4, R51, R92, 0x1 ;  /* 0x0000005c335c7211 */ /* 0x000fc800078808ff */
[----:B------:R-:W-:-:S05]  /*67d0*/  LEA.HI.X R93, R51, R93, R32, 0x1, P4 ;  /* 0x0000005d335d7211 */ /* 0x000fca00020f0c20 */
[----:B--2---:R1:W-:Y:S01]  /*67e0*/  STG.E.128 desc[UR60][R92.64], R40 ;  /* 0x000000285c007986 */ /* 0x0043e2000c101d3c */
[----:B------:R-:W-:Y:S05]  /*67f0*/  BRA `(.L_x_324) ;  /* 0x0000000000887947 */ /* 0x000fea0003800000 */
.L_x_317:
[----:B------:R-:W2:Y:S02]  /*6800*/  LDL R32, [R1+0x40] ;  /* 0x0000400001207983 */ /* 0x000ea40000100800 */
[----:B--2---:R-:W-:-:S13]  /*6810*/  R2UR UR4, R32 ;  /* 0x00000000200472ca */ /* 0x004fda00000e0000 */
[----:B------:R-:W-:-:S06]  /*6820*/  UISETP.NE.AND UP0, UPT, UR4, 0x3, UPT ;  /* 0x000000030400788c */ /* 0x000fcc000bf05270 */
[----:B------:R-:W-:-:S13]  /*6830*/  PLOP3.LUT P3, PT, PT, PT, UP0, 0x80, 0x0 ;  /* 0x000000000000781c */ /* 0x000fda0003f6f008 */
[----:B------:R-:W-:Y:S05]  /*6840*/  @!P3 BRA `(.L_x_362) ;  /* 0x000000000004b947 */ /* 0x000fea0003800000 */
[----:B------:R-:W-:Y:S01]  /*6850*/  BPT.TRAP 0x1 ;  /* 0x000000040000795c */ /* 0x000fe20000300000 */
.L_x_362:
[----:B------:R-:W-:Y:S01]  /*6860*/  IMAD R20, R19, 0x8, R18 ;  /* 0x0000000813147824 */ /* 0x000fe200078e0212 */
[----:B------:R-:W-:Y:S01]  /*6870*/  SHF.L.U32 R87, R149, 0x1f, RZ ;  /* 0x0000001f95577819 */ /* 0x000fe200000006ff */
[----:B------:R-:W-:Y:S01]  /*6880*/  IMAD R86, R22, -0x90, R2 ;  /* 0xffffff7016567824 */ /* 0x000fe200078e0202 */
[----:B------:R-:W-:Y:S02]  /*6890*/  BSSY B1, `(.L_x_363) ;  /* 0x0000004000017945 */ /* 0x000fe40003800000 */
[----:B------:R-:W0:Y:S02]  /*68a0*/  SYNCS.PHASECHK.TRANS64.TRYWAIT P4, [R20+URZ+0x31c90], R87 ;  /* 0x031c9057140075a7 */ /* 0x000e24000808017f */
[----:B------:R-:W-:Y:S01]  /*68b0*/  VIMNMX R86, R86, 0x90, PT ;  /* 0x0000009056567848 */ /* 0x000fe20003fe0100 */
[----:B0-----:R-:W-:Y:S06]  /*68c0*/  @!P4 BRA `(.L_x_364) ;  /* 0x0000014c000cc947 */ /* 0x001fec0003800000 */
.L_x_552:
[----:B------:R-:W-:Y:S05]  /*68d0*/  BSYNC B1 ;  /* 0x0000000000017941 */ /* 0x000fea0003800000 */
.L_x_363:
[----:B------:R-:W-:-:S13]  /*68e0*/  ISETP.GE.AND P4, PT, R145, R86, PT ;  /* 0x000000569100720c */ /* 0x000fda0003f86270 */
[----:B------:R-:W-:Y:S05]  /*68f0*/  @P4 BRA `(.L_x_324) ;  /* 0x0000000000484947 */ /* 0x000fea0003800000 */
[----:B------:R-:W-:-:S13]  /*6900*/  ISETP.NE.AND P4, PT, R10, RZ, PT ;  /* 0x000000ff0a00720c */ /* 0x000fda0003f85270 */
[----:B------:R-:W1:Y:S04]  /*6910*/  @P4 LDS.128 R32, [R79+0x16800] ;  /* 0x016800004f204984 */ /* 0x000e680000000c00 */
[----:B-1----:R-:W-:Y:S01]  /*6920*/  @P4 STG.E.128 desc[UR60][R36.64], R32 ;  /* 0x0000002024004986 */ /* 0x002fe2000c101d3c */
        /* <DEDUP_REMOVED lines=14> */
[----:B-1----:R1:W-:Y:S02]  /*6a10*/  @P4 STG.E.128 desc[UR60][R36.64+0xa0], R32 ;  /* 0x0000a02024004986 */ /* 0x0023e4000c101d3c */
.L_x_324:
[----:B------:R-:W-:Y:S05]  /*6a20*/  BSYNC B0 ;  /* 0x0000000000007941 */ /* 0x000fea0003800000 */
.L_x_316:
[----:B-1234-:R-:W1:Y:S01]  /*6a30*/  S2R R32, SR_TID.X ;  /* 0x0000000000207919 */ /* 0x01ee620000002100 */
[----:B------:R-:W-:Y:S01]  /*6a40*/  @!PT LDS RZ, [RZ] ;  /* 0x00000000fffff984 */ /* 0x000fe20000000800 */
[----:B------:R-:W-:Y:S01]  /*6a50*/  @!PT LDS RZ, [RZ] ;  /* 0x00000000fffff984 */ /* 0x000fe20000000800 */
[----:B------:R-:W-:Y:S01]  /*6a60*/  @!PT LDS RZ, [RZ] ;  /* 0x00000000fffff984 */ /* 0x000fe20000000800 */
[----:B------:R-:W-:Y:S01]  /*6a70*/  @!PT LDS RZ, [RZ] ;  /* 0x00000000fffff984 */ /* 0x000fe20000000800 */
[----:B------:R2:W-:Y:S06]  /*6a80*/  MEMBAR.ALL.CTA ;  /* 0x0000000000007992 */ /* 0x0005ec0000008000 */
[----:B--2---:R-:W2:Y:S01]  /*6a90*/  FENCE.VIEW.ASYNC.S ;  /* 0x00000000000073c6 */ /* 0x004ea20000000000 */
[----:B------:R-:W-:Y:S05]  /*6aa0*/  WARPSYNC.ALL ;  /* 0x0000000000007948 */ /* 0x000fea0003800000 */
[----:B------:R-:W-:Y:S01]  /*6ab0*/  BSSY B0, `(.L_x_365) ;  /* 0x0000009000007945 */ /* 0x000fe20003800000 */
[----:B-1----:R-:W-:Y:S01]  /*6ac0*/  LOP3.LUT R32, R32, 0x7f, RZ, 0xc0, !PT ;  /* 0x0000007f20207812 */ /* 0x002fe200078ec0ff */
[----:B--2---:R1:W-:Y:S03]  /*6ad0*/  BAR.SYNC.DEFER_BLOCKING R109, 0x80 ;  /* 0x0002006d0000751d */ /* 0x0043e60000010000 */
[----:B------:R-:W-:-:S13]  /*6ae0*/  ISETP.NE.AND P4, PT, R32, RZ, PT ;  /* 0x000000ff2000720c */ /* 0x000fda0003f85270 */
[----:B------:R-:W-:-:S05]  /*6af0*/  @!P4 VIADD R32, R20, 0x31ca0 ;  /* 0x00031ca01420c836 */ /* 0x000fca0000000000 */
[----:B------:R-:W-:-:S04]  /*6b00*/  @!P4 PRMT R32, RZ, 0x654, R32 ;  /* 0x00000654ff20c816 */ /* 0x000fc80000000020 */
[----:B------:R1:W-:Y:S01]  /*6b10*/  @!P4 SYNCS.ARRIVE.TRANS64.RED.A1T0 RZ, [R32+URZ], RZ ;  /* 0x000000ff20ffc9a7 */ /* 0x0003e2000810043f */
[----:B------:R-:W-:Y:S05]  /*6b20*/  @!P3 BRA `(.L_x_366) ;  /* 0x000000000004b947 */ /* 0x000fea0003800000 */
[----:B------:R-:W-:Y:S01]  /*6b30*/  BPT.TRAP 0x1 ;  /* 0x000000040000795c */ /* 0x000fe20000300000 */
.L_x_366:
[----:B------:R-:W-:Y:S05]  /*6b40*/  BSYNC B0 ;  /* 0x0000000000007941 */ /* 0x000fea0003800000 */
.L_x_365:
[----:B------:R-:W2:Y:S01]  /*6b50*/  SYNCS.PHASECHK.TRANS64.TRYWAIT P3, [R20+URZ+0x31cb0], R87 ;  /* 0x031cb057140075a7 */ /* 0x000ea2000806017f */
[----:B------:R-:W-:Y:S04]  /*6b60*/  BSSY B0, `(.L_x_367) ;  /* 0x0000002000007945 */ /* 0x000fe80003800000 */
[----:B--2---:R-:W-:Y:S05]  /*6b70*/  @!P3 BRA `(.L_x_368) ;  /* 0x000001480074b947 */ /* 0x004fea0003800000 */
.L_x_553:
[----:B------:R-:W-:Y:S05]  /*6b80*/  BSYNC B0 ;  /* 0x0000000000007941 */ /* 0x000fea0003800000 */
.L_x_367:
[----:B------:R-:W-:Y:S01]  /*6b90*/  ISETP.GE.AND P3, PT, R145, R86, PT ;  /* 0x000000569100720c */ /* 0x000fe20003f66270 */
[----:B------:R-:W-:-:S12]  /*6ba0*/  BSSY B0, `(.L_x_369) ;  /* 0x0000022000007945 */ /* 0x000fd80003800000 */
[----:B------:R-:W-:Y:S05]  /*6bb0*/  @P3 BRA `(.L_x_370) ;  /* 0x0000000000803947 */ /* 0x000fea0003800000 */
[----:B------:R-:W3:Y:S04]  /*6bc0*/  LDL R39, [R1+0x2c] ;  /* 0x00002c0001277983 */ /* 0x000ee80000100800 */
[----:B------:R-:W4:Y:S01]  /*6bd0*/  LDL R38, [R1+0x28] ;  /* 0x0000280001267983 */ /* 0x000f220000100800 */
[----:B------:R-:W-:Y:S01]  /*6be0*/  IMAD.WIDE R34, R22, 0x90, R74 ;  /* 0x0000009016227825 */ /* 0x000fe200078e024a */
[----:B------:R-:W-:-:S03]  /*6bf0*/  ULDC.64 UR4, c[0x0][0x318] ;  /* 0x0000c60000047ab9 */ /* 0x000fc60000000a00 */
[----:B------:R-:W-:Y:S02]  /*6c00*/  IMAD R35, R35, UR4, RZ ;  /* 0x0000000423237c24 */ /* 0x000fe4000f8e02ff */
[----:B-1----:R-:W-:Y:S02]  /*6c10*/  IMAD.MOV.U32 R32, RZ, RZ, R26 ;  /* 0x000000ffff207224 */ /* 0x002fe400078e001a */
[----:B------:R-:W-:Y:S02]  /*6c20*/  IMAD.MOV.U32 R33, RZ, RZ, R84 ;  /* 0x000000ffff217224 */ /* 0x000fe400078e0054 */
[C---:B------:R-:W-:Y:S02]  /*6c30*/  IMAD R35, R34.reuse, UR5, R35 ;  /* 0x0000000522237c24 */ /* 0x040fe4000f8e0223 */
[----:B------:R-:W-:Y:S01]  /*6c40*/  IMAD.WIDE.U32 R32, R34, UR4, R32 ;  /* 0x0000000422207c25 */ /* 0x000fe2000f8e0020 */
[----:B------:R-:W-:-:S03]  /*6c50*/  ULDC.64 UR4, c[0x0][0x308] ;  /* 0x0000c20000047ab9 */ /* 0x000fc60000000a00 */
[----:B------:R-:W-:Y:S01]  /*6c60*/  IMAD.IADD R33, R33, 0x1, R35 ;  /* 0x0000000121217824 */ /* 0x000fe200078e0223 */
[----:B------:R-:W-:Y:S01]  /*6c70*/  LEA R36, P3, R32, UR4, 0x1 ;  /* 0x0000000420247c11 */ /* 0x000fe2000f8608ff */
[----:B------:R-:W-:-:S03]  /*6c80*/  ULDC UR4, c[0x0][0x2e4] ;  /* 0x0000b90000047ab9 */ /* 0x000fc60000000800 */
[----:B------:R-:W-:Y:S02]  /*6c90*/  LEA.HI.X R37, R32, UR5, R33, 0x1, P3 ;  /* 0x0000000520257c11 */ /* 0x000fe400098f0c21 */
[----:B------:R-:W-:-:S13]  /*6ca0*/  ISETP.GE.AND P3, PT, R146, UR4, PT ;  /* 0x0000000492007c0c */ /* 0x000fda000bf66270 */
[----:B------:R-:W1:Y:S04]  /*6cb0*/  @!P3 LDS.128 R32, [R79] ;  /* 0x000000004f20b984 */ /* 0x000e680000000c00 */
[----:B-1----:R-:W-:Y:S01]  /*6cc0*/  @!P3 STG.E.128 desc[UR60][R36.64], R32 ;  /* 0x000000202400b986 */ /* 0x002fe2000c101d3c */
[----:B---3--:R-:W-:-:S13]  /*6cd0*/  ISETP.GE.AND P3, PT, R39, UR4, PT ;  /* 0x0000000427007c0c */ /* 0x008fda000bf66270 */
[----:B------:R-:W1:Y:S04]  /*6ce0*/  @!P3 LDS.128 R32, [R79+0x2400] ;  /* 0x002400004f20b984 */ /* 0x000e680000000c00 */
[----:B-1----:R-:W-:Y:S01]  /*6cf0*/  @!P3 STG.E.128 desc[UR60][R36.64+0x40], R32 ;  /* 0x000040202400b986 */ /* 0x002fe2000c101d3c */
[----:B------:R-:W-:-:S13]  /*6d00*/  ISETP.GE.AND P3, PT, R4, UR4, PT ;  /* 0x0000000404007c0c */ /* 0x000fda000bf66270 */
[----:B------:R-:W1:Y:S04]  /*6d10*/  @!P3 LDS.128 R32, [R79+0x4800] ;  /* 0x004800004f20b984 */ /* 0x000e680000000c00 */
[----:B-1----:R-:W-:Y:S01]  /*6d20*/  @!P3 STG.E.128 desc[UR60][R36.64+0x80], R32 ;  /* 0x000080202400b986 */ /* 0x002fe2000c101d3c */
[----:B----4-:R-:W-:-:S13]  /*6d30*/  ISETP.GE.AND P3, PT, R38, UR4, PT ;  /* 0x0000000426007c0c */ /* 0x010fda000bf66270 */
[----:B------:R-:W1:Y:S04]  /*6d40*/  @!P3 LDS.128 R32, [R21] ;  /* 0x000000001520b984 */ /* 0x000e680000000c00 */
[----:B-1----:R-:W-:Y:S01]  /*6d50*/  @!P3 STG.E.128 desc[UR60][R36.64+0x20], R32 ;  /* 0x000020202400b986 */ /* 0x002fe2000c101d3c */
[----:B------:R-:W-:-:S13]  /*6d60*/  ISETP.GE.AND P3, PT, R3, UR4, PT ;  /* 0x0000000403007c0c */ /* 0x000fda000bf66270 */
[----:B------:R-:W1:Y:S04]  /*6d70*/  @!P3 LDS.128 R32, [R21+0x2400] ;  /* 0x002400001520b984 */ /* 0x000e680000000c00 */
[----:B-1----:R-:W-:Y:S01]  /*6d80*/  @!P3 STG.E.128 desc[UR60][R36.64+0x60], R32 ;  /* 0x000060202400b986 */ /* 0x002fe2000c101d3c */
[----:B------:R-:W-:-:S13]  /*6d90*/  ISETP.GE.AND P3, PT, R77, UR4, PT ;  /* 0x000000044d007c0c */ /* 0x000fda000bf66270 */
[----:B------:R-:W1:Y:S04]  /*6da0*/  @!P3 LDS.128 R32, [R21+0x4800] ;  /* 0x004800001520b984 */ /* 0x000e680000000c00 */
[----:B-1----:R3:W-:Y:S02]  /*6db0*/  @!P3 STG.E.128 desc[UR60][R36.64+0xa0], R32 ;  /* 0x0000a0202400b986 */ /* 0x0027e4000c101d3c */
.L_x_370:
[----:B------:R-:W-:Y:S05]  /*6dc0*/  BSYNC B0 ;  /* 0x0000000000007941 */ /* 0x000fea0003800000 */
.L_x_369:
[----:B------:R-:W-:Y:S01]  /*6dd0*/  @!PT LDS RZ, [RZ] ;  /* 0x00000000fffff984 */ /* 0x000fe20000000800 */
[----:B------:R-:W-:Y:S01]  /*6de0*/  @!PT LDS RZ, [RZ] ;  /* 0x00000000fffff984 */ /* 0x000fe20000000800 */
[----:B------:R-:W-:Y:S01]  /*6df0*/  @!PT LDS RZ, [RZ] ;  /* 0x00000000fffff984 */ /* 0x000fe20000000800 */
[----:B------:R-:W-:Y:S01]  /*6e00*/  @!PT LDS RZ, [RZ] ;  /* 0x00000000fffff984 */ /* 0x000fe20000000800 */
[----:B------:R4:W-:Y:S06]  /*6e10*/  MEMBAR.ALL.CTA ;  /* 0x0000000000007992 */ /* 0x0009ec0000008000 */
[----:B----4-:R-:W4:Y:S01]  /*6e20*/  FENCE.VIEW.ASYNC.S ;  /* 0x00000000000073c6 */ /* 0x010f220000000000 */
[----:B0-2---:R-:W-:Y:S02]  /*6e30*/  @!P4 VIADD R20, R20, 0x31cc0 ;  /* 0x00031cc01414c836 */ /* 0x005fe40000000000 */
[----:B------:R-:W-:-:S03]  /*6e40*/  VIADD R19, R19, 0x1 ;  /* 0x0000000113137836 */ /* 0x000fc60000000000 */
[----:B------:R-:W-:Y:S01]  /*6e50*/  @!P4 PRMT R20, RZ, 0x654, R20 ;  /* 0x00000654ff14c816 */ /* 0x000fe20000000014 */
[----:B----4-:R0:W-:Y:S01]  /*6e60*/  BAR.SYNC.DEFER_BLOCKING R109, 0x80 ;  /* 0x0002006d0000751d */ /* 0x0101e20000010000 */
[----:B------:R-:W-:-:S04]  /*6e70*/  ISETP.NE.AND P3, PT, R19, 0x2, PT ;  /* 0x000000021300780c */ /* 0x000fc80003f65270 */
[----:B------:R-:W-:Y:S01]  /*6e80*/  SEL R19, R19, RZ, P3 ;  /* 0x000000ff13137207 */ /* 0x000fe20001800000 */
[----:B------:R2:W-:Y:S02]  /*6e90*/  @!P4 SYNCS.ARRIVE.TRANS64.RED.A1T0 RZ, [R20+URZ], RZ ;  /* 0x000000ff14ffc9a7 */ /* 0x0005e4000810043f */
[----:B--2---:R-:W-:-:S04]  /*6ea0*/  SEL R20, RZ, 0x1, P3 ;  /* 0x00000001ff147807 */ /* 0x004fc80001800000 */
[----:B------:R-:W-:Y:S01]  /*6eb0*/  LOP3.LUT R149, R149, R20, RZ, 0x3c, !PT ;  /* 0x0000001495957212 */ /* 0x000fe200078e3cff */
[----:B0-----:R-:W-:Y:S06]  /*6ec0*/  @P2 BRA `(.L_x_371) ;  /* 0xffffffb800502947 */ /* 0x001fec000383ffff */
[----:B------:R-:W0:Y:S01]  /*6ed0*/  S2R R21, SR_TID.X ;  /* 0x0000000000157919 */ /* 0x000e220000002100 */
[----:B------:R-:W-:Y:S02]  /*6ee0*/  PLOP3.LUT P0, PT, PT, PT, PT, 0x8, 0x0 ;  /* 0x000000000000781c */ /* 0x000fe40003f0e170 */
[----:B0-----:R-:W-:-:S04]  /*6ef0*/  SHF.R.U32.HI R21, RZ, 0x7, R21 ;  /* 0x00000007ff157819 */ /* 0x001fc80000011615 */
[----:B------:R-:W-:-:S13]  /*6f00*/  ISETP.NE.AND P5, PT, R21, 0x1, PT ;  /* 0x000000011500780c */ /* 0x000fda0003fa5270 */
[----:B------:R-:W-:Y:S06]  /*6f10*/  @!P5 BAR.ARV 0x9, 0x100 ;  /* 0x024400000000db1d */ /* 0x000fec0000002000 */
.L_x_311:
[----:B------:R-:W-:Y:S02]  /*6f20*/  ISETP.GE.AND P2, PT, R108, 0x1, PT ;  /* 0x000000016c00780c */ /* 0x000fe40003f46270 */
[----:B------:R-:W-:Y:S02]  /*6f30*/  CS2R R2, SRZ ;  /* 0x0000000000027805 */ /* 0x000fe4000001ff00 */
[----:B------:R-:W-:Y:S02]  /*6f40*/  PLOP3.LUT P1, PT, PT, PT, PT, 0x80, 0x0 ;  /* 0x000000000000781c */ /* 0x000fe40003f2f070 */
[----:B---3--:R-:W-:Y:S02]  /*6f50*/  CS2R R34, SRZ ;  /* 0x0000000000227805 */ /* 0x008fe4000001ff00 */
[----:B------:R-:W-:Y:S02]  /*6f60*/  CS2R R30, SRZ ;  /* 0x00000000001e7805 */ /* 0x000fe4000001ff00 */
[----:B------:R-:W-:-:S02]  /*6f70*/  CS2R R52, SRZ ;  /* 0x0000000000347805 */ /* 0x000fc4000001ff00 */
[----:B------:R-:W-:Y:S02]  /*6f80*/  CS2R R36, SRZ ;  /* 0x0000000000247805 */ /* 0x000fe4000001ff00 */
[----:B------:R-:W-:Y:S01]  /*6f90*/  CS2R R48, SRZ ;  /* 0x0000000000307805 */ /* 0x000fe2000001ff00 */
[----:B------:R-:W-:Y:S01]  /*6fa0*/  IMAD.MOV.U32 R47, RZ, RZ, RZ ;  /* 0x000000ffff2f7224 */ /* 0x000fe200078e00ff */
[----:B------:R-:W-:Y:S02]  /*6fb0*/  CS2R R38, SRZ ;  /* 0x0000000000267805 */ /* 0x000fe4000001ff00 */
[----:B-1----:R-:W-:Y:S02]  /*6fc0*/  CS2R R32, SRZ ;  /* 0x0000000000207805 */ /* 0x002fe4000001ff00 */
        /* <DEDUP_REMOVED lines=10> */
[----:B------:R-:W-:Y:S01]  /*7070*/  CS2R R60, SRZ ;  /* 0x00000000003c7805 */ /* 0x000fe2000001ff00 */
[----:B------:R-:W-:Y:S01]  /*7080*/  IMAD.MOV.U32 R75, RZ, RZ, RZ ;  /* 0x000000ffff4b7224 */ /* 0x000fe200078e00ff */
[----:B------:R-:W-:Y:S01]  /*7090*/  CS2R R76, SRZ ;  /* 0x00000000004c7805 */ /* 0x000fe2000001ff00 */
[----:B------:R-:W-:Y:S01]  /*70a0*/  IMAD.MOV.U32 R0, RZ, RZ, RZ ;  /* 0x000000ffff007224 */ /* 0x000fe200078e00ff */
[----:B------:R-:W-:Y:S02]  /*70b0*/  CS2R R80, SRZ ;  /* 0x0000000000507805 */ /* 0x000fe4000001ff00 */
[----:B------:R-:W-:Y:S01]  /*70c0*/  CS2R R78, SRZ ;  /* 0x00000000004e7805 */ /* 0x000fe2000001ff00 */
[----:B------:R-:W-:Y:S01]  /*70d0*/  IMAD.MOV.U32 R6, RZ, RZ, RZ ;  /* 0x000000ffff067224 */ /* 0x000fe200078e00ff */
[----:B------:R-:W-:Y:S06]  /*70e0*/  @P0 BRA `(.L_x_372) ;  /* 0x00000000000c0947 */ /* 0x000fec0003800000 */
[----:B------:R-:W0:Y:S01]  /*70f0*/  FENCE.VIEW.ASYNC.G ;  /* 0x00000000000073c6 */ /* 0x000e220000000100 */
[----:B------:R-:W-:Y:S05]  /*7100*/  WARPSYNC.ALL ;  /* 0x0000000000007948 */ /* 0x000fea0003800000 */
[----:B0-----:R-:W-:Y:S06]  /*7110*/  BAR.ARV 0xc, 0x1a0 ;  /* 0x0306800000007b1d */ /* 0x001fec0000002000 */
.L_x_372:
[----:B------:R-:W-:Y:S02]  /*7120*/  IMAD.MOV.U32 R74, RZ, RZ, RZ ;  /* 0x000000ffff4a7224 */ /* 0x000fe400078e00ff */
[----:B------:R-:W-:Y:S01]  /*7130*/  IMAD.MOV.U32 R7, RZ, RZ, RZ ;  /* 0x000000ffff077224 */ /* 0x000fe200078e00ff */
[----:B------:R-:W-:Y:S06]  /*7140*/  @!P2 BRA `(.L_x_373) ;  /* 0x000000d4008ca947 */ /* 0x000fec0003800000 */
[----:B------:R-:W-:-:S03]  /*7150*/  UMOV UR4, 0xffffffff ;  /* 0xffffffff00047882 */ /* 0x000fc60000000000 */
[----:B------:R-:W-:Y:S05]  /*7160*/  BRA.DIV UR4, `(.L_x_374) ;  /* 0x00000146040c7947 */ /* 0x000fea000b800000 */
[----:B------:R-:W0:Y:S02]  /*7170*/  S2R R0, SR_TID.X ;  /* 0x0000000000007919 */ /* 0x000e240000002100 */
[----:B0-----:R-:W-:-:S05]  /*7180*/  VIADD R2, R0, 0xffffff80 ;  /* 0xffffff8000027836 */ /* 0x001fca0000000000 */
[----:B------:R-:W-:-:S04]  /*7190*/  SHF.R.S32.HI R0, RZ, 0x1f, R2 ;  /* 0x0000001fff007819 */ /* 0x000fc80000011402 */
[----:B------:R-:W-:-:S04]  /*71a0*/  LEA.HI R0, R0, R2, RZ, 0x7 ;  /* 0x0000000200007211 */ /* 0x000fc800078f38ff */
[----:B------:R-:W-:-:S06]  /*71b0*/  SHF.R.S32.HI R0, RZ, 0x7, R0 ;  /* 0x00000007ff007819 */ /* 0x000fcc0000011400 */
[----:B------:R-:W0:Y:S04]  /*71c0*/  SHFL.IDX PT, R0, R0, RZ, 0x1f ;  /* 0x00001fff00007589 */ /* 0x000e2800000e0000 */
[----:B0-----:R0:W-:Y:S02]  /*71d0*/  STL [R1+0x48], R0 ;  /* 0x0000480001007387 */ /* 0x0011e40000100800 */
.L_x_556:
[----:B------:R-:W0:Y:S01]  /*71e0*/  LDL R3, [R1+0x48] ;  /* 0x0000480001037983 */ /* 0x000e220000100800 */
[----:B------:R-:W-:Y:S01]  /*71f0*/  BSSY B6, `(.L_x_375) ;  /* 0x000001b000067945 */ /* 0x000fe20003800000 */
[----:B0-----:R-:W-:-:S05]  /*7200*/  IMAD.HI R0, R3, 0x55555556, RZ ;  /* 0x5555555603007827 */ /* 0x001fca00078e02ff */
[----:B------:R-:W-:-:S05]  /*7210*/  LEA.HI R2, R0, R0, RZ, 0x1 ;  /* 0x0000000000027211 */ /* 0x000fca00078f08ff */
[----:B------:R-:W-:Y:S02]  /*7220*/  IMAD R2, R2, -0x3, R3 ;  /* 0xfffffffd02027824 */ /* 0x000fe400078e0203 */
[----:B------:R-:W-:-:S04]  /*7230*/  VIADD R3, R18, 0x24300 ;  /* 0x0002430012037836 */ /* 0x000fc80000000000 */
[----:B------:R-:W-:Y:S01]  /*7240*/  IMAD R0, R2, 0x800, R3 ;  /* 0x0000080002007824 */ /* 0x000fe200078e0203 */
[----:B------:R-:W-:-:S04]  /*7250*/  LOP3.LUT P0, RZ, R3, 0x9f, RZ, 0xc0, !PT ;  /* 0x0000009f03ff7812 */ /* 0x000fc8000780c0ff */
[----:B------:R-:W-:-:S04]  /*7260*/  SHF.R.U32.HI R0, RZ, 0x4, R0 ;  /* 0x00000004ff007819 */ /* 0x000fc80000011600 */
[----:B------:R-:W-:-:S05]  /*7270*/  LOP3.LUT R0, R0, 0x3fff, RZ, 0xc0, !PT ;  /* 0x00003fff00007812 */ /* 0x000fca00078ec0ff */
[----:B------:R0:W-:Y:S01]  /*7280*/  STL [R1+0x50], R0 ;  /* 0x0000500001007387 */ /* 0x0001e20000100800 */
[----:B------:R-:W-:Y:S05]  /*7290*/  @!P0 BRA `(.L_x_376) ;  /* 0x0000000000408947 */ /* 0x000fea0003800000 */
[----:B0-----:R-:W-:Y:S01]  /*72a0*/  MOV R0, 0x0 ;  /* 0x0000000000007802 */ /* 0x001fe20000000f00 */
[----:B------:R-:W-:Y:S01]  /*72b0*/  ULDC.64 UR4, c[0x4][0xa8] ;  /* 0x01002a0000047ab9 */ /* 0x000fe20000000a00 */
[----:B------:R-:W-:Y:S01]  /*72c0*/  ULDC.64 UR6, c[0x4][0xb0] ;  /* 0x01002c0000067ab9 */ /* 0x000fe20000000a00 */
[----:B------:R-:W-:Y:S01]  /*72d0*/  IMAD.U32 R4, RZ, RZ, UR4 ;  /* 0x00000004ff047e24 */ /* 0x000fe2000f8e00ff */
[----:B-1----:R0:W1:Y:S01]  /*72e0*/  LDC.64 R14, c[0x4][R0] ;  /* 0x01000000000e7b82 */ /* 0x0020620000000a00 */
        /* <DEDUP_REMOVED lines=11> */
.L_x_376:
[----:B------:R-:W-:Y:S05]  /*73a0*/  BSYNC B6 ;  /* 0x0000000000067941 */ /* 0x000fea0003800000 */
.L_x_375:
[----:B------:R-:W-:Y:S02]  /*73b0*/  ULDC UR4, c[0x0][0x3d4] ;  /* 0x0000f50000047ab9 */ /* 0x000fe40000000800 */
[----:B------:R-:W-:-:S13]  /*73c0*/  ISETP.LT.AND P0, PT, RZ, UR4, PT ;  /* 0x00000004ff007c0c */ /* 0x000fda000bf01270 */
[----:B------:R-:W-:Y:S05]  /*73d0*/  @P0 BRA `(.L_x_377) ;  /* 0x0000000000400947 */ /* 0x000fea0003800000 */
[----:B------:R-:W0:Y:S02]  /*73e0*/  LDL R20, [R1+0x70] ;  /* 0x0000700001147983 */ /* 0x000e240000100800 */
[----:B0-----:R-:W-:-:S04]  /*73f0*/  LEA.HI R0, R20, R20, RZ, 0x1 ;  /* 0x0000001414007211 */ /* 0x001fc800078f08ff */
[----:B------:R-:W-:-:S05]  /*7400*/  LOP3.LUT R0, R0, 0xfffffffe, RZ, 0xc0, !PT ;  /* 0xfffffffe00007812 */ /* 0x000fca00078ec0ff */
[----:B------:R-:W-:-:S05]  /*7410*/  IMAD.IADD R0, R20, 0x1, -R0 ;  /* 0x0000000114007824 */ /* 0x000fca00078e0a00 */
[----:B------:R-:W-:-:S04]  /*7420*/  SHF.L.U32 R3, R0, 0x1f, RZ ;  /* 0x0000001f00037819 */ /* 0x000fc800000006ff */
[----:B------:R0:W2:Y:S03]  /*7430*/  SYNCS.PHASECHK.TRANS64.TRYWAIT P0, [R18+URZ+0x31c00], R3 ;  /* 0x031c0003120075a7 */ /* 0x0000a6000800017f */
[----:B--2---:R-:W-:Y:S05]  /*7440*/  @!P0 NANOSLEEP.SYNCS 0x989680 ;  /* 0x009896800000895d */ /* 0x004fea0003900000 */
[----:B------:R-:W2:Y:S01]  /*7450*/  @!P0 SYNCS.PHASECHK.TRANS64 P0, [R18+URZ+0x31c00], R3 ;  /* 0x031c0003120085a7 */ /* 0x000ea2000800007f */
[----:B------:R-:W-:Y:S04]  /*7460*/  BSSY B0, `(.L_x_378) ;  /* 0x0000006000007945 */ /* 0x000fe80003800000 */
[----:B--2---:R-:W-:Y:S05]  /*7470*/  @P0 BRA `(.L_x_379) ;  /* 0x0000000000100947 */ /* 0x004fea0003800000 */
.L_x_380:
[----:B--2---:R2:W3:Y:S02]  /*7480*/  SYNCS.PHASECHK.TRANS64.TRYWAIT P0, [R18+URZ+0x31c00], R3 ;  /* 0x031c0003120075a7 */ /* 0x0044e4000800017f */
[----:B---3--:R-:W-:Y:S05]  /*7490*/  @!P0 NANOSLEEP.SYNCS 0x989680 ;  /* 0x009896800000895d */ /* 0x008fea0003900000 */
[----:B------:R-:W3:Y:S02]  /*74a0*/  @!P0 SYNCS.PHASECHK.TRANS64 P0, [R18+URZ+0x31c00], R3 ;  /* 0x031c0003120085a7 */ /* 0x000ee4000800007f */
[----:B---3--:R-:W-:Y:S05]  /*74b0*/  @!P0 BRA `(.L_x_380) ;  /* 0xfffffffc00f08947 */ /* 0x008fea000383ffff */
.L_x_379:
[----:B------:R-:W-:Y:S05]  /*74c0*/  BSYNC B0 ;  /* 0x0000000000007941 */ /* 0x000fea0003800000 */
.L_x_378:
[----:B------:R-:W-:Y:S05]  /*74d0*/  BRA `(.L_x_381) ;  /* 0x0000003800b47947 */ /* 0x000fea0003800000 */
.L_x_377:
[----:B0-----:R-:W2:Y:S01]  /*74e0*/  LDL R0, [R1+0x94] ;  /* 0x0000940001007983 */ /* 0x001ea20000100800 */
[----:B------:R-:W-:Y:S01]  /*74f0*/  ULDC.64 UR4, c[0x0][0x3d8] ;  /* 0x0000f60000047ab9 */ /* 0x000fe20000000a00 */
[----:B------:R-:W-:Y:S01]  /*7500*/  ULDC.64 UR6, c[0x0][0x3e8] ;  /* 0x0000fa0000067ab9 */ /* 0x000fe20000000a00 */
[----:B-----5:R-:W-:Y:S01]  /*7510*/  IMAD.WIDE.U32 R46, R102, UR4, RZ ;  /* 0x00000004662e7c25 */ /* 0x020fe2000f8e00ff */
[----:B------:R-:W-:Y:S02]  /*7520*/  SHF.R.S32.HI R8, RZ, 0x1f, R16 ;  /* 0x0000001fff087819 */ /* 0x000fe40000011410 */
[----:B------:R-:W-:Y:S02]  /*7530*/  SHF.R.S32.HI R10, RZ, 0x1f, R146 ;  /* 0x0000001fff0a7819 */ /* 0x000fe40000011492 */
[----:B--2---:R-:W-:Y:S02]  /*7540*/  R2UR UR8, R0 ;  /* 0x00000000000872ca */ /* 0x004fe400000e0000 */
[----:B------:R-:W-:-:S05]  /*7550*/  SHF.R.S32.HI R0, RZ, 0x1f, R102 ;  /* 0x0000001fff007819 */ /* 0x000fca0000011466 */
[C---:B------:R-:W-:Y:S02]  /*7560*/  IMAD R3, R0.reuse, UR4, RZ ;  /* 0x0000000400037c24 */ /* 0x040fe4000f8e02ff */
[----:B------:R-:W-:Y:S01]  /*7570*/  IMAD R5, R0, UR6, RZ ;  /* 0x0000000600057c24 */ /* 0x000fe2000f8e02ff */
[----:B------:R-:W-:Y:S01]  /*7580*/  IADD3 R0, P0, R16, R46, RZ ;  /* 0x0000002e10007210 */ /* 0x000fe20007f1e0ff */
[C---:B------:R-:W-:Y:S01]  /*7590*/  IMAD R3, R102.reuse, UR5, R3 ;  /* 0x0000000566037c24 */ /* 0x040fe2000f8e0203 */
[----:B------:R-:W-:Y:S01]  /*75a0*/  ULDC.64 UR4, c[0x0][0x3c8] ;  /* 0x0000f20000047ab9 */ /* 0x000fe20000000a00 */
[----:B------:R-:W-:Y:S01]  /*75b0*/  IMAD R7, R102, UR7, R5 ;  /* 0x0000000766077c24 */ /* 0x000fe2000f8e0205 */
[----:B------:R-:W-:Y:S01]  /*75c0*/  ULOP3.LUT UP0, URZ, UR8, 0x1bf, URZ, 0xc0, !UPT ;  /* 0x000001bf083f7892 */ /* 0x000fe2000f80c03f */
[----:B------:R-:W-:Y:S01]  /*75d0*/  IMAD.IADD R5, R3, 0x1, R47 ;  /* 0x0000000103057824 */ /* 0x000fe200078e022f */
[----:B------:R-:W-:Y:S01]  /*75e0*/  LEA R40, P1, R46, UR4, 0x1 ;  /* 0x000000042e287c11 */ /* 0x000fe2000f8208ff */
[----:B------:R-:W-:Y:S01]  /*75f0*/  IMAD.WIDE.U32 R102, R102, UR6, RZ ;  /* 0x0000000666667c25 */ /* 0x000fe2000f8e00ff */
[----:B------:R-:W-:Y:S01]  /*7600*/  LEA R28, P2, R0, UR4, 0x1 ;  /* 0x00000004001c7c11 */ /* 0x000fe2000f8408ff */
[----:B------:R-:W-:-:S02]  /*7610*/  ULDC.64 UR6, c[0x0][0x3e0] ;  /* 0x0000f80000067ab9 */ /* 0x000fc40000000a00 */
[----:B------:R-:W-:Y:S01]  /*7620*/  IMAD.X R3, R8, 0x1, R5, P0 ;  /* 0x0000000108037824 */ /* 0x000fe200000e0605 */
[----:B------:R-:W-:Y:S01]  /*7630*/  IADD3 R4, P0, R146, R46, RZ ;  /* 0x0000002e92047210 */ /* 0x000fe20007f1e0ff */
[----:B------:R-:W-:Y:S01]  /*7640*/  IMAD.IADD R47, R7, 0x1, R103 ;  /* 0x00000001072f7824 */ /* 0x000fe200078e0267 */
[--C-:B------:R-:W-:Y:S02]  /*7650*/  LEA.HI.X R46, R46, UR5, R5.reuse, 0x1, P1 ;  /* 0x000000052e2e7c11 */ /* 0x100fe400088f0c05 */
[----:B------:R-:W-:Y:S01]  /*7660*/  PLOP3.LUT P1, PT, PT, PT, UP0, 0x80, 0x0 ;  /* 0x000000000000781c */ /* 0x000fe20003f2f008 */
[----:B------:R-:W-:Y:S01]  /*7670*/  IMAD.X R5, R10, 0x1, R5, P0 ;  /* 0x000000010a057824 */ /* 0x000fe200000e0605 */
[----:B------:R-:W-:Y:S02]  /*7680*/  LEA.HI.X R29, R0, UR5, R3, 0x1, P2 ;  /* 0x00000005001d7c11 */ /* 0x000fe400090f0c03 */
[-C--:B------:R-:W-:Y:S02]  /*7690*/  IADD3 R6, P4, R16, R102.reuse, RZ ;  /* 0x0000006610067210 */ /* 0x080fe40007f9e0ff */
[----:B------:R-:W-:-:S02]  /*76a0*/  IADD3 R0, P3, R146, R102, RZ ;  /* 0x0000006692007210 */ /* 0x000fc40007f7e0ff */
[----:B------:R-:W-:Y:S01]  /*76b0*/  LEA R26, P2, R6, UR6, 0x1 ;  /* 0x00000006061a7c11 */ /* 0x000fe2000f8408ff */
[--C-:B------:R-:W-:Y:S01]  /*76c0*/  IMAD.X R7, R8, 0x1, R47.reuse, P4 ;  /* 0x0000000108077824 */ /* 0x100fe200020e062f */
[----:B------:R-:W-:Y:S01]  /*76d0*/  LEA R44, P0, R4, UR4, 0x1 ;  /* 0x00000004042c7c11 */ /* 0x000fe2000f8008ff */
[----:B------:R-:W-:Y:S01]  /*76e0*/  IMAD.X R3, R10, 0x1, R47, P3 ;  /* 0x000000010a037824 */ /* 0x000fe200018e062f */
[----:B------:R-:W-:Y:S02]  /*76f0*/  LEA R42, P4, R0, UR6, 0x1 ;  /* 0x00000006002a7c11 */ /* 0x000fe4000f8808ff */
[----:B------:R-:W-:Y:S02]  /*7700*/  LEA R41, P3, R102, UR6, 0x1 ;  /* 0x0000000666297c11 */ /* 0x000fe4000f8608ff */
[----:B------:R-:W-:Y:S02]  /*7710*/  LEA.HI.X R27, R6, UR7, R7, 0x1, P2 ;  /* 0x00000007061b7c11 */ /* 0x000fe400090f0c07 */
[----:B------:R-:W-:-:S02]  /*7720*/  LEA.HI.X R45, R4, UR5, R5, 0x1, P0 ;  /* 0x00000005042d7c11 */ /* 0x000fc400080f0c05 */
[----:B------:R-:W-:Y:S02]  /*7730*/  LEA.HI.X R43, R0, UR7, R3, 0x1, P4 ;  /* 0x00000007002b7c11 */ /* 0x000fe4000a0f0c03 */
[----:B------:R-:W-:Y:S01]  /*7740*/  LEA.HI.X R47, R102, UR7, R47, 0x1, P3 ;  /* 0x00000007662f7c11 */ /* 0x000fe200098f0c2f */
[----:B------:R-:W-:Y:S06]  /*7750*/  @!P1 BRA `(.L_x_382) ;  /* 0x0000000000409947 */ /* 0x000fec0003800000 */
[----:B------:R-:W-:Y:S01]  /*7760*/  MOV R0, 0x0 ;  /* 0x0000000000007802 */ /* 0x000fe20000000f00 */
        /* <DEDUP_REMOVED lines=15> */
.L_x_382:
[----:B------:R-:W-:Y:S01]  /*7860*/  ULDC.U8 UR4, c[0x0][0x3f0] ;  /* 0x0000fc0000047ab9 */ /* 0x000fe20000000000 */
[----:B------:R-:W-:Y:S01]  /*7870*/  IMAD R107, R105, -0xc0, R107 ;  /* 0xffffff40696b7824 */ /* 0x000fe200078e026b */
[----:B------:R-:W-:Y:S01]  /*7880*/  ISETP.NE.AND P0, PT, RZ, UR4, PT ;  /* 0x00000004ff007c0c */ /* 0x000fe2000bf05270 */
[----:B------:R-:W-:Y:S03]  /*7890*/  BSSY B0, `(.L_x_383) ;  /* 0x0000369000007945 */ /* 0x000fe60003800000 */
[----:B------:R-:W-:-:S09]  /*78a0*/  VIMNMX R0, R107, 0xc0, PT ;  /* 0x000000c06b007848 */ /* 0x000fd20003fe0100 */
[----:B------:R-:W-:Y:S05]  /*78b0*/  @!P0 BRA `(.L_x_384) ;  /* 0x0000001800b08947 */ /* 0x000fea0003800000 */
        /* <DEDUP_REMOVED lines=15> */
[C---:B------:R-:W-:Y:S01]  /*79b0*/  VIADD R0, R16.reuse, 0x8 ;  /* 0x0000000810007836 */ /* 0x040fe20000000000 */
[----:B------:R-:W-:Y:S01]  /*79c0*/  ULDC UR4, c[0x0][0x3d4] ;  /* 0x0000f50000047ab9 */ /* 0x000fe20000000800 */
[C---:B------:R-:W-:Y:S01]  /*79d0*/  VIADD R3, R16.reuse, 0x10 ;  /* 0x0000001010037836 */ /* 0x040fe20000000000 */
[----:B------:R-:W-:Y:S02]  /*79e0*/  ISETP.GE.AND P5, PT, R16, UR4, PT ;  /* 0x0000000410007c0c */ /* 0x000fe4000bfa6270 */
[----:B------:R-:W-:Y:S02]  /*79f0*/  CS2R R48, SRZ ;  /* 0x0000000000307805 */ /* 0x000fe4000001ff00 */
[----:B------:R-:W-:Y:S01]  /*7a00*/  ISETP.GE.AND P4, PT, R0, UR4, PT ;  /* 0x0000000400007c0c */ /* 0x000fe2000bf86270 */
[C---:B------:R-:W-:Y:S01]  /*7a10*/  VIADD R0, R16.reuse, 0x18 ;  /* 0x0000001810007836 */ /* 0x040fe20000000000 */
[----:B------:R-:W-:Y:S02]  /*7a20*/  CS2R R44, SRZ ;  /* 0x00000000002c7805 */ /* 0x000fe4000001ff00 */
[----:B------:R-:W-:Y:S01]  /*7a30*/  ISETP.GE.AND P3, PT, R3, UR4, PT ;  /* 0x0000000403007c0c */ /* 0x000fe2000bf66270 */
[----:B------:R-:W-:Y:S01]  /*7a40*/  VIADD R3, R16, 0x20 ;  /* 0x0000002010037836 */ /* 0x000fe20000000000 */
[----:B------:R-:W-:Y:S01]  /*7a50*/  ISETP.GE.AND P2, PT, R0, UR4, PT ;  /* 0x0000000400007c0c */ /* 0x000fe2000bf46270 */
[----:B------:R-:W-:-:S03]  /*7a60*/  VIADD R0, R16, 0x28 ;  /* 0x0000002810007836 */ /* 0x000fc60000000000 */
[----:B------:R-:W-:Y:S01]  /*7a70*/  ISETP.GE.AND P1, PT, R3, UR4, PT ;  /* 0x0000000403007c0c */ /* 0x000fe2000bf26270 */
[----:B------:R0:W5:Y:S04]  /*7a80*/  @!P5 LDG.E.64 R48, desc[UR60][R28.64] ;  /* 0x0000003c1c30d981 */ /* 0x000168000c1e1b00 */
[----:B------:R0:W5:Y:S01]  /*7a90*/  @!P5 LDG.E.64 R44, desc[UR60][R26.64] ;  /* 0x0000003c1a2cd981 */ /* 0x000162000c1e1b00 */
[----:B------:R-:W-:Y:S02]  /*7aa0*/  ISETP.GE.AND P5, PT, R0, UR4, PT ;  /* 0x0000000400007c0c */ /* 0x000fe4000bfa6270 */
        /* <DEDUP_REMOVED lines=9> */
[----:B------:R-:W-:Y:S01]  /*7b40*/  CS2R R20, SRZ ;  /* 0x0000000000147805 */ /* 0x000fe2000001ff00 */
[----:B------:R0:W5:Y:S04]  /*7b50*/  @!P4 LDG.E.64 R42, desc[UR60][R28.64+0x10] ;  /* 0x0000103c1c2ac981 */ /* 0x000168000c1e1b00 */
        /* <DEDUP_REMOVED lines=8> */
[----:B------:R0:W5:Y:S02]  /*7be0*/  @!P5 LDG.E.64 R20, desc[UR60][R26.64+0x50] ;  /* 0x0000503c1a14d981 */ /* 0x000164000c1e1b00 */
.L_x_386:
[----:B------:R-:W-:Y:S05]  /*7bf0*/  BSYNC B1 ;  /* 0x0000000000017941 */ /* 0x000fea0003800000 */
.L_x_385:
[----:B------:R-:W2:Y:S01]  /*7c00*/  LDL R6, [R1+0x70] ;  /* 0x0000700001067983 */ /* 0x000ea20000100800 */
[----:B-----5:R-:W-:Y:S01]  /*7c10*/  IMAD.MOV.U32 R0, RZ, RZ, R8 ;  /* 0x000000ffff007224 */ /* 0x020fe200078e0008 */
[----:B------:R-:W-:Y:S01]  /*7c20*/  UMOV UR4, 0xffffffff ;  /* 0xffffffff00047882 */ /* 0x000fe20000000000 */
[----:B------:R-:W-:Y:S02]  /*7c30*/  IMAD.MOV.U32 R3, RZ, RZ, R9 ;  /* 0x000000ffff037224 */ /* 0x000fe400078e0009 */
[----:B------:R-:W-:Y:S01]  /*7c40*/  IMAD.MOV.U32 R4, RZ, RZ, R24 ;  /* 0x000000ffff047224 */ /* 0x000fe200078e0018 */
[----:B------:R-:W-:Y:S01]  /*7c50*/  PRMT R10, R0, 0x7610, R10 ;  /* 0x00007610000a7816 */ /* 0x000fe2000000000a */
[----:B------:R-:W-:Y:S01]  /*7c60*/  IMAD.MOV.U32 R0, RZ, RZ, R25 ;  /* 0x000000ffff007224 */ /* 0x000fe200078e0019 */
[----:B0-----:R-:W-:Y:S01]  /*7c70*/  PRMT R26, R3, 0x7610, R26 ;  /* 0x00007610031a7816 */ /* 0x001fe2000000001a */
[----:B------:R-:W-:Y:S01]  /*7c80*/  IMAD.MOV.U32 R3, RZ, RZ, R30 ;  /* 0x000000ffff037224 */ /* 0x000fe200078e001e */
[----:B------:R-:W-:Y:S01]  /*7c90*/  PRMT R27, R4, 0x7610, R27 ;  /* 0x00007610041b7816 */ /* 0x000fe2000000001b */
[----:B------:R-:W-:Y:S01]  /*7ca0*/  IMAD.MOV.U32 R5, RZ, RZ, R31 ;  /* 0x000000ffff057224 */ /* 0x000fe200078e001f */
[----:B------:R-:W-:-:S02]  /*7cb0*/  PRMT R28, R0, 0x7610, R28 ;  /* 0x00007610001c7816 */ /* 0x000fc4000000001c */
[----:B------:R-:W-:Y:S02]  /*7cc0*/  PRMT R29, R3, 0x7610, R29 ;  /* 0x00007610031d7816 */ /* 0x000fe4000000001d */
[----:B------:R-:W-:Y:S02]  /*7cd0*/  PRMT R50, R5, 0x7610, R50 ;  /* 0x0000761005327816 */ /* 0x000fe40000000032 */
[----:B--2---:R-:W-:Y:S01]  /*7ce0*/  LEA.HI R0, R6, R6, RZ, 0x1 ;  /* 0x0000000606007211 */ /* 0x004fe200078f08ff */
[----:B------:R-:W-:Y:S06]  /*7cf0*/  BRA.DIV UR4, `(.L_x_387) ;  /* 0x0000013a04687947 */ /* 0x000fec000b800000 */
.L_x_559:
[----:B------:R-:W-:Y:S01]  /*7d00*/  UMOV UR4, 0xffffffff ;  /* 0xffffffff00047882 */ /* 0x000fe20000000000 */
[----:B------:R-:W-:Y:S02]  /*7d10*/  LOP3.LUT R0, R0, 0xfffffffe, RZ, 0xc0, !PT ;  /* 0xfffffffe00007812 */ /* 0x000fe400078ec0ff */
[----:B------:R-:W-:Y:S05]  /*7d20*/  BRA.DIV UR4, `(.L_x_388) ;  /* 0x0000013a04847947 */ /* 0x000fea000b800000 */
.L_x_562:
[----:B------:R-:W-:Y:S01]  /*7d30*/  UMOV UR4, 0xffffffff ;  /* 0xffffffff00047882 */ /* 0x000fe20000000000 */
[----:B------:R-:W-:Y:S02]  /*7d40*/  IMAD.IADD R0, R6, 0x1, -R0 ;  /* 0x0000000106007824 */ /* 0x000fe400078e0a00 */
[----:B------:R-:W-:Y:S05]  /*7d50*/  BRA.DIV UR4, `(.L_x_389) ;  /* 0x0000013a04a07947 */ /* 0x000fea000b800000 */
.L_x_565:
[----:B------:R-:W-:Y:S01]  /*7d60*/  UMOV UR4, 0xffffffff ;  /* 0xffffffff00047882 */ /* 0x000fe20000000000 */
[----:B------:R-:W-:Y:S02]  /*7d70*/  SHF.L.U32 R3, R0, 0x1f, RZ ;  /* 0x0000001f00037819 */ /* 0x000fe400000006ff */
[----:B------:R-:W-:Y:S05]  /*7d80*/  BRA.DIV UR4, `(.L_x_390) ;  /* 0x0000013a04bc7947 */ /* 0x000fea000b800000 */
.L_x_568:
[----:B------:R-:W0:Y:S01]  /*7d90*/  SYNCS.PHASECHK.TRANS64.TRYWAIT P1, [R18+URZ+0x31c00], R3 ;  /* 0x031c0003120075a7 */ /* 0x000e22000802017f */
[----:B------:R-:W-:Y:S01]  /*7da0*/  IMAD.MOV.U32 R0, RZ, RZ, R36 ;  /* 0x000000ffff007224 */ /* 0x000fe200078e0024 */
[----:B------:R-:W-:Y:S01]  /*7db0*/  BSSY B1, `(.L_x_391) ;  /* 0x0000022000017945 */ /* 0x000fe20003800000 */
        /* <DEDUP_REMOVED lines=9> */
[----:B------:R-:W-:-:S02]  /*7e50*/  IMAD.MOV.U32 R5, RZ, RZ, R20 ;  /* 0x000000ffff057224 */ /* 0x000fc400078e0014 */
[----:B------:R-:W-:Y:S01]  /*7e60*/  IMAD.MOV.U32 R6, RZ, RZ, R21 ;  /* 0x000000ffff067224 */ /* 0x000fe200078e0015 */
[----:B------:R-:W-:Y:S01]  /*7e70*/  PRMT R26, R26, 0x5410, R4 ;  /* 0x000054101a1a7816 */ /* 0x000fe20000000004 */
[----:B------:R-:W-:Y:S01]  /*7e80*/  IMAD.MOV.U32 R4, RZ, RZ, R23 ;  /* 0x000000ffff047224 */ /* 0x000fe200078e0017 */
[----:B------:R-:W-:Y:S01]  /*7e90*/  PRMT R11, R5, 0x5410, R0 ;  /* 0x00005410050b7816 */ /* 0x000fe20000000000 */
[----:B------:R-:W-:Y:S01]  /*7ea0*/  IMAD.MOV.U32 R0, RZ, RZ, R22 ;  /* 0x000000ffff007224 */ /* 0x000fe200078e0016 */
[----:B------:R-:W-:Y:S01]  /*7eb0*/  PRMT R12, R6, 0x7610, R12 ;  /* 0x00007610060c7816 */ /* 0x000fe2000000000c */
[----:B------:R-:W-:Y:S01]  /*7ec0*/  IMAD.MOV.U32 R5, RZ, RZ, R32 ;  /* 0x000000ffff057224 */ /* 0x000fe200078e0020 */
[----:B-1----:R-:W-:Y:S01]  /*7ed0*/  PRMT R14, R4, 0x7610, R14 ;  /* 0x00007610040e7816 */ /* 0x002fe2000000000e */
        /* <DEDUP_REMOVED lines=14> */
[----:B0-----:R-:W-:Y:S06]  /*7fc0*/  @!P1 BRA `(.L_x_392) ;  /* 0x0000013800549947 */ /* 0x001fec0003800000 */
.L_x_569:
[----:B------:R-:W-:Y:S05]  /*7fd0*/  BSYNC B1 ;  /* 0x0000000000017941 */ /* 0x000fea0003800000 */
.L_x_391:
[----:B------:R-:W-:Y:S02]  /*7fe0*/  PRMT R27, R27, 0x5410, R0 ;  /* 0x000054101b1b7816 */ /* 0x000fe40000000000 */
[----:B------:R-:W-:Y:S01]  /*7ff0*/  PRMT R13, R13, 0x5410, R4 ;  /* 0x000054100d0d7816 */ /* 0x000fe20000000004 */
[----:B------:R-:W-:Y:S06]  /*8000*/  @P0 BRA `(.L_x_393) ;  /* 0x0000002c00c40947 */ /* 0x000fec0003800000 */
[----:B------:R-:W0:Y:S01]  /*8010*/  LDL R52, [R1+0x58] ;  /* 0x0000580001347983 */ /* 0x000e220000100800 */
[----:B------:R-:W1:Y:S03]  /*8020*/  LDC R5, c[0x0][0x3d4] ;  /* 0x0000f500ff057b82 */ /* 0x000e660000000800 */
[----:B------:R-:W2:Y:S01]  /*8030*/  LDL R7, [R1+0x78] ;  /* 0x0000780001077983 */ /* 0x000ea20000100800 */
[C---:B------:R-:W-:Y:S01]  /*8040*/  VIADD R0, R16.reuse, 0x8 ;  /* 0x0000000810007836 */ /* 0x040fe20000000000 */
[----:B------:R-:W-:Y:S01]  /*8050*/  BSSY B1, `(.L_x_394) ;  /* 0x000003d000017945 */ /* 0x000fe20003800000 */
[C---:B------:R-:W-:Y:S02]  /*8060*/  VIADD R4, R16.reuse, 0x10 ;  /* 0x0000001010047836 */ /* 0x040fe40000000000 */
[C---:B------:R-:W-:Y:S01]  /*8070*/  VIADD R6, R16.reuse, 0x18 ;  /* 0x0000001810067836 */ /* 0x040fe20000000000 */
[----:B-1----:R-:W-:-:S02]  /*8080*/  ISETP.GE.AND P6, PT, R16, R5, PT ;  /* 0x000000051000720c */ /* 0x002fc40003fc6270 */
[-C--:B------:R-:W-:Y:S01]  /*8090*/  ISETP.GE.AND P0, PT, R0, R5.reuse, PT ;  /* 0x000000050000720c */ /* 0x080fe20003f06270 */
[----:B------:R-:W-:Y:S01]  /*80a0*/  VIADD R0, R16, 0x20 ;  /* 0x0000002010007836 */ /* 0x000fe20000000000 */
[-C--:B------:R-:W-:Y:S01]  /*80b0*/  ISETP.GE.AND P1, PT, R4, R5.reuse, PT ;  /* 0x000000050400720c */ /* 0x080fe20003f26270 */
[----:B------:R-:W-:Y:S01]  /*80c0*/  VIADD R4, R16, 0x28 ;  /* 0x0000002810047836 */ /* 0x000fe20000000000 */
[-C--:B------:R-:W-:Y:S02]  /*80d0*/  ISETP.GE.AND P2, PT, R6, R5.reuse, PT ;  /* 0x000000050600720c */ /* 0x080fe40003f46270 */
[-C--:B------:R-:W-:Y:S02]  /*80e0*/  ISETP.GE.AND P3, PT, R0, R5.reuse, PT ;  /* 0x000000050000720c */ /* 0x080fe40003f66270 */
[----:B------:R-:W-:Y:S01]  /*80f0*/  ISETP.GE.AND P4, PT, R4, R5, PT ;  /* 0x000000050400720c */ /* 0x000fe20003f86270 */
[----:B0-----:R-:W-:-:S04]  /*8100*/  IMAD R3, R52, 0x2, R18 ;  /* 0x0000000234037824 */ /* 0x001fc800078e0212 */
[----:B------:R-:W-:Y:S01]  /*8110*/  VIADD R0, R3, 0x20 ;  /* 0x0000002003007836 */ /* 0x000fe20000000000 */
[----:B--2---:R-:W-:Y:S01]  /*8120*/  LOP3.LUT P5, RZ, R7, 0x2, RZ, 0xc0, !PT ;  /* 0x0000000207ff7812 */ /* 0x004fe200078ac0ff */
[----:B------:R-:W-:-:S12]  /*8130*/  @P6 BRA `(.L_x_395) ;  /* 0x0000000000b86947 */ /* 0x000fd80003800000 */
[----:B------:R-:W0:Y:S01]  /*8140*/  LDS.128 R4, [R3+0xda00] ;  /* 0x00da000003047984 */ /* 0x000e220000000c00 */
[----:B------:R-:W-:Y:S02]  /*8150*/  SHF.R.U32.HI R56, RZ, 0x10, R45 ;  /* 0x00000010ff387819 */ /* 0x000fe4000001162d */
[----:B------:R-:W-:Y:S02]  /*8160*/  SHF.R.U32.HI R53, RZ, 0x10, R49 ;  /* 0x00000010ff357819 */ /* 0x000fe40000011631 */
[----:B------:R-:W-:Y:S02]  /*8170*/  PRMT R56, R13, 0x5432, R56 ;  /* 0x000054320d387816 */ /* 0x000fe40000000038 */
[----:B------:R-:W-:Y:S02]  /*8180*/  PRMT R53, R26, 0x5432, R53 ;  /* 0x000054321a357816 */ /* 0x000fe40000000035 */
[----:B------:R-:W-:Y:S01]  /*8190*/  SHF.R.U64 R55, R44, 0x10, R45 ;  /* 0x000000102c377819 */ /* 0x000fe2000000122d */
[----:B------:R-:W-:Y:S01]  /*81a0*/  IMAD.U32 R57, R56, 0x10000, RZ ;  /* 0x0001000038397824 */ /* 0x000fe200078e00ff */
[----:B------:R-:W-:Y:S01]  /*81b0*/  SHF.R.U64 R52, R48, 0x10, R49 ;  /* 0x0000001030347819 */ /* 0x000fe20000001231 */
[----:B------:R-:W-:Y:S01]  /*81c0*/  IMAD.U32 R54, R53, 0x10000, RZ ;  /* 0x0001000035367824 */ /* 0x000fe200078e00ff */
[----:B------:R-:W-:-:S02]  /*81d0*/  LOP3.LUT R56, R56, 0xffff0000, RZ, 0xc0, !PT ;  /* 0xffff000038387812 */ /* 0x000fc400078ec0ff */
[----:B------:R-:W-:Y:S02]  /*81e0*/  LOP3.LUT R53, R53, 0xffff0000, RZ, 0xc0, !PT ;  /* 0xffff000035357812 */ /* 0x000fe400078ec0ff */
[----:B------:R-:W-:Y:S02]  /*81f0*/  PRMT R52, R11, 0x5432, R52 ;  /* 0x000054320b347816 */ /* 0x000fe40000000034 */
[----:B------:R-:W-:Y:S02]  /*8200*/  PRMT R55, R27, 0x5432, R55 ;  /* 0x000054321b377816 */ /* 0x000fe40000000037 */
[C---:B0-----:R-:W-:Y:S01]  /*8210*/  LOP3.LUT R45, R6.reuse, 0xffff0000, RZ, 0xc0, !PT ;  /* 0xffff0000062d7812 */ /* 0x041fe200078ec0ff */
[----:B------:R-:W-:Y:S01]  /*8220*/  IMAD.U32 R44, R6, 0x10000, RZ ;  /* 0x00010000062c7824 */ /* 0x000fe200078e00ff */
[C---:B------:R-:W-:Y:S01]  /*8230*/  LOP3.LUT R49, R7.reuse, 0xffff0000, RZ, 0xc0, !PT ;  /* 0xffff000007317812 */ /* 0x040fe200078ec0ff */
[----:B------:R-:W-:Y:S02]  /*8240*/  IMAD.U32 R48, R7, 0x10000, RZ ;  /* 0x0001000007307824 */ /* 0x000fe400078e00ff */
[C---:B------:R-:W-:Y:S01]  /*8250*/  FMUL.FTZ R59, R45.reuse, R57 ;  /* 0x000000392d3b7220 */ /* 0x040fe20000410000 */
[----:B------:R-:W-:Y:S01]  /*8260*/  FMUL.FTZ R58, R45, R54 ;  /* 0x000000362d3a7220 */ /* 0x000fe20000410000 */
[----:B------:R-:W-:Y:S01]  /*8270*/  FMUL.FTZ R45, R49, R56 ;  /* 0x00000038312d7220 */ /* 0x000fe20000410000 */
[----:B------:R-:W-:-:S02]  /*8280*/  IMAD.U32 R6, R4, 0x10000, RZ ;  /* 0x0001000004067824 */ /* 0x000fc400078e00ff */
[C---:B------:R-:W-:Y:S01]  /*8290*/  FFMA.FTZ R59, R44.reuse, R54, -R59 ;  /* 0x000000362c3b7223 */ /* 0x040fe2000001083b */
[----:B------:R-:W-:Y:S01]  /*82a0*/  FFMA.FTZ R58, R44, R57, R58 ;  /* 0x000000392c3a7223 */ /* 0x000fe2000001003a */
[-C--:B------:R-:W-:Y:S01]  /*82b0*/  FFMA.FTZ R57, R48, R53.reuse, -R45 ;  /* 0x0000003530397223 */ /* 0x080fe2000001082d */
[C---:B------:R-:W-:Y:S01]  /*82c0*/  IMAD.U32 R7, R5.reuse, 0x10000, RZ ;  /* 0x0001000005077824 */ /* 0x040fe200078e00ff */
[----:B------:R-:W-:Y:S01]  /*82d0*/  LOP3.LUT R4, R4, 0xffff0000, RZ, 0xc0, !PT ;  /* 0xffff000004047812 */ /* 0x000fe200078ec0ff */
[C---:B------:R-:W-:Y:S01]  /*82e0*/  IMAD.U32 R45, R52.reuse, 0x10000, RZ ;  /* 0x00010000342d7824 */ /* 0x040fe200078e00ff */
[----:B------:R-:W-:Y:S01]  /*82f0*/  LOP3.LUT R5, R5, 0xffff0000, RZ, 0xc0, !PT ;  /* 0xffff000005057812 */ /* 0x000fe200078ec0ff */
[----:B------:R-:W-:Y:S01]  /*8300*/  FMUL.FTZ R61, R49, R53 ;  /* 0x00000035313d7220 */ /* 0x000fe20000410000 */
[C---:B------:R-:W-:Y:S01]  /*8310*/  LOP3.LUT R44, R55.reuse, 0xffff0000, RZ, 0xc0, !PT ;  /* 0xffff0000372c7812 */ /* 0x040fe200078ec0ff */
[----:B------:R-:W-:Y:S01]  /*8320*/  IMAD.U32 R49, R55, 0x10000, RZ ;  /* 0x0001000037317824 */ /* 0x000fe200078e00ff */
[----:B------:R-:W-:Y:S01]  /*8330*/  LOP3.LUT R52, R52, 0xffff0000, RZ, 0xc0, !PT ;  /* 0xffff000034347812 */ /* 0x000fe200078ec0ff */
[----:B------:R-:W-:Y:S01]  /*8340*/  FFMA.FTZ R56, R48, R56, R61 ;  /* 0x0000003830387223 */ /* 0x000fe2000001003d */
[C---:B------:R-:W-:Y:S01]  /*8350*/  FMUL.FTZ R48, R4.reuse, R45 ;  /* 0x0000002d04307220 */ /* 0x040fe20000410000 */
[-C--:B------:R-:W-:Y:S01]  /*8360*/  FMUL.FTZ R53, R4, R49.reuse ;  /* 0x0000003104357220 */ /* 0x080fe20000410000 */
[C---:B------:R-:W-:Y:S01]  /*8370*/  FMUL.FTZ R54, R5.reuse, R44 ;  /* 0x0000002c05367220 */ /* 0x040fe20000410000 */
[-C--:B------:R-:W-:Y:S01]  /*8380*/  FMUL.FTZ R55, R5, R52.reuse ;  /* 0x0000003405377220 */ /* 0x080fe20000410000 */
[C---:B------:R-:W-:Y:S01]  /*8390*/  FFMA.FTZ R49, R6.reuse, R49, R48 ;  /* 0x0000003106317223 */ /* 0x040fe20000010030 */
[----:B------:R-:W-:Y:S01]  /*83a0*/  FFMA.FTZ R4, R6, R45, -R53 ;  /* 0x0000002d06047223 */ /* 0x000fe20000010835 */
[C---:B------:R-:W-:Y:S01]  /*83b0*/  FFMA.FTZ R5, R7.reuse, R52, -R54 ;  /* 0x0000003407057223 */ /* 0x040fe20000010836 */
[----:B------:R-:W-:Y:S01]  /*83c0*/  FFMA.FTZ R44, R7, R44, R55 ;  /* 0x0000002c072c7223 */ /* 0x000fe20000010037 */
[----:B------:R-:W-:-:S02]  /*83d0*/  F2FP.BF16.F32.PACK_AB R6, R58, R59 ;  /* 0x0000003b3a06723e */ /* 0x000fc400000010ff */
[----:B------:R-:W-:Y:S02]  /*83e0*/  F2FP.BF16.F32.PACK_AB R7, R56, R57 ;  /* 0x000000393807723e */ /* 0x000fe400000010ff */
[----:B------:R-:W-:Y:S02]  /*83f0*/  F2FP.BF16.F32.PACK_AB R4, R49, R4 ;  /* 0x000000043104723e */ /* 0x000fe400000010ff */
[----:B------:R-:W-:-:S05]  /*8400*/  F2FP.BF16.F32.PACK_AB R5, R44, R5 ;  /* 0x000000052c05723e */ /* 0x000fca00000010ff */
[----:B------:R0:W-:Y:S02]  /*8410*/  STS.128 [R3+0xda00], R4 ;  /* 0x00da000403007388 */ /* 0x0001e40000000c00 */
.L_x_395:
[----:B------:R-:W-:Y:S05]  /*8420*/  BSYNC B1 ;  /* 0x0000000000017941 */ /* 0x000fea0003800000 */
.L_x_394:
[----:B------:R-:W-:Y:S01]  /*8430*/  BSSY B1, `(.L_x_396) ;  /* 0x0000031000017945 */ /* 0x000fe20003800000 */
[----:B------:R-:W-:-:S03]  /*8440*/  @P5 VIADD R0, R3, 0xffffffe0 ;  /* 0xffffffe003005836 */ /* 0x000fc60000000000 */
[----:B------:R-:W-:Y:S05]  /*8450*/  @P0 BRA `(.L_x_397) ;  /* 0x0000000000b80947 */ /* 0x000fea0003800000 */
[----:B0-----:R-:W0:Y:S01]  /*8460*/  LDS.128 R4, [R0+0xda00] ;  /* 0x00da000000047984 */ /* 0x001e220000000c00 */
        /* <DEDUP_REMOVED lines=45> */
.L_x_397:
[----:B------:R-:W-:Y:S05]  /*8740*/  BSYNC B1 ;  /* 0x0000000000017941 */ /* 0x000fea0003800000 */
.L_x_396:
[----:B------:R-:W-:Y:S04]  /*8750*/  BSSY B1, `(.L_x_398) ;  /* 0x0000030000017945 */ /* 0x000fe80003800000 */
[----:B------:R-:W-:Y:S05]  /*8760*/  @P1 BRA `(.L_x_399) ;  /* 0x0000000000b81947 */ /* 0x000fea0003800000 */
[----:B01----:R-:W0:Y:S01]  /*8770*/  LDS.128 R4, [R3+0x10a00] ;  /* 0x010a000003047984 */ /* 0x003e220000000c00 */
[--C-:B------:R-:W-:Y:S02]  /*8780*/  SHF.R.U64 R38, R36, 0x10, R37.reuse ;  /* 0x0000001024267819 */ /* 0x100fe40000001225 */
[----:B------:R-:W-:Y:S02]  /*8790*/  SHF.R.U32.HI R36, RZ, 0x10, R37 ;  /* 0x00000010ff247819 */ /* 0x000fe40000011625 */
[--C-:B------:R-:W-:Y:S02]  /*87a0*/  SHF.R.U64 R37, R34, 0x10, R35.reuse ;  /* 0x0000001022257819 */ /* 0x100fe40000001223 */
[----:B------:R-:W-:Y:S02]  /*87b0*/  SHF.R.U32.HI R34, RZ, 0x10, R35 ;  /* 0x00000010ff227819 */ /* 0x000fe40000011623 */
[----:B------:R-:W-:Y:S02]  /*87c0*/  PRMT R47, R47, 0x5410, R36 ;  /* 0x000054102f2f7816 */ /* 0x000fe40000000024 */
[----:B------:R-:W-:-:S02]  /*87d0*/  PRMT R41, R41, 0x5410, R34 ;  /* 0x0000541029297816 */ /* 0x000fc40000000022 */
[----:B------:R-:W-:Y:S01]  /*87e0*/  PRMT R51, R51, 0x5410, R38 ;  /* 0x0000541033337816 */ /* 0x000fe20000000026 */
[----:B------:R-:W-:Y:S01]  /*87f0*/  IMAD.U32 R38, R47, 0x10000, RZ ;  /* 0x000100002f267824 */ /* 0x000fe200078e00ff */
[----:B------:R-:W-:Y:S01]  /*8800*/  PRMT R46, R46, 0x5410, R37 ;  /* 0x000054102e2e7816 */ /* 0x000fe20000000025 */
[C---:B------:R-:W-:Y:S01]  /*8810*/  IMAD.U32 R39, R41.reuse, 0x10000, RZ ;  /* 0x0001000029277824 */ /* 0x040fe200078e00ff */
[----:B------:R-:W-:Y:S02]  /*8820*/  LOP3.LUT R41, R41, 0xffff0000, RZ, 0xc0, !PT ;  /* 0xffff000029297812 */ /* 0x000fe400078ec0ff */
[----:B------:R-:W-:Y:S02]  /*8830*/  LOP3.LUT R47, R47, 0xffff0000, RZ, 0xc0, !PT ;  /* 0xffff00002f2f7812 */ /* 0x000fe400078ec0ff */
[C---:B0-----:R-:W-:Y:S01]  /*8840*/  LOP3.LUT R35, R6.reuse, 0xffff0000, RZ, 0xc0, !PT ;  /* 0xffff000006237812 */ /* 0x041fe200078ec0ff */
[----:B------:R-:W-:Y:S01]  /*8850*/  IMAD.U32 R34, R6, 0x10000, RZ ;  /* 0x0001000006227824 */ /* 0x000fe200078e00ff */
[C---:B------:R-:W-:Y:S01]  /*8860*/  LOP3.LUT R37, R7.reuse, 0xffff0000, RZ, 0xc0, !PT ;  /* 0xffff000007257812 */ /* 0x040fe200078ec0ff */
[----:B------:R-:W-:-:S02]  /*8870*/  IMAD.U32 R36, R7, 0x10000, RZ ;  /* 0x0001000007247824 */ /* 0x000fc400078e00ff */
[CC--:B------:R-:W-:Y:S01]  /*8880*/  FMUL.FTZ R42, R35.reuse, R38.reuse ;  /* 0x00000026232a7220 */ /* 0x0c0fe20000410000 */
[----:B------:R-:W-:Y:S01]  /*8890*/  FMUL.FTZ R43, R35, R39 ;  /* 0x00000027232b7220 */ /* 0x000fe20000410000 */
[C---:B------:R-:W-:Y:S01]  /*88a0*/  FMUL.FTZ R35, R37.reuse, R41 ;  /* 0x0000002925237220 */ /* 0x040fe20000410000 */
[----:B------:R-:W-:Y:S02]  /*88b0*/  IMAD.U32 R6, R4, 0x10000, RZ ;  /* 0x0001000004067824 */ /* 0x000fe400078e00ff */
[C---:B------:R-:W-:Y:S01]  /*88c0*/  FFMA.FTZ R42, R34.reuse, R39, R42 ;  /* 0x00000027222a7223 */ /* 0x040fe2000001002a */
[-C--:B------:R-:W-:Y:S01]  /*88d0*/  FMUL.FTZ R39, R37, R47.reuse ;  /* 0x0000002f25277220 */ /* 0x080fe20000410000 */
[C---:B------:R-:W-:Y:S02]  /*88e0*/  IMAD.U32 R7, R5.reuse, 0x10000, RZ ;  /* 0x0001000005077824 */ /* 0x040fe400078e00ff */
[----:B------:R-:W-:Y:S01]  /*88f0*/  FFMA.FTZ R43, R34, R38, -R43 ;  /* 0x00000026222b7223 */ /* 0x000fe2000001082b */
[----:B------:R-:W-:Y:S01]  /*8900*/  IMAD.U32 R37, R46, 0x10000, RZ ;  /* 0x000100002e257824 */ /* 0x000fe200078e00ff */
[----:B------:R-:W-:Y:S01]  /*8910*/  LOP3.LUT R4, R4, 0xffff0000, RZ, 0xc0, !PT ;  /* 0xffff000004047812 */ /* 0x000fe200078ec0ff */
[----:B------:R-:W-:Y:S01]  /*8920*/  FFMA.FTZ R47, R36, R47, -R35 ;  /* 0x0000002f242f7223 */ /* 0x000fe20000010823 */
[----:B------:R-:W-:Y:S01]  /*8930*/  LOP3.LUT R5, R5, 0xffff0000, RZ, 0xc0, !PT ;  /* 0xffff000005057812 */ /* 0x000fe200078ec0ff */
[C---:B------:R-:W-:Y:S01]  /*8940*/  IMAD.U32 R35, R51.reuse, 0x10000, RZ ;  /* 0x0001000033237824 */ /* 0x040fe200078e00ff */
[----:B------:R-:W-:Y:S01]  /*8950*/  LOP3.LUT R46, R46, 0xffff0000, RZ, 0xc0, !PT ;  /* 0xffff00002e2e7812 */ /* 0x000fe200078ec0ff */
[----:B------:R-:W-:Y:S01]  /*8960*/  FFMA.FTZ R44, R36, R41, R39 ;  /* 0x00000029242c7223 */ /* 0x000fe20000010027 */
[----:B------:R-:W-:Y:S01]  /*8970*/  LOP3.LUT R34, R51, 0xffff0000, RZ, 0xc0, !PT ;  /* 0xffff000033227812 */ /* 0x000fe200078ec0ff */
[C---:B------:R-:W-:Y:S01]  /*8980*/  FMUL.FTZ R39, R4.reuse, R37 ;  /* 0x0000002504277220 */ /* 0x040fe20000410000 */
[----:B------:R-:W-:Y:S01]  /*8990*/  FMUL.FTZ R36, R4, R35 ;  /* 0x0000002304247220 */ /* 0x000fe20000410000 */
[----:B------:R-:W-:-:S02]  /*89a0*/  FMUL.FTZ R38, R5, R46 ;  /* 0x0000002e05267220 */ /* 0x000fc40000410000 */
[-C--:B------:R-:W-:Y:S01]  /*89b0*/  FMUL.FTZ R41, R5, R34.reuse ;  /* 0x0000002205297220 */ /* 0x080fe20000410000 */
[C---:B------:R-:W-:Y:S01]  /*89c0*/  FFMA.FTZ R4, R6.reuse, R35, -R39 ;  /* 0x0000002306047223 */ /* 0x040fe20000010827 */
[----:B------:R-:W-:Y:S01]  /*89d0*/  FFMA.FTZ R37, R6, R37, R36 ;  /* 0x0000002506257223 */ /* 0x000fe20000010024 */
[C---:B------:R-:W-:Y:S01]  /*89e0*/  FFMA.FTZ R5, R7.reuse, R34, -R38 ;  /* 0x0000002207057223 */ /* 0x040fe20000010826 */
[----:B------:R-:W-:Y:S01]  /*89f0*/  FFMA.FTZ R46, R7, R46, R41 ;  /* 0x0000002e072e7223 */ /* 0x000fe20000010029 */
[----:B------:R-:W-:Y:S02]  /*8a00*/  F2FP.BF16.F32.PACK_AB R6, R42, R43 ;  /* 0x0000002b2a06723e */ /* 0x000fe400000010ff */
[----:B------:R-:W-:Y:S02]  /*8a10*/  F2FP.BF16.F32.PACK_AB R7, R44, R47 ;  /* 0x0000002f2c07723e */ /* 0x000fe400000010ff */
[----:B------:R-:W-:Y:S02]  /*8a20*/  F2FP.BF16.F32.PACK_AB R4, R37, R4 ;  /* 0x000000042504723e */ /* 0x000fe400000010ff */
[----:B------:R-:W-:-:S05]  /*8a30*/  F2FP.BF16.F32.PACK_AB R5, R46, R5 ;  /* 0x000000052e05723e */ /* 0x000fca00000010ff */
[----:B------:R2:W-:Y:S02]  /*8a40*/  STS.128 [R3+0x10a00], R4 ;  /* 0x010a000403007388 */ /* 0x0005e40000000c00 */
.L_x_399:
[----:B------:R-:W-:Y:S05]  /*8a50*/  BSYNC B1 ;  /* 0x0000000000017941 */ /* 0x000fea0003800000 */
.L_x_398:
[----:B------:R-:W-:Y:S04]  /*8a60*/  BSSY B1, `(.L_x_400) ;  /* 0x0000030000017945 */ /* 0x000fe80003800000 */
[----:B------:R-:W-:Y:S05]  /*8a70*/  @P2 BRA `(.L_x_401) ;  /* 0x0000000000b82947 */ /* 0x000fea0003800000 */
[----:B012---:R-:W0:Y:S01]  /*8a80*/  LDS.128 R4, [R0+0x10a00] ;  /* 0x010a000000047984 */ /* 0x007e220000000c00 */
[--C-:B------:R-:W-:Y:S02]  /*8a90*/  SHF.R.U64 R34, R30, 0x10, R31.reuse ;  /* 0x000000101e227819 */ /* 0x100fe4000000121f */
[----:B------:R-:W-:Y:S02]  /*8aa0*/  SHF.R.U32.HI R35, RZ, 0x10, R31 ;  /* 0x00000010ff237819 */ /* 0x000fe4000001161f */
[----:B------:R-:W-:Y:S02]  /*8ab0*/  SHF.R.U32.HI R31, RZ, 0x10, R33 ;  /* 0x00000010ff1f7819 */ /* 0x000fe40000011621 */
[----:B------:R-:W-:Y:S02]  /*8ac0*/  PRMT R50, R50, 0x5410, R35 ;  /* 0x0000541032327816 */ /* 0x000fe40000000023 */
[----:B------:R-:W-:Y:S02]  /*8ad0*/  PRMT R40, R40, 0x5410, R31 ;  /* 0x0000541028287816 */ /* 0x000fe4000000001f */
[----:B------:R-:W-:-:S02]  /*8ae0*/  SHF.R.U64 R30, R32, 0x10, R33 ;  /* 0x00000010201e7819 */ /* 0x000fc40000001221 */
[----:B------:R-:W-:Y:S01]  /*8af0*/  PRMT R32, R29, 0x5410, R34 ;  /* 0x000054101d207816 */ /* 0x000fe20000000022 */
[----:B------:R-:W-:Y:S01]  /*8b00*/  IMAD.U32 R36, R40, 0x10000, RZ ;  /* 0x0001000028247824 */ /* 0x000fe200078e00ff */
[----:B------:R-:W-:Y:S01]  /*8b10*/  PRMT R33, R15, 0x5410, R30 ;  /* 0x000054100f217816 */ /* 0x000fe2000000001e */
[----:B------:R-:W-:Y:S01]  /*8b20*/  IMAD.U32 R34, R50, 0x10000, RZ ;  /* 0x0001000032227824 */ /* 0x000fe200078e00ff */
[----:B------:R-:W-:Y:S02]  /*8b30*/  LOP3.LUT R40, R40, 0xffff0000, RZ, 0xc0, !PT ;  /* 0xffff000028287812 */ /* 0x000fe400078ec0ff */
[----:B------:R-:W-:Y:S02]  /*8b40*/  LOP3.LUT R50, R50, 0xffff0000, RZ, 0xc0, !PT ;  /* 0xffff000032327812 */ /* 0x000fe400078ec0ff */
[C---:B0-----:R-:W-:Y:S01]  /*8b50*/  LOP3.LUT R29, R6.reuse, 0xffff0000, RZ, 0xc0, !PT ;  /* 0xffff0000061d7812 */ /* 0x041fe200078ec0ff */
[----:B------:R-:W-:Y:S01]  /*8b60*/  IMAD.U32 R15, R6, 0x10000, RZ ;  /* 0x00010000060f7824 */ /* 0x000fe200078e00ff */
[C---:B------:R-:W-:Y:S01]  /*8b70*/  LOP3.LUT R31, R7.reuse, 0xffff0000, RZ, 0xc0, !PT ;  /* 0xffff0000071f7812 */ /* 0x040fe200078ec0ff */
[----:B------:R-:W-:-:S02]  /*8b80*/  IMAD.U32 R30, R7, 0x10000, RZ ;  /* 0x00010000071e7824 */ /* 0x000fc400078e00ff */
[C---:B------:R-:W-:Y:S01]  /*8b90*/  FMUL.FTZ R38, R29.reuse, R36 ;  /* 0x000000241d267220 */ /* 0x040fe20000410000 */
[----:B------:R-:W-:Y:S01]  /*8ba0*/  FMUL.FTZ R29, R29, R34 ;  /* 0x000000221d1d7220 */ /* 0x000fe20000410000 */
[C---:B------:R-:W-:Y:S02]  /*8bb0*/  IMAD.U32 R6, R4.reuse, 0x10000, RZ ;  /* 0x0001000004067824 */ /* 0x040fe400078e00ff */
[----:B------:R-:W-:Y:S01]  /*8bc0*/  FMUL.FTZ R37, R31, R40 ;  /* 0x000000281f257220 */ /* 0x000fe20000410000 */
[C---:B------:R-:W-:Y:S01]  /*8bd0*/  FFMA.FTZ R38, R15.reuse, R34, -R38 ;  /* 0x000000220f267223 */ /* 0x040fe20000010826 */
[----:B------:R-:W-:Y:S01]  /*8be0*/  FFMA.FTZ R35, R15, R36, R29 ;  /* 0x000000240f237223 */ /* 0x000fe2000001001d */
[C---:B------:R-:W-:Y:S01]  /*8bf0*/  IMAD.U32 R7, R5.reuse, 0x10000, RZ ;  /* 0x0001000005077824 */ /* 0x040fe200078e00ff */
[----:B------:R-:W-:Y:S01]  /*8c00*/  LOP3.LUT R4, R4, 0xffff0000, RZ, 0xc0, !PT ;  /* 0xffff000004047812 */ /* 0x000fe200078ec0ff */
[C---:B------:R-:W-:Y:S01]  /*8c10*/  IMAD.U32 R15, R32.reuse, 0x10000, RZ ;  /* 0x00010000200f7824 */ /* 0x040fe200078e00ff */
[----:B------:R-:W-:Y:S01]  /*8c20*/  LOP3.LUT R5, R5, 0xffff0000, RZ, 0xc0, !PT ;  /* 0xffff000005057812 */ /* 0x000fe200078ec0ff */
[-C--:B------:R-:W-:Y:S01]  /*8c30*/  FMUL.FTZ R31, R31, R50.reuse ;  /* 0x000000321f1f7220 */ /* 0x080fe20000410000 */
[C---:B------:R-:W-:Y:S01]  /*8c40*/  LOP3.LUT R34, R33.reuse, 0xffff0000, RZ, 0xc0, !PT ;  /* 0xffff000021227812 */ /* 0x040fe200078ec0ff */
[----:B------:R-:W-:Y:S01]  /*8c50*/  IMAD.U32 R29, R33, 0x10000, RZ ;  /* 0x00010000211d7824 */ /* 0x000fe200078e00ff */
[----:B------:R-:W-:Y:S01]  /*8c60*/  LOP3.LUT R32, R32, 0xffff0000, RZ, 0xc0, !PT ;  /* 0xffff000020207812 */ /* 0x000fe200078ec0ff */
[C---:B------:R-:W-:Y:S01]  /*8c70*/  FFMA.FTZ R37, R30.reuse, R50, -R37 ;  /* 0x000000321e257223 */ /* 0x040fe20000010825 */
[----:B------:R-:W-:Y:S01]  /*8c80*/  FFMA.FTZ R40, R30, R40, R31 ;  /* 0x000000281e287223 */ /* 0x000fe2000001001f */
[C---:B------:R-:W-:Y:S01]  /*8c90*/  FMUL.FTZ R31, R4.reuse, R29 ;  /* 0x0000001d041f7220 */ /* 0x040fe20000410000 */
        /* <DEDUP_REMOVED lines=9> */
[----:B------:R-:W-:Y:S02]  /*8d30*/  F2FP.BF16.F32.PACK_AB R4, R29, R4 ;  /* 0x000000041d04723e */ /* 0x000fe400000010ff */
[----:B------:R-:W-:-:S05]  /*8d40*/  F2FP.BF16.F32.PACK_AB R5, R34, R5 ;  /* 0x000000052205723e */ /* 0x000fca00000010ff */
[----:B------:R3:W-:Y:S02]  /*8d50*/  STS.128 [R0+0x10a00], R4 ;  /* 0x010a000400007388 */ /* 0x0007e40000000c00 */
.L_x_401:
[----:B------:R-:W-:Y:S05]  /*8d60*/  BSYNC B1 ;  /* 0x0000000000017941 */ /* 0x000fea0003800000 */
.L_x_400:
[----:B------:R-:W-:Y:S04]  /*8d70*/  BSSY B1, `(.L_x_402) ;  /* 0x0000030000017945 */ /* 0x000fe80003800000 */
[----:B------:R-:W-:Y:S05]  /*8d80*/  @P3 BRA `(.L_x_403) ;  /* 0x0000000000b83947 */ /* 0x000fea0003800000 */
[----:B0123--:R-:W0:Y:S01]  /*8d90*/  LDS.128 R4, [R3+0x13a00] ;  /* 0x013a000003047984 */ /* 0x00fe220000000c00 */
[--C-:B------:R-:W-:Y:S02]  /*8da0*/  SHF.R.U64 R30, R24, 0x10, R25.reuse ;  /* 0x00000010181e7819 */ /* 0x100fe40000001219 */
[----:B------:R-:W-:Y:S02]  /*8db0*/  SHF.R.U32.HI R15, RZ, 0x10, R25 ;  /* 0x00000010ff0f7819 */ /* 0x000fe40000011619 */
[----:B------:R-:W-:Y:S02]  /*8dc0*/  SHF.R.U32.HI R25, RZ, 0x10, R23 ;  /* 0x00000010ff197819 */ /* 0x000fe40000011617 */
[----:B------:R-:W-:Y:S02]  /*8dd0*/  PRMT R28, R28, 0x5410, R15 ;  /* 0x000054101c1c7816 */ /* 0x000fe4000000000f */
[----:B------:R-:W-:Y:S02]  /*8de0*/  PRMT R25, R14, 0x5410, R25 ;  /* 0x000054100e197816 */ /* 0x000fe40000000019 */
[----:B------:R-:W-:Y:S01]  /*8df0*/  SHF.R.U64 R24, R22, 0x10, R23 ;  /* 0x0000001016187819 */ /* 0x000fe20000001217 */
[----:B------:R-:W-:Y:S01]  /*8e00*/  IMAD.U32 R23, R28, 0x10000, RZ ;  /* 0x000100001c177824 */ /* 0x000fe200078e00ff */
[----:B------:R-:W-:Y:S01]  /*8e10*/  PRMT R27, R27, 0x5410, R30 ;  /* 0x000054101b1b7816 */ /* 0x000fe2000000001e */
[----:B------:R-:W-:Y:S01]  /*8e20*/  IMAD.U32 R29, R25, 0x10000, RZ ;  /* 0x00010000191d7824 */ /* 0x000fe200078e00ff */
[----:B------:R-:W-:-:S02]  /*8e30*/  PRMT R24, R13, 0x5410, R24 ;  /* 0x000054100d187816 */ /* 0x000fc40000000018 */
[----:B------:R-:W-:Y:S02]  /*8e40*/  LOP3.LUT R25, R25, 0xffff0000, RZ, 0xc0, !PT ;  /* 0xffff000019197812 */ /* 0x000fe400078ec0ff */
[----:B------:R-:W-:Y:S02]  /*8e50*/  LOP3.LUT R28, R28, 0xffff0000, RZ, 0xc0, !PT ;  /* 0xffff00001c1c7812 */ /* 0x000fe400078ec0ff */
[C---:B0-----:R-:W-:Y:S01]  /*8e60*/  LOP3.LUT R14, R6.reuse, 0xffff0000, RZ, 0xc0, !PT ;  /* 0xffff0000060e7812 */ /* 0x041fe200078ec0ff */
[----:B------:R-:W-:Y:S01]  /*8e70*/  IMAD.U32 R13, R6, 0x10000, RZ ;  /* 0x00010000060d7824 */ /* 0x000fe200078e00ff */
[C---:B------:R-:W-:Y:S01]  /*8e80*/  LOP3.LUT R22, R7.reuse, 0xffff0000, RZ, 0xc0, !PT ;  /* 0xffff000007167812 */ /* 0x040fe200078ec0ff */
[----:B------:R-:W-:Y:S02]  /*8e90*/  IMAD.U32 R15, R7, 0x10000, RZ ;  /* 0x00010000070f7824 */ /* 0x000fe400078e00ff */
[C---:B------:R-:W-:Y:S01]  /*8ea0*/  FMUL.FTZ R30, R14.reuse, R29 ;  /* 0x0000001d0e1e7220 */ /* 0x040fe20000410000 */
[----:B------:R-:W-:Y:S01]  /*8eb0*/  FMUL.FTZ R14, R14, R23 ;  /* 0x000000170e0e7220 */ /* 0x000fe20000410000 */
[----:B------:R-:W-:-:S02]  /*8ec0*/  IMAD.U32 R6, R4, 0x10000, RZ ;  /* 0x0001000004067824 */ /* 0x000fc400078e00ff */
[----:B------:R-:W-:Y:S01]  /*8ed0*/  FMUL.FTZ R32, R22, R25 ;  /* 0x0000001916207220 */ /* 0x000fe20000410000 */
[----:B------:R-:W-:Y:S01]  /*8ee0*/  FFMA.FTZ R30, R13, R23, -R30 ;  /* 0x000000170d1e7223 */ /* 0x000fe2000001081e */
[----:B------:R-:W-:Y:S02]  /*8ef0*/  IMAD.U32 R7, R5, 0x10000, RZ ;  /* 0x0001000005077824 */ /* 0x000fe400078e00ff */
[----:B------:R-:W-:Y:S01]  /*8f00*/  FFMA.FTZ R29, R13, R29, R14 ;  /* 0x0000001d0d1d7223 */ /* 0x000fe2000001000e */
[----:B------:R-:W-:Y:S01]  /*8f10*/  IMAD.U32 R23, R24, 0x10000, RZ ;  /* 0x0001000018177824 */ /* 0x000fe200078e00ff */
[----:B------:R-:W-:Y:S01]  /*8f20*/  LOP3.LUT R4, R4, 0xffff0000, RZ, 0xc0, !PT ;  /* 0xffff000004047812 */ /* 0x000fe200078ec0ff */
[-C--:B------:R-:W-:Y:S01]  /*8f30*/  FMUL.FTZ R22, R22, R28.reuse ;  /* 0x0000001c16167220 */ /* 0x080fe20000410000 */
[----:B------:R-:W-:Y:S01]  /*8f40*/  LOP3.LUT R5, R5, 0xffff0000, RZ, 0xc0, !PT ;  /* 0xffff000005057812 */ /* 0x000fe200078ec0ff */
[----:B------:R-:W-:Y:S01]  /*8f50*/  IMAD.U32 R13, R27, 0x10000, RZ ;  /* 0x000100001b0d7824 */ /* 0x000fe200078e00ff */
[----:B------:R-:W-:Y:S01]  /*8f60*/  LOP3.LUT R24, R24, 0xffff0000, RZ, 0xc0, !PT ;  /* 0xffff000018187812 */ /* 0x000fe200078ec0ff */
[----:B------:R-:W-:Y:S01]  /*8f70*/  FFMA.FTZ R32, R15, R28, -R32 ;  /* 0x0000001c0f207223 */ /* 0x000fe20000010820 */
[----:B------:R-:W-:Y:S01]  /*8f80*/  LOP3.LUT R14, R27, 0xffff0000, RZ, 0xc0, !PT ;  /* 0xffff00001b0e7812 */ /* 0x000fe200078ec0ff */
        /* <DEDUP_REMOVED lines=14> */
.L_x_403:
[----:B------:R-:W-:Y:S05]  /*9070*/  BSYNC B1 ;  /* 0x0000000000017941 */ /* 0x000fea0003800000 */
.L_x_402:
[----:B------:R-:W-:Y:S05]  /*9080*/  @P4 BRA `(.L_x_393) ;  /* 0x0000001c00a44947 */ /* 0x000fea0003800000 */
[----:B01234-:R-:W0:Y:S01]  /*9090*/  LDS.128 R4, [R0+0x13a00] ;  /* 0x013a000000047984 */ /* 0x01fe220000000c00 */
[----:B------:R-:W-:Y:S02]  /*90a0*/  SHF.R.U64 R14, R20, 0x10, R21 ;  /* 0x00000010140e7819 */ /* 0x000fe40000001215 */
[----:B------:R-:W-:Y:S02]  /*90b0*/  SHF.R.U64 R13, R8, 0x10, R9 ;  /* 0x00000010080d7819 */ /* 0x000fe40000001209 */
[----:B------:R-:W-:Y:S02]  /*90c0*/  SHF.R.U32.HI R21, RZ, 0x10, R21 ;  /* 0x00000010ff157819 */ /* 0x000fe40000011615 */
[----:B------:R-:W-:Y:S02]  /*90d0*/  SHF.R.U32.HI R9, RZ, 0x10, R9 ;  /* 0x00000010ff097819 */ /* 0x000fe40000011609 */
[----:B------:R-:W-:Y:S02]  /*90e0*/  PRMT R12, R12, 0x5410, R21 ;  /* 0x000054100c0c7816 */ /* 0x000fe40000000015 */
[----:B------:R-:W-:-:S02]  /*90f0*/  PRMT R26, R26, 0x5410, R9 ;  /* 0x000054101a1a7816 */ /* 0x000fc40000000009 */
[----:B------:R-:W-:Y:S01]  /*9100*/  PRMT R14, R11, 0x5410, R14 ;  /* 0x000054100b0e7816 */ /* 0x000fe2000000000e */
[----:B------:R-:W-:Y:S01]  /*9110*/  IMAD.U32 R15, R12, 0x10000, RZ ;  /* 0x000100000c0f7824 */ /* 0x000fe200078e00ff */
[----:B------:R-:W-:Y:S01]  /*9120*/  PRMT R13, R10, 0x5410, R13 ;  /* 0x000054100a0d7816 */ /* 0x000fe2000000000d */
[----:B------:R-:W-:Y:S01]  /*9130*/  IMAD.U32 R11, R26, 0x10000, RZ ;  /* 0x000100001a0b7824 */ /* 0x000fe200078e00ff */
[----:B------:R-:W-:Y:S02]  /*9140*/  LOP3.LUT R12, R12, 0xffff0000, RZ, 0xc0, !PT ;  /* 0xffff00000c0c7812 */ /* 0x000fe400078ec0ff */
[----:B------:R-:W-:Y:S02]  /*9150*/  LOP3.LUT R26, R26, 0xffff0000, RZ, 0xc0, !PT ;  /* 0xffff00001a1a7812 */ /* 0x000fe400078ec0ff */
[C---:B0-----:R-:W-:Y:S01]  /*9160*/  LOP3.LUT R9, R6.reuse, 0xffff0000, RZ, 0xc0, !PT ;  /* 0xffff000006097812 */ /* 0x041fe200078ec0ff */
[C---:B------:R-:W-:Y:S01]  /*9170*/  IMAD.U32 R10, R7.reuse, 0x10000, RZ ;  /* 0x00010000070a7824 */ /* 0x040fe200078e00ff */
[----:B------:R-:W-:Y:S01]  /*9180*/  LOP3.LUT R7, R7, 0xffff0000, RZ, 0xc0, !PT ;  /* 0xffff000007077812 */ /* 0x000fe200078ec0ff */
[----:B------:R-:W-:-:S02]  /*9190*/  IMAD.U32 R8, R6, 0x10000, RZ ;  /* 0x0001000006087824 */ /* 0x000fc400078e00ff */
[C---:B------:R-:W-:Y:S01]  /*91a0*/  FMUL.FTZ R21, R9.reuse, R15 ;  /* 0x0000000f09157220 */ /* 0x040fe20000410000 */
[-C--:B------:R-:W-:Y:S01]  /*91b0*/  FMUL.FTZ R20, R9, R11.reuse ;  /* 0x0000000b09147220 */ /* 0x080fe20000410000 */
[C---:B------:R-:W-:Y:S01]  /*91c0*/  FMUL.FTZ R9, R7.reuse, R12 ;  /* 0x0000000c07097220 */ /* 0x040fe20000410000 */
[----:B------:R-:W-:Y:S02]  /*91d0*/  IMAD.U32 R3, R4, 0x10000, RZ ;  /* 0x0001000004037824 */ /* 0x000fe400078e00ff */
[C---:B------:R-:W-:Y:S01]  /*91e0*/  FFMA.FTZ R21, R8.reuse, R11, -R21 ;  /* 0x0000000b08157223 */ /* 0x040fe20000010815 */
[----:B------:R-:W-:Y:S01]  /*91f0*/  FFMA.FTZ R20, R8, R15, R20 ;  /* 0x0000000f08147223 */ /* 0x000fe20000010014 */
[-C--:B------:R-:W-:Y:S01]  /*9200*/  FMUL.FTZ R11, R7, R26.reuse ;  /* 0x0000001a070b7220 */ /* 0x080fe20000410000 */
[C---:B------:R-:W-:Y:S01]  /*9210*/  IMAD.U32 R6, R5.reuse, 0x10000, RZ ;  /* 0x0001000005067824 */ /* 0x040fe200078e00ff */
[----:B------:R-:W-:Y:S01]  /*9220*/  LOP3.LUT R4, R4, 0xffff0000, RZ, 0xc0, !PT ;  /* 0xffff000004047812 */ /* 0x000fe200078ec0ff */
[C---:B------:R-:W-:Y:S01]  /*9230*/  IMAD.U32 R8, R14.reuse, 0x10000, RZ ;  /* 0x000100000e087824 */ /* 0x040fe200078e00ff */
[----:B------:R-:W-:Y:S01]  /*9240*/  LOP3.LUT R5, R5, 0xffff0000, RZ, 0xc0, !PT ;  /* 0xffff000005057812 */ /* 0x000fe200078ec0ff */
[C---:B------:R-:W-:Y:S01]  /*9250*/  IMAD.U32 R7, R13.reuse, 0x10000, RZ ;  /* 0x000100000d077824 */ /* 0x040fe200078e00ff */
[----:B------:R-:W-:Y:S01]  /*9260*/  LOP3.LUT R14, R14, 0xffff0000, RZ, 0xc0, !PT ;  /* 0xffff00000e0e7812 */ /* 0x000fe200078ec0ff */
[C---:B------:R-:W-:Y:S01]  /*9270*/  FFMA.FTZ R26, R10.reuse, R26, -R9 ;  /* 0x0000001a0a1a7223 */ /* 0x040fe20000010809 */
[----:B------:R-:W-:Y:S01]  /*9280*/  LOP3.LUT R13, R13, 0xffff0000, RZ, 0xc0, !PT ;  /* 0xffff00000d0d7812 */ /* 0x000fe200078ec0ff */
[----:B------:R-:W-:Y:S01]  /*9290*/  FFMA.FTZ R23, R10, R12, R11 ;  /* 0x0000000c0a177223 */ /* 0x000fe2000001000b */
[C---:B------:R-:W-:Y:S01]  /*92a0*/  FMUL.FTZ R10, R4.reuse, R8 ;  /* 0x00000008040a7220 */ /* 0x040fe20000410000 */
[----:B------:R-:W-:Y:S01]  /*92b0*/  FMUL.FTZ R9, R4, R7 ;  /* 0x0000000704097220 */ /* 0x000fe20000410000 */
[C---:B------:R-:W-:Y:S01]  /*92c0*/  FMUL.FTZ R11, R5.reuse, R14 ;  /* 0x0000000e050b7220 */ /* 0x040fe20000410000 */
[----:B------:R-:W-:Y:S01]  /*92d0*/  FMUL.FTZ R15, R5, R13 ;  /* 0x0000000d050f7220 */ /* 0x000fe20000410000 */
        /* <DEDUP_REMOVED lines=8> */
[----:B------:R0:W-:Y:S01]  /*9360*/  STS.128 [R0+0x13a00], R4 ;  /* 0x013a000400007388 */ /* 0x0001e20000000c00 */
[----:B------:R-:W-:Y:S05]  /*9370*/  BRA `(.L_x_393) ;  /* 0x0000001800e87947 */ /* 0x000fea0003800000 */
.L_x_384:
        /* <DEDUP_REMOVED lines=15> */
[----:B------:R-:W2:Y:S01]  /*9470*/  LDL R8, [R1+0x28] ;  /* 0x0000280001087983 */ /* 0x000ea20000100800 */
[----:B------:R-:W-:-:S03]  /*9480*/  ULDC UR4, c[0x0][0x3d4] ;  /* 0x0000f50000047ab9 */ /* 0x000fc60000000800 */
[----:B------:R-:W3:Y:S01]  /*9490*/  LDL R3, [R1+0x2c] ;  /* 0x00002c0001037983 */ /* 0x000ee20000100800 */
[----:B------:R-:W-:Y:S02]  /*94a0*/  ISETP.GE.AND P1, PT, R146, UR4, PT ;  /* 0x0000000492007c0c */ /* 0x000fe4000bf26270 */
        /* <DEDUP_REMOVED lines=12> */
[----:B------:R0:W5:Y:S04]  /*9570*/  @!P1 LDG.E.128 R28, desc[UR60][R44.64] ;  /* 0x0000003c2c1c9981 */ /* 0x000168000c1e1d00 */
[----:B------:R0:W5:Y:S01]  /*9580*/  @!P1 LDG.E.128 R4, desc[UR60][R42.64] ;  /* 0x0000003c2a049981 */ /* 0x000162000c1e1d00 */
[----:B--2---:R-:W-:Y:S02]  /*9590*/  ISETP.GE.AND P2, PT, R8, UR4, PT ;  /* 0x0000000408007c0c */ /* 0x004fe4000bf46270 */
[----:B---3--:R-:W-:-:S11]  /*95a0*/  ISETP.GE.AND P3, PT, R3, UR4, PT ;  /* 0x0000000403007c0c */ /* 0x008fd6000bf66270 */
[----:B------:R0:W5:Y:S04]  /*95b0*/  @!P2 LDG.E.128 R32, desc[UR60][R44.64+0x20] ;  /* 0x0000203c2c20a981 */ /* 0x000168000c1e1d00 */
[----:B------:R0:W5:Y:S04]  /*95c0*/  @!P3 LDG.E.128 R36, desc[UR60][R44.64+0x40] ;  /* 0x0000403c2c24b981 */ /* 0x000168000c1e1d00 */
[----:B------:R0:W5:Y:S04]  /*95d0*/  @!P2 LDG.E.128 R20, desc[UR60][R42.64+0x20] ;  /* 0x0000203c2a14a981 */ /* 0x000168000c1e1d00 */
[----:B------:R0:W5:Y:S02]  /*95e0*/  @!P3 LDG.E.128 R24, desc[UR60][R42.64+0x40] ;  /* 0x0000403c2a18b981 */ /* 0x000164000c1e1d00 */
.L_x_405:
[----:B------:R-:W-:Y:S05]  /*95f0*/  BSYNC B1 ;  /* 0x0000000000017941 */ /* 0x000fea0003800000 */
.L_x_404:
        /* <DEDUP_REMOVED lines=16> */
.L_x_572:
[----:B------:R-:W-:Y:S01]  /*9700*/  UMOV UR4, 0xffffffff ;  /* 0xffffffff00047882 */ /* 0x000fe20000000000 */
[----:B------:R-:W-:Y:S02]  /*9710*/  LOP3.LUT R0, R0, 0xfffffffe, RZ, 0xc0, !PT ;  /* 0xfffffffe00007812 */ /* 0x000fe400078ec0ff */
[----:B------:R-:W-:Y:S05]  /*9720*/  BRA.DIV UR4, `(.L_x_407) ;  /* 0x0000012204b87947 */ /* 0x000fea000b800000 */
.L_x_575:
[----:B------:R-:W-:Y:S01]  /*9730*/  UMOV UR4, 0xffffffff ;  /* 0xffffffff00047882 */ /* 0x000fe20000000000 */
[----:B------:R-:W-:Y:S02]  /*9740*/  IMAD.IADD R0, R10, 0x1, -R0 ;  /* 0x000000010a007824 */ /* 0x000fe400078e0a00 */
[----:B------:R-:W-:Y:S05]  /*9750*/  BRA.DIV UR4, `(.L_x_408) ;  /* 0x0000012204d47947 */ /* 0x000fea000b800000 */
.L_x_578:
[----:B------:R-:W-:Y:S01]  /*9760*/  UMOV UR4, 0xffffffff ;  /* 0xffffffff00047882 */ /* 0x000fe20000000000 */
[----:B------:R-:W-:Y:S02]  /*9770*/  SHF.L.U32 R3, R0, 0x1f, RZ ;  /* 0x0000001f00037819 */ /* 0x000fe400000006ff */
[----:B------:R-:W-:Y:S05]  /*9780*/  BRA.DIV UR4, `(.L_x_409) ;  /* 0x0000012204f07947 */ /* 0x000fea000b800000 */
.L_x_581:
        /* <DEDUP_REMOVED lines=37> */
.L_x_582:
[----:B------:R-:W-:Y:S05]  /*99e0*/  BSYNC B1 ;  /* 0x0000000000017941 */ /* 0x000fea0003800000 */
.L_x_410:
[----:B------:R-:W-:Y:S02]  /*99f0*/  PRMT R46, R0, 0x7610, R46 ;  /* 0x00007610002e7816 */ /* 0x000fe4000000002e */
[----:B------:R-:W-:Y:S01]  /*9a00*/  PRMT R47, R8, 0x7610, R47 ;  /* 0x00007610082f7816 */ /* 0x000fe2000000002f */
[----:B------:R-:W-:Y:S06]  /*9a10*/  @P0 BRA `(.L_x_393) ;  /* 0x0000001400400947 */ /* 0x000fec0003800000 */
[----:B------:R-:W2:Y:S01]  /*9a20*/  LDL R74, [R1+0x28] ;  /* 0x00002800014a7983 */ /* 0x000ea20000100800 */
[----:B0-----:R-:W0:Y:S03]  /*9a30*/  LDC R3, c[0x0][0x3d4] ;  /* 0x0000f500ff037b82 */ /* 0x001e260000000800 */
[----:B------:R-:W3:Y:S04]  /*9a40*/  LDL R73, [R1+0x2c] ;  /* 0x00002c0001497983 */ /* 0x000ee80000100800 */
[----:B------:R4:W5:Y:S04]  /*9a50*/  LDL R72, [R1+0x30] ;  /* 0x0000300001487983 */ /* 0x0009680000100800 */
[----:B------:R4:W5:Y:S04]  /*9a60*/  LDL R71, [R1+0x38] ;  /* 0x0000380001477983 */ /* 0x0009680000100800 */
[----:B------:R4:W5:Y:S01]  /*9a70*/  LDL R70, [R1+0x34] ;  /* 0x0000340001467983 */ /* 0x0009620000100800 */
[----:B------:R-:W-:Y:S01]  /*9a80*/  BSSY B1, `(.L_x_412) ;  /* 0x0000071000017945 */ /* 0x000fe20003800000 */
[----:B0-----:R-:W-:-:S02]  /*9a90*/  ISETP.GE.AND P0, PT, R146, R3, PT ;  /* 0x000000039200720c */ /* 0x001fc40003f06270 */
[-C--:B--2---:R-:W-:Y:S02]  /*9aa0*/  ISETP.GE.AND P1, PT, R74, R3.reuse, PT ;  /* 0x000000034a00720c */ /* 0x084fe40003f26270 */
[----:B---3--:R-:W-:-:S09]  /*9ab0*/  ISETP.GE.AND P2, PT, R73, R3, PT ;  /* 0x000000034900720c */ /* 0x008fd20003f46270 */
[----:B----4-:R-:W-:Y:S05]  /*9ac0*/  @P0 BRA `(.L_x_413) ;  /* 0x0000000400b00947 */ /* 0x010fea0003800000 */
[----:B------:R-:W2:Y:S01]  /*9ad0*/  LDL R75, [R1+0x84] ;  /* 0x00008400014b7983 */ /* 0x000ea20000100800 */
[----:B------:R-:W0:Y:S02]  /*9ae0*/  S2R R9, SR_TID.X ;  /* 0x0000000000097919 */ /* 0x000e240000002100 */
[----:B0-----:R-:W-:-:S05]  /*9af0*/  VIADD R9, R9, 0xffffff80 ;  /* 0xffffff8009097836 */ /* 0x001fca0000000000 */
[----:B------:R-:W-:-:S04]  /*9b00*/  LEA.HI R0, R9, R9, RZ, 0x1 ;  /* 0x0000000909007211 */ /* 0x000fc800078f08ff */
[----:B------:R-:W-:-:S05]  /*9b10*/  LOP3.LUT R0, R0, 0xfffffffe, RZ, 0xc0, !PT ;  /* 0xfffffffe00007812 */ /* 0x000fca00078ec0ff */
[----:B------:R-:W-:-:S05]  /*9b20*/  IMAD.IADD R0, R9, 0x1, -R0 ;  /* 0x0000000109007824 */ /* 0x000fca00078e0a00 */
[----:B------:R-:W-:-:S04]  /*9b30*/  LEA.HI R0, R3, R0, RZ, 0x1d ;  /* 0x0000000003007211 */ /* 0x000fc800078fe8ff */
[----:B------:R-:W-:-:S04]  /*9b40*/  SHF.R.S32.HI R9, RZ, 0x1f, R0 ;  /* 0x0000001fff097819 */ /* 0x000fc80000011400 */
[----:B------:R-:W-:Y:S01]  /*9b50*/  LEA.HI R9, R9, R0, RZ, 0x2 ;  /* 0x0000000009097211 */ /* 0x000fe200078f10ff */
[----:B------:R-:W-:-:S03]  /*9b60*/  IMAD.SHL.U32 R0, R0, 0x8, RZ ;  /* 0x0000000800007824 */ /* 0x000fc600078e00ff */
[----:B------:R-:W-:Y:S02]  /*9b70*/  SHF.R.S32.HI R9, RZ, 0x2, R9 ;  /* 0x00000002ff097819 */ /* 0x000fe40000011409 */
[----:B-----5:R-:W-:-:S03]  /*9b80*/  LOP3.LUT R0, R72, 0x18, R0, 0xf8, !PT ;  /* 0x0000001848007812 */ /* 0x020fc600078ef800 */
[----:B------:R-:W-:Y:S01]  /*9b90*/  IMAD R9, R9, 0x1800, R71 ;  /* 0x0000180009097824 */ /* 0x000fe200078e0247 */
[----:B------:R-:W-:-:S05]  /*9ba0*/  LOP3.LUT R0, R0, R70, RZ, 0x3c, !PT ;  /* 0x0000004600007212 */ /* 0x000fca00078e3cff */
[----:B------:R-:W-:-:S04]  /*9bb0*/  IMAD.IADD R13, R9, 0x1, R0 ;  /* 0x00000001090d7824 */ /* 0x000fc800078e0200 */
[----:B------:R-:W-:-:S05]  /*9bc0*/  IMAD R0, R13, 0x2, R18 ;  /* 0x000000020d007824 */ /* 0x000fca00078e0212 */
[----:B-1----:R-:W0:Y:S01]  /*9bd0*/  LDS.128 R12, [R0+0xda00] ;  /* 0x00da0000000c7984 */ /* 0x002e220000000c00 */
[----:B------:R-:W-:Y:S02]  /*9be0*/  SHF.R.U64 R61, R4, 0x10, R5 ;  /* 0x00000010043d7819 */ /* 0x000fe40000001205 */
[----:B------:R-:W-:Y:S02]  /*9bf0*/  SHF.R.U64 R58, R28, 0x10, R29 ;  /* 0x000000101c3a7819 */ /* 0x000fe4000000121d */
[--C-:B------:R-:W-:Y:S02]  /*9c00*/  SHF.R.U64 R28, R30, 0x10, R31.reuse ;  /* 0x000000101e1c7819 */ /* 0x100fe4000000121f */
[----:B------:R-:W-:Y:S02]  /*9c10*/  SHF.R.U32.HI R30, RZ, 0x10, R31 ;  /* 0x00000010ff1e7819 */ /* 0x000fe4000001161f */
[----:B------:R-:W-:Y:S02]  /*9c20*/  PRMT R61, R56, 0x5410, R61 ;  /* 0x00005410383d7816 */ /* 0x000fe4000000003d */
[----:B------:R-:W-:-:S02]  /*9c30*/  SHF.R.U32.HI R62, RZ, 0x10, R5 ;  /* 0x00000010ff3e7819 */ /* 0x000fc40000011605 */
[----:B------:R-:W-:Y:S01]  /*9c40*/  PRMT R58, R40, 0x5432, R58 ;  /* 0x00005432283a7816 */ /* 0x000fe2000000003a */
[----:B------:R-:W-:Y:S01]  /*9c50*/  IMAD.U32 R63, R61, 0x10000, RZ ;  /* 0x000100003d3f7824 */ /* 0x000fe200078e00ff */
[----:B------:R-:W-:Y:S02]  /*9c60*/  PRMT R4, R45, 0x5432, R30 ;  /* 0x000054322d047816 */ /* 0x000fe4000000001e */
[----:B------:R-:W-:Y:S02]  /*9c70*/  SHF.R.U32.HI R60, RZ, 0x10, R29 ;  /* 0x00000010ff3c7819 */ /* 0x000fe4000001161d */
[----:B------:R-:W-:Y:S02]  /*9c80*/  PRMT R62, R42, 0x5432, R62 ;  /* 0x000054322a3e7816 */ /* 0x000fe4000000003e */
[--C-:B------:R-:W-:Y:S01]  /*9c90*/  SHF.R.U32.HI R66, RZ, 0x10, R7.reuse ;  /* 0x00000010ff427819 */ /* 0x100fe20000011607 */
[----:B------:R-:W-:Y:S01]  /*9ca0*/  IMAD.U32 R59, R58, 0x10000, RZ ;  /* 0x000100003a3b7824 */ /* 0x000fe200078e00ff */
[----:B------:R-:W-:Y:S01]  /*9cb0*/  SHF.R.U64 R65, R6, 0x10, R7 ;  /* 0x0000001006417819 */ /* 0x000fe20000001207 */
[----:B------:R-:W-:Y:S01]  /*9cc0*/  IMAD.U32 R64, R62, 0x10000, RZ ;  /* 0x000100003e407824 */ /* 0x000fe200078e00ff */
[----:B------:R-:W-:-:S02]  /*9cd0*/  PRMT R60, R41, 0x5432, R60 ;  /* 0x00005432293c7816 */ /* 0x000fc4000000003c */
[----:B------:R-:W-:Y:S02]  /*9ce0*/  PRMT R66, R43, 0x5432, R66 ;  /* 0x000054322b427816 */ /* 0x000fe40000000042 */
[----:B------:R-:W-:Y:S02]  /*9cf0*/  PRMT R5, R44, 0x5432, R28 ;  /* 0x000054322c057816 */ /* 0x000fe4000000001c */
[----:B------:R-:W-:Y:S01]  /*9d00*/  PRMT R65, R57, 0x5410, R65 ;  /* 0x0000541039417816 */ /* 0x000fe20000000041 */
[----:B0-----:R-:W-:Y:S02]  /*9d10*/  IMAD.U32 R30, R12, 0x10000, RZ ;  /* 0x000100000c1e7824 */ /* 0x001fe400078e00ff */
[----:B------:R-:W-:Y:S02]  /*9d20*/  IMAD.U32 R31, R13, 0x10000, RZ ;  /* 0x000100000d1f7824 */ /* 0x000fe400078e00ff */
[C---:B------:R-:W-:Y:S01]  /*9d30*/  FMUL.FTZ R67, R30.reuse, R63 ;  /* 0x0000003f1e437220 */ /* 0x040fe20000410000 */
[----:B------:R-:W-:Y:S01]  /*9d40*/  FMUL.FTZ R69, R30, R59 ;  /* 0x0000003b1e457220 */ /* 0x000fe20000410000 */
[----:B------:R-:W-:-:S02]  /*9d50*/  IMAD.U32 R30, R60, 0x10000, RZ ;  /* 0x000100003c1e7824 */ /* 0x000fc400078e00ff */
[----:B------:R-:W-:Y:S02]  /*9d60*/  IMAD.U32 R57, R15, 0x10000, RZ ;  /* 0x000100000f397824 */ /* 0x000fe400078e00ff */
[----:B------:R-:W-:Y:S01]  /*9d70*/  IMAD.U32 R68, R66, 0x10000, RZ ;  /* 0x0001000042447824 */ /* 0x000fe200078e00ff */
[----:B------:R-:W-:Y:S02]  /*9d80*/  LOP3.LUT R12, R12, 0xffff0000, RZ, 0xc0, !PT ;  /* 0xffff00000c0c7812 */ /* 0x000fe400078ec0ff */
[----:B------:R-:W-:Y:S02]  /*9d90*/  LOP3.LUT R61, R61, 0xffff0000, RZ, 0xc0, !PT ;  /* 0xffff00003d3d7812 */ /* 0x000fe400078ec0ff */
[----:B------:R-:W-:Y:S02]  /*9da0*/  LOP3.LUT R58, R58, 0xffff0000, RZ, 0xc0, !PT ;  /* 0xffff00003a3a7812 */ /* 0x000fe400078ec0ff */
[----:B------:R-:W-:Y:S02]  /*9db0*/  LOP3.LUT R13, R13, 0xffff0000, RZ, 0xc0, !PT ;  /* 0xffff00000d0d7812 */ /* 0x000fe400078ec0ff */
[----:B------:R-:W-:-:S02]  /*9dc0*/  LOP3.LUT R62, R62, 0xffff0000, RZ, 0xc0, !PT ;  /* 0xffff00003e3e7812 */ /* 0x000fc400078ec0ff */
[----:B------:R-:W-:Y:S01]  /*9dd0*/  LOP3.LUT R60, R60, 0xffff0000, RZ, 0xc0, !PT ;  /* 0xffff00003c3c7812 */ /* 0x000fe200078ec0ff */
[C---:B------:R-:W-:Y:S01]  /*9de0*/  IMAD.U32 R56, R14.reuse, 0x10000, RZ ;  /* 0x000100000e387824 */ /* 0x040fe200078e00ff */
[----:B------:R-:W-:Y:S02]  /*9df0*/  LOP3.LUT R14, R14, 0xffff0000, RZ, 0xc0, !PT ;  /* 0xffff00000e0e7812 */ /* 0x000fe400078ec0ff */
[----:B------:R-:W-:Y:S02]  /*9e00*/  LOP3.LUT R15, R15, 0xffff0000, RZ, 0xc0, !PT ;  /* 0xffff00000f0f7812 */ /* 0x000fe400078ec0ff */
[----:B------:R-:W-:Y:S01]  /*9e10*/  LOP3.LUT R66, R66, 0xffff0000, RZ, 0xc0, !PT ;  /* 0xffff000042427812 */ /* 0x000fe200078ec0ff */
[----:B--2---:R-:W0:Y:S02]  /*9e20*/  LDS.128 R8, [R75] ;  /* 0x000000004b087984 */ /* 0x004e240000000c00 */
[----:B0-----:R-:W-:Y:S02]  /*9e30*/  IMAD.U32 R6, R8, 0x10000, RZ ;  /* 0x0001000008067824 */ /* 0x001fe400078e00ff */
[----:B------:R-:W-:-:S02]  /*9e40*/  IMAD.U32 R28, R9, 0x10000, RZ ;  /* 0x00010000091c7824 */ /* 0x000fc400078e00ff */
[C---:B------:R-:W-:Y:S01]  /*9e50*/  FFMA.FTZ R67, R6.reuse, R59, -R67 ;  /* 0x0000003b06437223 */ /* 0x040fe20000010843 */
[C---:B------:R-:W-:Y:S01]  /*9e60*/  FMUL.FTZ R59, R31.reuse, R64 ;  /* 0x000000401f3b7220 */ /* 0x040fe20000410000 */
[----:B------:R-:W-:Y:S01]  /*9e70*/  FFMA.FTZ R69, R6, R63, R69 ;  /* 0x0000003f06457223 */ /* 0x000fe20000010045 */
[----:B------:R-:W-:Y:S02]  /*9e80*/  IMAD.U32 R6, R4, 0x10000, RZ ;  /* 0x0001000004067824 */ /* 0x000fe400078e00ff */
[-C--:B------:R-:W-:Y:S01]  /*9e90*/  FMUL.FTZ R31, R31, R30.reuse ;  /* 0x0000001e1f1f7220 */ /* 0x080fe20000410000 */
[----:B------:R-:W-:Y:S01]  /*9ea0*/  FFMA.FTZ R59, R28, R30, -R59 ;  /* 0x0000001e1c3b7223 */ /* 0x000fe2000001083b */
[----:B------:R-:W-:Y:S02]  /*9eb0*/  IMAD.U32 R29, R11, 0x10000, RZ ;  /* 0x000100000b1d7824 */ /* 0x000fe400078e00ff */
[C---:B------:R-:W-:Y:S01]  /*9ec0*/  FMUL.FTZ R30, R57.reuse, R68 ;  /* 0x00000044391e7220 */ /* 0x040fe20000410000 */
[----:B------:R-:W-:Y:S01]  /*9ed0*/  FMUL.FTZ R63, R57, R6 ;  /* 0x00000006393f7220 */ /* 0x000fe20000410000 */
[----:B------:R-:W-:-:S02]  /*9ee0*/  LOP3.LUT R7, R8, 0xffff0000, RZ, 0xc0, !PT ;  /* 0xffff000008077812 */ /* 0x000fc400078ec0ff */
[C---:B------:R-:W-:Y:S01]  /*9ef0*/  FFMA.FTZ R57, R29.reuse, R6, -R30 ;  /* 0x000000061d397223 */ /* 0x040fe2000001081e */
[----:B------:R-:W-:Y:S01]  /*9f00*/  FMUL.FTZ R6, R12, R61 ;  /* 0x0000003d0c067220 */ /* 0x000fe20000410000 */
[----:B------:R-:W-:Y:S01]  /*9f10*/  FFMA.FTZ R31, R28, R64, R31 ;  /* 0x000000401c1f7223 */ /* 0x000fe2000001001f */
[----:B------:R-:W-:Y:S01]  /*9f20*/  FMUL.FTZ R28, R12, R58 ;  /* 0x0000003a0c1c7220 */ /* 0x000fe20000410000 */
[----:B------:R-:W-:Y:S01]  /*9f30*/  FFMA.FTZ R63, R29, R68, R63 ;  /* 0x000000441d3f7223 */ /* 0x000fe2000001003f */
[----:B------:R-:W-:Y:S01]  /*9f40*/  IMAD.U32 R12, R65, 0x10000, RZ ;  /* 0x00010000410c7824 */ /* 0x000fe200078e00ff */
[----:B------:R-:W-:Y:S01]  /*9f50*/  LOP3.LUT R8, R9, 0xffff0000, RZ, 0xc0, !PT ;  /* 0xffff000009087812 */ /* 0x000fe200078ec0ff */
[----:B------:R-:W-:Y:S01]  /*9f60*/  FFMA.FTZ R58, R7, R58, -R6 ;  /* 0x0000003a073a7223 */ /* 0x000fe20000010806 */
[----:B------:R-:W-:Y:S01]  /*9f70*/  FMUL.FTZ R29, R13, R62 ;  /* 0x0000003e0d1d7220 */ /* 0x000fe20000410000 */
[----:B------:R-:W-:Y:S01]  /*9f80*/  LOP3.LUT R65, R65, 0xffff0000, RZ, 0xc0, !PT ;  /* 0xffff000041417812 */ /* 0x000fe200078ec0ff */
[----:B------:R-:W-:-:S02]  /*9f90*/  IMAD.U32 R6, R5, 0x10000, RZ ;  /* 0x0001000005067824 */ /* 0x000fc400078e00ff */
[----:B------:R-:W-:Y:S01]  /*9fa0*/  FMUL.FTZ R13, R13, R60 ;  /* 0x0000003c0d0d7220 */ /* 0x000fe20000410000 */
[----:B------:R-:W-:Y:S01]  /*9fb0*/  LOP3.LUT R5, R5, 0xffff0000, RZ, 0xc0, !PT ;  /* 0xffff000005057812 */ /* 0x000fe200078ec0ff */
[----:B------:R-:W-:Y:S01]  /*9fc0*/  IMAD.U32 R9, R10, 0x10000, RZ ;  /* 0x000100000a097824 */ /* 0x000fe200078e00ff */
[----:B------:R-:W-:Y:S01]  /*9fd0*/  LOP3.LUT R4, R4, 0xffff0000, RZ, 0xc0, !PT ;  /* 0xffff000004047812 */ /* 0x000fe200078ec0ff */
[----:B------:R-:W-:Y:S01]  /*9fe0*/  FFMA.FTZ R28, R7, R61, R28 ;  /* 0x0000003d071c7223 */ /* 0x000fe2000001001c */
[----:B------:R-:W-:Y:S01]  /*9ff0*/  LOP3.LUT R10, R10, 0xffff0000, RZ, 0xc0, !PT ;  /* 0xffff00000a0a7812 */ /* 0x000fe200078ec0ff */
[----:B------:R-:W-:Y:S01]  /*a000*/  FMUL.FTZ R30, R56, R12 ;  /* 0x0000000c381e7220 */ /* 0x000fe20000410000 */
[----:B------:R-:W-:Y:S01]  /*a010*/  LOP3.LUT R11, R11, 0xffff0000, RZ, 0xc0, !PT ;  /* 0xffff00000b0b7812 */ /* 0x000fe200078ec0ff */
[C---:B------:R-:W-:Y:S01]  /*a020*/  FFMA.FTZ R60, R8.reuse, R60, -R29 ;  /* 0x0000003c083c7223 */ /* 0x040fe2000001081d */
[----:B------:R-:W-:Y:S01]  /*a030*/  FFMA.FTZ R62, R8, R62, R13 ;  /* 0x0000003e083e7223 */ /* 0x000fe2000001000d */
[----:B------:R-:W-:Y:S01]  /*a040*/  FMUL.FTZ R56, R56, R6 ;  /* 0x0000000638387220 */ /* 0x000fe20000410000 */
[C---:B------:R-:W-:Y:S01]  /*a050*/  FMUL.FTZ R7, R14.reuse, R65 ;  /* 0x000000410e077220 */ /* 0x040fe20000410000 */
[C---:B------:R-:W-:Y:S01]  /*a060*/  FMUL.FTZ R8, R15.reuse, R66 ;  /* 0x000000420f087220 */ /* 0x040fe20000410000 */
[-C--:B------:R-:W-:Y:S01]  /*a070*/  FMUL.FTZ R14, R14, R5.reuse ;  /* 0x000000050e0e7220 */ /* 0x080fe20000410000 */
[----:B------:R-:W-:Y:S01]  /*a080*/  FMUL.FTZ R15, R15, R4 ;  /* 0x000000040f0f7220 */ /* 0x000fe20000410000 */
[C---:B------:R-:W-:Y:S01]  /*a090*/  FFMA.FTZ R6, R9.reuse, R6, -R30 ;  /* 0x0000000609067223 */ /* 0x040fe2000001081e */
[----:B------:R-:W-:Y:S01]  /*a0a0*/  FFMA.FTZ R56, R9, R12, R56 ;  /* 0x0000000c09387223 */ /* 0x000fe20000010038 */
[C---:B------:R-:W-:Y:S01]  /*a0b0*/  FFMA.FTZ R7, R10.reuse, R5, -R7 ;  /* 0x000000050a077223 */ /* 0x040fe20000010807 */
[C---:B------:R-:W-:Y:S01]  /*a0c0*/  FFMA.FTZ R12, R11.reuse, R4, -R8 ;  /* 0x000000040b0c7223 */ /* 0x040fe20000010808 */
[----:B------:R-:W-:Y:S01]  /*a0d0*/  FFMA.FTZ R65, R10, R65, R14 ;  /* 0x000000410a417223 */ /* 0x000fe2000001000e */
[----:B------:R-:W-:Y:S01]  /*a0e0*/  FFMA.FTZ R66, R11, R66, R15 ;  /* 0x000000420b427223 */ /* 0x000fe2000001000f */
[----:B------:R-:W-:-:S02]  /*a0f0*/  F2FP.BF16.F32.PACK_AB R4, R58, R67 ;  /* 0x000000433a04723e */ /* 0x000fc400000010ff */
[----:B------:R-:W-:Y:S02]  /*a100*/  F2FP.BF16.F32.PACK_AB R6, R7, R6 ;  /* 0x000000060706723e */ /* 0x000fe400000010ff */
[----:B------:R-:W-:Y:S02]  /*a110*/  F2FP.BF16.F32.PACK_AB R5, R60, R59 ;  /* 0x0000003b3c05723e */ /* 0x000fe400000010ff */
[----:B------:R-:W-:Y:S02]  /*a120*/  F2FP.BF16.F32.PACK_AB R7, R12, R57 ;  /* 0x000000390c07723e */ /* 0x000fe400000010ff */
[----:B------:R-:W-:Y:S02]  /*a130*/  F2FP.BF16.F32.PACK_AB R8, R28, R69 ;  /* 0x000000451c08723e */ /* 0x000fe400000010ff */
[----:B------:R-:W-:Y:S02]  /*a140*/  F2FP.BF16.F32.PACK_AB R9, R62, R31 ;  /* 0x0000001f3e09723e */ /* 0x000fe400000010ff */
[----:B------:R-:W-:-:S02]  /*a150*/  F2FP.BF16.F32.PACK_AB R10, R65, R56 ;  /* 0x00000038410a723e */ /* 0x000fc400000010ff */
[----:B------:R-:W-:Y:S01]  /*a160*/  F2FP.BF16.F32.PACK_AB R11, R66, R63 ;  /* 0x0000003f420b723e */ /* 0x000fe200000010ff */
[----:B------:R0:W-:Y:S04]  /*a170*/  STS.128 [R75], R4 ;  /* 0x000000044b007388 */ /* 0x0001e80000000c00 */
[----:B------:R0:W-:Y:S02]  /*a180*/  STS.128 [R0+0xda00], R8 ;  /* 0x00da000800007388 */ /* 0x0001e40000000c00 */
.L_x_413:
[----:B------:R-:W-:Y:S05]  /*a190*/  BSYNC B1 ;  /* 0x0000000000017941 */ /* 0x000fea0003800000 */
.L_x_412:
[----:B------:R-:W-:Y:S04]  /*a1a0*/  BSSY B1, `(.L_x_414) ;  /* 0x000006c000017945 */ /* 0x000fe80003800000 */
[----:B------:R-:W-:Y:S05]  /*a1b0*/  @P1 BRA `(.L_x_415) ;  /* 0x0000000400a81947 */ /* 0x000fea0003800000 */
[----:B------:R-:W2:Y:S01]  /*a1c0*/  LDL R56, [R1+0x80] ;  /* 0x0000800001387983 */ /* 0x000ea20000100800 */
[----:B0-----:R-:W-:Y:S02]  /*a1d0*/  SHF.R.S32.HI R0, RZ, 0x1f, R74 ;  /* 0x0000001fff007819 */ /* 0x001fe4000001144a */
[----:B------:R-:W-:Y:S02]  /*a1e0*/  SHF.R.U64 R29, R32, 0x10, R33 ;  /* 0x00000010201d7819 */ /* 0x000fe40000001221 */
[----:B------:R-:W-:Y:S02]  /*a1f0*/  LEA.HI R0, R0, R74, RZ, 0x3 ;  /* 0x0000004a00007211 */ /* 0x000fe400078f18ff */
[--C-:B------:R-:W-:Y:S02]  /*a200*/  SHF.R.U64 R13, R20, 0x10, R21.reuse ;  /* 0x00000010140d7819 */ /* 0x100fe40000001215 */
[----:B------:R-:W-:Y:S02]  /*a210*/  SHF.R.S32.HI R0, RZ, 0x3, R0 ;  /* 0x00000003ff007819 */ /* 0x000fe40000011400 */
[----:B------:R-:W-:-:S02]  /*a220*/  SHF.R.U32.HI R20, RZ, 0x10, R21 ;  /* 0x00000010ff147819 */ /* 0x000fc40000011615 */
[----:B------:R-:W-:Y:S02]  /*a230*/  LEA.HI R0, R3, R0, RZ, 0x1d ;  /* 0x0000000003007211 */ /* 0x000fe400078fe8ff */
[----:B------:R-:W-:Y:S02]  /*a240*/  PRMT R50, R50, 0x5410, R29 ;  /* 0x0000541032327816 */ /* 0x000fe4000000001d */
[----:B------:R-:W-:Y:S02]  /*a250*/  SHF.R.S32.HI R5, RZ, 0x1f, R0 ;  /* 0x0000001fff057819 */ /* 0x000fe40000011400 */
[----:B------:R-:W-:Y:S01]  /*a260*/  PRMT R48, R48, 0x5410, R13 ;  /* 0x0000541030307816 */ /* 0x000fe2000000000d */
[----:B------:R-:W-:Y:S01]  /*a270*/  IMAD.U32 R29, R50, 0x10000, RZ ;  /* 0x00010000321d7824 */ /* 0x000fe200078e00ff */
[----:B------:R-:W-:Y:S01]  /*a280*/  LEA.HI R5, R5, R0, RZ, 0x2 ;  /* 0x0000000005057211 */ /* 0x000fe200078f10ff */
[----:B------:R-:W-:Y:S01]  /*a290*/  IMAD.SHL.U32 R0, R0, 0x8, RZ ;  /* 0x0000000800007824 */ /* 0x000fe200078e00ff */
[----:B------:R-:W-:Y:S01]  /*a2a0*/  SHF.R.U32.HI R32, RZ, 0x10, R33 ;  /* 0x00000010ff207819 */ /* 0x000fe20000011621 */
[----:B------:R-:W-:Y:S01]  /*a2b0*/  IMAD.U32 R31, R48, 0x10000, RZ ;  /* 0x00010000301f7824 */ /* 0x000fe200078e00ff */
[----:B------:R-:W-:-:S02]  /*a2c0*/  SHF.R.S32.HI R5, RZ, 0x2, R5 ;  /* 0x00000002ff057819 */ /* 0x000fc40000011405 */
[----:B-----5:R-:W-:Y:S02]  /*a2d0*/  LOP3.LUT R0, R72, 0x18, R0, 0xf8, !PT ;  /* 0x0000001848007812 */ /* 0x020fe400078ef800 */
[----:B------:R-:W-:Y:S01]  /*a2e0*/  SHF.R.U64 R12, R22, 0x10, R23 ;  /* 0x00000010160c7819 */ /* 0x000fe20000001217 */
[----:B------:R-:W-:Y:S01]  /*a2f0*/  IMAD R5, R5, 0x1800, R71 ;  /* 0x0000180005057824 */ /* 0x000fe200078e0247 */
[----:B------:R-:W-:Y:S02]  /*a300*/  LOP3.LUT R0, R0, R70, RZ, 0x3c, !PT ;  /* 0x0000004600007212 */ /* 0x000fe400078e3cff */
[----:B------:R-:W-:Y:S02]  /*a310*/  PRMT R49, R49, 0x5410, R20 ;  /* 0x0000541031317816 */ /* 0x000fe40000000014 */
[----:B------:R-:W-:Y:S01]  /*a320*/  SHF.R.U64 R15, R34, 0x10, R35 ;  /* 0x00000010220f7819 */ /* 0x000fe20000001223 */
[----:B------:R-:W-:Y:S01]  /*a330*/  IMAD.IADD R9, R5, 0x1, R0 ;  /* 0x0000000105097824 */ /* 0x000fe200078e0200 */
[----:B------:R-:W-:Y:S01]  /*a340*/  SHF.R.U32.HI R23, RZ, 0x10, R23 ;  /* 0x00000010ff177819 */ /* 0x000fe20000011617 */
[----:B------:R-:W-:Y:S01]  /*a350*/  IMAD.U32 R28, R49, 0x10000, RZ ;  /* 0x00010000311c7824 */ /* 0x000fe200078e00ff */
[----:B------:R-:W-:Y:S01]  /*a360*/  SHF.R.U32.HI R34, RZ, 0x10, R35 ;  /* 0x00000010ff227819 */ /* 0x000fe20000011623 */
[----:B------:R-:W-:Y:S01]  /*a370*/  IMAD R0, R9, 0x2, R18 ;  /* 0x0000000209007824 */ /* 0x000fe200078e0212 */
[----:B------:R-:W-:-:S02]  /*a380*/  PRMT R55, R55, 0x5410, R32 ;  /* 0x0000541037377816 */ /* 0x000fc40000000020 */
[----:B------:R-:W-:Y:S02]  /*a390*/  PRMT R53, R53, 0x5410, R12 ;  /* 0x0000541035357816 */ /* 0x000fe4000000000c */
[----:B------:R-:W0:Y:S01]  /*a3a0*/  LDS.128 R8, [R0+0xda00] ;  /* 0x00da000000087984 */ /* 0x000e220000000c00 */
[----:B------:R-:W-:Y:S02]  /*a3b0*/  PRMT R52, R52, 0x5410, R23 ;  /* 0x0000541034347816 */ /* 0x000fe40000000017 */
[----:B------:R-:W-:Y:S02]  /*a3c0*/  PRMT R51, R51, 0x5410, R34 ;  /* 0x0000541033337816 */ /* 0x000fe40000000022 */
[----:B------:R-:W-:Y:S01]  /*a3d0*/  PRMT R54, R54, 0x5410, R15 ;  /* 0x0000541036367816 */ /* 0x000fe2000000000f */
[C---:B------:R-:W-:Y:S01]  /*a3e0*/  IMAD.U32 R30, R52.reuse, 0x10000, RZ ;  /* 0x00010000341e7824 */ /* 0x040fe200078e00ff */
[----:B------:R-:W-:Y:S01]  /*a3f0*/  LOP3.LUT R52, R52, 0xffff0000, RZ, 0xc0, !PT ;  /* 0xffff000034347812 */ /* 0x000fe200078ec0ff */
[C---:B0-----:R-:W-:Y:S01]  /*a400*/  IMAD.U32 R20, R8.reuse, 0x10000, RZ ;  /* 0x0001000008147824 */ /* 0x041fe200078e00ff */
[----:B------:R-:W-:Y:S01]  /*a410*/  LOP3.LUT R8, R8, 0xffff0000, RZ, 0xc0, !PT ;  /* 0xffff000008087812 */ /* 0x000fe200078ec0ff */
[C---:B------:R-:W-:Y:S01]  /*a420*/  IMAD.U32 R21, R9.reuse, 0x10000, RZ ;  /* 0x0001000009157824 */ /* 0x040fe200078e00ff */
[----:B------:R-:W-:Y:S01]  /*a430*/  LOP3.LUT R9, R9, 0xffff0000, RZ, 0xc0, !PT ;  /* 0xffff000009097812 */ /* 0x000fe200078ec0ff */
[C---:B------:R-:W-:Y:S01]  /*a440*/  FMUL.FTZ R33, R20.reuse, R31 ;  /* 0x0000001f14217220 */ /* 0x040fe20000410000 */
[----:B------:R-:W-:Y:S01]  /*a450*/  FMUL.FTZ R35, R20, R29 ;  /* 0x0000001d14237220 */ /* 0x000fe20000410000 */
[----:B------:R-:W-:-:S02]  /*a460*/  IMAD.U32 R20, R55, 0x10000, RZ ;  /* 0x0001000037147824 */ /* 0x000fc400078e00ff */
[----:B------:R-:W-:Y:S01]  /*a470*/  FMUL.FTZ R32, R21, R28 ;  /* 0x0000001c15207220 */ /* 0x000fe20000410000 */
[C---:B------:R-:W-:Y:S01]  /*a480*/  IMAD.U32 R23, R11.reuse, 0x10000, RZ ;  /* 0x000100000b177824 */ /* 0x040fe200078e00ff */
[----:B------:R-:W-:Y:S01]  /*a490*/  LOP3.LUT R11, R11, 0xffff0000, RZ, 0xc0, !PT ;  /* 0xffff00000b0b7812 */ /* 0x000fe200078ec0ff */
[----:B------:R-:W-:Y:S01]  /*a4a0*/  FMUL.FTZ R34, R21, R20 ;  /* 0x0000001415227220 */ /* 0x000fe20000410000 */
[----:B------:R-:W-:Y:S01]  /*a4b0*/  LOP3.LUT R21, R48, 0xffff0000, RZ, 0xc0, !PT ;  /* 0xffff000030157812 */ /* 0x000fe200078ec0ff */
[C---:B------:R-:W-:Y:S01]  /*a4c0*/  IMAD.U32 R22, R10.reuse, 0x10000, RZ ;  /* 0x000100000a167824 */ /* 0x040fe200078e00ff */
[----:B------:R-:W-:Y:S01]  /*a4d0*/  LOP3.LUT R10, R10, 0xffff0000, RZ, 0xc0, !PT ;  /* 0xffff00000a0a7812 */ /* 0x000fe200078ec0ff */
[----:B--2---:R-:W0:Y:S02]  /*a4e0*/  LDS.128 R4, [R56] ;  /* 0x0000000038047984 */ /* 0x004e240000000c00 */
[C---:B0-----:R-:W-:Y:S01]  /*a4f0*/  IMAD.U32 R12, R4.reuse, 0x10000, RZ ;  /* 0x00010000040c7824 */ /* 0x041fe200078e00ff */
[----:B------:R-:W-:Y:S01]  /*a500*/  LOP3.LUT R4, R4, 0xffff0000, RZ, 0xc0, !PT ;  /* 0xffff000004047812 */ /* 0x000fe200078ec0ff */
[C---:B------:R-:W-:Y:S01]  /*a510*/  IMAD.U32 R13, R5.reuse, 0x10000, RZ ;  /* 0x00010000050d7824 */ /* 0x040fe200078e00ff */
[----:B------:R-:W-:Y:S01]  /*a520*/  LOP3.LUT R5, R5, 0xffff0000, RZ, 0xc0, !PT ;  /* 0xffff000005057812 */ /* 0x000fe200078ec0ff */
[C---:B------:R-:W-:Y:S01]  /*a530*/  FFMA.FTZ R33, R12.reuse, R29, -R33 ;  /* 0x0000001d0c217223 */ /* 0x040fe20000010821 */
[----:B------:R-:W-:Y:S01]  /*a540*/  FFMA.FTZ R35, R12, R31, R35 ;  /* 0x0000001f0c237223 */ /* 0x000fe20000010023 */
[----:B------:R-:W-:-:S02]  /*a550*/  IMAD.U32 R12, R51, 0x10000, RZ ;  /* 0x00010000330c7824 */ /* 0x000fc400078e00ff */
[----:B------:R-:W-:Y:S01]  /*a560*/  FFMA.FTZ R32, R13, R20, -R32 ;  /* 0x000000140d207223 */ /* 0x000fe20000010820 */
[----:B------:R-:W-:Y:S01]  /*a570*/  FMUL.FTZ R20, R23, R30 ;  /* 0x0000001e17147220 */ /* 0x000fe20000410000 */
[----:B------:R-:W-:Y:S02]  /*a580*/  IMAD.U32 R15, R7, 0x10000, RZ ;  /* 0x00010000070f7824 */ /* 0x000fe400078e00ff */
[----:B------:R-:W-:Y:S01]  /*a590*/  FMUL.FTZ R23, R23, R12 ;  /* 0x0000000c17177220 */ /* 0x000fe20000410000 */
[----:B------:R-:W-:Y:S01]  /*a5a0*/  FFMA.FTZ R34, R13, R28, R34 ;  /* 0x0000001c0d227223 */ /* 0x000fe20000010022 */
[----:B------:R-:W-:Y:S01]  /*a5b0*/  LOP3.LUT R13, R50, 0xffff0000, RZ, 0xc0, !PT ;  /* 0xffff0000320d7812 */ /* 0x000fe200078ec0ff */
[C---:B------:R-:W-:Y:S01]  /*a5c0*/  FFMA.FTZ R31, R15.reuse, R12, -R20 ;  /* 0x0000000c0f1f7223 */ /* 0x040fe20000010814 */
[----:B------:R-:W-:Y:S01]  /*a5d0*/  FFMA.FTZ R48, R15, R30, R23 ;  /* 0x0000001e0f307223 */ /* 0x000fe20000010017 */
[C---:B------:R-:W-:Y:S01]  /*a5e0*/  FMUL.FTZ R15, R8.reuse, R21 ;  /* 0x00000015080f7220 */ /* 0x040fe20000410000 */
[----:B------:R-:W-:Y:S01]  /*a5f0*/  LOP3.LUT R12, R55, 0xffff0000, RZ, 0xc0, !PT ;  /* 0xffff0000370c7812 */ /* 0x000fe200078ec0ff */
[-C--:B------:R-:W-:Y:S01]  /*a600*/  FMUL.FTZ R23, R8, R13.reuse ;  /* 0x0000000d08177220 */ /* 0x080fe20000410000 */
[----:B------:R-:W-:Y:S01]  /*a610*/  LOP3.LUT R20, R49, 0xffff0000, RZ, 0xc0, !PT ;  /* 0xffff000031147812 */ /* 0x000fe200078ec0ff */
[----:B------:R-:W-:Y:S01]  /*a620*/  FFMA.FTZ R8, R4, R13, -R15 ;  /* 0x0000000d04087223 */ /* 0x000fe2000001080f */
[----:B------:R-:W-:-:S02]  /*a630*/  IMAD.U32 R15, R53, 0x10000, RZ ;  /* 0x00010000350f7824 */ /* 0x000fc400078e00ff */
[C---:B------:R-:W-:Y:S01]  /*a640*/  FMUL.FTZ R29, R9.reuse, R12 ;  /* 0x0000000c091d7220 */ /* 0x040fe20000410000 */
[----:B------:R-:W-:Y:S02]  /*a650*/  IMAD.U32 R13, R54, 0x10000, RZ ;  /* 0x00010000360d7824 */ /* 0x000fe400078e00ff */
[----:B------:R-:W-:Y:S01]  /*a660*/  FMUL.FTZ R30, R9, R20 ;  /* 0x00000014091e7220 */ /* 0x000fe20000410000 */
[----:B------:R-:W-:Y:S01]  /*a670*/  FFMA.FTZ R28, R4, R21, R23 ;  /* 0x00000015041c7223 */ /* 0x000fe20000010017 */
[----:B-1----:R-:W-:Y:S02]  /*a680*/  IMAD.U32 R14, R6, 0x10000, RZ ;  /* 0x00010000060e7824 */ /* 0x002fe400078e00ff */
[C---:B------:R-:W-:Y:S01]  /*a690*/  FMUL.FTZ R21, R22.reuse, R15 ;  /* 0x0000000f16157220 */ /* 0x040fe20000410000 */
[C---:B------:R-:W-:Y:S01]  /*a6a0*/  FFMA.FTZ R9, R5.reuse, R12, -R30 ;  /* 0x0000000c05097223 */ /* 0x040fe2000001081e */
[----:B------:R-:W-:Y:S01]  /*a6b0*/  FFMA.FTZ R29, R5, R20, R29 ;  /* 0x00000014051d7223 */ /* 0x000fe2000001001d */
[-C--:B------:R-:W-:Y:S01]  /*a6c0*/  FMUL.FTZ R23, R22, R13.reuse ;  /* 0x0000000d16177220 */ /* 0x080fe20000410000 */
[----:B------:R-:W-:Y:S01]  /*a6d0*/  LOP3.LUT R53, R53, 0xffff0000, RZ, 0xc0, !PT ;  /* 0xffff000035357812 */ /* 0x000fe200078ec0ff */
[----:B------:R-:W-:Y:S01]  /*a6e0*/  FFMA.FTZ R21, R14, R13, -R21 ;  /* 0x0000000d0e157223 */ /* 0x000fe20000010815 */
[----:B------:R-:W-:Y:S01]  /*a6f0*/  LOP3.LUT R5, R54, 0xffff0000, RZ, 0xc0, !PT ;  /* 0xffff000036057812 */ /* 0x000fe200078ec0ff */
[----:B------:R-:W-:Y:S01]  /*a700*/  FFMA.FTZ R23, R14, R15, R23 ;  /* 0x0000000f0e177223 */ /* 0x000fe20000010017 */
[----:B------:R-:W-:Y:S01]  /*a710*/  LOP3.LUT R4, R51, 0xffff0000, RZ, 0xc0, !PT ;  /* 0xffff000033047812 */ /* 0x000fe200078ec0ff */
[----:B------:R-:W-:Y:S01]  /*a720*/  FMUL.FTZ R13, R10, R53 ;  /* 0x000000350a0d7220 */ /* 0x000fe20000410000 */
[----:B------:R-:W-:Y:S01]  /*a730*/  LOP3.LUT R6, R6, 0xffff0000, RZ, 0xc0, !PT ;  /* 0xffff000006067812 */ /* 0x000fe200078ec0ff */
[----:B------:R-:W-:Y:S01]  /*a740*/  FMUL.FTZ R14, R11, R52 ;  /* 0x000000340b0e7220 */ /* 0x000fe20000410000 */
[----:B------:R-:W-:Y:S01]  /*a750*/  LOP3.LUT R7, R7, 0xffff0000, RZ, 0xc0, !PT ;  /* 0xffff000007077812 */ /* 0x000fe200078ec0ff */
[-C--:B------:R-:W-:Y:S01]  /*a760*/  FMUL.FTZ R12, R10, R5.reuse ;  /* 0x000000050a0c7220 */ /* 0x080fe20000410000 */
[----:B------:R-:W-:Y:S01]  /*a770*/  FMUL.FTZ R11, R11, R4 ;  /* 0x000000040b0b7220 */ /* 0x000fe20000410000 */
[C---:B------:R-:W-:Y:S01]  /*a780*/  FFMA.FTZ R10, R6.reuse, R5, -R13 ;  /* 0x00000005060a7223 */ /* 0x040fe2000001080d */
[----:B------:R-:W-:Y:S01]  /*a790*/  F2FP.BF16.F32.PACK_AB R5, R9, R32 ;  /* 0x000000200905723e */ /* 0x000fe200000010ff */
[C---:B------:R-:W-:Y:S01]  /*a7a0*/  FFMA.FTZ R14, R7.reuse, R4, -R14 ;  /* 0x00000004070e7223 */ /* 0x040fe2000001080e */
[----:B------:R-:W-:Y:S01]  /*a7b0*/  FFMA.FTZ R12, R6, R53, R12 ;  /* 0x00000035060c7223 */ /* 0x000fe2000001000c */
[----:B------:R-:W-:Y:S01]  /*a7c0*/  FFMA.FTZ R11, R7, R52, R11 ;  /* 0x00000034070b7223 */ /* 0x000fe2000001000b */
[----:B------:R-:W-:-:S02]  /*a7d0*/  F2FP.BF16.F32.PACK_AB R4, R8, R33 ;  /* 0x000000210804723e */ /* 0x000fc400000010ff */
[----:B------:R-:W-:Y:S02]  /*a7e0*/  F2FP.BF16.F32.PACK_AB R6, R10, R21 ;  /* 0x000000150a06723e */ /* 0x000fe400000010ff */
[----:B------:R-:W-:Y:S02]  /*a7f0*/  F2FP.BF16.F32.PACK_AB R7, R14, R31 ;  /* 0x0000001f0e07723e */ /* 0x000fe400000010ff */
[----:B------:R-:W-:Y:S02]  /*a800*/  F2FP.BF16.F32.PACK_AB R8, R28, R35 ;  /* 0x000000231c08723e */ /* 0x000fe400000010ff */
[----:B------:R-:W-:Y:S01]  /*a810*/  F2FP.BF16.F32.PACK_AB R9, R29, R34 ;  /* 0x000000221d09723e */ /* 0x000fe200000010ff */
[----:B------:R2:W-:Y:S01]  /*a820*/  STS.128 [R56], R4 ;  /* 0x0000000438007388 */ /* 0x0005e20000000c00 */
[----:B------:R-:W-:Y:S02]  /*a830*/  F2FP.BF16.F32.PACK_AB R10, R12, R23 ;  /* 0x000000170c0a723e */ /* 0x000fe400000010ff */
[----:B------:R-:W-:-:S05]  /*a840*/  F2FP.BF16.F32.PACK_AB R11, R11, R48 ;  /* 0x000000300b0b723e */ /* 0x000fca00000010ff */
[----:B------:R2:W-:Y:S02]  /*a850*/  STS.128 [R0+0xda00], R8 ;  /* 0x00da000800007388 */ /* 0x0005e40000000c00 */
.L_x_415:
[----:B------:R-:W-:Y:S05]  /*a860*/  BSYNC B1 ;  /* 0x0000000000017941 */ /* 0x000fea0003800000 */
.L_x_414:
[----:B------:R-:W-:Y:S05]  /*a870*/  @P2 BRA `(.L_x_393) ;  /* 0x0000000400a82947 */ /* 0x000fea0003800000 */
[----:B------:R-:W3:Y:S01]  /*a880*/  LDL R32, [R1+0x7c] ;  /* 0x00007c0001207983 */ /* 0x000ee20000100800 */
[----:B0-2---:R-:W-:Y:S02]  /*a890*/  SHF.R.S32.HI R0, RZ, 0x1f, R73 ;  /* 0x0000001fff007819 */ /* 0x005fe40000011449 */
[----:B------:R-:W-:Y:S02]  /*a8a0*/  SHF.R.U64 R21, R36, 0x10, R37 ;  /* 0x0000001024157819 */ /* 0x000fe40000001225 */
[----:B------:R-:W-:Y:S02]  /*a8b0*/  LEA.HI R0, R0, R73, RZ, 0x3 ;  /* 0x0000004900007211 */ /* 0x000fe400078f18ff */
[----:B------:R-:W-:Y:S02]  /*a8c0*/  SHF.R.U64 R13, R24, 0x10, R25 ;  /* 0x00000010180d7819 */ /* 0x000fe40000001219 */
[----:B------:R-:W-:Y:S02]  /*a8d0*/  SHF.R.S32.HI R0, RZ, 0x3, R0 ;  /* 0x00000003ff007819 */ /* 0x000fe40000011400 */
[----:B------:R-:W-:-:S02]  /*a8e0*/  SHF.R.U64 R15, R38, 0x10, R39 ;  /* 0x00000010260f7819 */ /* 0x000fc40000001227 */
[----:B------:R-:W-:Y:S02]  /*a8f0*/  LEA.HI R3, R3, R0, RZ, 0x1d ;  /* 0x0000000003037211 */ /* 0x000fe400078fe8ff */
[----:B------:R-:W-:Y:S02]  /*a900*/  SHF.R.U32.HI R24, RZ, 0x10, R25 ;  /* 0x00000010ff187819 */ /* 0x000fe40000011619 */
[----:B------:R-:W-:Y:S02]  /*a910*/  SHF.R.S32.HI R0, RZ, 0x1f, R3 ;  /* 0x0000001fff007819 */ /* 0x000fe40000011403 */
[----:B------:R-:W-:Y:S02]  /*a920*/  PRMT R44, R44, 0x5410, R21 ;  /* 0x000054102c2c7816 */ /* 0x000fe40000000015 */
[----:B------:R-:W-:Y:S01]  /*a930*/  LEA.HI R0, R0, R3, RZ, 0x2 ;  /* 0x0000000300007211 */ /* 0x000fe200078f10ff */
[----:B------:R-:W-:Y:S01]  /*a940*/  IMAD.SHL.U32 R3, R3, 0x8, RZ ;  /* 0x0000000803037824 */ /* 0x000fe200078e00ff */
[----:B------:R-:W-:-:S02]  /*a950*/  PRMT R40, R40, 0x5410, R13 ;  /* 0x0000541028287816 */ /* 0x000fc4000000000d */
[----:B------:R-:W-:Y:S02]  /*a960*/  SHF.R.S32.HI R0, RZ, 0x2, R0 ;  /* 0x00000002ff007819 */ /* 0x000fe40000011400 */
[----:B-----5:R-:W-:Y:S02]  /*a970*/  LOP3.LUT R3, R72, 0x18, R3, 0xf8, !PT ;  /* 0x0000001848037812 */ /* 0x020fe400078ef803 */
[----:B------:R-:W-:Y:S01]  /*a980*/  PRMT R46, R46, 0x5410, R15 ;  /* 0x000054102e2e7816 */ /* 0x000fe2000000000f */
[----:B------:R-:W-:Y:S01]  /*a990*/  IMAD R0, R0, 0x1800, R71 ;  /* 0x0000180000007824 */ /* 0x000fe200078e0247 */
[----:B------:R-:W-:Y:S02]  /*a9a0*/  LOP3.LUT R3, R3, R70, RZ, 0x3c, !PT ;  /* 0x0000004603037212 */ /* 0x000fe400078e3cff */
[----:B------:R-:W-:Y:S01]  /*a9b0*/  PRMT R41, R41, 0x5410, R24 ;  /* 0x0000541029297816 */ /* 0x000fe20000000018 */
[----:B------:R-:W-:Y:S01]  /*a9c0*/  IMAD.U32 R24, R44, 0x10000, RZ ;  /* 0x000100002c187824 */ /* 0x000fe200078e00ff */
[----:B------:R-:W-:Y:S01]  /*a9d0*/  SHF.R.U32.HI R38, RZ, 0x10, R39 ;  /* 0x00000010ff267819 */ /* 0x000fe20000011627 */
[----:B------:R-:W-:Y:S01]  /*a9e0*/  IMAD.IADD R3, R0, 0x1, R3 ;  /* 0x0000000100037824 */ /* 0x000fe200078e0203 */
[----:B------:R-:W-:Y:S01]  /*a9f0*/  SHF.R.U32.HI R36, RZ, 0x10, R37 ;  /* 0x00000010ff247819 */ /* 0x000fe20000011625 */
[----:B------:R-:W-:Y:S01]  /*aa00*/  IMAD.U32 R23, R41, 0x10000, RZ ;  /* 0x0001000029177824 */ /* 0x000fe200078e00ff */
[----:B------:R-:W-:Y:S01]  /*aa10*/  PRMT R47, R47, 0x5410, R38 ;  /* 0x000054102f2f7816 */ /* 0x000fe20000000026 */
[----:B------:R-:W-:Y:S01]  /*aa20*/  IMAD R0, R3, 0x2, R18 ;  /* 0x0000000203007824 */ /* 0x000fe200078e0212 */
[----:B------:R-:W-:-:S02]  /*aa30*/  SHF.R.U64 R3, R26, 0x10, R27 ;  /* 0x000000101a037819 */ /* 0x000fc4000000121b */
[----:B------:R-:W-:Y:S02]  /*aa40*/  SHF.R.U32.HI R26, RZ, 0x10, R27 ;  /* 0x00000010ff1a7819 */ /* 0x000fe4000001161b */
[----:B------:R-:W0:Y:S01]  /*aa50*/  LDS.128 R8, [R0+0xda00] ;  /* 0x00da000000087984 */ /* 0x000e220000000c00 */
[----:B------:R-:W-:Y:S02]  /*aa60*/  PRMT R42, R42, 0x5410, R3 ;  /* 0x000054102a2a7816 */ /* 0x000fe40000000003 */
[----:B------:R-:W-:Y:S01]  /*aa70*/  PRMT R43, R43, 0x5410, R26 ;  /* 0x000054102b2b7816 */ /* 0x000fe2000000001a */
[----:B------:R-:W-:Y:S01]  /*aa80*/  IMAD.U32 R26, R40, 0x10000, RZ ;  /* 0x00010000281a7824 */ /* 0x000fe200078e00ff */
[----:B------:R-:W-:-:S03]  /*aa90*/  PRMT R45, R45, 0x5410, R36 ;  /* 0x000054102d2d7816 */ /* 0x000fc60000000024 */
[----:B------:R-:W-:Y:S02]  /*aaa0*/  IMAD.U32 R25, R43, 0x10000, RZ ;  /* 0x000100002b197824 */ /* 0x000fe400078e00ff */
[C---:B0-----:R-:W-:Y:S01]  /*aab0*/  IMAD.U32 R15, R8.reuse, 0x10000, RZ ;  /* 0x00010000080f7824 */ /* 0x041fe200078e00ff */
[----:B------:R-:W-:Y:S01]  /*aac0*/  LOP3.LUT R8, R8, 0xffff0000, RZ, 0xc0, !PT ;  /* 0xffff000008087812 */ /* 0x000fe200078ec0ff */
[C---:B------:R-:W-:Y:S01]  /*aad0*/  IMAD.U32 R20, R9.reuse, 0x10000, RZ ;  /* 0x0001000009147824 */ /* 0x040fe200078e00ff */
[----:B------:R-:W-:Y:S01]  /*aae0*/  LOP3.LUT R9, R9, 0xffff0000, RZ, 0xc0, !PT ;  /* 0xffff000009097812 */ /* 0x000fe200078ec0ff */
[C---:B------:R-:W-:Y:S01]  /*aaf0*/  FMUL.FTZ R28, R15.reuse, R26 ;  /* 0x0000001a0f1c7220 */ /* 0x040fe20000410000 */
[----:B------:R-:W-:Y:S01]  /*ab00*/  FMUL.FTZ R30, R15, R24 ;  /* 0x000000180f1e7220 */ /* 0x000fe20000410000 */
[----:B------:R-:W-:Y:S02]  /*ab10*/  IMAD.U32 R22, R11, 0x10000, RZ ;  /* 0x000100000b167824 */ /* 0x000fe400078e00ff */
[----:B------:R-:W-:Y:S01]  /*ab20*/  FMUL.FTZ R27, R20, R23 ;  /* 0x00000017141b7220 */ /* 0x000fe20000410000 */
[----:B------:R-:W-:Y:S01]  /*ab30*/  IMAD.U32 R15, R45, 0x10000, RZ ;  /* 0x000100002d0f7824 */ /* 0x000fe200078e00ff */
[----:B------:R-:W-:Y:S01]  /*ab40*/  LOP3.LUT R11, R11, 0xffff0000, RZ, 0xc0, !PT ;  /* 0xffff00000b0b7812 */ /* 0x000fe200078ec0ff */
[----:B------:R-:W-:Y:S01]  /*ab50*/  FMUL.FTZ R31, R22, R25 ;  /* 0x00000019161f7220 */ /* 0x000fe20000410000 */
[----:B------:R-:W-:-:S02]  /*ab60*/  IMAD.U32 R21, R10, 0x10000, RZ ;  /* 0x000100000a157824 */ /* 0x000fc400078e00ff */
[----:B------:R-:W-:Y:S01]  /*ab70*/  FMUL.FTZ R29, R20, R15 ;  /* 0x0000000f141d7220 */ /* 0x000fe20000410000 */
[----:B------:R-:W-:Y:S01]  /*ab80*/  IMAD.U32 R20, R42, 0x10000, RZ ;  /* 0x000100002a147824 */ /* 0x000fe200078e00ff */
[----:B------:R-:W-:Y:S01]  /*ab90*/  LOP3.LUT R10, R10, 0xffff0000, RZ, 0xc0, !PT ;  /* 0xffff00000a0a7812 */ /* 0x000fe200078ec0ff */
[----:B---3--:R-:W0:Y:S02]  /*aba0*/  LDS.128 R4, [R32] ;  /* 0x0000000020047984 */ /* 0x008e240000000c00 */
        /* <DEDUP_REMOVED lines=8> */
[----:B-1----:R-:W-:Y:S01]  /*ac30*/  IMAD.U32 R14, R7, 0x10000, RZ ;  /* 0x00010000070e7824 */ /* 0x002fe200078e00ff */
[----:B------:R-:W-:Y:S01]  /*ac40*/  LOP3.LUT R15, R40, 0xffff0000, RZ, 0xc0, !PT ;  /* 0xffff0000280f7812 */ /* 0x000fe200078ec0ff */
[----:B------:R-:W-:Y:S01]  /*ac50*/  FMUL.FTZ R22, R22, R3 ;  /* 0x0000000316167220 */ /* 0x000fe20000410000 */
[----:B------:R-:W-:Y:S01]  /*ac60*/  FFMA.FTZ R29, R12, R23, R29 ;  /* 0x000000170c1d7223 */ /* 0x000fe2000001001d */
[----:B------:R-:W-:Y:S01]  /*ac70*/  FFMA.FTZ R31, R14, R3, -R31 ;  /* 0x000000030e1f7223 */ /* 0x000fe2000001081f */
[----:B------:R-:W-:Y:S01]  /*ac80*/  LOP3.LUT R3, R44, 0xffff0000, RZ, 0xc0, !PT ;  /* 0xffff00002c037812 */ /* 0x000fe200078ec0ff */
[----:B------:R-:W-:Y:S01]  /*ac90*/  FFMA.FTZ R26, R14, R25, R22 ;  /* 0x000000190e1a7223 */ /* 0x000fe20000010016 */
[----:B------:R-:W-:Y:S01]  /*aca0*/  LOP3.LUT R14, R41, 0xffff0000, RZ, 0xc0, !PT ;  /* 0xffff0000290e7812 */ /* 0x000fe200078ec0ff */
[C---:B------:R-:W-:Y:S01]  /*acb0*/  FMUL.FTZ R23, R8.reuse, R15 ;  /* 0x0000000f08177220 */ /* 0x040fe20000410000 */
[----:B------:R-:W-:Y:S01]  /*acc0*/  LOP3.LUT R12, R45, 0xffff0000, RZ, 0xc0, !PT ;  /* 0xffff00002d0c7812 */ /* 0x000fe200078ec0ff */
[----:B------:R-:W-:Y:S01]  /*acd0*/  FMUL.FTZ R25, R8, R3 ;  /* 0x0000000308197220 */ /* 0x000fe20000410000 */
[----:B------:R-:W-:-:S02]  /*ace0*/  IMAD.U32 R13, R6, 0x10000, RZ ;  /* 0x00010000060d7824 */ /* 0x000fc400078e00ff */
[C---:B------:R-:W-:Y:S01]  /*acf0*/  FMUL.FTZ R22, R9.reuse, R14 ;  /* 0x0000000e09167220 */ /* 0x040fe20000410000 */
[C---:B------:R-:W-:Y:S01]  /*ad00*/  FFMA.FTZ R23, R4.reuse, R3, -R23 ;  /* 0x0000000304177223 */ /* 0x040fe20000010817 */
[----:B------:R-:W-:Y:S01]  /*ad10*/  FMUL.FTZ R9, R9, R12 ;  /* 0x0000000c09097220 */ /* 0x000fe20000410000 */
[----:B------:R-:W-:Y:S01]  /*ad20*/  FFMA.FTZ R25, R4, R15, R25 ;  /* 0x0000000f04197223 */ /* 0x000fe20000010019 */
[----:B------:R-:W-:Y:S02]  /*ad30*/  IMAD.U32 R8, R46, 0x10000, RZ ;  /* 0x000100002e087824 */ /* 0x000fe400078e00ff */
[----:B------:R-:W-:Y:S01]  /*ad40*/  FMUL.FTZ R4, R21, R20 ;  /* 0x0000001415047220 */ /* 0x000fe20000410000 */
[C---:B------:R-:W-:Y:S01]  /*ad50*/  FFMA.FTZ R22, R5.reuse, R12, -R22 ;  /* 0x0000000c05167223 */ /* 0x040fe20000010816 */
[----:B------:R-:W-:Y:S01]  /*ad60*/  FFMA.FTZ R14, R5, R14, R9 ;  /* 0x0000000e050e7223 */ /* 0x000fe20000010009 */
[-C--:B------:R-:W-:Y:S01]  /*ad70*/  FMUL.FTZ R24, R21, R8.reuse ;  /* 0x0000000815187220 */ /* 0x080fe20000410000 */
[----:B------:R-:W-:Y:S01]  /*ad80*/  FFMA.FTZ R12, R13, R8, -R4 ;  /* 0x000000080d0c7223 */ /* 0x000fe20000010804 */
[----:B------:R-:W-:-:S02]  /*ad90*/  LOP3.LUT R5, R42, 0xffff0000, RZ, 0xc0, !PT ;  /* 0xffff00002a057812 */ /* 0x000fc400078ec0ff */
[----:B------:R-:W-:Y:S01]  /*ada0*/  LOP3.LUT R3, R46, 0xffff0000, RZ, 0xc0, !PT ;  /* 0xffff00002e037812 */ /* 0x000fe200078ec0ff */
[----:B------:R-:W-:Y:S01]  /*adb0*/  FFMA.FTZ R24, R13, R20, R24 ;  /* 0x000000140d187223 */ /* 0x000fe20000010018 */
[----:B------:R-:W-:Y:S01]  /*adc0*/  LOP3.LUT R8, R43, 0xffff0000, RZ, 0xc0, !PT ;  /* 0xffff00002b087812 */ /* 0x000fe200078ec0ff */
[C---:B------:R-:W-:Y:S01]  /*add0*/  FMUL.FTZ R9, R10.reuse, R5 ;  /* 0x000000050a097220 */ /* 0x040fe20000410000 */
[----:B------:R-:W-:Y:S01]  /*ade0*/  LOP3.LUT R4, R47, 0xffff0000, RZ, 0xc0, !PT ;  /* 0xffff00002f047812 */ /* 0x000fe200078ec0ff */
[-C--:B------:R-:W-:Y:S01]  /*adf0*/  FMUL.FTZ R10, R10, R3.reuse ;  /* 0x000000030a0a7220 */ /* 0x080fe20000410000 */
[----:B------:R-:W-:Y:S01]  /*ae00*/  LOP3.LUT R6, R6, 0xffff0000, RZ, 0xc0, !PT ;  /* 0xffff000006067812 */ /* 0x000fe200078ec0ff */
[----:B------:R-:W-:Y:S01]  /*ae10*/  FMUL.FTZ R20, R11, R8 ;  /* 0x000000080b147220 */ /* 0x000fe20000410000 */
[----:B------:R-:W-:Y:S01]  /*ae20*/  LOP3.LUT R7, R7, 0xffff0000, RZ, 0xc0, !PT ;  /* 0xffff000007077812 */ /* 0x000fe200078ec0ff */
[-C--:B------:R-:W-:Y:S02]  /*ae30*/  FMUL.FTZ R13, R11, R4.reuse ;  /* 0x000000040b0d7220 */ /* 0x080fe40000410000 */
[C---:B------:R-:W-:Y:S01]  /*ae40*/  FFMA.FTZ R3, R6.reuse, R3, -R9 ;  /* 0x0000000306037223 */ /* 0x040fe20000010809 */
[----:B------:R-:W-:Y:S01]  /*ae50*/  FFMA.FTZ R11, R6, R5, R10 ;  /* 0x00000005060b7223 */ /* 0x000fe2000001000a */
[C---:B------:R-:W-:Y:S01]  /*ae60*/  FFMA.FTZ R20, R7.reuse, R4, -R20 ;  /* 0x0000000407147223 */ /* 0x040fe20000010814 */
[----:B------:R-:W-:Y:S01]  /*ae70*/  FFMA.FTZ R13, R7, R8, R13 ;  /* 0x00000008070d7223 */ /* 0x000fe2000001000d */
[----:B------:R-:W-:-:S02]  /*ae80*/  F2FP.BF16.F32.PACK_AB R4, R23, R28 ;  /* 0x0000001c1704723e */ /* 0x000fc400000010ff */
[----:B------:R-:W-:Y:S02]  /*ae90*/  F2FP.BF16.F32.PACK_AB R5, R22, R27 ;  /* 0x0000001b1605723e */ /* 0x000fe400000010ff */
[----:B------:R-:W-:Y:S02]  /*aea0*/  F2FP.BF16.F32.PACK_AB R6, R3, R12 ;  /* 0x0000000c0306723e */ /* 0x000fe400000010ff */
[----:B------:R-:W-:Y:S02]  /*aeb0*/  F2FP.BF16.F32.PACK_AB R10, R11, R24 ;  /* 0x000000180b0a723e */ /* 0x000fe400000010ff */
[----:B------:R-:W-:Y:S02]  /*aec0*/  F2FP.BF16.F32.PACK_AB R7, R20, R31 ;  /* 0x0000001f1407723e */ /* 0x000fe400000010ff */
[----:B------:R-:W-:Y:S02]  /*aed0*/  F2FP.BF16.F32.PACK_AB R8, R25, R30 ;  /* 0x0000001e1908723e */ /* 0x000fe400000010ff */
[----:B------:R-:W-:Y:S01]  /*aee0*/  F2FP.BF16.F32.PACK_AB R9, R14, R29 ;  /* 0x0000001d0e09723e */ /* 0x000fe200000010ff */
[----:B------:R0:W-:Y:S01]  /*aef0*/  STS.128 [R32], R4 ;  /* 0x0000000420007388 */ /* 0x0001e20000000c00 */
[----:B------:R-:W-:-:S05]  /*af00*/  F2FP.BF16.F32.PACK_AB R11, R13, R26 ;  /* 0x0000001a0d0b723e */ /* 0x000fca00000010ff */
[----:B------:R0:W-:Y:S02]  /*af10*/  STS.128 [R0+0xda00], R8 ;  /* 0x00da000800007388 */ /* 0x0001e40000000c00 */
.L_x_393:
[----:B------:R-:W-:Y:S05]  /*af20*/  BSYNC B0 ;  /* 0x0000000000007941 */ /* 0x000fea0003800000 */
.L_x_383:
[----:B------:R-:W-:Y:S01]  /*af30*/  @!PT LDS RZ, [RZ] ;  /* 0x00000000fffff984 */ /* 0x000fe20000000800 */
[----:B------:R-:W-:Y:S01]  /*af40*/  @!PT LDS RZ, [RZ] ;  /* 0x00000000fffff984 */ /* 0x000fe20000000800 */
[----:B------:R-:W-:Y:S01]  /*af50*/  @!PT LDS RZ, [RZ] ;  /* 0x00000000fffff984 */ /* 0x000fe20000000800 */
[----:B------:R-:W-:Y:S01]  /*af60*/  @!PT LDS RZ, [RZ] ;  /* 0x00000000fffff984 */ /* 0x000fe20000000800 */
[----:B------:R1:W-:Y:S06]  /*af70*/  MEMBAR.ALL.CTA ;  /* 0x0000000000007992 */ /* 0x0003ec0000008000 */
[----:B-1----:R-:W1:Y:S01]  /*af80*/  FENCE.VIEW.ASYNC.S ;  /* 0x00000000000073c6 */ /* 0x002e620000000000 */
[----:B------:R-:W-:Y:S05]  /*af90*/  WARPSYNC.ALL ;  /* 0x0000000000007948 */ /* 0x000fea0003800000 */
[----:B-1----:R-:W-:Y:S06]  /*afa0*/  BAR.SYNC.DEFER_BLOCKING 0xd, 0x180 ;  /* 0x0346000000007b1d */ /* 0x002fec0000010000 */
.L_x_381:
[----:B0-23--:R-:W2:Y:S02]  /*afb0*/  LDL R0, [R1+0x40] ;  /* 0x0000400001007983 */ /* 0x00dea40000100800 */
[----:B--2---:R-:W-:-:S13]  /*afc0*/  R2UR UR4, R0 ;  /* 0x00000000000472ca */ /* 0x004fda00000e0000 */
[----:B------:R-:W-:-:S05]  /*afd0*/  IMAD.U32 R0, RZ, RZ, UR4 ;  /* 0x00000004ff007e24 */ /* 0x000fca000f8e00ff */
[----:B------:R-:W-:-:S13]  /*afe0*/  ISETP.NE.AND P0, PT, R0, 0x3, PT ;  /* 0x000000030000780c */ /* 0x000fda0003f05270 */
[----:B------:R-:W-:Y:S05]  /*aff0*/  @!P0 BRA `(.L_x_416) ;  /* 0x0000000000048947 */ /* 0x000fea0003800000 */
[----:B------:R-:W-:Y:S01]  /*b000*/  BPT.TRAP 0x1 ;  /* 0x000000040000795c */ /* 0x000fe20000300000 */
.L_x_416:
[----:B------:R-:W4:Y:S01]  /*b010*/  LDL R0, [R1+0x3c] ;  /* 0x00003c0001007983 */ /* 0x000f220000100800 */
[----:B------:R-:W-:Y:S01]  /*b020*/  IMAD R15, R148, 0x8, R18 ;  /* 0x00000008940f7824 */ /* 0x000fe200078e0212 */
[----:B----4-:R-:W-:-:S04]  /*b030*/  SHF.L.U32 R4, R0, 0x1f, RZ ;  /* 0x0000001f00047819 */ /* 0x010fc800000006ff */
[----:B------:R0:W2:Y:S01]  /*b040*/  SYNCS.PHASECHK.TRANS64.TRYWAIT P1, [R15+URZ+0x31c30], R4 ;  /* 0x031c30040f0075a7 */ /* 0x0000a2000802017f */
[----:B------:R-:W-:Y:S05]  /*b050*/  @!P0 BRA `(.L_x_417) ;  /* 0x0000000000048947 */ /* 0x000fea0003800000 */
[----:B------:R-:W-:Y:S01]  /*b060*/  BPT.TRAP 0x1 ;  /* 0x000000040000795c */ /* 0x000fe20000300000 */
.L_x_417:
[----:B------:R-:W-:Y:S02]  /*b070*/  VIADD R0, R18, 0x16a00 ;  /* 0x00016a0012007836 */ /* 0x000fe40000000000 */
[----:B------:R-:W-:-:S03]  /*b080*/  IMAD R2, R2, 0x1000, R18 ;  /* 0x0000100002027824 */ /* 0x000fc600078e0212 */
[----:B------:R-:W-:Y:S01]  /*b090*/  SHF.R.U32.HI R0, RZ, 0x4, R0 ;  /* 0x00000004ff007819 */ /* 0x000fe20000011600 */
[----:B------:R-:W-:-:S03]  /*b0a0*/  VIADD R2, R2, 0xda00 ;  /* 0x0000da0002027836 */ /* 0x000fc60000000000 */
[----:B------:R-:W-:Y:S02]  /*b0b0*/  LOP3.LUT R0, R0, 0x3fff, RZ, 0xc0, !PT ;  /* 0x00003fff00007812 */ /* 0x000fe400078ec0ff */
[----:B------:R-:W-:Y:S02]  /*b0c0*/  SHF.R.U32.HI R2, RZ, 0x4, R2 ;  /* 0x00000004ff027819 */ /* 0x000fe40000011602 */
[----:B------:R-:W-:Y:S02]  /*b0d0*/  LOP3.LUT R0, R0, 0x10000, RZ, 0xfc, !PT ;  /* 0x0001000000007812 */ /* 0x000fe400078efcff */
[----:B------:R-:W-:-:S03]  /*b0e0*/  LOP3.LUT R2, R2, 0x3fff, RZ, 0xc0, !PT ;  /* 0x00003fff02027812 */ /* 0x000fc600078ec0ff */
[----:B------:R3:W-:Y:S01]  /*b0f0*/  STL [R1+0x4c], R0 ;  /* 0x00004c0001007387 */ /* 0x0007e20000100800 */
[----:B--2---:R-:W-:Y:S05]  /*b100*/  @P1 BRA `(.L_x_418) ;  /* 0x0000000000081947 */ /* 0x004fea0003800000 */
[----:B------:R-:W2:Y:S02]  /*b110*/  SYNCS.PHASECHK.TRANS64.TRYWAIT P1, [R15+URZ+0x31c30], R4 ;  /* 0x031c30040f0075a7 */ /* 0x000ea4000802017f */
[----:B--2---:R-:W-:Y:S05]  /*b120*/  @!P1 BRA `(.L_x_419) ;  /* 0x0000010800c49947 */ /* 0x004fea0003800000 */
.L_x_418:
[----:B---3--:R-:W3:Y:S01]  /*b130*/  LDL R0, [R1+0x4c] ;  /* 0x00004c0001007983 */ /* 0x008ee20000100800 */
[----:B------:R-:W-:Y:S01]  /*b140*/  IMAD.MOV.U32 R21, RZ, RZ, -0x7fffffe0 ;  /* 0x80000020ff157424 */ /* 0x000fe200078e00ff */
[----:B------:R-:W-:Y:S01]  /*b150*/  LOP3.LUT R2, R2, 0x10000, RZ, 0xfc, !PT ;  /* 0x0001000002027812 */ /* 0x000fe200078efcff */
[----:B------:R-:W-:Y:S01]  /*b160*/  IMAD.MOV.U32 R3, RZ, RZ, -0x7fffffe0 ;  /* 0x80000020ff037424 */ /* 0x000fe200078e00ff */
[----:B------:R-:W-:Y:S05]  /*b170*/  WARPSYNC.ALL ;  /* 0x0000000000007948 */ /* 0x000fea0003800000 */
[----:B------:R-:W-:Y:S02]  /*b180*/  R2UR UR7, R21 ;  /* 0x00000000150772ca */ /* 0x000fe400000e0000 */
[----:B------:R-:W-:-:S02]  /*b190*/  R2UR UR4, R2 ;  /* 0x00000000020472ca */ /* 0x000fc400000e0000 */
[C---:B------:R-:W-:Y:S01]  /*b1a0*/  R2UR UR5, R3.reuse ;  /* 0x00000000030572ca */ /* 0x040fe200000e0000 */
[----:B------:R-:W-:Y:S01]  /*b1b0*/  WARPGROUP.ARRIVE ;  /* 0x00000000000079c5 */ /* 0x000fe20000000000 */
[----:B------:R-:W-:Y:S01]  /*b1c0*/  IMAD.MOV.U32 R5, RZ, RZ, -0x7fffffe0 ;  /* 0x80000020ff057424 */ /* 0x000fe200078e00ff */
[----:B------:R-:W-:Y:S01]  /*b1d0*/  P2R R98, PR, RZ, 0x1 ;  /* 0x00000001ff627803 */ /* 0x000fe20000000000 */
[----:B------:R-:W-:Y:S01]  /*b1e0*/  IMAD.MOV.U32 R7, RZ, RZ, -0x7fffffe0 ;  /* 0x80000020ff077424 */ /* 0x000fe200078e00ff */
[C---:B------:R-:W-:Y:S02]  /*b1f0*/  R2UR UR8, R2.reuse ;  /* 0x00000000020872ca */ /* 0x040fe400000e0000 */
[----:B------:R-:W-:Y:S02]  /*b200*/  R2UR UR9, R3 ;  /* 0x00000000030972ca */ /* 0x000fe400000e0000 */
[----:B------:R-:W-:Y:S02]  /*b210*/  R2UR UR11, R7 ;  /* 0x00000000070b72ca */ /* 0x000fe400000e0000 */
[----:B------:R-:W-:-:S02]  /*b220*/  R2UR UR12, R2 ;  /* 0x00000000020c72ca */ /* 0x000fc400000e0000 */
[C---:B------:R-:W-:Y:S01]  /*b230*/  R2UR UR13, R3.reuse ;  /* 0x00000000030d72ca */ /* 0x040fe200000e0000 */
[----:B------:R-:W-:Y:S01]  /*b240*/  IMAD.MOV.U32 R9, RZ, RZ, -0x7fffffe0 ;  /* 0x80000020ff097424 */ /* 0x000fe200078e00ff */
[----:B------:R-:W-:Y:S02]  /*b250*/  R2UR UR16, R2 ;  /* 0x00000000021072ca */ /* 0x000fe400000e0000 */
[----:B------:R-:W-:Y:S02]  /*b260*/  R2UR UR17, R3 ;  /* 0x00000000031172ca */ /* 0x000fe400000e0000 */
[----:B------:R-:W-:Y:S01]  /*b270*/  R2UR UR19, R9 ;  /* 0x00000000091372ca */ /* 0x000fe200000e0000 */
[----:B---3--:R-:W-:Y:S02]  /*b280*/  IMAD R20, R148, 0x6c0, R0 ;  /* 0x000006c094147824 */ /* 0x008fe400078e0200 */
[----:B------:R-:W-:Y:S01]  /*b290*/  IMAD.MOV.U32 R7, RZ, RZ, -0x7fffffe0 ;  /* 0x80000020ff077424 */ /* 0x000fe200078e00ff */
[----:B------:R-:W-:-:S02]  /*b2a0*/  R2UR UR20, R2 ;  /* 0x00000000021472ca */ /* 0x000fc400000e0000 */
[C---:B------:R-:W-:Y:S02]  /*b2b0*/  R2UR UR21, R3.reuse ;  /* 0x00000000031572ca */ /* 0x040fe400000e0000 */
[----:B------:R-:W-:Y:S02]  /*b2c0*/  R2UR UR24, R2 ;  /* 0x00000000021872ca */ /* 0x000fe400000e0000 */
[C---:B------:R-:W-:Y:S01]  /*b2d0*/  R2UR UR25, R3.reuse ;  /* 0x00000000031972ca */ /* 0x040fe200000e0000 */
[----:B------:R-:W-:Y:S01]  /*b2e0*/  IMAD.MOV.U32 R9, RZ, RZ, -0x7fffffe0 ;  /* 0x80000020ff097424 */ /* 0x000fe200078e00ff */
[----:B------:R-:W-:Y:S01]  /*b2f0*/  R2UR UR6, R20 ;  /* 0x00000000140672ca */ /* 0x000fe200000e0000 */
[----:B------:R-:W-:Y:S01]  /*b300*/  IMAD.MOV.U32 R11, RZ, RZ, -0x7fffffe0 ;  /* 0x80000020ff0b7424 */ /* 0x000fe200078e00ff */
[C---:B------:R-:W-:Y:S01]  /*b310*/  R2UR UR28, R2.reuse ;  /* 0x00000000021c72ca */ /* 0x040fe200000e0000 */
[----:B------:R-:W-:Y:S01]  /*b320*/  VIADD R12, R2, 0x300 ;  /* 0x00000300020c7836 */ /* 0x000fe20000000000 */
[----:B------:R-:W-:Y:S01]  /*b330*/  R2UR UR29, R3 ;  /* 0x00000000031d72ca */ /* 0x000fe200000e0000 */
[----:B------:R-:W-:Y:S01]  /*b340*/  IMAD.MOV.U32 R13, RZ, RZ, -0x7fffffe0 ;  /* 0x80000020ff0d7424 */ /* 0x000fe200078e00ff */
[----:B------:R-:W3:Y:S01]  /*b350*/  LDL R0, [R1+0x88] ;  /* 0x0000880001007983 */ /* 0x000ee20000100800 */
[C---:B0-2---:R-:W-:Y:S01]  /*b360*/  VIADD R4, R20.reuse, 0x40 ;  /* 0x0000004014047836 */ /* 0x045fe20000000000 */
[----:B------:R-:W-:Y:S01]  /*b370*/  R2UR UR23, R7 ;  /* 0x00000000071772ca */ /* 0x000fe200000e0000 */
[C---:B------:R-:W-:Y:S01]  /*b380*/  VIADD R6, R20.reuse, 0x80 ;  /* 0x0000008014067836 */ /* 0x040fe20000000000 */
[----:B------:R-:W-:Y:S01]  /*b390*/  R2UR UR31, R9 ;  /* 0x00000000091f72ca */ /* 0x000fe200000e0000 */
[----:B------:R-:W-:Y:S01]  /*b3a0*/  VIADD R8, R20, 0x100 ;  /* 0x0000010014087836 */ /* 0x000fe20000000000 */
[----:B-----5:R-:W0:Y:S01]  /*b3b0*/  S2R R102, SR_TID.X ;  /* 0x0000000000667919 */ /* 0x020e220000002100 */
[----:B------:R-:W-:Y:S01]  /*b3c0*/  HGMMA.64x16x16.F32.BF16 R88, gdesc[UR4], RZ, !UPT, gsb0 ;  /* 0x00200000045879f0 */ /* 0x000fe2000c0018ff */
[----:B------:R-:W-:Y:S01]  /*b3d0*/  R2UR UR6, R4 ;  /* 0x00000000040672ca */ /* 0x000fe200000e0000 */
[----:B------:R-:W-:Y:S01]  /*b3e0*/  VIADD R4, R20, 0xc0 ;  /* 0x000000c014047836 */ /* 0x000fe20000000000 */
[----:B------:R-:W-:Y:S01]  /*b3f0*/  R2UR UR7, R5 ;  /* 0x00000000050772ca */ /* 0x000fe200000e0000 */
[----:B------:R-:W-:Y:S01]  /*b400*/  IMAD.MOV.U32 R5, RZ, RZ, -0x7fffffe0 ;  /* 0x80000020ff057424 */ /* 0x000fe200078e00ff */
[----:B------:R-:W-:Y:S01]  /*b410*/  R2UR UR4, R2 ;  /* 0x00000000020472ca */ /* 0x000fe200000e0000 */
[----:B------:R-:W-:Y:S01]  /*b420*/  IMAD.MOV.U32 R7, RZ, RZ, -0x7fffffe0 ;  /* 0x80000020ff077424 */ /* 0x000fe200078e00ff */
[----:B------:R-:W-:Y:S01]  /*b430*/  R2UR UR5, R3 ;  /* 0x00000000030572ca */ /* 0x000fe200000e0000 */
[----:B------:R-:W-:Y:S01]  /*b440*/  IMAD.MOV.U32 R9, RZ, RZ, -0x7fffffe0 ;  /* 0x80000020ff097424 */ /* 0x000fe200078e00ff */
[----:B------:R-:W-:Y:S01]  /*b450*/  R2UR UR10, R6 ;  /* 0x00000000060a72ca */ /* 0x000fe200000e0000 */
[----:B------:R-:W-:Y:S01]  /*b460*/  VIADD R6, R20, 0x140 ;  /* 0x0000014014067836 */ /* 0x000fe20000000000 */
[----:B------:R-:W-:Y:S01]  /*b470*/  R2UR UR14, R4 ;  /* 0x00000000040e72ca */ /* 0x000fe200000e0000 */
[----:B------:R-:W-:Y:S01]  /*b480*/  VIADD R4, R20, 0x180 ;  /* 0x0000018014047836 */ /* 0x000fe20000000000 */
        /* <DEDUP_REMOVED lines=11> */
[C---:B------:R-:W-:Y:S01]  /*b540*/  VIADD R6, R20.reuse, 0x82 ;  /* 0x0000008214067836 */ /* 0x040fe20000000000 */
[----:B------:R-:W-:Y:S01]  /*b550*/  R2UR UR33, R9 ;  /* 0x00000000092172ca */ /* 0x000fe200000e0000 */
[----:B------:R-:W-:Y:S01]  /*b560*/  VIADD R10, R20, 0x102 ;  /* 0x00000102140a7836 */ /* 0x000fe20000000000 */
[----:B------:R-:W-:Y:S01]  /*b570*/  R2UR UR32, R8 ;  /* 0x00000000082072ca */ /* 0x000fe200000e0000 */
[----:B------:R-:W-:-:S02]  /*b580*/  VIADD R22, R20, 0x342 ;  /* 0x0000034214167836 */ /* 0x000fc40000000000 */
[----:B------:R-:W-:Y:S01]  /*b590*/  IMAD.MOV.U32 R23, RZ, RZ, -0x7fffffe0 ;  /* 0x80000020ff177424 */ /* 0x000fe200078e00ff */
[----:B0-----:R-:W-:Y:S01]  /*b5a0*/  LOP3.LUT R102, R102, 0x7f, RZ, 0xc0, !PT ;  /* 0x0000007f66667812 */ /* 0x001fe200078ec0ff */
[----:B------:R-:W-:Y:S02]  /*b5b0*/  VIADD R96, R20, 0x580 ;  /* 0x0000058014607836 */ /* 0x000fe40000000000 */
[----:B------:R-:W-:Y:S01]  /*b5c0*/  IMAD.MOV.U32 R97, RZ, RZ, -0x7fffffe0 ;  /* 0x80000020ff617424 */ /* 0x000fe200078e00ff */
[----:B------:R-:W-:Y:S02]  /*b5d0*/  WARPGROUP.DEPBAR.LE gsb0, 0x0 ;  /* 0x00008000000079c5 */ /* 0x000fe40000010000 */
[----:B------:R-:W-:-:S06]  /*b5e0*/  WARPGROUP.ARRIVE ;  /* 0x00000000000079c5 */ /* 0x000fcc0000000000 */
[----:B------:R-:W-:Y:S01]  /*b5f0*/  HGMMA.64x16x16.F32.BF16 R80, gdesc[UR4], RZ, !UPT, gsb0 ;  /* 0x00200000045079f0 */ /* 0x000fe2000c0018ff */
[----:B------:R-:W-:Y:S01]  /*b600*/  R2UR UR6, R4 ;  /* 0x00000000040672ca */ /* 0x000fe200000e0000 */
[----:B------:R-:W-:Y:S01]  /*b610*/  VIADD R4, R20, 0x2 ;  /* 0x0000000214047836 */ /* 0x000fe20000000000 */
[----:B------:R-:W-:Y:S01]  /*b620*/  R2UR UR7, R5 ;  /* 0x00000000050772ca */ /* 0x000fe200000e0000 */
[----:B------:R-:W-:Y:S01]  /*b630*/  IMAD.MOV.U32 R5, RZ, RZ, -0x7fffffe0 ;  /* 0x80000020ff057424 */ /* 0x000fe200078e00ff */
[----:B------:R-:W-:Y:S02]  /*b640*/  R2UR UR4, R2 ;  /* 0x00000000020472ca */ /* 0x000fe400000e0000 */
[----:B------:R-:W-:Y:S02]  /*b650*/  R2UR UR5, R3 ;  /* 0x00000000030572ca */ /* 0x000fe400000e0000 */
[----:B------:R-:W-:Y:S01]  /*b660*/  R2UR UR34, R4 ;  /* 0x00000000042272ca */ /* 0x000fe200000e0000 */
[----:B------:R-:W-:Y:S01]  /*b670*/  VIADD R4, R20, 0x42 ;  /* 0x0000004214047836 */ /* 0x000fe20000000000 */
[----:B------:R-:W-:Y:S01]  /*b680*/  R2UR UR35, R5 ;  /* 0x00000000052372ca */ /* 0x000fe200000e0000 */
[----:B------:R-:W-:Y:S01]  /*b690*/  IMAD.MOV.U32 R5, RZ, RZ, -0x7fffffe0 ;  /* 0x80000020ff057424 */ /* 0x000fe200078e00ff */
[----:B------:R-:W-:-:S02]  /*b6a0*/  WARPGROUP.DEPBAR.LE gsb0, 0x0 ;  /* 0x00008000000079c5 */ /* 0x000fc40000010000 */
[----:B------:R-:W-:-:S06]  /*b6b0*/  WARPGROUP.ARRIVE ;  /* 0x00000000000079c5 */ /* 0x000fcc0000000000 */
[----:B------:R-:W-:Y:S01]  /*b6c0*/  HGMMA.64x16x16.F32.BF16 R72, gdesc[UR8], RZ, !UPT, gsb0 ;  /* 0x00200000084879f0 */ /* 0x000fe2000c0018ff */
[----:B------:R-:W-:Y:S01]  /*b6d0*/  R2UR UR10, R6 ;  /* 0x00000000060a72ca */ /* 0x000fe200000e0000 */
[----:B------:R-:W-:Y:S01]  /*b6e0*/  VIADD R6, R20, 0x142 ;  /* 0x0000014214067836 */ /* 0x000fe20000000000 */
[----:B------:R-:W-:Y:S01]  /*b6f0*/  R2UR UR11, R7 ;  /* 0x00000000070b72ca */ /* 0x000fe200000e0000 */
[----:B------:R-:W-:Y:S01]  /*b700*/  IMAD.MOV.U32 R7, RZ, RZ, -0x7fffffe0 ;  /* 0x80000020ff077424 */ /* 0x000fe200078e00ff */
[----:B------:R-:W-:Y:S02]  /*b710*/  R2UR UR8, R8 ;  /* 0x00000000080872ca */ /* 0x000fe400000e0000 */
[----:B------:R-:W-:Y:S01]  /*b720*/  R2UR UR9, R9 ;  /* 0x00000000090972ca */ /* 0x000fe200000e0000 */
[----:B------:R-:W-:Y:S02]  /*b730*/  WARPGROUP.DEPBAR.LE gsb0, 0x0 ;  /* 0x00008000000079c5 */ /* 0x000fe40000010000 */
[----:B------:R-:W-:-:S06]  /*b740*/  WARPGROUP.ARRIVE ;  /* 0x00000000000079c5 */ /* 0x000fcc0000000000 */
[----:B------:R-:W-:Y:S01]  /*b750*/  HGMMA.64x16x16.F32.BF16 R64, gdesc[UR12], RZ, !UPT, gsb0 ;  /* 0x002000000c4079f0 */ /* 0x000fe2000c0018ff */
[----:B------:R-:W-:Y:S02]  /*b760*/  R2UR UR12, R8 ;  /* 0x00000000080c72ca */ /* 0x000fe400000e0000 */
[----:B------:R-:W-:Y:S01]  /*b770*/  R2UR UR13, R9 ;  /* 0x00000000090d72ca */ /* 0x000fe200000e0000 */
        /* <DEDUP_REMOVED lines=10> */
[----:B------:R-:W-:Y:S01]  /*b820*/  WARPGROUP.ARRIVE ;  /* 0x00000000000079c5 */ /* 0x000fe20000000000 */
[----:B---3--:R-:W-:-:S04]  /*b830*/  IMAD.IADD R21, R0, 0x1, R108 ;  /* 0x0000000100157824 */ /* 0x008fc800078e026c */
[----:B------:R-:W-:Y:S01]  /*b840*/  IMAD R21, R110, -0x90, R21 ;  /* 0xffffff706e157824 */ /* 0x000fe200078e0215 */
[----:B------:R-:W-:Y:S01]  /*b850*/  HGMMA.64x16x16.F32.BF16 R48, gdesc[UR20], RZ, !UPT, gsb0 ;  /* 0x00200000143079f0 */ /* 0x000fe2000c0018ff */
[----:B------:R-:W-:Y:S01]  /*b860*/  R2UR UR22, R6 ;  /* 0x00000000061672ca */ /* 0x000fe200000e0000 */
[----:B------:R-:W-:Y:S01]  /*b870*/  VIADD R6, R20, 0x1c2 ;  /* 0x000001c214067836 */ /* 0x000fe20000000000 */
[----:B------:R-:W-:Y:S01]  /*b880*/  R2UR UR23, R7 ;  /* 0x00000000071772ca */ /* 0x000fe200000e0000 */
[----:B------:R-:W-:Y:S01]  /*b890*/  IMAD.MOV.U32 R7, RZ, RZ, -0x7fffffe0 ;  /* 0x80000020ff077424 */ /* 0x000fe200078e00ff */
[----:B------:R-:W-:Y:S02]  /*b8a0*/  R2UR UR20, R8 ;  /* 0x00000000081472ca */ /* 0x000fe400000e0000 */
[----:B------:R-:W-:Y:S02]  /*b8b0*/  R2UR UR21, R9 ;  /* 0x00000000091572ca */ /* 0x000fe400000e0000 */
[----:B------:R-:W-:-:S02]  /*b8c0*/  ISETP.GT.AND P1, PT, R21, RZ, PT ;  /* 0x000000ff1500720c */ /* 0x000fc40003f24270 */
[C---:B------:R-:W-:Y:S02]  /*b8d0*/  ISETP.GT.AND P2, PT, R21.reuse, 0x1, PT ;  /* 0x000000011500780c */ /* 0x040fe40003f44270 */
[C---:B------:R-:W-:Y:S02]  /*b8e0*/  ISETP.GT.AND P3, PT, R21.reuse, 0x8, PT ;  /* 0x000000081500780c */ /* 0x040fe40003f64270 */
[C---:B------:R-:W-:Y:S02]  /*b8f0*/  ISETP.GT.AND P4, PT, R21.reuse, 0x9, PT ;  /* 0x000000091500780c */ /* 0x040fe40003f84270 */
[C---:B------:R-:W-:Y:S02]  /*b900*/  ISETP.GT.AND P5, PT, R21.reuse, 0x30, PT ;  /* 0x000000301500780c */ /* 0x040fe40003fa4270 */
[C---:B------:R-:W-:Y:S02]  /*b910*/  ISETP.GT.AND P0, PT, R21.reuse, 0x69, PT ;  /* 0x000000691500780c */ /* 0x040fe40003f04270 */
[----:B------:R-:W-:Y:S01]  /*b920*/  ISETP.GT.AND P6, PT, R21, 0x70, PT ;  /* 0x000000701500780c */ /* 0x000fe20003fc4270 */
        /* <DEDUP_REMOVED lines=33> */
[----:B------:R-:W-:Y:S01]  /*bb40*/  HGMMA.64x16x16.F32.BF16 R88, gdesc[UR32], R88, gsb0 ;  /* 0x00200000205879f0 */ /* 0x000fe20008001858 */
[----:B------:R-:W-:Y:S02]  /*bb50*/  R2UR UR32, R12 ;  /* 0x000000000c2072ca */ /* 0x000fe400000e0000 */
[----:B------:R-:W-:Y:S01]  /*bb60*/  R2UR UR33, R13 ;  /* 0x000000000d2172ca */ /* 0x000fe200000e0000 */
[----:B------:R-:W-:Y:S02]  /*bb70*/  WARPGROUP.DEPBAR.LE gsb0, 0x0 ;  /* 0x00008000000079c5 */ /* 0x000fe40000010000 */
[----:B------:R-:W-:-:S06]  /*bb80*/  WARPGROUP.ARRIVE ;  /* 0x00000000000079c5 */ /* 0x000fcc0000000000 */
[----:B------:R-:W-:Y:S01]  /*bb90*/  HGMMA.64x16x16.F32.BF16 R80, gdesc[UR4], R80, gsb0 ;  /* 0x00200000045079f0 */ /* 0x000fe20008001850 */
        /* <DEDUP_REMOVED lines=12> */
[----:B------:R-:W-:Y:S01]  /*bc60*/  HGMMA.64x16x16.F32.BF16 R72, gdesc[UR8], R72, gsb0 ;  /* 0x00200000084879f0 */ /* 0x000fe20008001848 */
        /* <DEDUP_REMOVED lines=217> */
[----:B------:R-:W-:Y:S02]  /*ca00*/  R2UR UR31, R97 ;  /* 0x00000000611f72ca */ /* 0x000fe400000e0000 */
        /* <DEDUP_REMOVED lines=55> */
[----:B------:R-:W-:Y:S01]  /*cd80*/  WARPGROUP.ARRIVE ;  /* 0x00000000000079c5 */ /* 0x000fe20000000000 */
[----:B------:R-:W-:Y:S01]  /*cd90*/  FSEL R96, R88, -INF , P1 ;  /* 0xff80000058607808 */ /* 0x000fe20000800000 */
[----:B------:R-:W-:Y:S01]  /*cda0*/  VIADD R88, R20, 0x602 ;  /* 0x0000060214587836 */ /* 0x000fe20000000000 */
[----:B------:R-:W-:Y:S01]  /*cdb0*/  FSEL R97, R89, -INF , P2 ;  /* 0xff80000059617808 */ /* 0x000fe20001000000 */
[----:B------:R-:W-:Y:S01]  /*cdc0*/  IMAD.MOV.U32 R89, RZ, RZ, -0x7fffffe0 ;  /* 0x80000020ff597424 */ /* 0x000fe200078e00ff */
[----:B------:R-:W-:Y:S01]  /*cdd0*/  FSEL R91, R91, -INF , P2 ;  /* 0xff8000005b5b7808 */ /* 0x000fe20001000000 */
[----:B------:R-:W-:Y:S01]  /*cde0*/  HGMMA.64x16x16.F32.BF16 R80, gdesc[UR4], R80, gsb0 ;  /* 0x00200000045079f0 */ /* 0x000fe20008001850 */
[----:B------:R-:W-:Y:S01]  /*cdf0*/  R2UR UR6, R22 ;  /* 0x00000000160672ca */ /* 0x000fe200000e0000 */
[----:B------:R-:W-:Y:S01]  /*ce00*/  VIADD R22, R20, 0x542 ;  /* 0x0000054214167836 */ /* 0x000fe20000000000 */
[----:B------:R-:W-:Y:S01]  /*ce10*/  R2UR UR7, R23 ;  /* 0x00000000170772ca */ /* 0x000fe200000e0000 */
[----:B------:R-:W-:Y:S01]  /*ce20*/  IMAD.MOV.U32 R23, RZ, RZ, -0x7fffffe0 ;  /* 0x80000020ff177424 */ /* 0x000fe200078e00ff */
[----:B------:R-:W-:-:S02]  /*ce30*/  R2UR UR4, R4 ;  /* 0x00000000040472ca */ /* 0x000fc400000e0000 */
[----:B------:R-:W-:Y:S02]  /*ce40*/  R2UR UR5, R5 ;  /* 0x00000000050572ca */ /* 0x000fe400000e0000 */
[----:B------:R-:W-:Y:S02]  /*ce50*/  ISETP.GT.AND P2, PT, R21, 0x11, PT ;  /* 0x000000111500780c */ /* 0x000fe40003f44270 */
[----:B------:R-:W-:Y:S02]  /*ce60*/  FSEL R92, R92, -INF , P3 ;  /* 0xff8000005c5c7808 */ /* 0x000fe40001800000 */
[----:B------:R-:W-:Y:S02]  /*ce70*/  FSEL R90, R90, -INF , P1 ;  /* 0xff8000005a5a7808 */ /* 0x000fe40000800000 */
[----:B------:R-:W-:Y:S02]  /*ce80*/  FSEL R93, R93, -INF , P4 ;  /* 0xff8000005d5d7808 */ /* 0x000fe40002000000 */
[----:B------:R-:W-:-:S02]  /*ce90*/  ISETP.GT.AND P1, PT, R21, 0x10, PT ;  /* 0x000000101500780c */ /* 0x000fc40003f24270 */
[----:B------:R-:W-:Y:S02]  /*cea0*/  FSEL R94, R94, -INF , P3 ;  /* 0xff8000005e5e7808 */ /* 0x000fe40001800000 */
[----:B------:R-:W-:Y:S02]  /*ceb0*/  ISETP.GT.AND P3, PT, R21, 0x18, PT ;  /* 0x000000181500780c */ /* 0x000fe40003f64270 */
[----:B------:R-:W-:Y:S02]  /*cec0*/  FSEL R95, R95, -INF , P4 ;  /* 0xff8000005f5f7808 */ /* 0x000fe40002000000 */
[----:B------:R-:W-:Y:S01]  /*ced0*/  ISETP.GT.AND P4, PT, R21, 0x19, PT ;  /* 0x000000191500780c */ /* 0x000fe20003f84270 */
[----:B------:R-:W-:Y:S02]  /*cee0*/  WARPGROUP.DEPBAR.LE gsb0, 0x0 ;  /* 0x00008000000079c5 */ /* 0x000fe40000010000 */
[----:B------:R-:W-:Y:S01]  /*cef0*/  WARPGROUP.ARRIVE ;  /* 0x00000000000079c5 */ /* 0x000fe20000000000 */
[----:B------:R-:W-:-:S02]  /*cf00*/  FSEL R100, R81, -INF , P2 ;  /* 0xff80000051647808 */ /* 0x000fc40001000000 */
[----:B------:R-:W-:Y:S02]  /*cf10*/  FMNMX.FTZ R81, R96, R97, !PT ;  /* 0x0000006160517209 */ /* 0x000fe40007810000 */
[----:B------:R-:W-:Y:S01]  /*cf20*/  FSEL R99, R80, -INF , P1 ;  /* 0xff80000050637808 */ /* 0x000fe20000800000 */
[----:B------:R-:W-:Y:S01]  /*cf30*/  HGMMA.64x16x16.F32.BF16 R72, gdesc[UR4], R72, gsb0 ;  /* 0x00200000044879f0 */ /* 0x000fe20008001848 */
[----:B------:R-:W-:Y:S01]  /*cf40*/  R2UR UR6, R22 ;  /* 0x00000000160672ca */ /* 0x000fe200000e0000 */
[----:B------:R-:W-:Y:S01]  /*cf50*/  VIADD R22, R20, 0x582 ;  /* 0x0000058214167836 */ /* 0x000fe20000000000 */
[----:B------:R-:W-:Y:S01]  /*cf60*/  R2UR UR7, R23 ;  /* 0x00000000170772ca */ /* 0x000fe200000e0000 */
[----:B------:R-:W-:Y:S01]  /*cf70*/  IMAD.MOV.U32 R23, RZ, RZ, -0x7fffffe0 ;  /* 0x80000020ff177424 */ /* 0x000fe200078e00ff */
[----:B------:R-:W-:Y:S01]  /*cf80*/  R2UR UR4, R4 ;  /* 0x00000000040472ca */ /* 0x000fe200000e0000 */
[----:B------:R-:W-:Y:S01]  /*cf90*/  VIADD R80, R20, 0x682 ;  /* 0x0000068214507836 */ /* 0x000fe20000000000 */
[----:B------:R-:W-:-:S02]  /*cfa0*/  R2UR UR5, R5 ;  /* 0x00000000050572ca */ /* 0x000fc400000e0000 */
[----:B------:R-:W-:Y:S01]  /*cfb0*/  R2UR UR10, R22 ;  /* 0x00000000160a72ca */ /* 0x000fe200000e0000 */
[----:B------:R-:W-:Y:S01]  /*cfc0*/  VIADD R22, R20, 0x5c2 ;  /* 0x000005c214167836 */ /* 0x000fe20000000000 */
[----:B------:R-:W-:Y:S01]  /*cfd0*/  R2UR UR11, R23 ;  /* 0x00000000170b72ca */ /* 0x000fe200000e0000 */
[----:B------:R-:W-:Y:S01]  /*cfe0*/  IMAD.MOV.U32 R23, RZ, RZ, -0x7fffffe0 ;  /* 0x80000020ff177424 */ /* 0x000fe200078e00ff */
[----:B------:R-:W-:Y:S01]  /*cff0*/  FMNMX.FTZ R0, R92, R81, !PT ;  /* 0x000000515c007209 */ /* 0x000fe20007810000 */
[----:B------:R-:W-:Y:S01]  /*d000*/  IMAD.MOV.U32 R81, RZ, RZ, -0x7fffffe0 ;  /* 0x80000020ff517424 */ /* 0x000fe200078e00ff */
[----:B------:R-:W-:Y:S02]  /*d010*/  FSEL R84, R84, -INF , P3 ;  /* 0xff80000054547808 */ /* 0x000fe40001800000 */
[----:B------:R-:W-:Y:S02]  /*d020*/  FMNMX.FTZ R0, R93, R0, !PT ;  /* 0x000000005d007209 */ /* 0x000fe40007810000 */
[----:B------:R-:W-:-:S02]  /*d030*/  FSEL R82, R82, -INF , P1 ;  /* 0xff80000052527808 */ /* 0x000fc40000800000 */
[----:B------:R-:W-:Y:S02]  /*d040*/  FSEL R85, R85, -INF , P4 ;  /* 0xff80000055557808 */ /* 0x000fe40002000000 */
[----:B------:R-:W-:Y:S02]  /*d050*/  ISETP.GT.AND P1, PT, R21, 0x20, PT ;  /* 0x000000201500780c */ /* 0x000fe40003f24270 */
[----:B------:R-:W-:Y:S02]  /*d060*/  FSEL R83, R83, -INF , P2 ;  /* 0xff80000053537808 */ /* 0x000fe40001000000 */
[C---:B------:R-:W-:Y:S02]  /*d070*/  ISETP.GT.AND P2, PT, R21.reuse, 0x21, PT ;  /* 0x000000211500780c */ /* 0x040fe40003f44270 */
[----:B------:R-:W-:Y:S02]  /*d080*/  FSEL R86, R86, -INF , P3 ;  /* 0xff80000056567808 */ /* 0x000fe40001800000 */
[----:B------:R-:W-:-:S02]  /*d090*/  ISETP.GT.AND P3, PT, R21, 0x28, PT ;  /* 0x000000281500780c */ /* 0x000fc40003f64270 */
[----:B------:R-:W-:Y:S02]  /*d0a0*/  FSEL R87, R87, -INF , P4 ;  /* 0xff80000057577808 */ /* 0x000fe40002000000 */
[----:B------:R-:W-:Y:S02]  /*d0b0*/  ISETP.GT.AND P4, PT, R21, 0x29, PT ;  /* 0x000000291500780c */ /* 0x000fe40003f84270 */
[----:B------:R-:W-:Y:S02]  /*d0c0*/  R2UR UR14, R80 ;  /* 0x00000000500e72ca */ /* 0x000fe400000e0000 */
[----:B------:R-:W-:Y:S01]  /*d0d0*/  R2UR UR15, R81 ;  /* 0x00000000510f72ca */ /* 0x000fe200000e0000 */
[----:B------:R-:W-:Y:S02]  /*d0e0*/  WARPGROUP.DEPBAR.LE gsb0, 0x0 ;  /* 0x00008000000079c5 */ /* 0x000fe40000010000 */
[----:B------:R-:W-:Y:S01]  /*d0f0*/  WARPGROUP.ARRIVE ;  /* 0x00000000000079c5 */ /* 0x000fe20000000000 */
[----:B------:R-:W-:-:S02]  /*d100*/  FSEL R72, R72, -INF , P1 ;  /* 0xff80000048487808 */ /* 0x000fc40000800000 */
[----:B------:R-:W-:Y:S02]  /*d110*/  FSEL R73, R73, -INF , P2 ;  /* 0xff80000049497808 */ /* 0x000fe40001000000 */
[----:B------:R-:W-:Y:S01]  /*d120*/  FSEL R76, R76, -INF , P3 ;  /* 0xff8000004c4c7808 */ /* 0x000fe20001800000 */
[----:B------:R-:W-:Y:S01]  /*d130*/  HGMMA.64x16x16.F32.BF16 R64, gdesc[UR4], R64, gsb0 ;  /* 0x00200000044079f0 */ /* 0x000fe20008001840 */
[----:B------:R-:W-:Y:S01]  /*d140*/  R2UR UR6, R22 ;  /* 0x00000000160672ca */ /* 0x000fe200000e0000 */
[----:B------:R-:W-:Y:S01]  /*d150*/  VIADD R22, R20, 0x642 ;  /* 0x0000064214167836 */ /* 0x000fe20000000000 */
[----:B------:R-:W-:Y:S02]  /*d160*/  R2UR UR7, R23 ;  /* 0x00000000170772ca */ /* 0x000fe400000e0000 */
[----:B------:R-:W-:Y:S02]  /*d170*/  R2UR UR4, R4 ;  /* 0x00000000040472ca */ /* 0x000fe400000e0000 */
[----:B------:R-:W-:-:S02]  /*d180*/  R2UR UR5, R5 ;  /* 0x00000000050572ca */ /* 0x000fc400000e0000 */
[----:B------:R-:W-:Y:S02]  /*d190*/  FMNMX.FTZ R23, R99, R0, !PT ;  /* 0x0000000063177209 */ /* 0x000fe40007810000 */
[----:B------:R-:W-:Y:S02]  /*d1a0*/  FSEL R77, R77, -INF , P4 ;  /* 0xff8000004d4d7808 */ /* 0x000fe40002000000 */
[----:B------:R-:W-:Y:S02]  /*d1b0*/  FMNMX.FTZ R23, R100, R23, !PT ;  /* 0x0000001764177209 */ /* 0x000fe40007810000 */
[----:B------:R-:W-:Y:S02]  /*d1c0*/  FSEL R79, R79, -INF , P4 ;  /* 0xff8000004f4f7808 */ /* 0x000fe40002000000 */
[----:B------:R-:W-:Y:S02]  /*d1d0*/  FMNMX.FTZ R0, R84, R23, !PT ;  /* 0x0000001754007209 */ /* 0x000fe40007810000 */
[----:B------:R-:W-:-:S02]  /*d1e0*/  ISETP.GT.AND P4, PT, R21, 0x31, PT ;  /* 0x000000311500780c */ /* 0x000fc40003f84270 */
[----:B------:R-:W-:Y:S02]  /*d1f0*/  FMNMX.FTZ R23, R85, R0, !PT ;  /* 0x0000000055177209 */ /* 0x000fe40007810000 */
[----:B------:R-:W-:Y:S02]  /*d200*/  FSEL R74, R74, -INF , P1 ;  /* 0xff8000004a4a7808 */ /* 0x000fe40000800000 */
[----:B------:R-:W-:Y:S01]  /*d210*/  FMNMX.FTZ R0, R72, R23, !PT ;  /* 0x0000001748007209 */ /* 0x000fe20007810000 */
[----:B------:R-:W-:Y:S01]  /*d220*/  IMAD.MOV.U32 R23, RZ, RZ, -0x7fffffe0 ;  /* 0x80000020ff177424 */ /* 0x000fe200078e00ff */
[C---:B------:R-:W-:Y:S02]  /*d230*/  ISETP.GT.AND P1, PT, R21.reuse, 0x38, PT ;  /* 0x000000381500780c */ /* 0x040fe40003f24270 */
        /* <DEDUP_REMOVED lines=8> */
[----:B------:R-:W-:Y:S01]  /*d2c0*/  FSEL R68, R68, -INF , P1 ;  /* 0xff80000044447808 */ /* 0x000fe20000800000 */
[----:B------:R-:W-:Y:S01]  /*d2d0*/  HGMMA.64x16x16.F32.BF16 R56, gdesc[UR8], R56, gsb0 ;  /* 0x00200000083879f0 */ /* 0x000fe20008001838 */
[----:B------:R-:W-:-:S02]  /*d2e0*/  R2UR UR10, R88 ;  /* 0x00000000580a72ca */ /* 0x000fc400000e0000 */
[----:B------:R-:W-:Y:S02]  /*d2f0*/  R2UR UR11, R89 ;  /* 0x00000000590b72ca */ /* 0x000fe400000e0000 */
[----:B------:R-:W-:Y:S02]  /*d300*/  R2UR UR8, R4 ;  /* 0x00000000040872ca */ /* 0x000fe400000e0000 */
[----:B------:R-:W-:Y:S02]  /*d310*/  R2UR UR9, R5 ;  /* 0x00000000050972ca */ /* 0x000fe400000e0000 */
[----:B------:R-:W-:Y:S02]  /*d320*/  FSEL R69, R69, -INF , P3 ;  /* 0xff80000045457808 */ /* 0x000fe40001800000 */
[----:B------:R-:W-:Y:S02]  /*d330*/  FSEL R66, R66, -INF , P5 ;  /* 0xff80000042427808 */ /* 0x000fe40002800000 */
[----:B------:R-:W-:-:S02]  /*d340*/  ISETP.GT.AND P5, PT, R21, 0x41, PT ;  /* 0x000000411500780c */ /* 0x000fc40003fa4270 */
[----:B------:R-:W-:Y:S02]  /*d350*/  FSEL R67, R67, -INF , P4 ;  /* 0xff80000043437808 */ /* 0x000fe40002000000 */
[----:B------:R-:W-:Y:S02]  /*d360*/  ISETP.GT.AND P4, PT, R21, 0x48, PT ;  /* 0x000000481500780c */ /* 0x000fe40003f84270 */
[----:B------:R-:W-:Y:S02]  /*d370*/  FSEL R71, R71, -INF , P3 ;  /* 0xff80000047477808 */ /* 0x000fe40001800000 */
[C---:B------:R-:W-:Y:S02]  /*d380*/  ISETP.GT.AND P3, PT, R21.reuse, 0x49, PT ;  /* 0x000000491500780c */ /* 0x040fe40003f64270 */
[----:B------:R-:W-:Y:S02]  /*d390*/  FSEL R70, R70, -INF , P1 ;  /* 0xff80000046467808 */ /* 0x000fe40000800000 */
[----:B------:R-:W-:-:S02]  /*d3a0*/  ISETP.GT.AND P1, PT, R21, 0x50, PT ;  /* 0x000000501500780c */ /* 0x000fc40003f24270 */
[----:B------:R-:W-:Y:S01]  /*d3b0*/  FMNMX.FTZ R89, R90, R91, !PT ;  /* 0x0000005b5a597209 */ /* 0x000fe20007810000 */
        /* <DEDUP_REMOVED lines=10> */
[----:B------:R-:W-:Y:S02]  /*d460*/  FMNMX.FTZ R23, R73, R0, !PT ;  /* 0x0000000049177209 */ /* 0x000fe40007810000 */
[----:B------:R-:W-:Y:S02]  /*d470*/  FSEL R61, R61, -INF , P3 ;  /* 0xff8000003d3d7808 */ /* 0x000fe40001800000 */
[----:B------:R-:W-:-:S02]  /*d480*/  FMNMX.FTZ R0, R76, R23, !PT ;  /* 0x000000174c007209 */ /* 0x000fc40007810000 */
[----:B------:R-:W-:Y:S02]  /*d490*/  FSEL R58, R58, -INF , P2 ;  /* 0xff8000003a3a7808 */ /* 0x000fe40001000000 */
[----:B------:R-:W-:Y:S02]  /*d4a0*/  FMNMX.FTZ R23, R77, R0, !PT ;  /* 0x000000004d177209 */ /* 0x000fe40007810000 */
[----:B------:R-:W-:Y:S02]  /*d4b0*/  ISETP.GT.AND P2, PT, R21, 0x51, PT ;  /* 0x000000511500780c */ /* 0x000fe40003f44270 */
[----:B------:R-:W-:Y:S02]  /*d4c0*/  FMNMX.FTZ R0, R64, R23, !PT ;  /* 0x0000001740007209 */ /* 0x000fe40007810000 */
[----:B------:R-:W-:Y:S02]  /*d4d0*/  FSEL R59, R59, -INF , P5 ;  /* 0xff8000003b3b7808 */ /* 0x000fe40002800000 */
[----:B------:R-:W-:-:S02]  /*d4e0*/  FMNMX.FTZ R23, R65, R0, !PT ;  /* 0x0000000041177209 */ /* 0x000fc40007810000 */
[----:B------:R-:W-:Y:S02]  /*d4f0*/  ISETP.GT.AND P5, PT, R21, 0x58, PT ;  /* 0x000000581500780c */ /* 0x000fe40003fa4270 */
[----:B------:R-:W-:Y:S02]  /*d500*/  FMNMX.FTZ R0, R68, R23, !PT ;  /* 0x0000001744007209 */ /* 0x000fe40007810000 */
[----:B------:R-:W-:Y:S02]  /*d510*/  FSEL R62, R62, -INF , P4 ;  /* 0xff8000003e3e7808 */ /* 0x000fe40002000000 */
[----:B------:R-:W-:Y:S02]  /*d520*/  FMNMX.FTZ R23, R69, R0, !PT ;  /* 0x0000000045177209 */ /* 0x000fe40007810000 */
[----:B------:R-:W-:Y:S02]  /*d530*/  ISETP.GT.AND P4, PT, R21, 0x59, PT ;  /* 0x000000591500780c */ /* 0x000fe40003f84270 */
[----:B------:R-:W-:-:S02]  /*d540*/  FMNMX.FTZ R0, R56, R23, !PT ;  /* 0x0000001738007209 */ /* 0x000fc40007810000 */
[----:B------:R-:W-:Y:S02]  /*d550*/  FSEL R63, R63, -INF , P3 ;  /* 0xff8000003f3f7808 */ /* 0x000fe40001800000 */
[----:B------:R-:W-:Y:S02]  /*d560*/  FMNMX.FTZ R23, R57, R0, !PT ;  /* 0x0000000039177209 */ /* 0x000fe40007810000 */
[----:B------:R-:W-:Y:S02]  /*d570*/  ISETP.GT.AND P3, PT, R21, 0x60, PT ;  /* 0x000000601500780c */ /* 0x000fe40003f64270 */
[----:B------:R-:W-:-:S04]  /*d580*/  FMNMX.FTZ R0, R60, R23, !PT ;  /* 0x000000173c007209 */ /* 0x000fc80007810000 */
[----:B------:R-:W-:Y:S01]  /*d590*/  FMNMX.FTZ R23, R61, R0, !PT ;  /* 0x000000003d177209 */ /* 0x000fe20007810000 */
[----:B------:R-:W-:Y:S02]  /*d5a0*/  WARPGROUP.DEPBAR.LE gsb0, 0x0 ;  /* 0x00008000000079c5 */ /* 0x000fe40000010000 */
[----:B------:R-:W-:Y:S01]  /*d5b0*/  WARPGROUP.ARRIVE ;  /* 0x00000000000079c5 */ /* 0x000fe20000000000 */
[----:B------:R-:W-:Y:S02]  /*d5c0*/  FSEL R48, R48, -INF , P1 ;  /* 0xff80000030307808 */ /* 0x000fe40000800000 */
[----:B------:R-:W-:Y:S02]  /*d5d0*/  FSEL R49, R49, -INF , P2 ;  /* 0xff80000031317808 */ /* 0x000fe40001000000 */
[----:B------:R-:W-:Y:S01]  /*d5e0*/  FMNMX.FTZ R0, R48, R23, !PT ;  /* 0x0000001730007209 */ /* 0x000fe20007810000 */
[----:B------:R-:W-:Y:S01]  /*d5f0*/  HGMMA.64x16x16.F32.BF16 R40, gdesc[UR8], R40, gsb0 ;  /* 0x00200000082879f0 */ /* 0x000fe20008001828 */
[----:B------:R-:W-:-:S02]  /*d600*/  FSEL R52, R52, -INF , P5 ;  /* 0xff80000034347808 */ /* 0x000fc40002800000 */
[----:B------:R-:W-:Y:S02]  /*d610*/  FMNMX.FTZ R23, R49, R0, !PT ;  /* 0x0000000031177209 */ /* 0x000fe40007810000 */
[----:B------:R-:W-:Y:S02]  /*d620*/  FSEL R53, R53, -INF , P4 ;  /* 0xff80000035357808 */ /* 0x000fe40002000000 */
[----:B------:R-:W-:Y:S02]  /*d630*/  FMNMX.FTZ R0, R52, R23, !PT ;  /* 0x0000001734007209 */ /* 0x000fe40007810000 */
[----:B------:R-:W-:Y:S02]  /*d640*/  FSEL R50, R50, -INF , P1 ;  /* 0xff80000032327808 */ /* 0x000fe40000800000 */
[----:B------:R-:W-:Y:S02]  /*d650*/  ISETP.GT.AND P1, PT, R21, 0x61, PT ;  /* 0x000000611500780c */ /* 0x000fe40003f24270 */
[----:B------:R-:W-:-:S02]  /*d660*/  FMNMX.FTZ R23, R53, R0, !PT ;  /* 0x0000000035177209 */ /* 0x000fc40007810000 */
[----:B------:R-:W-:Y:S02]  /*d670*/  FSEL R51, R51, -INF , P2 ;  /* 0xff80000033337808 */ /* 0x000fe40001000000 */
[----:B------:R-:W-:Y:S02]  /*d680*/  ISETP.GT.AND P2, PT, R21, 0x68, PT ;  /* 0x000000681500780c */ /* 0x000fe40003f44270 */
[----:B------:R-:W-:Y:S02]  /*d690*/  FSEL R55, R55, -INF , P4 ;  /* 0xff80000037377808 */ /* 0x000fe40002000000 */
[C---:B------:R-:W-:Y:S02]  /*d6a0*/  ISETP.GT.AND P4, PT, R21.reuse, 0x81, PT ;  /* 0x000000811500780c */ /* 0x040fe40003f84270 */
        /* <DEDUP_REMOVED lines=8> */
[----:B------:R-:W-:Y:S01]  /*d730*/  FSEL R44, R44, -INF , P2 ;  /* 0xff8000002c2c7808 */ /* 0x000fe20001000000 */
[----:B------:R-:W-:Y:S01]  /*d740*/  ULDC UR4, c[0x0][0x988] ;  /* 0x0002620000047ab9 */ /* 0x000fe20000000800 */
[----:B------:R-:W-:Y:S01]  /*d750*/  FMNMX.FTZ R23, R41, R0, !PT ;  /* 0x0000000029177209 */ /* 0x000fe20007810000 */
[----:B-1----:R-:W-:Y:S01]  /*d760*/  IMAD.U32 R14, RZ, RZ, UR4 ;  /* 0x00000004ff0e7e24 */ /* 0x002fe2000f8e00ff */
[----:B------:R-:W-:-:S02]  /*d770*/  FSEL R45, R45, -INF , P0 ;  /* 0xff8000002d2d7808 */ /* 0x000fc40000000000 */
[----:B------:R-:W-:Y:S02]  /*d780*/  FMNMX.FTZ R0, R44, R23, !PT ;  /* 0x000000172c007209 */ /* 0x000fe40007810000 */
[----:B------:R-:W-:Y:S02]  /*d790*/  ISETP.GT.AND P0, PT, R21, 0x71, PT ;  /* 0x000000711500780c */ /* 0x000fe40003f04270 */
[----:B------:R-:W-:Y:S02]  /*d7a0*/  FMNMX.FTZ R23, R45, R0, !PT ;  /* 0x000000002d177209 */ /* 0x000fe40007810000 */
[----:B------:R-:W-:Y:S02]  /*d7b0*/  FSEL R43, R43, -INF , P1 ;  /* 0xff8000002b2b7808 */ /* 0x000fe40000800000 */
[----:B------:R-:W-:Y:S02]  /*d7c0*/  ISETP.GT.AND P1, PT, R21, 0x78, PT ;  /* 0x000000781500780c */ /* 0x000fe40003f24270 */
[----:B------:R-:W-:-:S02]  /*d7d0*/  FSEL R46, R46, -INF , P2 ;  /* 0xff8000002e2e7808 */ /* 0x000fc40001000000 */
[C---:B------:R-:W-:Y:S02]  /*d7e0*/  ISETP.GT.AND P2, PT, R21.reuse, 0x79, PT ;  /* 0x000000791500780c */ /* 0x040fe40003f44270 */
[----:B------:R-:W-:Y:S02]  /*d7f0*/  FSEL R42, R42, -INF , P3 ;  /* 0xff8000002a2a7808 */ /* 0x000fe40001800000 */
[----:B------:R-:W-:Y:S02]  /*d800*/  ISETP.GT.AND P3, PT, R21, 0x80, PT ;  /* 0x000000801500780c */ /* 0x000fe40003f64270 */
[----:B------:R-:W-:Y:S02]  /*d810*/  P2R R88, PR, RZ, 0x4 ;  /* 0x00000004ff587803 */ /* 0x000fe40000000000 */
[----:B------:R-:W-:Y:S02]  /*d820*/  P2R R22, PR, RZ, 0x1 ;  /* 0x00000001ff167803 */ /* 0x000fe40000000000 */
[----:B------:R-:W-:Y:S01]  /*d830*/  P2R R81, PR, RZ, 0x2 ;  /* 0x00000002ff517803 */ /* 0x000fe20000000000 */
[----:B------:R-:W-:-:S02]  /*d840*/  WARPGROUP.DEPBAR.LE gsb0, 0x0 ;  /* 0x00008000000079c5 */ /* 0x000fc40000010000 */
[----:B------:R-:W-:Y:S01]  /*d850*/  WARPGROUP.ARRIVE ;  /* 0x00000000000079c5 */ /* 0x000fe20000000000 */
[----:B------:R-:W-:Y:S02]  /*d860*/  FSEL R32, R32, -INF , P6 ;  /* 0xff80000020207808 */ /* 0x000fe40003000000 */
[----:B------:R-:W-:Y:S02]  /*d870*/  FSEL R33, R33, -INF , P0 ;  /* 0xff80000021217808 */ /* 0x000fe40000000000 */
[----:B------:R-:W-:Y:S01]  /*d880*/  FMNMX.FTZ R0, R32, R23, !PT ;  /* 0x0000001720007209 */ /* 0x000fe20007810000 */
[----:B------:R-:W-:Y:S01]  /*d890*/  HGMMA.64x16x16.F32.BF16 R24, gdesc[UR12], R24, gsb0 ;  /* 0x002000000c1879f0 */ /* 0x000fe20008001818 */
[----:B------:R-:W-:Y:S02]  /*d8a0*/  FSEL R36, R36, -INF , P1 ;  /* 0xff80000024247808 */ /* 0x000fe40000800000 */
[----:B------:R-:W-:Y:S02]  /*d8b0*/  FMNMX.FTZ R23, R33, R0, !PT ;  /* 0x0000000021177209 */ /* 0x000fe40007810000 */
[----:B------:R-:W-:-:S02]  /*d8c0*/  FSEL R37, R37, -INF , P2 ;  /* 0xff80000025257808 */ /* 0x000fc40001000000 */
[----:B------:R-:W-:Y:S02]  /*d8d0*/  FMNMX.FTZ R0, R36, R23, !PT ;  /* 0x0000001724007209 */ /* 0x000fe40007810000 */
[----:B------:R-:W-:Y:S02]  /*d8e0*/  ISETP.GT.AND P6, PT, R21, 0x89, PT ;  /* 0x000000891500780c */ /* 0x000fe40003fc4270 */
[----:B------:R-:W-:Y:S02]  /*d8f0*/  FMNMX.FTZ R23, R37, R0, !PT ;  /* 0x0000000025177209 */ /* 0x000fe40007810000 */
[C---:B------:R-:W-:Y:S02]  /*d900*/  ISETP.GT.AND P1, PT, R21.reuse, 0x69, PT ;  /* 0x000000691500780c */ /* 0x040fe40003f24270 */
[----:B------:R-:W-:Y:S02]  /*d910*/  ISETP.GT.AND P0, PT, R21, 0x70, PT ;  /* 0x000000701500780c */ /* 0x000fe40003f04270 */
[----:B------:R-:W-:-:S02]  /*d920*/  FSEL R47, R47, -INF , P1 ;  /* 0xff8000002f2f7808 */ /* 0x000fc40000800000 */
[----:B------:R-:W-:Y:S02]  /*d930*/  FSEL R34, R34, -INF , P0 ;  /* 0xff80000022227808 */ /* 0x000fe40000000000 */
[----:B------:R-:W-:Y:S02]  /*d940*/  ISETP.NE.AND P0, PT, R22, RZ, PT ;  /* 0x000000ff1600720c */ /* 0x000fe40003f05270 */
[----:B------:R-:W-:Y:S02]  /*d950*/  ISETP.NE.AND P1, PT, R81, RZ, PT ;  /* 0x000000ff5100720c */ /* 0x000fe40003f25270 */
[----:B------:R-:W-:Y:S02]  /*d960*/  FSEL R35, R35, -INF , P0 ;  /* 0xff80000023237808 */ /* 0x000fe40000000000 */
[----:B------:R-:W-:Y:S02]  /*d970*/  FSEL R38, R38, -INF , P1 ;  /* 0xff80000026267808 */ /* 0x000fe40000800000 */
[----:B------:R-:W-:Y:S01]  /*d980*/  ISETP.NE.AND P0, PT, R98, RZ, PT ;  /* 0x000000ff6200720c */ /* 0x000fe20003f05270 */
[----:B------:R-:W-:-:S02]  /*d990*/  WARPGROUP.DEPBAR.LE gsb0, 0x0 ;  /* 0x00008000000079c5 */ /* 0x000fc40000010000 */
[----:B------:R-:W-:Y:S02]  /*d9a0*/  FSEL R24, R24, -INF , P3 ;  /* 0xff80000018187808 */ /* 0x000fe40001800000 */
[----:B------:R-:W-:Y:S02]  /*d9b0*/  FSEL R25, R25, -INF , P4 ;  /* 0xff80000019197808 */ /* 0x000fe40002000000 */
[----:B------:R-:W-:Y:S02]  /*d9c0*/  FMNMX.FTZ R0, R24, R23, !PT ;  /* 0x0000001718007209 */ /* 0x000fe40007810000 */
[----:B------:R-:W-:Y:S02]  /*d9d0*/  FSEL R28, R28, -INF , P5 ;  /* 0xff8000001c1c7808 */ /* 0x000fe40002800000 */
[----:B------:R-:W-:Y:S02]  /*d9e0*/  FMNMX.FTZ R23, R25, R0, !PT ;  /* 0x0000000019177209 */ /* 0x000fe40007810000 */
[----:B------:R-:W-:-:S02]  /*d9f0*/  FSEL R29, R29, -INF , P6 ;  /* 0xff8000001d1d7808 */ /* 0x000fc40003000000 */
[----:B------:R-:W-:Y:S02]  /*da00*/  FMNMX.FTZ R0, R28, R23, !PT ;  /* 0x000000171c007209 */ /* 0x000fe40007810000 */
[----:B------:R-:W-:Y:S02]  /*da10*/  FSEL R27, R27, -INF , P4 ;  /* 0xff8000001b1b7808 */ /* 0x000fe40002000000 */
[----:B------:R-:W-:Y:S02]  /*da20*/  FMNMX.FTZ R20, R29, R0, !PT ;  /* 0x000000001d147209 */ /* 0x000fe40007810000 */
[----:B------:R-:W-:Y:S02]  /*da30*/  FSEL R101, R30, -INF , P5 ;  /* 0xff8000001e657808 */ /* 0x000fe40002800000 */
[----:B------:R-:W-:Y:S01]  /*da40*/  FSEL R31, R31, -INF , P6 ;  /* 0xff8000001f1f7808 */ /* 0x000fe20003000000 */
[----:B------:R-:W0:Y:S02]  /*da50*/  SHFL.BFLY PT, R23, R20, 0x2, 0x1f ;  /* 0x0c401f0014177f89 */ /* 0x000e2400000e0000 */
[----:B0-----:R-:W-:-:S05]  /*da60*/  FMNMX.FTZ R23, R20, R23, !PT ;  /* 0x0000001714177209 */ /* 0x001fca0007810000 */
[----:B------:R-:W0:Y:S02]  /*da70*/  SHFL.BFLY PT, R0, R23, 0x1, 0x1f ;  /* 0x0c201f0017007f89 */ /* 0x000e2400000e0000 */
[----:B0-----:R-:W-:-:S04]  /*da80*/  FMNMX.FTZ R0, R23, R0, !PT ;  /* 0x0000000017007209 */ /* 0x001fc80007810000 */
[C---:B------:R-:W-:Y:S01]  /*da90*/  FSETP.NEU.FTZ.AND P2, PT, R0.reuse, -INF , PT ;  /* 0xff8000000000780b */ /* 0x040fe20003f5d000 */
[----:B------:R-:W-:-:S05]  /*daa0*/  FMUL.FTZ R80, R0, R14 ;  /* 0x0000000e00507220 */ /* 0x000fca0000410000 */
[----:B------:R-:W-:Y:S02]  /*dab0*/  FSEL R21, R80, RZ, P2 ;  /* 0x000000ff50157208 */ /* 0x000fe40001000000 */
[----:B------:R-:W-:-:S03]  /*dac0*/  ISETP.NE.AND P2, PT, R88, RZ, PT ;  /* 0x000000ff5800720c */ /* 0x000fc60003f45270 */
[-CC-:B------:R-:W-:Y:S01]  /*dad0*/  FFMA.FTZ R23, R92, R14.reuse, -R21.reuse ;  /* 0x0000000e5c177223 */ /* 0x180fe20000010815 */
[----:B------:R-:W-:Y:S01]  /*dae0*/  FMNMX.FTZ R92, R94, R89, !PT ;  /* 0x000000595e5c7209 */ /* 0x000fe20007810000 */
[-CC-:B------:R-:W-:Y:S01]  /*daf0*/  FFMA.FTZ R80, R93, R14.reuse, -R21.reuse ;  /* 0x0000000e5d507223 */ /* 0x180fe20000010815 */
[-CC-:B------:R-:W-:Y:S01]  /*db00*/  FFMA.FTZ R22, R97, R14.reuse, -R21.reuse ;  /* 0x0000000e61167223 */ /* 0x180fe20000010815 */
[----:B------:R-:W-:Y:S01]  /*db10*/  FSEL R97, R39, -INF , P2 ;  /* 0xff80000027617808 */ /* 0x000fe20001000000 */
[--C-:B------:R-:W-:Y:S01]  /*db20*/  FFMA.FTZ R81, R99, R14, -R21.reuse ;  /* 0x0000000e63517223 */ /* 0x100fe20000010815 */
[----:B------:R-:W-:Y:S01]  /*db30*/  FMNMX.FTZ R89, R95, R92, !PT ;  /* 0x0000005c5f597209 */ /* 0x000fe20007810000 */
[-CC-:B------:R-:W-:Y:S01]  /*db40*/  FFMA.FTZ R39, R48, R14.reuse, -R21.reuse ;  /* 0x0000000e30277223 */ /* 0x180fe20000010815 */
[----:B------:R-:W-:Y:S01]  /*db50*/  FSEL R99, R26, -INF , P3 ;  /* 0xff8000001a637808 */ /* 0x000fe20001800000 */
        /* <DEDUP_REMOVED lines=38> */
[----:B------:R-:W-:Y:S01]  /*ddc0*/  FFMA.FTZ R33, R29, R14, -R21 ;  /* 0x0000000e1d217223 */ /* 0x000fe20000010815 */
[----:B------:R-:W-:Y:S01]  /*ddd0*/  MUFU.EX2 R20, R20 ;  /* 0x0000001400147308 */ /* 0x000fe20000000800 */
[----:B------:R-:W-:-:S02]  /*dde0*/  ISETP.GE.AND P2, PT, R108, 0x91, PT ;  /* 0x000000916c00780c */ /* 0x000fc40003f46270 */
[----:B------:R-:W-:-:S04]  /*ddf0*/  FMNMX.FTZ R72, R70, R93, !PT ;  /* 0x0000005d46487209 */ /* 0x000fc80007810000 */
[----:B------:R-:W-:Y:S01]  /*de00*/  FMNMX.FTZ R93, R71, R72, !PT ;  /* 0x00000048475d7209 */ /* 0x000fe20007810000 */
[----:B------:R-:W0:Y:S03]  /*de10*/  MUFU.EX2 R22, R22 ;  /* 0x0000001600167308 */ /* 0x000e260000000800 */
[----:B------:R-:W-:-:S04]  /*de20*/  FMNMX.FTZ R72, R58, R93, !PT ;  /* 0x0000005d3a487209 */ /* 0x000fc80007810000 */
[----:B------:R-:W-:Y:S01]  /*de30*/  FMNMX.FTZ R93, R59, R72, !PT ;  /* 0x000000483b5d7209 */ /* 0x000fe20007810000 */
[----:B------:R-:W1:Y:S03]  /*de40*/  MUFU.EX2 R23, R23 ;  /* 0x0000001700177308 */ /* 0x000e660000000800 */
[----:B------:R-:W-:-:S04]  /*de50*/  FMNMX.FTZ R72, R62, R93, !PT ;  /* 0x0000005d3e487209 */ /* 0x000fc80007810000 */
[----:B------:R-:W-:Y:S01]  /*de60*/  FMNMX.FTZ R93, R63, R72, !PT ;  /* 0x000000483f5d7209 */ /* 0x000fe20007810000 */
[----:B------:R-:W2:Y:S03]  /*de70*/  MUFU.EX2 R80, R80 ;  /* 0x0000005000507308 */ /* 0x000ea60000000800 */
[----:B------:R-:W-:-:S04]  /*de80*/  FMNMX.FTZ R72, R50, R93, !PT ;  /* 0x0000005d32487209 */ /* 0x000fc80007810000 */
[----:B------:R-:W-:Y:S01]  /*de90*/  FMNMX.FTZ R93, R51, R72, !PT ;  /* 0x00000048335d7209 */ /* 0x000fe20007810000 */
[----:B------:R-:W3:Y:S03]  /*dea0*/  MUFU.EX2 R81, R81 ;  /* 0x0000005100517308 */ /* 0x000ee60000000800 */
        /* <DEDUP_REMOVED lines=13> */
[-CC-:B------:R-:W-:Y:S01]  /*df80*/  FFMA.FTZ R93, R44, R14.reuse, -R21.reuse ;  /* 0x0000000e2c5d7223 */ /* 0x180fe20000010815 */
[----:B------:R-:W-:Y:S02]  /*df90*/  FFMA.FTZ R44, R24, R14, -R21 ;  /* 0x0000000e182c7223 */ /* 0x000fe40000010815 */
[----:B------:R-:W-:Y:S01]  /*dfa0*/  FMNMX.FTZ R72, R97, R72, !PT ;  /* 0x0000004861487209 */ /* 0x000fe20007810000 */
[----:B------:R-:W-:Y:S03]  /*dfb0*/  MUFU.EX2 R73, R73 ;  /* 0x0000004900497308 */ /* 0x000fe60000000800 */
[----:B------:R-:W-:-:S04]  /*dfc0*/  FMNMX.FTZ R72, R99, R72, !PT ;  /* 0x0000004863487209 */ /* 0x000fc80007810000 */
[----:B------:R-:W-:Y:S01]  /*dfd0*/  FMNMX.FTZ R72, R27, R72, !PT ;  /* 0x000000481b487209 */ /* 0x000fe20007810000 */
[----:B------:R-:W-:Y:S03]  /*dfe0*/  MUFU.EX2 R76, R76 ;  /* 0x0000004c004c7308 */ /* 0x000fe60000000800 */
[----:B------:R-:W-:-:S04]  /*dff0*/  FMNMX.FTZ R72, R101, R72, !PT ;  /* 0x0000004865487209 */ /* 0x000fc80007810000 */
[----:B------:R-:W-:Y:S01]  /*e000*/  FMNMX.FTZ R72, R31, R72, !PT ;  /* 0x000000481f487209 */ /* 0x000fe20007810000 */
[----:B------:R-:W-:Y:S04]  /*e010*/  MUFU.EX2 R77, R77 ;  /* 0x0000004d004d7308 */ /* 0x000fe80000000800 */
[----:B------:R-:W0:Y:S04]  /*e020*/  SHFL.BFLY PT, R103, R72, 0x2, 0x1f ;  /* 0x0c401f0048677f89 */ /* 0x000e2800000e0000 */
[----:B------:R-:W-:Y:S08]  /*e030*/  MUFU.EX2 R64, R64 ;  /* 0x0000004000407308 */ /* 0x000ff00000000800 */
[----:B------:R-:W-:Y:S08]  /*e040*/  MUFU.EX2 R65, R65 ;  /* 0x0000004100417308 */ /* 0x000ff00000000800 */
[----:B------:R-:W-:Y:S01]  /*e050*/  MUFU.EX2 R68, R68 ;  /* 0x0000004400447308 */ /* 0x000fe20000000800 */
[----:B0-----:R-:W-:-:S07]  /*e060*/  FMNMX.FTZ R103, R72, R103, !PT ;  /* 0x0000006748677209 */ /* 0x001fce0007810000 */
[----:B------:R-:W-:Y:S01]  /*e070*/  MUFU.EX2 R69, R69 ;  /* 0x0000004500457308 */ /* 0x000fe20000000800 */
[----:B------:R-:W0:Y:S07]  /*e080*/  SHFL.BFLY PT, R72, R103, 0x1, 0x1f ;  /* 0x0c201f0067487f89 */ /* 0x000e2e00000e0000 */
[----:B------:R-:W-:Y:S08]  /*e090*/  MUFU.EX2 R56, R56 ;  /* 0x0000003800387308 */ /* 0x000ff00000000800 */
[----:B------:R-:W-:Y:S08]  /*e0a0*/  MUFU.EX2 R57, R57 ;  /* 0x0000003900397308 */ /* 0x000ff00000000800 */
[----:B------:R-:W-:Y:S01]  /*e0b0*/  MUFU.EX2 R60, R60 ;  /* 0x0000003c003c7308 */ /* 0x000fe20000000800 */
[----:B0-----:R-:W-:-:S04]  /*e0c0*/  FMNMX.FTZ R72, R103, R72, !PT ;  /* 0x0000004867487209 */ /* 0x001fc80007810000 */
[C---:B------:R-:W-:Y:S01]  /*e0d0*/  FSETP.NEU.FTZ.AND P1, PT, R72.reuse, -INF , PT ;  /* 0xff8000004800780b */ /* 0x040fe20003f3d000 */
[----:B------:R-:W-:Y:S02]  /*e0e0*/  FMUL.FTZ R103, R72, R14 ;  /* 0x0000000e48677220 */ /* 0x000fe40000410000 */
[----:B------:R-:W-:Y:S03]  /*e0f0*/  MUFU.EX2 R61, R61 ;  /* 0x0000003d003d7308 */ /* 0x000fe60000000800 */
[----:B------:R-:W-:Y:S02]  /*e100*/  FSEL R103, R103, RZ, P1 ;  /* 0x000000ff67677208 */ /* 0x000fe40000800000 */
[----:B------:R-:W-:-:S03]  /*e110*/  ISETP.NE.AND P1, PT, R102, RZ, PT ;  /* 0x000000ff6600720c */ /* 0x000fc60003f25270 */
        /* <DEDUP_REMOVED lines=8> */
[----:B------:R-:W-:Y:S01]  /*e1a0*/  FFMA.FTZ R28, R54, R14, -R103 ;  /* 0x0000000e361c7223 */ /* 0x000fe20000010867 */
[----:B------:R-:W-:Y:S01]  /*e1b0*/  FADD.FTZ R54, R20, R22 ;  /* 0x0000001614367221 */ /* 0x000fe20000010000 */
[----:B------:R-:W-:-:S02]  /*e1c0*/  @!P1 VIADD R15, R15, 0x31c40 ;  /* 0x00031c400f0f9836 */ /* 0x000fc40000000000 */
[-CC-:B------:R-:W-:Y:S01]  /*e1d0*/  FFMA.FTZ R86, R87, R14.reuse, -R103.reuse ;  /* 0x0000000e57567223 */ /* 0x180fe20000010867 */
[-CC-:B------:R-:W-:Y:S01]  /*e1e0*/  FFMA.FTZ R24, R51, R14.reuse, -R103.reuse ;  /* 0x0000000e33187223 */ /* 0x180fe20000010867 */
[-C--:B------:R-:W-:Y:S01]  /*e1f0*/  FFMA.FTZ R51, R43, R14.reuse, -R103 ;  /* 0x0000000e2b337223 */ /* 0x080fe20000010867 */
[----:B------:R-:W0:Y:S01]  /*e200*/  MUFU.EX2 R90, R90 ;  /* 0x0000005a005a7308 */ /* 0x000e220000000800 */
[----:B-1----:R-:W-:Y:S01]  /*e210*/  FADD.FTZ R43, R23, R54 ;  /* 0x00000036172b7221 */ /* 0x002fe20000010000 */
[----:B------:R-:W-:Y:S01]  /*e220*/  @!P1 PRMT R15, RZ, 0x654, R15 ;  /* 0x00000654ff0f9816 */ /* 0x000fe2000000000f */
[-CC-:B------:R-:W-:Y:S01]  /*e230*/  FFMA.FTZ R74, R74, R14.reuse, -R103.reuse ;  /* 0x0000000e4a4a7223 */ /* 0x180fe20000010867 */
[-CC-:B------:R-:W-:Y:S01]  /*e240*/  FFMA.FTZ R50, R50, R14.reuse, -R103.reuse ;  /* 0x0000000e32327223 */ /* 0x180fe20000010867 */
[-C--:B------:R-:W-:Y:S01]  /*e250*/  FFMA.FTZ R54, R46, R14.reuse, -R103 ;  /* 0x0000000e2e367223 */ /* 0x080fe20000010867 */
[----:B--2---:R-:W-:Y:S01]  /*e260*/  FADD.FTZ R46, R80, R43 ;  /* 0x0000002b502e7221 */ /* 0x004fe20000010000 */
[-CC-:B------:R-:W-:Y:S01]  /*e270*/  FFMA.FTZ R75, R75, R14.reuse, -R103.reuse ;  /* 0x0000000e4b4b7223 */ /* 0x180fe20000010867 */
[----:B------:R-:W1:Y:S01]  /*e280*/  MUFU.EX2 R25, R25 ;  /* 0x0000001900197308 */ /* 0x000e620000000800 */
[----:B------:R2:W-:Y:S01]  /*e290*/  @!P1 SYNCS.ARRIVE.TRANS64.RED.A1T0 RZ, [R15+URZ], RZ ;  /* 0x000000ff0fff99a7 */ /* 0x0005e2000810043f */
[----:B---3--:R-:W-:Y:S01]  /*e2a0*/  FADD.FTZ R43, R81, R46 ;  /* 0x0000002e512b7221 */ /* 0x008fe20000010000 */
[-CC-:B------:R-:W-:Y:S01]  /*e2b0*/  FFMA.FTZ R78, R78, R14.reuse, -R103.reuse ;  /* 0x0000000e4e4e7223 */ /* 0x180fe20000010867 */
[-CC-:B------:R-:W-:Y:S01]  /*e2c0*/  FFMA.FTZ R26, R42, R14.reuse, -R103.reuse ;  /* 0x0000000e2a1a7223 */ /* 0x180fe20000010867 */
[-C--:B------:R-:W-:Y:S01]  /*e2d0*/  FFMA.FTZ R79, R79, R14.reuse, -R103 ;  /* 0x0000000e4f4f7223 */ /* 0x080fe20000010867 */
[----:B----4-:R-:W-:Y:S01]  /*e2e0*/  FADD.FTZ R43, R88, R43 ;  /* 0x0000002b582b7221 */ /* 0x010fe20000010000 */
[-C--:B------:R-:W-:Y:S01]  /*e2f0*/  FFMA.FTZ R46, R38, R14.reuse, -R103 ;  /* 0x0000000e262e7223 */ /* 0x080fe20000010867 */
[----:B------:R-:W3:Y:S01]  /*e300*/  MUFU.EX2 R94, R94 ;  /* 0x0000005e005e7308 */ /* 0x000ee20000000800 */
[----:B0-----:R-:W-:Y:S01]  /*e310*/  FADD.FTZ R98, R21, R90 ;  /* 0x0000005a15627221 */ /* 0x001fe20000010000 */
[----:B------:R-:W-:Y:S01]  /*e320*/  FADD.FTZ R38, R84, R43 ;  /* 0x0000002b54267221 */ /* 0x000fe20000010000 */
[-CC-:B------:R-:W-:Y:S01]  /*e330*/  FFMA.FTZ R66, R66, R14.reuse, -R103.reuse ;  /* 0x0000000e42427223 */ /* 0x180fe20000010867 */
[-CC-:B------:R-:W-:Y:S01]  /*e340*/  FFMA.FTZ R30, R55, R14.reuse, -R103.reuse ;  /* 0x0000000e371e7223 */ /* 0x180fe20000010867 */
[-CC-:B------:R-:W-:Y:S01]  /*e350*/  FFMA.FTZ R67, R67, R14.reuse, -R103.reuse ;  /* 0x0000000e43437223 */ /* 0x180fe20000010867 */
[----:B------:R-:W-:Y:S01]  /*e360*/  FADD.FTZ R38, R85, R38 ;  /* 0x0000002655267221 */ /* 0x000fe20000010000 */
[-CC-:B------:R-:W-:Y:S01]  /*e370*/  FFMA.FTZ R55, R47, R14.reuse, -R103.reuse ;  /* 0x0000000e2f377223 */ /* 0x180fe20000010867 */
[----:B------:R-:W0:Y:S01]  /*e380*/  MUFU.EX2 R29, R29 ;  /* 0x0000001d001d7308 */ /* 0x000e220000000800 */
[----:B-1----:R-:W-:Y:S01]  /*e390*/  FADD.FTZ R87, R25, R98 ;  /* 0x0000006219577221 */ /* 0x002fe20000010000 */
[-CC-:B------:R-:W-:Y:S01]  /*e3a0*/  FFMA.FTZ R47, R34, R14.reuse, -R103.reuse ;  /* 0x0000000e222f7223 */ /* 0x180fe20000010867 */
[-CC-:B------:R-:W-:Y:S01]  /*e3b0*/  FFMA.FTZ R70, R70, R14.reuse, -R103.reuse ;  /* 0x0000000e46467223 */ /* 0x180fe20000010867 */
[--C-:B------:R-:W-:Y:S01]  /*e3c0*/  FFMA.FTZ R43, R27, R14, -R103.reuse ;  /* 0x0000000e1b2b7223 */ /* 0x100fe20000010867 */
[----:B------:R-:W-:Y:S01]  /*e3d0*/  F2FP.BF16.F32.PACK_AB R20, R22, R20 ;  /* 0x000000141614723e */ /* 0x000fe200000010ff */
[-C--:B------:R-:W-:Y:S01]  /*e3e0*/  FFMA.FTZ R71, R71, R14.reuse, -R103 ;  /* 0x0000000e47477223 */ /* 0x080fe20000010867 */
[----:B------:R-:W-:Y:S01]  /*e3f0*/  F2FP.BF16.F32.PACK_AB R22, R80, R23 ;  /* 0x000000175016723e */ /* 0x000fe200000010ff */
[----:B------:R-:W1:Y:S01]  /*e400*/  MUFU.EX2 R82, R82 ;  /* 0x0000005200527308 */ /* 0x000e620000000800 */
[----:B---3--:R-:W-:Y:S01]  /*e410*/  FADD.FTZ R98, R94, R87 ;  /* 0x000000575e627221 */ /* 0x008fe20000010000 */
[-CC-:B------:R-:W-:Y:S01]  /*e420*/  FFMA.FTZ R58, R58, R14.reuse, -R103.reuse ;  /* 0x0000000e3a3a7223 */ /* 0x180fe20000010867 */
[-CC-:B------:R-:W-:Y:S01]  /*e430*/  FFMA.FTZ R59, R59, R14.reuse, -R103.reuse ;  /* 0x0000000e3b3b7223 */ /* 0x180fe20000010867 */
[-CC-:B------:R-:W-:Y:S01]  /*e440*/  FFMA.FTZ R62, R62, R14.reuse, -R103.reuse ;  /* 0x0000000e3e3e7223 */ /* 0x180fe20000010867 */
[-CC-:B------:R-:W-:Y:S01]  /*e450*/  FFMA.FTZ R63, R63, R14.reuse, -R103.reuse ;  /* 0x0000000e3f3f7223 */ /* 0x180fe20000010867 */
[-CC-:B------:R-:W-:Y:S01]  /*e460*/  FFMA.FTZ R97, R97, R14.reuse, -R103.reuse ;  /* 0x0000000e61617223 */ /* 0x180fe20000010867 */
[-CC-:B------:R-:W-:Y:S01]  /*e470*/  FFMA.FTZ R99, R99, R14.reuse, -R103.reuse ;  /* 0x0000000e63637223 */ /* 0x180fe20000010867 */
[----:B------:R-:W3:Y:S01]  /*e480*/  MUFU.EX2 R83, R83 ;  /* 0x0000005300537308 */ /* 0x000ee20000000800 */
[----:B------:R-:W-:Y:S01]  /*e490*/  FFMA.FTZ R101, R101, R14, -R103 ;  /* 0x0000000e65657223 */ /* 0x000fe20000010867 */
[----:B------:R-:W-:-:S06]  /*e4a0*/  F2FP.BF16.F32.PACK_AB R21, R90, R21 ;  /* 0x000000155a15723e */ /* 0x000fcc00000010ff */
[----:B------:R-:W4:Y:S08]  /*e4b0*/  MUFU.EX2 R86, R86 ;  /* 0x0000005600567308 */ /* 0x000f300000000800 */
[----:B--2---:R2:W-:Y:S08]  /*e4c0*/  MUFU.EX2 R15, R50 ;  /* 0x00000032000f7308 */ /* 0x0045f00000000800 */
[----:B------:R-:W4:Y:S01]  /*e4d0*/  MUFU.EX2 R74, R74 ;  /* 0x0000004a004a7308 */ /* 0x000f220000000800 */
[-CC-:B--2---:R-:W-:Y:S01]  /*e4e0*/  FFMA.FTZ R50, R35, R14.reuse, -R103.reuse ;  /* 0x0000000e23327223 */ /* 0x184fe20000010867 */
[----:B0-----:R-:W-:Y:S01]  /*e4f0*/  FADD.FTZ R35, R29, R98 ;  /* 0x000000621d237221 */ /* 0x001fe20000010000 */
[----:B------:R-:W-:-:S05]  /*e500*/  FFMA.FTZ R103, R31, R14, -R103 ;  /* 0x0000000e1f677223 */ /* 0x000fca0000010867 */
[----:B------:R-:W0:Y:S08]  /*e510*/  MUFU.EX2 R75, R75 ;  /* 0x0000004b004b7308 */ /* 0x000e300000000800 */
[----:B------:R1:W-:Y:S08]  /*e520*/  MUFU.EX2 R42, R24 ;  /* 0x00000018002a7308 */ /* 0x0003f00000000800 */
[----:B------:R-:W2:Y:S01]  /*e530*/  MUFU.EX2 R78, R78 ;  /* 0x0000004e004e7308 */ /* 0x000ea20000000800 */
[----:B-1----:R-:W-:-:S04]  /*e540*/  FADD.FTZ R24, R82, R35 ;  /* 0x0000002352187221 */ /* 0x002fc80000010000 */
[----:B---3--:R-:W-:Y:S01]  /*e550*/  FADD.FTZ R87, R83, R24 ;  /* 0x0000001853577221 */ /* 0x008fe20000010000 */
[----:B------:R-:W-:Y:S02]  /*e560*/  FADD.FTZ R24, R89, R38 ;  /* 0x0000002659187221 */ /* 0x000fe40000010000 */
[----:B------:R-:W1:Y:S01]  /*e570*/  MUFU.EX2 R79, R79 ;  /* 0x0000004f004f7308 */ /* 0x000e620000000800 */
[----:B----4-:R-:W-:Y:S01]  /*e580*/  FADD.FTZ R87, R86, R87 ;  /* 0x0000005756577221 */ /* 0x010fe20000010000 */
[----:B------:R-:W-:Y:S01]  /*e590*/  FADD.FTZ R27, R73, R24 ;  /* 0x00000018491b7221 */ /* 0x000fe20000010000 */
[----:B------:R-:W-:-:S05]  /*e5a0*/  F2FP.BF16.F32.PACK_AB R24, R88, R81 ;  /* 0x000000515818723e */ /* 0x000fca00000010ff */
[----:B------:R-:W3:Y:S08]  /*e5b0*/  MUFU.EX2 R66, R66 ;  /* 0x0000004200427308 */ /* 0x000ef00000000800 */
[----:B------:R4:W-:Y:S08]  /*e5c0*/  MUFU.EX2 R34, R28 ;  /* 0x0000001c00227308 */ /* 0x0009f00000000800 */
[----:B------:R-:W3:Y:S01]  /*e5d0*/  MUFU.EX2 R67, R67 ;  /* 0x0000004300437308 */ /* 0x000ee20000000800 */
[----:B----4-:R-:W-:-:S04]  /*e5e0*/  FADD.FTZ R28, R74, R87 ;  /* 0x000000574a1c7221 */ /* 0x010fc80000010000 */
[----:B0-----:R-:W-:Y:S01]  /*e5f0*/  FADD.FTZ R23, R75, R28 ;  /* 0x0000001c4b177221 */ /* 0x001fe20000010000 */
[----:B------:R-:W-:Y:S02]  /*e600*/  FADD.FTZ R28, R76, R27 ;  /* 0x0000001b4c1c7221 */ /* 0x000fe40000010000 */
[----:B------:R-:W0:Y:S08]  /*e610*/  MUFU.EX2 R70, R70 ;  /* 0x0000004600467308 */ /* 0x000e300000000800 */
[----:B------:R2:W-:Y:S08]  /*e620*/  MUFU.EX2 R35, R30 ;  /* 0x0000001e00237308 */ /* 0x0005f00000000800 */
[----:B------:R-:W4:Y:S01]  /*e630*/  MUFU.EX2 R71, R71 ;  /* 0x0000004700477308 */ /* 0x000f220000000800 */
[----:B--2---:R-:W-:Y:S01]  /*e640*/  FADD.FTZ R30, R78, R23 ;  /* 0x000000174e1e7221 */ /* 0x004fe20000010000 */
[----:B------:R-:W-:Y:S01]  /*e650*/  FADD.FTZ R23, R77, R28 ;  /* 0x0000001c4d177221 */ /* 0x000fe20000010000 */
[----:B------:R-:W-:-:S02]  /*e660*/  F2FP.BF16.F32.PACK_AB R28, R73, R89 ;  /* 0x00000059491c723e */ /* 0x000fc400000010ff */
[----:B-1----:R-:W-:Y:S01]  /*e670*/  FADD.FTZ R27, R79, R30 ;  /* 0x0000001e4f1b7221 */ /* 0x002fe20000010000 */
[----:B------:R-:W-:Y:S01]  /*e680*/  FADD.FTZ R80, R64, R23 ;  /* 0x0000001740507221 */ /* 0x000fe20000010000 */
[----:B------:R-:W-:Y:S01]  /*e690*/  F2FP.BF16.F32.PACK_AB R30, R77, R76 ;  /* 0x0000004c4d1e723e */ /* 0x000fe200000010ff */
[----:B------:R-:W1:Y:S01]  /*e6a0*/  MUFU.EX2 R58, R58 ;  /* 0x0000003a003a7308 */ /* 0x000e620000000800 */
[----:B---3--:R-:W-:Y:S01]  /*e6b0*/  FADD.FTZ R76, R66, R27 ;  /* 0x0000001b424c7221 */ /* 0x008fe20000010000 */
[----:B------:R-:W-:Y:S01]  /*e6c0*/  FADD.FTZ R27, R65, R80 ;  /* 0x00000050411b7221 */ /* 0x000fe20000010000 */
[----:B------:R-:W-:Y:S02]  /*e6d0*/  F2FP.BF16.F32.PACK_AB R23, R94, R25 ;  /* 0x000000195e17723e */ /* 0x000fe400000010ff */
[----:B------:R-:W-:Y:S01]  /*e6e0*/  FADD.FTZ R31, R67, R76 ;  /* 0x0000004c431f7221 */ /* 0x000fe20000010000 */
[----:B------:R-:W-:Y:S01]  /*e6f0*/  FADD.FTZ R76, R68, R27 ;  /* 0x0000001b444c7221 */ /* 0x000fe20000010000 */
[----:B------:R-:W-:Y:S01]  /*e700*/  F2FP.BF16.F32.PACK_AB R25, R82, R29 ;  /* 0x0000001d5219723e */ /* 0x000fe200000010ff */
[----:B------:R-:W2:Y:S01]  /*e710*/  MUFU.EX2 R59, R59 ;  /* 0x0000003b003b7308 */ /* 0x000ea20000000800 */
[----:B0-----:R-:W-:Y:S01]  /*e720*/  FADD.FTZ R80, R70, R31 ;  /* 0x0000001f46507221 */ /* 0x001fe20000010000 */
[----:B------:R-:W-:Y:S01]  /*e730*/  FADD.FTZ R31, R69, R76 ;  /* 0x0000004c451f7221 */ /* 0x000fe20000010000 */
[----:B------:R-:W-:Y:S01]  /*e740*/  F2FP.BF16.F32.PACK_AB R29, R75, R74 ;  /* 0x0000004a4b1d723e */ /* 0x000fe200000010ff */
[----:B------:R0:W-:Y:S01]  /*e750*/  STSM.16.M88.4 [R144+0x24300], R20 ;  /* 0x0243001490007844 */ /* 0x0001e20000000200 */
[----:B----4-:R-:W-:Y:S01]  /*e760*/  FADD.FTZ R73, R71, R80 ;  /* 0x0000005047497221 */ /* 0x010fe20000010000 */
[----:B------:R-:W-:Y:S01]  /*e770*/  FADD.FTZ R74, R56, R31 ;  /* 0x0000001f384a7221 */ /* 0x000fe20000010000 */
[----:B------:R-:W-:Y:S01]  /*e780*/  F2FP.BF16.F32.PACK_AB R27, R86, R83 ;  /* 0x00000053561b723e */ /* 0x000fe200000010ff */
[----:B------:R-:W3:Y:S01]  /*e790*/  MUFU.EX2 R62, R62 ;  /* 0x0000003e003e7308 */ /* 0x000ee20000000800 */
[----:B-1----:R-:W-:Y:S01]  /*e7a0*/  FADD.FTZ R76, R58, R73 ;  /* 0x000000493a4c7221 */ /* 0x002fe20000010000 */
[----:B------:R-:W-:Y:S01]  /*e7b0*/  FADD.FTZ R73, R57, R74 ;  /* 0x0000004a39497221 */ /* 0x000fe20000010000 */
[----:B------:R-:W-:-:S03]  /*e7c0*/  F2FP.BF16.F32.PACK_AB R31, R79, R78 ;  /* 0x0000004e4f1f723e */ /* 0x000fc600000010ff */
[----:B------:R-:W-:Y:S02]  /*e7d0*/  FADD.FTZ R74, R60, R73 ;  /* 0x000000493c4a7221 */ /* 0x000fe40000010000 */
[----:B------:R-:W1:Y:S01]  /*e7e0*/  MUFU.EX2 R63, R63 ;  /* 0x0000003f003f7308 */ /* 0x000e620000000800 */
[----:B--2---:R-:W-:Y:S01]  /*e7f0*/  FADD.FTZ R75, R59, R76 ;  /* 0x0000004c3b4b7221 */ /* 0x004fe20000010000 */
[----:B------:R-:W-:Y:S01]  /*e800*/  FADD.FTZ R74, R61, R74 ;  /* 0x0000004a3d4a7221 */ /* 0x000fe20000010000 */
[----:B0-----:R-:W-:Y:S02]  /*e810*/  F2FP.BF16.F32.PACK_AB R20, R65, R64 ;  /* 0x000000404114723e */ /* 0x001fe400000010ff */
[----:B------:R-:W-:-:S03]  /*e820*/  F2FP.BF16.F32.PACK_AB R22, R69, R68 ;  /* 0x000000444516723e */ /* 0x000fc600000010ff */
[----:B------:R-:W0:Y:S01]  /*e830*/  MUFU.EX2 R39, R39 ;  /* 0x0000002700277308 */ /* 0x000e220000000800 */
[----:B---3--:R-:W-:Y:S01]  /*e840*/  FADD.FTZ R76, R62, R75 ;  /* 0x0000004b3e4c7221 */ /* 0x008fe20000010000 */
[----:B------:R-:W-:-:S06]  /*e850*/  F2FP.BF16.F32.PACK_AB R21, R67, R66 ;  /* 0x000000424315723e */ /* 0x000fcc00000010ff */
[----:B------:R-:W2:Y:S01]  /*e860*/  MUFU.EX2 R49, R49 ;  /* 0x0000003100317308 */ /* 0x000ea20000000800 */
[----:B-1----:R-:W-:-:S04]  /*e870*/  FADD.FTZ R76, R63, R76 ;  /* 0x0000004c3f4c7221 */ /* 0x002fc80000010000 */
[----:B------:R-:W-:-:S03]  /*e880*/  FADD.FTZ R23, R15, R76 ;  /* 0x0000004c0f177221 */ /* 0x000fc60000010000 */
[----:B------:R-:W1:Y:S01]  /*e890*/  MUFU.EX2 R48, R48 ;  /* 0x0000003000307308 */ /* 0x000e620000000800 */
[----:B0-----:R-:W-:-:S07]  /*e8a0*/  FADD.FTZ R74, R39, R74 ;  /* 0x0000004a274a7221 */ /* 0x001fce0000010000 */
[----:B------:R-:W0:Y:S08]  /*e8b0*/  MUFU.EX2 R52, R52 ;  /* 0x0000003400347308 */ /* 0x000e300000000800 */
[----:B------:R3:W-:Y:S08]  /*e8c0*/  MUFU.EX2 R38, R26 ;  /* 0x0000001a00267308 */ /* 0x0007f00000000800 */
[----:B------:R-:W4:Y:S01]  /*e8d0*/  MUFU.EX2 R53, R53 ;  /* 0x0000003500357308 */ /* 0x000f220000000800 */
[----:B---3--:R-:W-:-:S05]  /*e8e0*/  F2FP.BF16.F32.PACK_AB R26, R85, R84 ;  /* 0x00000054551a723e */ /* 0x008fca00000010ff */
[----:B------:R2:W-:Y:S02]  /*e8f0*/  STSM.16.M88.4 [R144+0x25b00], R24 ;  /* 0x025b001890007844 */ /* 0x0005e40000000200 */
[----:B------:R-:W3:Y:S02]  /*e900*/  MUFU.EX2 R92, R92 ;  /* 0x0000005c005c7308 */ /* 0x000ee40000000800 */
[----:B------:R0:W-:Y:S06]  /*e910*/  STSM.16.M88.4 [R144+0x27300], R28 ;  /* 0x0273001c90007844 */ /* 0x0001ec0000000200 */
[----:B------:R-:W3:Y:S01]  /*e920*/  MUFU.EX2 R51, R51 ;  /* 0x0000003300337308 */ /* 0x000ee20000000800 */
[----:B--2---:R-:W-:Y:S01]  /*e930*/  FADD.FTZ R25, R49, R74 ;  /* 0x0000004a31197221 */ /* 0x004fe20000010000 */
[----:B------:R-:W-:-:S06]  /*e940*/  FADD.FTZ R27, R42, R23 ;  /* 0x000000172a1b7221 */ /* 0x000fcc0000010000 */
[----:B------:R-:W2:Y:S01]  /*e950*/  MUFU.EX2 R93, R93 ;  /* 0x0000005d005d7308 */ /* 0x000ea20000000800 */
[----:B------:R-:W-:Y:S01]  /*e960*/  F2FP.BF16.F32.PACK_AB R24, R57, R56 ;  /* 0x000000383918723e */ /* 0x000fe200000010ff */
[----:B-1----:R-:W-:Y:S01]  /*e970*/  FADD.FTZ R25, R48, R25 ;  /* 0x0000001930197221 */ /* 0x002fe20000010000 */
[----:B0-----:R-:W-:Y:S01]  /*e980*/  FADD.FTZ R28, R34, R27 ;  /* 0x0000001b221c7221 */ /* 0x001fe20000010000 */
[----:B------:R-:W-:Y:S01]  /*e990*/  F2FP.BF16.F32.PACK_AB R23, R71, R70 ;  /* 0x000000464717723e */ /* 0x000fe200000010ff */
[----:B------:R-:W-:Y:S02]  /*e9a0*/  IMAD.MOV.U32 R71, RZ, RZ, RZ ;  /* 0x000000ffff477224 */ /* 0x000fe400078e00ff */
[----:B------:R-:W-:Y:S01]  /*e9b0*/  FADD.FTZ R30, R52, R25 ;  /* 0x00000019341e7221 */ /* 0x000fe20000010000 */
[----:B------:R-:W-:Y:S01]  /*e9c0*/  FADD.FTZ R29, R35, R28 ;  /* 0x0000001c231d7221 */ /* 0x000fe20000010000 */
[----:B------:R-:W0:Y:S01]  /*e9d0*/  MUFU.EX2 R54, R54 ;  /* 0x0000003600367308 */ /* 0x000e220000000800 */
[----:B------:R1:W-:Y:S01]  /*e9e0*/  STSM.16.M88.4 [R144+0x28b00], R20 ;  /* 0x028b001490007844 */ /* 0x0003e20000000200 */
[----:B----4-:R-:W-:Y:S01]  /*e9f0*/  FADD.FTZ R57, R53, R30 ;  /* 0x0000001e35397221 */ /* 0x010fe20000010000 */
[----:B------:R-:W-:Y:S01]  /*ea00*/  FADD.FTZ R28, R38, R29 ;  /* 0x0000001d261c7221 */ /* 0x000fe20000010000 */
[----:B------:R-:W-:Y:S01]  /*ea10*/  F2FP.BF16.F32.PACK_AB R26, R61, R60 ;  /* 0x0000003c3d1a723e */ /* 0x000fe200000010ff */
[----:B------:R-:W-:-:S02]  /*ea20*/  IMAD.MOV.U32 R70, RZ, RZ, R71 ;  /* 0x000000ffff467224 */ /* 0x000fc400078e0047 */
[----:B---3--:R-:W-:Y:S01]  /*ea30*/  FADD.FTZ R30, R92, R57 ;  /* 0x000000395c1e7221 */ /* 0x008fe20000010000 */
[----:B------:R-:W-:Y:S01]  /*ea40*/  FADD.FTZ R29, R51, R28 ;  /* 0x0000001c331d7221 */ /* 0x000fe20000010000 */
[----:B------:R-:W3:Y:S01]  /*ea50*/  MUFU.EX2 R96, R96 ;  /* 0x0000006000607308 */ /* 0x000ee20000000800 */
[----:B------:R-:W-:Y:S01]  /*ea60*/  F2FP.BF16.F32.PACK_AB R25, R59, R58 ;  /* 0x0000003a3b19723e */ /* 0x000fe200000010ff */
[--C-:B------:R-:W-:Y:S01]  /*ea70*/  IMAD.MOV.U32 R69, RZ, RZ, R71.reuse ;  /* 0x000000ffff457224 */ /* 0x100fe200078e0047 */
[----:B------:R-:W-:Y:S01]  /*ea80*/  F2FP.BF16.F32.PACK_AB R27, R63, R62 ;  /* 0x0000003e3f1b723e */ /* 0x000fe200000010ff */
[--C-:B------:R-:W-:Y:S02]  /*ea90*/  IMAD.MOV.U32 R68, RZ, RZ, R71.reuse ;  /* 0x000000ffff447224 */ /* 0x100fe400078e0047 */
[----:B------:R-:W-:Y:S02]  /*eaa0*/  IMAD.MOV.U32 R67, RZ, RZ, R71 ;  /* 0x000000ffff437224 */ /* 0x000fe400078e0047 */
[----:B------:R-:W4:Y:S01]  /*eab0*/  MUFU.EX2 R55, R55 ;  /* 0x0000003700377308 */ /* 0x000f220000000800 */
[----:B-1----:R-:W-:Y:S01]  /*eac0*/  F2FP.BF16.F32.PACK_AB R20, R49, R39 ;  /* 0x000000273114723e */ /* 0x002fe200000010ff */
[----:B--2---:R-:W-:Y:S01]  /*ead0*/  FADD.FTZ R39, R93, R30 ;  /* 0x0000001e5d277221 */ /* 0x004fe20000010000 */
[----:B0-----:R-:W-:Y:S01]  /*eae0*/  FADD.FTZ R28, R54, R29 ;  /* 0x0000001d361c7221 */ /* 0x001fe20000010000 */
[----:B------:R-:W-:Y:S01]  /*eaf0*/  F2FP.BF16.F32.PACK_AB R21, R42, R15 ;  /* 0x0000000f2a15723e */ /* 0x000fe200000010ff */
[----:B------:R0:W-:Y:S01]  /*eb00*/  STSM.16.M88.4 [R144+0x2a300], R24 ;  /* 0x02a3001890007844 */ /* 0x0001e20000000200 */
[----:B------:R-:W-:Y:S01]  /*eb10*/  F2FP.BF16.F32.PACK_AB R22, R52, R48 ;  /* 0x000000303416723e */ /* 0x000fe200000010ff */
[----:B------:R-:W-:Y:S01]  /*eb20*/  IMAD.MOV.U32 R66, RZ, RZ, R71 ;  /* 0x000000ffff427224 */ /* 0x000fe200078e0047 */
[----:B------:R-:W1:Y:S01]  /*eb30*/  MUFU.EX2 R40, R40 ;  /* 0x0000002800287308 */ /* 0x000e620000000800 */
[----:B---3--:R-:W-:Y:S01]  /*eb40*/  FADD.FTZ R39, R96, R39 ;  /* 0x0000002760277221 */ /* 0x008fe20000010000 */
[----:B------:R-:W-:Y:S01]  /*eb50*/  F2FP.BF16.F32.PACK_AB R23, R35, R34 ;  /* 0x000000222317723e */ /* 0x000fe200000010ff */
[----:B------:R-:W-:-:S02]  /*eb60*/  IMAD.MOV.U32 R65, RZ, RZ, R71 ;  /* 0x000000ffff417224 */ /* 0x000fc400078e0047 */
[--C-:B------:R-:W-:Y:S02]  /*eb70*/  IMAD.MOV.U32 R64, RZ, RZ, R71.reuse ;  /* 0x000000ffff407224 */ /* 0x100fe400078e0047 */
[----:B------:R-:W-:Y:S01]  /*eb80*/  STSM.16.M88.4 [R144+0x2bb00], R20 ;  /* 0x02bb001490007844 */ /* 0x000fe20000000200 */
[----:B------:R-:W2:Y:S01]  /*eb90*/  MUFU.EX2 R47, R47 ;  /* 0x0000002f002f7308 */ /* 0x000ea20000000800 */
[----:B----4-:R-:W-:Y:S01]  /*eba0*/  FADD.FTZ R28, R55, R28 ;  /* 0x0000001c371c7221 */ /* 0x010fe20000010000 */
[--C-:B------:R-:W-:Y:S02]  /*ebb0*/  IMAD.MOV.U32 R63, RZ, RZ, R71.reuse ;  /* 0x000000ffff3f7224 */ /* 0x100fe400078e0047 */
[--C-:B------:R-:W-:Y:S01]  /*ebc0*/  IMAD.MOV.U32 R62, RZ, RZ, R71.reuse ;  /* 0x000000ffff3e7224 */ /* 0x100fe200078e0047 */
[----:B0-----:R-:W-:Y:S01]  /*ebd0*/  F2FP.BF16.F32.PACK_AB R25, R51, R38 ;  /* 0x000000263319723e */ /* 0x001fe200000010ff */
[----:B------:R-:W-:Y:S01]  /*ebe0*/  IMAD.MOV.U32 R61, RZ, RZ, R71 ;  /* 0x000000ffff3d7224 */ /* 0x000fe200078e0047 */
[----:B------:R-:W-:Y:S01]  /*ebf0*/  F2FP.BF16.F32.PACK_AB R24, R92, R53 ;  /* 0x000000355c18723e */ /* 0x000fe200000010ff */
[----:B------:R-:W0:Y:S01]  /*ec00*/  MUFU.EX2 R41, R41 ;  /* 0x0000002900297308 */ /* 0x000e220000000800 */
[----:B-1----:R-:W-:Y:S01]  /*ec10*/  FADD.FTZ R30, R40, R39 ;  /* 0x00000027281e7221 */ /* 0x002fe20000010000 */
[----:B------:R-:W-:Y:S01]  /*ec20*/  F2FP.BF16.F32.PACK_AB R26, R96, R93 ;  /* 0x0000005d601a723e */ /* 0x000fe200000010ff */
[----:B------:R-:W-:-:S02]  /*ec30*/  IMAD.MOV.U32 R60, RZ, RZ, R71 ;  /* 0x000000ffff3c7224 */ /* 0x000fc400078e0047 */
[--C-:B------:R-:W-:Y:S02]  /*ec40*/  IMAD.MOV.U32 R59, RZ, RZ, R71.reuse ;  /* 0x000000ffff3b7224 */ /* 0x100fe400078e0047 */
[--C-:B------:R-:W-:Y:S01]  /*ec50*/  IMAD.MOV.U32 R58, RZ, RZ, R71.reuse ;  /* 0x000000ffff3a7224 */ /* 0x100fe200078e0047 */
[----:B------:R-:W1:Y:S01]  /*ec60*/  MUFU.EX2 R50, R50 ;  /* 0x0000003200327308 */ /* 0x000e620000000800 */
[----:B--2---:R-:W-:Y:S01]  /*ec70*/  FADD.FTZ R15, R47, R28 ;  /* 0x0000001c2f0f7221 */ /* 0x004fe20000010000 */
[--C-:B------:R-:W-:Y:S02]  /*ec80*/  IMAD.MOV.U32 R57, RZ, RZ, R71.reuse ;  /* 0x000000ffff397224 */ /* 0x100fe400078e0047 */
[--C-:B------:R-:W-:Y:S02]  /*ec90*/  IMAD.MOV.U32 R56, RZ, RZ, R71.reuse ;  /* 0x000000ffff387224 */ /* 0x100fe400078e0047 */
[--C-:B------:R-:W-:Y:S02]  /*eca0*/  IMAD.MOV.U32 R53, RZ, RZ, R71.reuse ;  /* 0x000000ffff357224 */ /* 0x100fe400078e0047 */
[----:B------:R-:W2:Y:S01]  /*ecb0*/  MUFU.EX2 R36, R36 ;  /* 0x0000002400247308 */ /* 0x000ea20000000800 */
[----:B0-----:R-:W-:Y:S01]  /*ecc0*/  FADD.FTZ R27, R41, R30 ;  /* 0x0000001e291b7221 */ /* 0x001fe20000010000 */
[----:B------:R-:W-:-:S02]  /*ecd0*/  IMAD.MOV.U32 R52, RZ, RZ, R71 ;  /* 0x000000ffff347224 */ /* 0x000fc400078e0047 */
[--C-:B------:R-:W-:Y:S02]  /*ece0*/  IMAD.MOV.U32 R51, RZ, RZ, R71.reuse ;  /* 0x000000ffff337224 */ /* 0x100fe400078e0047 */
[----:B------:R-:W-:Y:S02]  /*ecf0*/  IMAD.MOV.U32 R49, RZ, RZ, R71 ;  /* 0x000000ffff317224 */ /* 0x000fe400078e0047 */
[----:B------:R-:W0:Y:S01]  /*ed00*/  MUFU.EX2 R46, R46 ;  /* 0x0000002e002e7308 */ /* 0x000e220000000800 */
[C---:B-1----:R-:W-:Y:S01]  /*ed10*/  FADD.FTZ R15, R50.reuse, R15 ;  /* 0x0000000f320f7221 */ /* 0x042fe20000010000 */
[----:B------:R-:W-:Y:S01]  /*ed20*/  F2FP.BF16.F32.PACK_AB R29, R50, R47 ;  /* 0x0000002f321d723e */ /* 0x000fe200000010ff */
[--C-:B------:R-:W-:Y:S02]  /*ed30*/  IMAD.MOV.U32 R50, RZ, RZ, R71.reuse ;  /* 0x000000ffff327224 */ /* 0x100fe400078e0047 */
[--C-:B------:R-:W-:Y:S02]  /*ed40*/  IMAD.MOV.U32 R47, RZ, RZ, R71.reuse ;  /* 0x000000ffff2f7224 */ /* 0x100fe400078e0047 */
[----:B------:R-:W-:Y:S01]  /*ed50*/  IMAD.MOV.U32 R39, RZ, RZ, R71 ;  /* 0x000000ffff277224 */ /* 0x000fe200078e0047 */
[----:B------:R-:W1:Y:S01]  /*ed60*/  MUFU.EX2 R37, R37 ;  /* 0x0000002500257308 */ /* 0x000e620000000800 */
[----:B--2---:R-:W-:Y:S01]  /*ed70*/  FADD.FTZ R28, R36, R27 ;  /* 0x0000001b241c7221 */ /* 0x004fe20000010000 */
[----:B------:R-:W-:Y:S01]  /*ed80*/  F2FP.BF16.F32.PACK_AB R27, R55, R54 ;  /* 0x00000036371b723e */ /* 0x000fe200000010ff */
[----:B------:R-:W-:-:S02]  /*ed90*/  IMAD.MOV.U32 R55, RZ, RZ, R71 ;  /* 0x000000ffff377224 */ /* 0x000fc400078e0047 */
[----:B------:R-:W-:Y:S02]  /*eda0*/  IMAD.MOV.U32 R54, RZ, RZ, R71 ;  /* 0x000000ffff367224 */ /* 0x000fe400078e0047 */
[----:B------:R2:W-:Y:S01]  /*edb0*/  STSM.16.M88.4 [R144+0x2d300], R24 ;  /* 0x02d3001890007844 */ /* 0x0005e20000000200 */
[----:B------:R-:W3:Y:S01]  /*edc0*/  MUFU.EX2 R31, R97 ;  /* 0x00000061001f7308 */ /* 0x000ee20000000800 */
[----:B0-----:R-:W-:-:S07]  /*edd0*/  FADD.FTZ R30, R46, R15 ;  /* 0x0000000f2e1e7221 */ /* 0x001fce0000010000 */
[----:B------:R-:W0:Y:S01]  /*ede0*/  MUFU.EX2 R44, R44 ;  /* 0x0000002c002c7308 */ /* 0x000e220000000800 */
[----:B-1----:R-:W-:Y:S01]  /*edf0*/  FADD.FTZ R15, R37, R28 ;  /* 0x0000001c250f7221 */ /* 0x002fe20000010000 */
[----:B------:R-:W-:Y:S01]  /*ee00*/  F2FP.BF16.F32.PACK_AB R28, R41, R40 ;  /* 0x00000028291c723e */ /* 0x000fe200000010ff */
[--C-:B------:R-:W-:Y:S02]  /*ee10*/  IMAD.MOV.U32 R41, RZ, RZ, R71.reuse ;  /* 0x000000ffff297224 */ /* 0x100fe400078e0047 */
[--C-:B------:R-:W-:Y:S02]  /*ee20*/  IMAD.MOV.U32 R40, RZ, RZ, R71.reuse ;  /* 0x000000ffff287224 */ /* 0x100fe400078e0047 */
[--C-:B--2---:R-:W-:Y:S01]  /*ee30*/  IMAD.MOV.U32 R27, RZ, RZ, R71.reuse ;  /* 0x000000ffff1b7224 */ /* 0x104fe200078e0047 */
[----:B------:R-:W1:Y:S01]  /*ee40*/  MUFU.EX2 R99, R99 ;  /* 0x0000006300637308 */ /* 0x000e620000000800 */
[----:B---3--:R-:W-:Y:S01]  /*ee50*/  FADD.FTZ R38, R31, R30 ;  /* 0x0000001e1f267221 */ /* 0x008fe20000010000 */
[----:B------:R-:W-:Y:S01]  /*ee60*/  F2FP.BF16.F32.PACK_AB R30, R37, R36 ;  /* 0x00000024251e723e */ /* 0x000fe200000010ff */
[--C-:B------:R-:W-:Y:S01]  /*ee70*/  IMAD.MOV.U32 R37, RZ, RZ, R71.reuse ;  /* 0x000000ffff257224 */ /* 0x100fe200078e0047 */
[----:B------:R-:W-:Y:S01]  /*ee80*/  F2FP.BF16.F32.PACK_AB R31, R31, R46 ;  /* 0x0000002e1f1f723e */ /* 0x000fe200000010ff */
[----:B------:R-:W-:-:S02]  /*ee90*/  IMAD.MOV.U32 R46, RZ, RZ, R71 ;  /* 0x000000ffff2e7224 */ /* 0x000fc400078e0047 */
[----:B------:R-:W-:Y:S01]  /*eea0*/  IMAD.MOV.U32 R26, RZ, RZ, R71 ;  /* 0x000000ffff1a7224 */ /* 0x000fe200078e0047 */
[----:B------:R-:W2:Y:S01]  /*eeb0*/  MUFU.EX2 R45, R45 ;  /* 0x0000002d002d7308 */ /* 0x000ea20000000800 */
[----:B0-----:R-:W-:Y:S01]  /*eec0*/  FADD.FTZ R42, R44, R15 ;  /* 0x0000000f2c2a7221 */ /* 0x001fe20000010000 */
[----:B------:R0:W-:Y:S01]  /*eed0*/  STSM.16.M88.4 [R144+0x2eb00], R28 ;  /* 0x02eb001c90007844 */ /* 0x0001e20000000200 */
[--C-:B------:R-:W-:Y:S02]  /*eee0*/  IMAD.MOV.U32 R25, RZ, RZ, R71.reuse ;  /* 0x000000ffff197224 */ /* 0x100fe400078e0047 */
[----:B------:R-:W-:-:S03]  /*eef0*/  IMAD.MOV.U32 R24, RZ, RZ, R71 ;  /* 0x000000ffff187224 */ /* 0x000fc600078e0047 */
[----:B------:R-:W-:Y:S01]  /*ef00*/  MUFU.EX2 R32, R32 ;  /* 0x0000002000207308 */ /* 0x000fe20000000800 */
[----:B-1----:R-:W-:Y:S01]  /*ef10*/  FADD.FTZ R15, R99, R38 ;  /* 0x00000026630f7221 */ /* 0x002fe20000010000 */
[----:B------:R-:W-:-:S06]  /*ef20*/  IMAD.MOV.U32 R38, RZ, RZ, R71 ;  /* 0x000000ffff267224 */ /* 0x000fcc00078e0047 */
[----:B------:R-:W1:Y:S01]  /*ef30*/  MUFU.EX2 R33, R33 ;  /* 0x0000002100217308 */ /* 0x000e620000000800 */
[C---:B--2---:R-:W-:Y:S01]  /*ef40*/  FADD.FTZ R35, R45.reuse, R42 ;  /* 0x0000002a2d237221 */ /* 0x044fe20000010000 */
[----:B------:R-:W-:Y:S01]  /*ef50*/  F2FP.BF16.F32.PACK_AB R20, R45, R44 ;  /* 0x0000002c2d14723e */ /* 0x000fe200000010ff */
[--C-:B------:R-:W-:Y:S02]  /*ef60*/  IMAD.MOV.U32 R45, RZ, RZ, R71.reuse ;  /* 0x000000ffff2d7224 */ /* 0x100fe400078e0047 */
[--C-:B------:R-:W-:Y:S02]  /*ef70*/  IMAD.MOV.U32 R44, RZ, RZ, R71.reuse ;  /* 0x000000ffff2c7224 */ /* 0x100fe400078e0047 */
[--C-:B------:R-:W-:Y:S01]  /*ef80*/  IMAD.MOV.U32 R42, RZ, RZ, R71.reuse ;  /* 0x000000ffff2a7224 */ /* 0x100fe200078e0047 */
[----:B------:R2:W3:Y:S01]  /*ef90*/  MUFU.EX2 R48, R43 ;  /* 0x0000002b00307308 */ /* 0x0004e20000000800 */
[--C-:B0-----:R-:W-:Y:S02]  /*efa0*/  IMAD.MOV.U32 R31, RZ, RZ, R71.reuse ;  /* 0x000000ffff1f7224 */ /* 0x101fe400078e0047 */
[----:B------:R-:W-:-:S02]  /*efb0*/  IMAD.MOV.U32 R30, RZ, RZ, R71 ;  /* 0x000000ffff1e7224 */ /* 0x000fc400078e0047 */
[--C-:B------:R-:W-:Y:S02]  /*efc0*/  IMAD.MOV.U32 R29, RZ, RZ, R71.reuse ;  /* 0x000000ffff1d7224 */ /* 0x100fe400078e0047 */
[----:B------:R-:W-:Y:S01]  /*efd0*/  IMAD.MOV.U32 R28, RZ, RZ, R71 ;  /* 0x000000ffff1c7224 */ /* 0x000fe200078e0047 */
[----:B------:R-:W-:Y:S01]  /*efe0*/  MUFU.EX2 R101, R101 ;  /* 0x0000006500657308 */ /* 0x000fe20000000800 */
[----:B-1----:R-:W-:Y:S01]  /*eff0*/  F2FP.BF16.F32.PACK_AB R22, R33, R32 ;  /* 0x000000202116723e */ /* 0x002fe200000010ff */
[----:B------:R-:W-:Y:S01]  /*f000*/  FADD.FTZ R32, R32, R35 ;  /* 0x0000002320207221 */ /* 0x000fe20000010000 */
[--C-:B--2---:R-:W-:Y:S02]  /*f010*/  IMAD.MOV.U32 R43, RZ, RZ, R71.reuse ;  /* 0x000000ffff2b7224 */ /* 0x104fe400078e0047 */
[----:B------:R-:W-:-:S03]  /*f020*/  IMAD.MOV.U32 R35, RZ, RZ, R71 ;  /* 0x000000ffff237224 */ /* 0x000fc600078e0047 */
[----:B------:R-:W0:Y:S01]  /*f030*/  MUFU.EX2 R34, R103 ;  /* 0x0000006700227308 */ /* 0x000e220000000800 */
[C---:B---3--:R-:W-:Y:S01]  /*f040*/  FADD.FTZ R36, R48.reuse, R15 ;  /* 0x0000000f30247221 */ /* 0x048fe20000010000 */
[----:B------:R-:W-:Y:S01]  /*f050*/  F2FP.BF16.F32.PACK_AB R21, R48, R99 ;  /* 0x000000633015723e */ /* 0x000fe200000010ff */
[--C-:B------:R-:W-:Y:S01]  /*f060*/  IMAD.MOV.U32 R48, RZ, RZ, R71.reuse ;  /* 0x000000ffff307224 */ /* 0x100fe200078e0047 */
[----:B0-----:R-:W-:Y:S01]  /*f070*/  F2FP.BF16.F32.PACK_AB R23, R34, R101 ;  /* 0x000000652217723e */ /* 0x001fe200000010ff */
[----:B------:R-:W-:Y:S01]  /*f080*/  FADD.FTZ R101, R101, R36 ;  /* 0x0000002465657221 */ /* 0x000fe20000010000 */
[----:B------:R-:W-:-:S03]  /*f090*/  IMAD.MOV.U32 R36, RZ, RZ, R71 ;  /* 0x000000ffff247224 */ /* 0x000fc600078e0047 */
[----:B------:R0:W-:Y:S01]  /*f0a0*/  STSM.16.M88.4 [R144+0x30300], R20 ;  /* 0x0303001490007844 */ /* 0x0001e20000000200 */
[----:B------:R-:W-:Y:S01]  /*f0b0*/  FADD.FTZ R15, R34, R101 ;  /* 0x00000065220f7221 */ /* 0x000fe20000010000 */
[--C-:B------:R-:W-:Y:S01]  /*f0c0*/  IMAD.MOV.U32 R34, RZ, RZ, R71.reuse ;  /* 0x000000ffff227224 */ /* 0x100fe200078e0047 */
[----:B------:R1:W-:Y:S06]  /*f0d0*/  MEMBAR.ALL.CTA ;  /* 0x0000000000007992 */ /* 0x0003ec0000008000 */
[----:B-1----:R-:W1:Y:S01]  /*f0e0*/  FENCE.VIEW.ASYNC.S ;  /* 0x00000000000073c6 */ /* 0x002e620000000000 */
[----:B0-----:R-:W-:Y:S01]  /*f0f0*/  FADD.FTZ R20, R33, R32 ;  /* 0x0000002021147221 */ /* 0x001fe20000010000 */
[----:B------:R-:W-:-:S02]  /*f100*/  IMAD.MOV.U32 R33, RZ, RZ, R71 ;  /* 0x000000ffff217224 */ /* 0x000fc400078e0047 */
[----:B------:R-:W-:Y:S02]  /*f110*/  IMAD.MOV.U32 R32, RZ, RZ, R71 ;  /* 0x000000ffff207224 */ /* 0x000fe400078e0047 */
[----:B------:R0:W-:Y:S04]  /*f120*/  STL [R1+0x20], R20 ;  /* 0x0000201401007387 */ /* 0x0001e80000100800 */
[----:B------:R0:W-:Y:S01]  /*f130*/  STL [R1+0x24], R15 ;  /* 0x0000240f01007387 */ /* 0x0001e20000100800 */
[----:B-1----:R-:W-:Y:S01]  /*f140*/  NOP ;  /* 0x0000000000007918 */ /* 0x002fe20000000000 */
[----:B------:R-:W-:Y:S05]  /*f150*/  @!P2 BRA `(.L_x_420) ;  /* 0x000000480054a947 */ /* 0x000fea0003800000 */
[----:B------:R-:W-:Y:S02]  /*f160*/  VIADD R14, R110, 0xfffffffe ;  /* 0xfffffffe6e0e7836 */ /* 0x000fe40000000000 */
[----:B------:R-:W-:Y:S02]  /*f170*/  IMAD.MOV.U32 R155, RZ, RZ, R72 ;  /* 0x000000ffff9b7224 */ /* 0x000fe400078e0048 */
[----:B------:R-:W-:Y:S01]  /*f180*/  IMAD.MOV.U32 R154, RZ, RZ, R0 ;  /* 0x000000ffff9a7224 */ /* 0x000fe200078e0000 */
[----:B------:R1:W-:Y:S04]  /*f190*/  STL [R1+0x1c], R14 ;  /* 0x00001c0e01007387 */ /* 0x0003e80000100800 */
[----:B------:R1:W5:Y:S01]  /*f1a0*/  LDL.LU R156, [R1+0x3c] ;  /* 0x00003c00019c7983 */ /* 0x0003620000300800 */
[----:B0-----:R-:W-:Y:S01]  /*f1b0*/  IMAD.MOV.U32 R15, RZ, RZ, R148 ;  /* 0x000000ffff0f7224 */ /* 0x001fe200078e0094 */
        /* <DEDUP_REMOVED lines=23> */
[----:B-1----:R-:W-:-:S07]  /*f330*/  CS2R R24, SRZ ;  /* 0x0000000000187805 */ /* 0x002fce000001ff00 */
.L_x_431:
[----:B------:R-:W2:Y:S01]  /*f340*/  LDL R0, [R1+0x48] ;  /* 0x0000480001007983 */ /* 0x000ea20000100800 */
[----:B------:R-:W-:Y:S01]  /*f350*/  VIADD R148, R15, 0x1 ;  /* 0x000000010f947836 */ /* 0x000fe20000000000 */
[----:B------:R-:W-:Y:S05]  /*f360*/  YIELD ;  /* 0x0000000000007946 */ /* 0x000fea0003800000 */
[----:B------:R-:W-:-:S04]  /*f370*/  ISETP.NE.AND P3, PT, R148, 0x2, PT ;  /* 0x000000029400780c */ /* 0x000fc80003f65270 */
[----:B------:R-:W-:Y:S02]  /*f380*/  SEL R21, RZ, 0x1, P3 ;  /* 0x00000001ff157807 */ /* 0x000fe40001800000 */
[----:B------:R-:W-:Y:S02]  /*f390*/  SEL R148, R148, RZ, P3 ;  /* 0x000000ff94947207 */ /* 0x000fe40001800000 */
[----:B-----5:R-:W-:-:S05]  /*f3a0*/  LOP3.LUT R14, R156, R21, RZ, 0x3c, !PT ;  /* 0x000000159c0e7212 */ /* 0x020fca00078e3cff */
[----:B------:R0:W-:Y:S01]  /*f3b0*/  STL [R1+0x3c], R14 ;  /* 0x00003c0e01007387 */ /* 0x0001e20000100800 */
[----:B--2---:R-:W-:-:S13]  /*f3c0*/  ISETP.NE.AND P2, PT, R0, RZ, PT ;  /* 0x000000ff0000720c */ /* 0x004fda0003f45270 */
[----:B0-----:R-:W-:Y:S05]  /*f3d0*/  @P2 BRA `(.L_x_421) ;  /* 0x0000000000302947 */ /* 0x001fea0003800000 */
[----:B------:R-:W-:Y:S05]  /*f3e0*/  @!P0 BRA `(.L_x_422) ;  /* 0x0000000000048947 */ /* 0x000fea0003800000 */
[----:B------:R-:W-:Y:S01]  /*f3f0*/  BPT.TRAP 0x1 ;  /* 0x000000040000795c */ /* 0x000fe20000300000 */
.L_x_422:
[----:B------:R-:W-:Y:S01]  /*f400*/  IMAD R0, R148, 0x8, R18 ;  /* 0x0000000894007824 */ /* 0x000fe200078e0212 */
[----:B------:R-:W-:-:S04]  /*f410*/  SHF.L.U32 R21, R14, 0x1f, RZ ;  /* 0x0000001f0e157819 */ /* 0x000fc800000006ff */
[----:B------:R0:W1:Y:S01]  /*f420*/  SYNCS.PHASECHK.TRANS64.TRYWAIT P3, [R0+URZ+0x31c30], R21 ;  /* 0x031c3015000075a7 */ /* 0x000062000806017f */
[----:B------:R-:W-:Y:S05]  /*f430*/  @!P0 BRA `(.L_x_423) ;  /* 0x0000000000048947 */ /* 0x000fea0003800000 */
[----:B------:R-:W-:Y:S01]  /*f440*/  BPT.TRAP 0x1 ;  /* 0x000000040000795c */ /* 0x000fe20000300000 */
.L_x_423:
[----:B------:R-:W-:Y:S04]  /*f450*/  BSSY B0, `(.L_x_421) ;  /* 0x0000004000007945 */ /* 0x000fe80003800000 */
[----:B-1----:R-:W-:Y:S05]  /*f460*/  @P3 BRA `(.L_x_424) ;  /* 0x0000000000083947 */ /* 0x002fea0003800000 */
[----:B------:R-:W1:Y:S02]  /*f470*/  SYNCS.PHASECHK.TRANS64.TRYWAIT P3, [R0+URZ+0x31c30], R21 ;  /* 0x031c3015000075a7 */ /* 0x000e64000806017f */
[----:B-1----:R-:W-:Y:S05]  /*f480*/  @!P3 BRA `(.L_x_425) ;  /* 0x000000c80000b947 */ /* 0x002fea0003800000 */
.L_x_424:
[----:B------:R-:W-:Y:S05]  /*f490*/  BSYNC B0 ;  /* 0x0000000000007941 */ /* 0x000fea0003800000 */
.L_x_421:
[----:B------:R-:W2:Y:S01]  /*f4a0*/  LDL R14, [R1+0x4c] ;  /* 0x00004c00010e7983 */ /* 0x000ea20000100800 */
[----:B------:R-:W-:Y:S01]  /*f4b0*/  IMAD.MOV.U32 R23, RZ, RZ, -0x7fffffe0 ;  /* 0x80000020ff177424 */ /* 0x000fe200078e00ff */
[----:B------:R-:W-:Y:S05]  /*f4c0*/  WARPSYNC.ALL ;  /* 0x0000000000007948 */ /* 0x000fea0003800000 */
[----:B01----:R-:W0:Y:S01]  /*f4d0*/  S2R R0, SR_TID.X ;  /* 0x0000000000007919 */ /* 0x003e220000002100 */
[----:B------:R-:W-:Y:S01]  /*f4e0*/  R2UR UR59, R23 ;  /* 0x00000000173b72ca */ /* 0x000fe200000e0000 */
[----:B------:R-:W-:Y:S01]  /*f4f0*/  IMAD.MOV.U32 R151, RZ, RZ, -0x7fffffe0 ;  /* 0x80000020ff977424 */ /* 0x000fe200078e00ff */
[----:B------:R-:W-:Y:S01]  /*f500*/  R2UR UR56, R2 ;  /* 0x00000000023872ca */ /* 0x000fe200000e0000 */
[----:B------:R-:W-:Y:S01]  /*f510*/  IMAD.MOV.U32 R73, RZ, RZ, -0x7fffffe0 ;  /* 0x80000020ff497424 */ /* 0x000fe200078e00ff */
[----:B------:R-:W-:Y:S01]  /*f520*/  R2UR UR57, R3 ;  /* 0x00000000033972ca */ /* 0x000fe200000e0000 */
[----:B------:R-:W-:Y:S01]  /*f530*/  IMAD.MOV.U32 R21, RZ, RZ, -0x7fffffe0 ;  /* 0x80000020ff157424 */ /* 0x000fe200078e00ff */
[----:B------:R-:W-:Y:S01]  /*f540*/  R2UR UR19, R23 ;  /* 0x00000000171372ca */ /* 0x000fe200000e0000 */
[----:B------:R-:W-:Y:S01]  /*f550*/  STL [R1+0xb4], R25 ;  /* 0x0000b41901007387 */ /* 0x000fe20000100800 */
[C---:B------:R-:W-:Y:S01]  /*f560*/  R2UR UR7, R73.reuse ;  /* 0x00000000490772ca */ /* 0x040fe200000e0000 */
[----:B------:R-:W-:Y:S01]  /*f570*/  IMAD.MOV.U32 R153, RZ, RZ, -0x7fffffe0 ;  /* 0x80000020ff997424 */ /* 0x000fe200078e00ff */
[----:B------:R-:W-:Y:S01]  /*f580*/  R2UR UR11, R73 ;  /* 0x00000000490b72ca */ /* 0x000fe200000e0000 */
[----:B------:R-:W-:Y:S01]  /*f590*/  STL [R1+0xb0], R24 ;  /* 0x0000b01801007387 */ /* 0x000fe20000100800 */
[----:B------:R-:W-:-:S02]  /*f5a0*/  R2UR UR9, R21 ;  /* 0x00000000150972ca */ /* 0x000fc400000e0000 */
[----:B------:R-:W-:Y:S01]  /*f5b0*/  MOV R78, UR59 ;  /* 0x0000003b004e7c02 */ /* 0x000fe20008000f00 */
[----:B------:R-:W-:Y:S01]  /*f5c0*/  STL [R1+0xac], R19 ;  /* 0x0000ac1301007387 */ /* 0x000fe20000100800 */
[----:B------:R-:W-:Y:S02]  /*f5d0*/  R2UR UR59, R151 ;  /* 0x00000000973b72ca */ /* 0x000fe400000e0000 */
[C---:B------:R-:W-:Y:S01]  /*f5e0*/  R2UR UR5, R21.reuse ;  /* 0x00000000150572ca */ /* 0x040fe200000e0000 */
[----:B------:R1:W-:Y:S01]  /*f5f0*/  STL [R1+0xa8], R18 ;  /* 0x0000a81201007387 */ /* 0x0003e20000100800 */
[C---:B------:R-:W-:Y:S02]  /*f600*/  R2UR UR15, R21.reuse ;  /* 0x00000000150f72ca */ /* 0x040fe400000e0000 */
[C---:B------:R-:W-:Y:S01]  /*f610*/  R2UR UR23, R21.reuse ;  /* 0x00000000151772ca */ /* 0x040fe200000e0000 */
[----:B------:R3:W-:Y:S01]  /*f620*/  STL [R1+0xa4], R17 ;  /* 0x0000a41101007387 */ /* 0x0007e20000100800 */
[----:B------:R-:W-:-:S02]  /*f630*/  R2UR UR35, R21 ;  /* 0x00000000152372ca */ /* 0x000fc400000e0000 */
[----:B------:R-:W-:Y:S01]  /*f640*/  MOV R75, UR9 ;  /* 0x00000009004b7c02 */ /* 0x000fe20008000f00 */
[----:B------:R-:W-:Y:S01]  /*f650*/  STL [R1+0xa0], R16 ;  /* 0x0000a01001007387 */ /* 0x000fe20000100800 */
[----:B------:R-:W-:Y:S02]  /*f660*/  R2UR UR9, R3 ;  /* 0x00000000030972ca */ /* 0x000fe400000e0000 */
[C---:B------:R-:W-:Y:S01]  /*f670*/  R2UR UR47, R21.reuse ;  /* 0x00000000152f72ca */ /* 0x040fe200000e0000 */
[----:B------:R4:W-:Y:S01]  /*f680*/  STL [R1+0x9c], R15 ;  /* 0x00009c0f01007387 */ /* 0x0009e20000100800 */
[----:B0-----:R-:W-:Y:S02]  /*f690*/  SHF.R.U32.HI R0, RZ, 0x7, R0 ;  /* 0x00000007ff007819 */ /* 0x001fe40000011600 */
[----:B------:R-:W-:Y:S02]  /*f6a0*/  R2UR UR55, R21 ;  /* 0x00000000153772ca */ /* 0x000fe400000e0000 */
[C---:B------:R-:W-:Y:S01]  /*f6b0*/  R2UR UR31, R23.reuse ;  /* 0x00000000171f72ca */ /* 0x040fe200000e0000 */
[----:B------:R-:W-:Y:S01]  /*f6c0*/  VIADD R0, R0, 0x8 ;  /* 0x0000000800007836 */ /* 0x000fe20000000000 */
[----:B------:R-:W-:-:S02]  /*f6d0*/  R2UR UR39, R23 ;  /* 0x00000000172772ca */ /* 0x000fc400000e0000 */
[C---:B------:R-:W-:Y:S02]  /*f6e0*/  R2UR UR41, R23.reuse ;  /* 0x00000000172972ca */ /* 0x040fe400000e0000 */
[----:B------:R0:W-:Y:S01]  /*f6f0*/  BAR.SYNC.DEFER_BLOCKING R0, 0x100 ;  /* 0x000400000000751d */ /* 0x0001e20000010000 */
[----:B------:R-:W-:Y:S02]  /*f700*/  R2UR UR45, R23 ;  /* 0x00000000172d72ca */ /* 0x000fe400000e0000 */
[----:B------:R-:W-:Y:S02]  /*f710*/  R2UR UR12, R2 ;  /* 0x00000000020c72ca */ /* 0x000fe400000e0000 */
[----:B------:R-:W-:Y:S02]  /*f720*/  R2UR UR13, R3 ;  /* 0x00000000030d72ca */ /* 0x000fe400000e0000 */
[----:B------:R-:W-:Y:S02]  /*f730*/  R2UR UR27, R73 ;  /* 0x00000000491b72ca */ /* 0x000fe400000e0000 */
[----:B0-----:R-:W-:Y:S01]  /*f740*/  MOV R0, UR7 ;  /* 0x0000000700007c02 */ /* 0x001fe20008000f00 */
[----:B------:R-:W-:Y:S01]  /*f750*/  UMOV UR7, UR11 ;  /* 0x0000000b00077c82 */ /* 0x000fe20008000000 */
[----:B------:R-:W-:-:S02]  /*f760*/  R2UR UR11, R23 ;  /* 0x00000000170b72ca */ /* 0x000fc400000e0000 */
[C---:B------:R-:W-:Y:S02]  /*f770*/  R2UR UR43, R73.reuse ;  /* 0x00000000492b72ca */ /* 0x040fe400000e0000 */
[C---:B------:R-:W-:Y:S02]  /*f780*/  R2UR UR51, R73.reuse ;  /* 0x00000000493372ca */ /* 0x040fe400000e0000 */
[C---:B------:R-:W-:Y:S02]  /*f790*/  R2UR UR29, R73.reuse ;  /* 0x00000000491d72ca */ /* 0x040fe400000e0000 */
[C---:B------:R-:W-:Y:S02]  /*f7a0*/  R2UR UR49, R73.reuse ;  /* 0x00000000493172ca */ /* 0x040fe400000e0000 */
[----:B------:R-:W-:Y:S01]  /*f7b0*/  R2UR UR37, R73 ;  /* 0x00000000492572ca */ /* 0x000fe200000e0000 */
[----:B------:R-:W-:Y:S01]  /*f7c0*/  IMAD.MOV.U32 R73, RZ, RZ, -0x7fffffe0 ;  /* 0x80000020ff497424 */ /* 0x000fe200078e00ff */
[----:B-1----:R-:W-:Y:S01]  /*f7d0*/  MOV R18, UR61 ;  /* 0x0000003d00127c02 */ /* 0x002fe20008000f00 */
[----:B------:R-:W-:Y:S01]  /*f7e0*/  WARPGROUP.ARRIVE ;  /* 0x00000000000079c5 */ /* 0x000fe20000000000 */
[----:B------:R-:W-:Y:S01]  /*f7f0*/  MOV R76, UR11 ;  /* 0x0000000b004c7c02 */ /* 0x000fe20008000f00 */
[----:B------:R-:W-:Y:S01]  /*f800*/  UMOV UR11, UR5 ;  /* 0x00000005000b7c82 */ /* 0x000fe20008000000 */
[----:B------:R-:W-:Y:S01]  /*f810*/  R2UR UR5, R23 ;  /* 0x00000000170572ca */ /* 0x000fe200000e0000 */
[----:B------:R-:W-:Y:S01]  /*f820*/  IMAD.MOV.U32 R23, RZ, RZ, -0x7fffffe0 ;  /* 0x80000020ff177424 */ /* 0x000fe200078e00ff */
[----:B------:R-:W-:Y:S01]  /*f830*/  R2UR UR33, R73 ;  /* 0x00000000492172ca */ /* 0x000fe200000e0000 */
[----:B------:R-:W-:Y:S01]  /*f840*/  IMAD.MOV.U32 R73, RZ, RZ, -0x7fffffe0 ;  /* 0x80000020ff497424 */ /* 0x000fe200078e00ff */
[----:B---3--:R-:W-:-:S02]  /*f850*/  MOV R17, UR60 ;  /* 0x0000003c00117c02 */ /* 0x008fc40008000f00 */
[----:B------:R-:W-:Y:S01]  /*f860*/  R2UR UR25, R23 ;  /* 0x00000000171972ca */ /* 0x000fe200000e0000 */
[----:B------:R-:W-:Y:S01]  /*f870*/  IMAD.MOV.U32 R23, RZ, RZ, -0x7fffffe0 ;  /* 0x80000020ff177424 */ /* 0x000fe200078e00ff */
[----:B------:R-:W-:Y:S01]  /*f880*/  R2UR UR61, R73 ;  /* 0x00000000493d72ca */ /* 0x000fe200000e0000 */
[----:B------:R-:W-:Y:S01]  /*f890*/  IMAD.MOV.U32 R73, RZ, RZ, -0x7fffffe0 ;  /* 0x80000020ff497424 */ /* 0x000fe200078e00ff */
[----:B------:R-:W-:Y:S02]  /*f8a0*/  R2UR UR16, R2 ;  /* 0x00000000021072ca */ /* 0x000fe400000e0000 */
[C---:B------:R-:W-:Y:S01]  /*f8b0*/  R2UR UR17, R3.reuse ;  /* 0x00000000031172ca */ /* 0x040fe200000e0000 */
[----:B------:R-:W-:Y:S01]  /*f8c0*/  IMAD.U32 R21, RZ, RZ, UR5 ;  /* 0x00000005ff157e24 */ /* 0x000fe2000f8e00ff */
[----:B------:R-:W-:Y:S02]  /*f8d0*/  R2UR UR5, R3 ;  /* 0x00000000030572ca */ /* 0x000fe400000e0000 */
[----:B------:R-:W-:-:S02]  /*f8e0*/  R2UR UR20, R8 ;  /* 0x00000000081472ca */ /* 0x000fc400000e0000 */
[C---:B------:R-:W-:Y:S02]  /*f8f0*/  R2UR UR21, R9.reuse ;  /* 0x00000000091572ca */ /* 0x040fe400000e0000 */
[----:B------:R-:W-:Y:S02]  /*f900*/  R2UR UR52, R8 ;  /* 0x00000000083472ca */ /* 0x000fe400000e0000 */
[----:B------:R-:W-:Y:S01]  /*f910*/  R2UR UR53, R9 ;  /* 0x00000000093572ca */ /* 0x000fe200000e0000 */
[----:B--2---:R-:W-:-:S04]  /*f920*/  IMAD R150, R148, 0x6c0, R14 ;  /* 0x000006c094967824 */ /* 0x004fc800078e020e */
[C---:B------:R-:W-:Y:S02]  /*f930*/  VIADD R22, R150.reuse, 0xc0 ;  /* 0x000000c096167836 */ /* 0x040fe40000000000 */
[C---:B------:R-:W-:Y:S02]  /*f940*/  VIADD R72, R150.reuse, 0x80 ;  /* 0x0000008096487836 */ /* 0x040fe40000000000 */
[----:B------:R-:W-:Y:S01]  /*f950*/  VIADD R20, R150, 0x40 ;  /* 0x0000004096147836 */ /* 0x000fe20000000000 */
[----:B------:R-:W-:Y:S01]  /*f960*/  R2UR UR58, R22 ;  /* 0x00000000163a72ca */ /* 0x000fe200000e0000 */
[----:B------:R-:W-:Y:S01]  /*f970*/  VIADD R22, R150, 0x180 ;  /* 0x0000018096167836 */ /* 0x000fe20000000000 */
[----:B------:R-:W-:Y:S01]  /*f980*/  R2UR UR10, R72 ;  /* 0x00000000480a72ca */ /* 0x000fe200000e0000 */
[----:B------:R-:W-:Y:S01]  /*f990*/  VIADD R72, R150, 0x140 ;  /* 0x0000014096487836 */ /* 0x000fe20000000000 */
[----:B------:R-:W-:Y:S01]  /*f9a0*/  R2UR UR4, R20 ;  /* 0x00000000140472ca */ /* 0x000fe200000e0000 */
[----:B------:R-:W-:-:S02]  /*f9b0*/  VIADD R20, R150, 0x100 ;  /* 0x0000010096147836 */ /* 0x000fc40000000000 */
[----:B------:R-:W-:Y:S01]  /*f9c0*/  VIADD R152, R150, 0x382 ;  /* 0x0000038296987836 */ /* 0x000fe20000000000 */
[----:B------:R-:W-:Y:S01]  /*f9d0*/  R2UR UR6, R72 ;  /* 0x00000000480672ca */ /* 0x000fe200000e0000 */
[----:B------:R-:W-:Y:S01]  /*f9e0*/  VIADD R72, R150, 0x42 ;  /* 0x0000004296487836 */ /* 0x000fe20000000000 */
[----:B------:R-:W-:Y:S01]  /*f9f0*/  R2UR UR8, R20 ;  /* 0x00000000140872ca */ /* 0x000fe200000e0000 */
[C---:B------:R-:W-:Y:S02]  /*fa00*/  VIADD R20, R150.reuse, 0x1c0 ;  /* 0x000001c096147836 */ /* 0x040fe40000000000 */
[----:B------:R-:W-:Y:S02]  /*fa10*/  MOV R79, UR58 ;  /* 0x0000003a004f7c02 */ /* 0x000fe40008000f00 */
[----:B------:R-:W-:Y:S02]  /*fa20*/  R2UR UR58, R150 ;  /* 0x00000000963a72ca */ /* 0x000fe400000e0000 */
[----:B------:R-:W-:Y:S01]  /*fa30*/  R2UR UR14, R20 ;  /* 0x00000000140e72ca */ /* 0x000fe200000e0000 */
[----:B------:R-:W-:Y:S01]  /*fa40*/  VIADD R20, R150, 0x2 ;  /* 0x0000000296147836 */ /* 0x000fe20000000000 */
[----:B------:R-:W-:Y:S01]  /*fa50*/  R2UR UR26, R72 ;  /* 0x00000000481a72ca */ /* 0x000fe200000e0000 */
[----:B------:R-:W-:Y:S01]  /*fa60*/  VIADD R72, R150, 0x142 ;  /* 0x0000014296487836 */ /* 0x000fe20000000000 */
[----:B------:R-:W-:Y:S01]  /*fa70*/  MOV R14, UR6 ;  /* 0x00000006000e7c02 */ /* 0x000fe20008000f00 */
[----:B------:R-:W-:Y:S01]  /*fa80*/  UMOV UR6, UR10 ;  /* 0x0000000a00067c82 */ /* 0x000fe20008000000 */
[----:B------:R-:W-:Y:S01]  /*fa90*/  R2UR UR10, R22 ;  /* 0x00000000160a72ca */ /* 0x000fe200000e0000 */
[----:B------:R-:W-:Y:S01]  /*faa0*/  VIADD R22, R150, 0x200 ;  /* 0x0000020096167836 */ /* 0x000fe20000000000 */
[----:B------:R-:W-:-:S02]  /*fab0*/  MOV R74, UR8 ;  /* 0x00000008004a7c02 */ /* 0x000fc40008000f00 */
[----:B------:R-:W-:Y:S01]  /*fac0*/  R2UR UR8, R2 ;  /* 0x00000000020872ca */ /* 0x000fe200000e0000 */
[----:B------:R-:W-:Y:S01]  /*fad0*/  HGMMA.64x16x16.F32.BF16 R136, gdesc[UR56], RZ, !UPT, gsb0 ;  /* 0x00200000388879f0 */ /* 0x000fe2000c0018ff */
[----:B------:R-:W-:Y:S01]  /*fae0*/  R2UR UR18, R22 ;  /* 0x00000000161272ca */ /* 0x000fe200000e0000 */
[----:B------:R-:W-:Y:S01]  /*faf0*/  VIADD R22, R150, 0x82 ;  /* 0x0000008296167836 */ /* 0x000fe20000000000 */
[----:B------:R-:W-:Y:S01]  /*fb00*/  R2UR UR22, R20 ;  /* 0x00000000141672ca */ /* 0x000fe200000e0000 */
[----:B------:R-:W-:Y:S01]  /*fb10*/  VIADD R20, R150, 0xc2 ;  /* 0x000000c296147836 */ /* 0x000fe20000000000 */
[----:B------:R-:W-:Y:S02]  /*fb20*/  R2UR UR59, R78 ;  /* 0x000000004e3b72ca */ /* 0x000fe400000e0000 */
[----:B------:R-:W-:Y:S01]  /*fb30*/  R2UR UR30, R22 ;  /* 0x00000000161e72ca */ /* 0x000fe200000e0000 */
[----:B------:R-:W-:Y:S01]  /*fb40*/  VIADD R22, R150, 0x102 ;  /* 0x0000010296167836 */ /* 0x000fe20000000000 */
[----:B------:R-:W-:Y:S01]  /*fb50*/  MOV R77, UR10 ;  /* 0x0000000a004d7c02 */ /* 0x000fe20008000f00 */
[----:B------:R-:W-:Y:S01]  /*fb60*/  UMOV UR10, UR4 ;  /* 0x00000004000a7c82 */ /* 0x000fe20008000000 */
[----:B------:R-:W-:Y:S01]  /*fb70*/  R2UR UR34, R20 ;  /* 0x00000000142272ca */ /* 0x000fe200000e0000 */
[----:B------:R-:W-:Y:S01]  /*fb80*/  VIADD R20, R150, 0x182 ;  /* 0x0000018296147836 */ /* 0x000fe20000000000 */
[----:B------:R-:W-:Y:S01]  /*fb90*/  R2UR UR38, R22 ;  /* 0x00000000162672ca */ /* 0x000fe200000e0000 */
[----:B------:R-:W-:Y:S01]  /*fba0*/  VIADD R22, R150, 0x240 ;  /* 0x0000024096167836 */ /* 0x000fe20000000000 */
[----:B------:R-:W-:-:S02]  /*fbb0*/  R2UR UR58, R79 ;  /* 0x000000004f3a72ca */ /* 0x000fc400000e0000 */
[----:B------:R-:W-:Y:S01]  /*fbc0*/  R2UR UR46, R20 ;  /* 0x00000000142e72ca */ /* 0x000fe200000e0000 */
[----:B------:R-:W-:Y:S01]  /*fbd0*/  VIADD R20, R150, 0x202 ;  /* 0x0000020296147836 */ /* 0x000fe20000000000 */
[----:B------:R-:W-:Y:S01]  /*fbe0*/  R2UR UR4, R22 ;  /* 0x00000000160472ca */ /* 0x000fe200000e0000 */
[----:B------:R-:W-:Y:S01]  /*fbf0*/  VIADD R22, R150, 0x2c0 ;  /* 0x000002c096167836 */ /* 0x000fe20000000000 */
[----:B------:R-:W-:Y:S02]  /*fc00*/  R2UR UR56, R2 ;  /* 0x00000000023872ca */ /* 0x000fe400000e0000 */
[----:B------:R-:W-:Y:S02]  /*fc10*/  R2UR UR54, R20 ;  /* 0x00000000143672ca */ /* 0x000fe400000e0000 */
[----:B------:R-:W-:Y:S02]  /*fc20*/  R2UR UR57, R3 ;  /* 0x00000000033972ca */ /* 0x000fe400000e0000 */
[----:B------:R-:W-:Y:S01]  /*fc30*/  R2UR UR40, R22 ;  /* 0x00000000162872ca */ /* 0x000fe200000e0000 */
[----:B------:R-:W-:Y:S01]  /*fc40*/  VIADD R22, R150, 0x340 ;  /* 0x0000034096167836 */ /* 0x000fe20000000000 */
[----:B------:R-:W-:Y:S01]  /*fc50*/  R2UR UR42, R72 ;  /* 0x00000000482a72ca */ /* 0x000fe200000e0000 */
[----:B------:R-:W-:-:S02]  /*fc60*/  VIADD R72, R150, 0x1c2 ;  /* 0x000001c296487836 */ /* 0x000fc40000000000 */
[----:B------:R-:W-:Y:S01]  /*fc70*/  IMAD.U32 R20, RZ, RZ, UR4 ;  /* 0x00000004ff147e24 */ /* 0x000fe2000f8e00ff */
[----:B------:R-:W-:Y:S02]  /*fc80*/  R2UR UR4, R2 ;  /* 0x00000000020472ca */ /* 0x000fe400000e0000 */
[----:B------:R-:W-:Y:S01]  /*fc90*/  R2UR UR44, R22 ;  /* 0x00000000162c72ca */ /* 0x000fe200000e0000 */
[----:B------:R-:W-:Y:S01]  /*fca0*/  VIADD R22, R150, 0x3c0 ;  /* 0x000003c096167836 */ /* 0x000fe20000000000 */
[----:B------:R-:W-:Y:S01]  /*fcb0*/  R2UR UR50, R72 ;  /* 0x00000000483272ca */ /* 0x000fe200000e0000 */
[----:B------:R-:W-:-:S03]  /*fcc0*/  VIADD R72, R150, 0x280 ;  /* 0x0000028096487836 */ /* 0x000fc60000000000 */
[----:B------:R-:W-:Y:S01]  /*fcd0*/  R2UR UR24, R22 ;  /* 0x00000000161872ca */ /* 0x000fe200000e0000 */
[----:B------:R-:W-:Y:S01]  /*fce0*/  VIADD R22, R150, 0x440 ;  /* 0x0000044096167836 */ /* 0x000fe20000000000 */
[----:B------:R-:W-:Y:S01]  /*fcf0*/  R2UR UR28, R72 ;  /* 0x00000000481c72ca */ /* 0x000fe200000e0000 */
[----:B------:R-:W-:-:S05]  /*fd00*/  VIADD R72, R150, 0x300 ;  /* 0x0000030096487836 */ /* 0x000fca0000000000 */
[----:B------:R-:W-:Y:S01]  /*fd10*/  R2UR UR48, R72 ;  /* 0x00000000483072ca */ /* 0x000fe200000e0000 */
[----:B------:R-:W-:Y:S01]  /*fd20*/  VIADD R72, R150, 0x380 ;  /* 0x0000038096487836 */ /* 0x000fe20000000000 */
[----:B------:R-:W-:Y:S02]  /*fd30*/  WARPGROUP.DEPBAR.LE gsb0, 0x0 ;  /* 0x00008000000079c5 */ /* 0x000fe40000010000 */
[----:B------:R-:W-:Y:S02]  /*fd40*/  WARPGROUP.ARRIVE ;  /* 0x00000000000079c5 */ /* 0x000fe40000000000 */
[----:B------:R-:W-:Y:S01]  /*fd50*/  R2UR UR36, R72 ;  /* 0x00000000482472ca */ /* 0x000fe200000e0000 */
[----:B------:R-:W-:-:S03]  /*fd60*/  VIADD R72, R150, 0x400 ;  /* 0x0000040096487836 */ /* 0x000fc60000000000 */
[----:B------:R-:W-:Y:S01]  /*fd70*/  HGMMA.64x16x16.F32.BF16 R128, gdesc[UR8], RZ, !UPT, gsb0 ;  /* 0x00200000088079f0 */ /* 0x000fe2000c0018ff */
[----:B------:R-:W-:Y:S01]  /*fd80*/  R2UR UR9, R75 ;  /* 0x000000004b0972ca */ /* 0x000fe200000e0000 */
[----:B------:R-:W-:Y:S01]  /*fd90*/  IMAD.MOV.U32 R75, RZ, RZ, -0x7fffffe0 ;  /* 0x80000020ff4b7424 */ /* 0x000fe200078e00ff */
[----:B------:R-:W-:Y:S01]  /*fda0*/  R2UR UR8, R74 ;  /* 0x000000004a0872ca */ /* 0x000fe200000e0000 */
[----:B------:R-:W-:Y:S01]  /*fdb0*/  VIADD R74, R150, 0x302 ;  /* 0x00000302964a7836 */ /* 0x000fe20000000000 */
[----:B------:R-:W-:Y:S02]  /*fdc0*/  R2UR UR11, R76 ;  /* 0x000000004c0b72ca */ /* 0x000fe400000e0000 */
[----:B------:R-:W-:Y:S02]  /*fdd0*/  R2UR UR10, R77 ;  /* 0x000000004d0a72ca */ /* 0x000fe400000e0000 */
[----:B------:R-:W-:Y:S01]  /*fde0*/  R2UR UR32, R72 ;  /* 0x00000000482072ca */ /* 0x000fe200000e0000 */
[----:B------:R-:W-:-:S05]  /*fdf0*/  VIADD R72, R150, 0x242 ;  /* 0x0000024296487836 */ /* 0x000fca0000000000 */
[----:B------:R-:W-:Y:S01]  /*fe00*/  R2UR UR60, R72 ;  /* 0x00000000483c72ca */ /* 0x000fe200000e0000 */
[----:B------:R-:W-:Y:S01]  /*fe10*/  VIADD R72, R150, 0x2c2 ;  /* 0x000002c296487836 */ /* 0x000fe20000000000 */
[----:B------:R-:W-:Y:S02]  /*fe20*/  WARPGROUP.DEPBAR.LE gsb0, 0x0 ;  /* 0x00008000000079c5 */ /* 0x000fe40000010000 */
[----:B------:R-:W-:-:S06]  /*fe30*/  WARPGROUP.ARRIVE ;  /* 0x00000000000079c5 */ /* 0x000fcc0000000000 */
[----:B------:R-:W-:Y:S01]  /*fe40*/  HGMMA.64x16x16.F32.BF16 R120, gdesc[UR4], RZ, !UPT, gsb0 ;  /* 0x00200000047879f0 */ /* 0x000fe2000c0018ff */
[----:B------:R-:W-:Y:S02]  /*fe50*/  R2UR UR7, R0 ;  /* 0x00000000000772ca */ /* 0x000fe400000e0000 */
[----:B------:R-:W-:Y:S02]  /*fe60*/  R2UR UR6, R14 ;  /* 0x000000000e0672ca */ /* 0x000fe400000e0000 */
        /* <DEDUP_REMOVED lines=10> */
[----:B------:R-:W-:-:S07]  /*ff10*/  R2UR UR57, R3 ;  /* 0x00000000033972ca */ /* 0x000fce00000e0000 */
[----:B------:R-:W-:Y:S01]  /*ff20*/  MOV R25, UR58 ;  /* 0x0000003a00197c02 */ /* 0x000fe20008000f00 */
[----:B------:R-:W-:Y:S01]  /*ff30*/  UMOV UR58, UR8 ;  /* 0x00000008003a7c82 */ /* 0x000fe20008000000 */
[----:B------:R-:W-:Y:S01]  /*ff40*/  MOV R0, UR59 ;  /* 0x0000003b00007c02 */ /* 0x000fe20008000f00 */
[----:B------:R-:W-:Y:S01]  /*ff50*/  UMOV UR59, UR9 ;  /* 0x00000009003b7c82 */ /* 0x000fe20008000000 */
        /* <DEDUP_REMOVED lines=8> */
[----:B------:R-:W-:-:S03]  /*ffe0*/  IMAD.MOV.U32 R73, RZ, RZ, -0x7fffffe0 ;  /* 0x80000020ff497424 */ /* 0x000fc600078e00ff */
[----:B------:R-:W-:Y:S02]  /*fff0*/  R2UR UR56, R72 ;  /* 0x00000000483872ca */ /* 0x000fe400000e0000 */
[----:B------:R-:W-:Y:S01]  /*10000*/  R2UR UR57, R73 ;  /* 0x00000000493972ca */ /* 0x000fe200000e0000 */
[----:B------:R-:W-:Y:S02]  /*10010*/  WARPGROUP.DEPBAR.LE gsb0, 0x0 ;  /* 0x00008000000079c5 */ /* 0x000fe40000010000 */
[----:B------:R-:W-:-:S06]  /*10020*/  WARPGROUP.ARRIVE ;  /* 0x00000000000079c5 */ /* 0x000fcc0000000000 */
[----:B------:R-:W-:Y:S01]  /*10030*/  HGMMA.64x16x16.F32.BF16 R96, gdesc[UR4], RZ, !UPT, gsb0 ;  /* 0x00200000046079f0 */ /* 0x000fe2000c0018ff */
[----:B------:R-:W-:Y:S02]  /*10040*/  R2UR UR4, R22 ;  /* 0x00000000160472ca */ /* 0x000fe400000e0000 */
[----:B------:R-:W-:Y:S02]  /*10050*/  R2UR UR5, R23 ;  /* 0x00000000170572ca */ /* 0x000fe400000e0000 */
[----:B------:R-:W-:Y:S01]  /*10060*/  R2UR UR6, R152 ;  /* 0x00000000980672ca */ /* 0x000fe200000e0000 */
[----:B------:R-:W-:Y:S01]  /*10070*/  VIADD R152, R150, 0x3c2 ;  /* 0x000003c296987836 */ /* 0x000fe20000000000 */
[----:B------:R-:W-:Y:S01]  /*10080*/  R2UR UR7, R153 ;  /* 0x00000000990772ca */ /* 0x000fe200000e0000 */
[----:B------:R-:W-:-:S06]  /*10090*/  IMAD.MOV.U32 R153, RZ, RZ, -0x7fffffe0 ;  /* 0x80000020ff997424 */ /* 0x000fcc00078e00ff */
[----:B------:R-:W-:Y:S01]  /*100a0*/  IMAD.U32 R22, RZ, RZ, UR4 ;  /* 0x00000004ff167e24 */ /* 0x000fe2000f8e00ff */
[----:B------:R-:W-:Y:S01]  /*100b0*/  UMOV UR4, UR44 ;  /* 0x0000002c00047c82 */ /* 0x000fe20008000000 */
[----:B------:R-:W-:Y:S01]  /*100c0*/  IMAD.U32 R23, RZ, RZ, UR5 ;  /* 0x00000005ff177e24 */ /* 0x000fe2000f8e00ff */
[----:B------:R-:W-:Y:S01]  /*100d0*/  UMOV UR5, UR45 ;  /* 0x0000002d00057c82 */ /* 0x000fe20008000000 */
[C---:B------:R-:W-:Y:S02]  /*100e0*/  R2UR UR44, R8.reuse ;  /* 0x00000000082c72ca */ /* 0x040fe400000e0000 */
[----:B------:R-:W-:Y:S02]  /*100f0*/  R2UR UR45, R9 ;  /* 0x00000000092d72ca */ /* 0x000fe400000e0000 */
[----:B------:R-:W-:Y:S01]  /*10100*/  MOV R24, UR7 ;  /* 0x0000000700187c02 */ /* 0x000fe20008000f00 */
[----:B------:R-:W-:Y:S01]  /*10110*/  UMOV UR7, UR49 ;  /* 0x0000003100077c82 */ /* 0x000fe20008000000 */
[----:B------:R-:W-:Y:S01]  /*10120*/  MOV R19, UR6 ;  /* 0x0000000600137c02 */ /* 0x000fe20008000f00 */
[----:B------:R-:W-:Y:S01]  /*10130*/  UMOV UR6, UR48 ;  /* 0x0000003000067c82 */ /* 0x000fe20008000000 */
[----:B------:R-:W-:-:S02]  /*10140*/  R2UR UR48, R8 ;  /* 0x00000000083072ca */ /* 0x000fc400000e0000 */
        /* <DEDUP_REMOVED lines=9> */
[----:B------:R-:W-:Y:S01]  /*101e0*/  IMAD.MOV.U32 R153, RZ, RZ, -0x7fffffe0 ;  /* 0x80000020ff997424 */ /* 0x000fe200078e00ff */
[----:B------:R-:W-:Y:S02]  /*101f0*/  WARPGROUP.DEPBAR.LE gsb0, 0x0 ;  /* 0x00008000000079c5 */ /* 0x000fe40000010000 */
[----:B------:R-:W-:-:S06]  /*10200*/  WARPGROUP.ARRIVE ;  /* 0x00000000000079c5 */ /* 0x000fcc0000000000 */
[----:B------:R-:W-:Y:S01]  /*10210*/  HGMMA.64x16x16.F32.BF16 R80, gdesc[UR12], RZ, !UPT, gsb0 ;  /* 0x002000000c5079f0 */ /* 0x000fe2000c0018ff */
[----:B------:R-:W-:Y:S01]  /*10220*/  UMOV UR12, UR36 ;  /* 0x00000024000c7c82 */ /* 0x000fe20008000000 */
[----:B------:R-:W-:Y:S01]  /*10230*/  UMOV UR13, UR37 ;  /* 0x00000025000d7c82 */ /* 0x000fe20008000000 */
        /* <DEDUP_REMOVED lines=20> */
[----:B------:R-:W-:Y:S01]  /*10380*/  UMOV UR20, UR28 ;  /* 0x0000001c00147c82 */ /* 0x000fe20008000000 */
[----:B------:R-:W-:Y:S01]  /*10390*/  UMOV UR21, UR29 ;  /* 0x0000001d00157c82 */ /* 0x000fe20008000000 */
[C---:B------:R-:W-:Y:S01]  /*103a0*/  R2UR UR28, R8.reuse ;  /* 0x00000000081c72ca */ /* 0x040fe200000e0000 */
[----:B------:R-:W-:Y:S01]  /*103b0*/  UMOV UR22, UR32 ;  /* 0x0000002000167c82 */ /* 0x000fe20008000000 */
[C---:B------:R-:W-:Y:S01]  /*103c0*/  R2UR UR29, R9.reuse ;  /* 0x00000000091d72ca */ /* 0x040fe200000e0000 */
[----:B------:R-:W-:Y:S01]  /*103d0*/  UMOV UR23, UR33 ;  /* 0x0000002100177c82 */ /* 0x000fe20008000000 */
[----:B------:R-:W-:Y:S02]  /*103e0*/  R2UR UR32, R8 ;  /* 0x00000000082072ca */ /* 0x000fe400000e0000 */
[----:B------:R-:W-:Y:S01]  /*103f0*/  R2UR UR33, R9 ;  /* 0x00000000092172ca */ /* 0x000fe200000e0000 */
[----:B------:R-:W-:-:S02]  /*10400*/  WARPGROUP.DEPBAR.LE gsb0, 0x0 ;  /* 0x00008000000079c5 */ /* 0x000fc40000010000 */
        /* <DEDUP_REMOVED lines=9> */
[----:B------:R-:W-:Y:S01]  /*104a0*/  UMOV UR35, UR41 ;  /* 0x0000002900237c82 */ /* 0x000fe20008000000 */
[----:B------:R-:W-:Y:S02]  /*104b0*/  R2UR UR40, R8 ;  /* 0x00000000082872ca */ /* 0x000fe400000e0000 */
[----:B------:R-:W-:Y:S02]  /*104c0*/  R2UR UR41, R9 ;  /* 0x00000000092972ca */ /* 0x000fe400000e0000 */
[----:B------:R-:W-:Y:S02]  /*104d0*/  R2UR UR32, R12 ;  /* 0x000000000c2072ca */ /* 0x000fe400000e0000 */
[----:B------:R-:W-:Y:S01]  /*104e0*/  R2UR UR33, R13 ;  /* 0x000000000d2172ca */ /* 0x000fe200000e0000 */
        /* <DEDUP_REMOVED lines=8> */
[----:B------:R-:W-:Y:S01]  /*10570*/  UMOV UR42, UR22 ;  /* 0x00000016002a7c82 */ /* 0x000fe20008000000 */
[----:B------:R-:W-:Y:S01]  /*10580*/  UMOV UR43, UR23 ;  /* 0x00000017002b7c82 */ /* 0x000fe20008000000 */
[----:B------:R-:W-:Y:S01]  /*10590*/  R2UR UR22, R152 ;  /* 0x00000000981672ca */ /* 0x000fe200000e0000 */
[----:B------:R-:W-:Y:S01]  /*105a0*/  VIADD R152, R150, 0x4c0 ;  /* 0x000004c096987836 */ /* 0x000fe20000000000 */
[----:B------:R-:W-:Y:S01]  /*105b0*/  R2UR UR23, R153 ;  /* 0x00000000991772ca */ /* 0x000fe200000e0000 */
[----:B------:R-:W-:-:S03]  /*105c0*/  IMAD.MOV.U32 R153, RZ, RZ, -0x7fffffe0 ;  /* 0x80000020ff997424 */ /* 0x000fc600078e00ff */
[----:B------:R-:W-:Y:S02]  /*105d0*/  R2UR UR38, R152 ;  /* 0x00000000982672ca */ /* 0x000fe400000e0000 */
[----:B------:R-:W-:-:S05]  /*105e0*/  R2UR UR39, R153 ;  /* 0x00000000992772ca */ /* 0x000fca00000e0000 */
[----:B----4-:R-:W-:Y:S01]  /*105f0*/  MOV R15, UR22 ;  /* 0x00000016000f7c02 */ /* 0x010fe20008000f00 */
[----:B------:R-:W-:Y:S01]  /*10600*/  UMOV UR22, UR20 ;  /* 0x0000001400167c82 */ /* 0x000fe20008000000 */
[----:B------:R-:W-:Y:S01]  /*10610*/  MOV R16, UR23 ;  /* 0x0000001700107c02 */ /* 0x000fe20008000f00 */
[----:B------:R-:W-:Y:S01]  /*10620*/  UMOV UR23, UR21 ;  /* 0x0000001500177c82 */ /* 0x000fe20008000000 */
[----:B------:R-:W-:Y:S02]  /*10630*/  R2UR UR20, R12 ;  /* 0x000000000c1472ca */ /* 0x000fe400000e0000 */
[----:B------:R-:W-:Y:S02]  /*10640*/  MOV R153, UR38 ;  /* 0x0000002600997c02 */ /* 0x000fe40008000f00 */
[----:B------:R-:W-:Y:S02]  /*10650*/  MOV R157, UR39 ;  /* 0x00000027009d7c02 */ /* 0x000fe40008000f00 */
[----:B------:R-:W-:Y:S01]  /*10660*/  R2UR UR38, R20 ;  /* 0x00000000142672ca */ /* 0x000fe200000e0000 */
[----:B------:R-:W-:Y:S01]  /*10670*/  VIADD R20, R150, 0x500 ;  /* 0x0000050096147836 */ /* 0x000fe20000000000 */
[----:B------:R-:W-:Y:S01]  /*10680*/  R2UR UR39, R21 ;  /* 0x00000000152772ca */ /* 0x000fe200000e0000 */
[----:B------:R-:W-:Y:S01]  /*10690*/  IMAD.MOV.U32 R21, RZ, RZ, -0x7fffffe0 ;  /* 0x80000020ff157424 */ /* 0x000fe200078e00ff */
[----:B------:R-:W-:-:S02]  /*106a0*/  R2UR UR21, R13 ;  /* 0x000000000d1572ca */ /* 0x000fc400000e0000 */
[----:B------:R-:W-:Y:S02]  /*106b0*/  R2UR UR40, R12 ;  /* 0x000000000c2872ca */ /* 0x000fe400000e0000 */
[----:B------:R-:W-:Y:S02]  /*106c0*/  R2UR UR41, R13 ;  /* 0x000000000d2972ca */ /* 0x000fe400000e0000 */
[----:B------:R-:W-:Y:S01]  /*106d0*/  R2UR UR30, R20 ;  /* 0x00000000141e72ca */ /* 0x000fe200000e0000 */
[----:B------:R-:W-:Y:S01]  /*106e0*/  VIADD R20, R150, 0x540 ;  /* 0x0000054096147836 */ /* 0x000fe20000000000 */
[----:B------:R-:W-:Y:S01]  /*106f0*/  R2UR UR31, R21 ;  /* 0x00000000151f72ca */ /* 0x000fe200000e0000 */
[----:B------:R-:W-:-:S03]  /*10700*/  IMAD.MOV.U32 R21, RZ, RZ, -0x7fffffe0 ;  /* 0x80000020ff157424 */ /* 0x000fc600078e00ff */
[----:B------:R-:W-:Y:S01]  /*10710*/  R2UR UR26, R20 ;  /* 0x00000000141a72ca */ /* 0x000fe200000e0000 */
[----:B------:R-:W-:Y:S01]  /*10720*/  IMAD.MOV.U32 R20, RZ, RZ, R0 ;  /* 0x000000ffff147224 */ /* 0x000fe200078e0000 */
[----:B------:R-:W-:-:S05]  /*10730*/  R2UR UR27, R21 ;  /* 0x00000000151b72ca */ /* 0x000fca00000e0000 */
[----:B------:R-:W-:Y:S01]  /*10740*/  MOV R151, UR30 ;  /* 0x0000001e00977c02 */ /* 0x000fe20008000f00 */
[----:B------:R-:W-:Y:S01]  /*10750*/  UMOV UR30, UR58 ;  /* 0x0000003a001e7c82 */ /* 0x000fe20008000000 */
[----:B------:R-:W-:Y:S01]  /*10760*/  MOV R152, UR31 ;  /* 0x0000001f00987c02 */ /* 0x000fe20008000f00 */
[----:B------:R-:W-:Y:S02]  /*10770*/  WARPGROUP.DEPBAR.LE gsb0, 0x0 ;  /* 0x00008000000079c5 */ /* 0x000fe40000010000 */
[----:B------:R-:W-:Y:S01]  /*10780*/  WARPGROUP.ARRIVE ;  /* 0x00000000000079c5 */ /* 0x000fe20000000000 */
[----:B------:R-:W-:Y:S01]  /*10790*/  UMOV UR31, UR59 ;  /* 0x0000003b001f7c82 */ /* 0x000fe20008000000 */
[----:B------:R-:W-:Y:S02]  /*107a0*/  R2UR UR59, R20 ;  /* 0x00000000143b72ca */ /* 0x000fe400000e0000 */
[----:B------:R-:W-:Y:S02]  /*107b0*/  R2UR UR58, R25 ;  /* 0x00000000193a72ca */ /* 0x000fe400000e0000 */
[----:B------:R-:W-:Y:S01]  /*107c0*/  HGMMA.64x16x16.F32.BF16 R88, gdesc[UR44], R88, gsb0 ;  /* 0x002000002c5879f0 */ /* 0x000fe20008001858 */
[----:B------:R-:W-:Y:S01]  /*107d0*/  R2UR UR44, R12 ;  /* 0x000000000c2c72ca */ /* 0x000fe200000e0000 */
[----:B------:R-:W-:Y:S01]  /*107e0*/  UMOV UR46, UR16 ;  /* 0x00000010002e7c82 */ /* 0x000fe20008000000 */
[----:B------:R-:W-:Y:S01]  /*107f0*/  R2UR UR45, R13 ;  /* 0x000000000d2d72ca */ /* 0x000fe200000e0000 */
[----:B------:R-:W-:Y:S01]  /*10800*/  UMOV UR47, UR17 ;  /* 0x00000011002f7c82 */ /* 0x000fe20008000000 */
[----:B------:R-:W-:-:S02]  /*10810*/  MOV R14, UR27 ;  /* 0x0000001b000e7c02 */ /* 0x000fc40008000f00 */
[----:B------:R-:W-:Y:S02]  /*10820*/  MOV R0, UR26 ;  /* 0x0000001a00007c02 */ /* 0x000fe40008000f00 */
[C---:B------:R-:W-:Y:S02]  /*10830*/  R2UR UR24, R10.reuse ;  /* 0x000000000a1872ca */ /* 0x040fe400000e0000 */
[C---:B------:R-:W-:Y:S02]  /*10840*/  R2UR UR25, R11.reuse ;  /* 0x000000000b1972ca */ /* 0x040fe400000e0000 */
[----:B------:R-:W-:Y:S02]  /*10850*/  R2UR UR28, R10 ;  /* 0x000000000a1c72ca */ /* 0x000fe400000e0000 */
[----:B------:R-:W-:Y:S01]  /*10860*/  R2UR UR29, R11 ;  /* 0x000000000b1d72ca */ /* 0x000fe200000e0000 */
[----:B------:R-:W-:Y:S01]  /*10870*/  VIADD R20, R150, 0x580 ;  /* 0x0000058096147836 */ /* 0x000fe20000000000 */
[----:B------:R-:W-:Y:S01]  /*10880*/  R2UR UR26, R22 ;  /* 0x00000000161a72ca */ /* 0x000fe200000e0000 */
[----:B------:R-:W-:Y:S01]  /*10890*/  IMAD.MOV.U32 R21, RZ, RZ, -0x7fffffe0 ;  /* 0x80000020ff157424 */ /* 0x000fe200078e00ff */
[----:B------:R-:W-:Y:S01]  /*108a0*/  R2UR UR27, R23 ;  /* 0x00000000171b72ca */ /* 0x000fe200000e0000 */
[----:B------:R0:W5:Y:S01]  /*108b0*/  LDL.LU R25, [R1+0xb4] ;  /* 0x0000b40001197983 */ /* 0x0001620000300800 */
[----:B------:R-:W-:-:S02]  /*108c0*/  WARPGROUP.DEPBAR.LE gsb0, 0x0 ;  /* 0x00008000000079c5 */ /* 0x000fc40000010000 */
[----:B------:R-:W-:-:S06]  /*108d0*/  WARPGROUP.ARRIVE ;  /* 0x00000000000079c5 */ /* 0x000fcc0000000000 */
[----:B------:R-:W-:Y:S01]  /*108e0*/  HGMMA.64x16x16.F32.BF16 R80, gdesc[UR48], R80, gsb0 ;  /* 0x00200000305079f0 */ /* 0x000fe20008001850 */
[----:B------:R-:W-:Y:S01]  /*108f0*/  R2UR UR48, R12 ;  /* 0x000000000c3072ca */ /* 0x000fe200000e0000 */
[----:B------:R-:W-:Y:S01]  /*10900*/  UMOV UR50, UR12 ;  /* 0x0000000c00327c82 */ /* 0x000fe20008000000 */
[----:B------:R-:W-:Y:S01]  /*10910*/  R2UR UR49, R13 ;  /* 0x000000000d3172ca */ /* 0x000fe200000e0000 */
[----:B------:R-:W-:Y:S01]  /*10920*/  UMOV UR51, UR13 ;  /* 0x0000000d00337c82 */ /* 0x000fe20008000000 */
[----:B------:R-:W-:Y:S02]  /*10930*/  WARPGROUP.DEPBAR.LE gsb0, 0x0 ;  /* 0x00008000000079c5 */ /* 0x000fe40000010000 */
[----:B------:R-:W-:-:S06]  /*10940*/  WARPGROUP.ARRIVE ;  /* 0x00000000000079c5 */ /* 0x000fcc0000000000 */
[----:B------:R-:W-:Y:S01]  /*10950*/  HGMMA.64x16x16.F32.BF16 R72, gdesc[UR52], R72, gsb0 ;  /* 0x00200000344879f0 */ /* 0x000fe20008001848 */
[----:B------:R-:W-:Y:S01]  /*10960*/  UMOV UR54, UR4 ;  /* 0x0000000400367c82 */ /* 0x000fe20008000000 */
[----:B------:R-:W-:Y:S01]  /*10970*/  UMOV UR55, UR5 ;  /* 0x0000000500377c82 */ /* 0x000fe20008000000 */
[C---:B------:R-:W-:Y:S02]  /*10980*/  R2UR UR4, R12.reuse ;  /* 0x000000000c0472ca */ /* 0x040fe400000e0000 */
[C---:B------:R-:W-:Y:S02]  /*10990*/  R2UR UR5, R13.reuse ;  /* 0x000000000d0572ca */ /* 0x040fe400000e0000 */
        /* <DEDUP_REMOVED lines=29> */
[----:B------:R-:W-:Y:S01]  /*10b70*/  R2UR UR57, R13 ;  /* 0x000000000d3972ca */ /* 0x000fe200000e0000 */
[----:B------:R-:W-:Y:S02]  /*10b80*/  WARPGROUP.DEPBAR.LE gsb0, 0x0 ;  /* 0x00008000000079c5 */ /* 0x000fe40000010000 */
[----:B------:R-:W-:-:S10]  /*10b90*/  WARPGROUP.ARRIVE ;  /* 0x00000000000079c5 */ /* 0x000fd40000000000 */
[----:B------:R-:W-:Y:S01]  /*10ba0*/  HGMMA.64x16x16.F32.BF16 R72, gdesc[UR56], R72, gsb0 ;  /* 0x00200000384879f0 */ /* 0x000fe20008001848 */
[----:B------:R-:W-:Y:S02]  /*10bb0*/  R2UR UR56, R10 ;  /* 0x000000000a3872ca */ /* 0x000fe400000e0000 */
[----:B------:R-:W-:Y:S01]  /*10bc0*/  R2UR UR57, R11 ;  /* 0x000000000b3972ca */ /* 0x000fe200000e0000 */
[----:B------:R-:W-:Y:S01]  /*10bd0*/  UMOV UR58, UR60 ;  /* 0x0000003c003a7c82 */ /* 0x000fe20008000000 */
[----:B------:R-:W-:Y:S01]  /*10be0*/  UMOV UR59, UR61 ;  /* 0x0000003d003b7c82 */ /* 0x000fe20008000000 */
[----:B------:R-:W-:Y:S02]  /*10bf0*/  WARPGROUP.DEPBAR.LE gsb0, 0x0 ;  /* 0x00008000000079c5 */ /* 0x000fe40000010000 */
[----:B------:R-:W-:-:S08]  /*10c00*/  WARPGROUP.ARRIVE ;  /* 0x00000000000079c5 */ /* 0x000fd00000000000 */
[----:B------:R-:W-:Y:S03]  /*10c10*/  HGMMA.64x16x16.F32.BF16 R136, gdesc[UR56], R136, gsb0 ;  /* 0x00200000388879f0 */ /* 0x000fe60008001888 */
[----:B------:R-:W-:Y:S02]  /*10c20*/  WARPGROUP.DEPBAR.LE gsb0, 0x0 ;  /* 0x00008000000079c5 */ /* 0x000fe40000010000 */
[----:B------:R-:W-:-:S06]  /*10c30*/  WARPGROUP.ARRIVE ;  /* 0x00000000000079c5 */ /* 0x000fcc0000000000 */
[----:B------:R-:W-:Y:S03]  /*10c40*/  HGMMA.64x16x16.F32.BF16 R128, gdesc[UR24], R128, gsb0 ;  /* 0x00200000188079f0 */ /* 0x000fe60008001880 */
[----:B------:R-:W-:Y:S02]  /*10c50*/  WARPGROUP.DEPBAR.LE gsb0, 0x0 ;  /* 0x00008000000079c5 */ /* 0x000fe40000010000 */
[----:B------:R-:W-:-:S06]  /*10c60*/  WARPGROUP.ARRIVE ;  /* 0x00000000000079c5 */ /* 0x000fcc0000000000 */
[----:B------:R-:W-:Y:S01]  /*10c70*/  HGMMA.64x16x16.F32.BF16 R120, gdesc[UR28], R120, gsb0 ;  /* 0x002000001c7879f0 */ /* 0x000fe20008001878 */
[----:B------:R-:W-:Y:S02]  /*10c80*/  R2UR UR36, R10 ;  /* 0x000000000a2472ca */ /* 0x000fe400000e0000 */
[----:B------:R-:W-:Y:S01]  /*10c90*/  R2UR UR37, R11 ;  /* 0x000000000b2572ca */ /* 0x000fe200000e0000 */
[----:B------:R-:W-:Y:S01]  /*10ca0*/  UMOV UR38, UR8 ;  /* 0x0000000800267c82 */ /* 0x000fe20008000000 */
[----:B------:R-:W-:Y:S01]  /*10cb0*/  UMOV UR39, UR9 ;  /* 0x0000000900277c82 */ /* 0x000fe20008000000 */
[----:B------:R-:W-:Y:S02]  /*10cc0*/  WARPGROUP.DEPBAR.LE gsb0, 0x0 ;  /* 0x00008000000079c5 */ /* 0x000fe40000010000 */
[----:B------:R-:W-:-:S08]  /*10cd0*/  WARPGROUP.ARRIVE ;  /* 0x00000000000079c5 */ /* 0x000fd00000000000 */
[----:B------:R-:W-:Y:S01]  /*10ce0*/  HGMMA.64x16x16.F32.BF16 R112, gdesc[UR36], R112, gsb0 ;  /* 0x00200000247079f0 */ /* 0x000fe20008001870 */
[----:B------:R-:W-:Y:S02]  /*10cf0*/  R2UR UR20, R10 ;  /* 0x000000000a1472ca */ /* 0x000fe400000e0000 */
[----:B------:R-:W-:Y:S01]  /*10d00*/  R2UR UR21, R11 ;  /* 0x000000000b1572ca */ /* 0x000fe200000e0000 */
[----:B------:R-:W-:Y:S02]  /*10d10*/  WARPGROUP.DEPBAR.LE gsb0, 0x0 ;  /* 0x00008000000079c5 */ /* 0x000fe40000010000 */
[----:B------:R-:W-:-:S10]  /*10d20*/  WARPGROUP.ARRIVE ;  /* 0x00000000000079c5 */ /* 0x000fd40000000000 */
[----:B------:R-:W-:Y:S01]  /*10d30*/  HGMMA.64x16x16.F32.BF16 R104, gdesc[UR20], R104, gsb0 ;  /* 0x00200000146879f0 */ /* 0x000fe20008001868 */
[----:B------:R-:W-:Y:S02]  /*10d40*/  R2UR UR7, R24 ;  /* 0x00000000180772ca */ /* 0x000fe400000e0000 */
[----:B------:R-:W-:Y:S01]  /*10d50*/  R2UR UR6, R19 ;  /* 0x00000000130672ca */ /* 0x000fe200000e0000 */
[----:B------:R0:W5:Y:S01]  /*10d60*/  LDL.LU R24, [R1+0xb0] ;  /* 0x0000b00001187983 */ /* 0x0001620000300800 */
[----:B------:R-:W-:Y:S02]  /*10d70*/  R2UR UR4, R10 ;  /* 0x000000000a0472ca */ /* 0x000fe400000e0000 */
[----:B------:R-:W-:Y:S01]  /*10d80*/  R2UR UR5, R11 ;  /* 0x000000000b0572ca */ /* 0x000fe200000e0000 */
[----:B------:R0:W5:Y:S01]  /*10d90*/  LDL.LU R19, [R1+0xac] ;  /* 0x0000ac0001137983 */ /* 0x0001620000300800 */
[----:B------:R-:W-:Y:S02]  /*10da0*/  WARPGROUP.DEPBAR.LE gsb0, 0x0 ;  /* 0x00008000000079c5 */ /* 0x000fe40000010000 */
[----:B------:R-:W-:-:S09]  /*10db0*/  WARPGROUP.ARRIVE ;  /* 0x00000000000079c5 */ /* 0x000fd20000000000 */
        /* <DEDUP_REMOVED lines=17> */
[----:B------:R-:W-:Y:S02]  /*10ed0*/  R2UR UR22, R15 ;  /* 0x000000000f1672ca */ /* 0x000fe400000e0000 */
        /* <DEDUP_REMOVED lines=33> */
[----:B------:R-:W-:Y:S02]  /*110f0*/  VIADD R20, R150, 0x5c0 ;  /* 0x000005c096147836 */ /* 0x000fe40000000000 */
[----:B------:R-:W-:Y:S01]  /*11100*/  IMAD.MOV.U32 R21, RZ, RZ, -0x7fffffe0 ;  /* 0x80000020ff157424 */ /* 0x000fe200078e00ff */
[----:B------:R-:W-:Y:S02]  /*11110*/  R2UR UR40, R6 ;  /* 0x00000000062872ca */ /* 0x000fe400000e0000 */
[----:B------:R-:W-:Y:S02]  /*11120*/  R2UR UR42, R20 ;  /* 0x00000000142a72ca */ /* 0x000fe400000e0000 */
[----:B------:R-:W-:Y:S02]  /*11130*/  R2UR UR43, R21 ;  /* 0x00000000152b72ca */ /* 0x000fe400000e0000 */
[----:B------:R-:W-:Y:S01]  /*11140*/  R2UR UR41, R7 ;  /* 0x00000000072972ca */ /* 0x000fe200000e0000 */
[----:B------:R-:W-:-:S02]  /*11150*/  WARPGROUP.DEPBAR.LE gsb0, 0x0 ;  /* 0x00008000000079c5 */ /* 0x000fc40000010000 */
        /* <DEDUP_REMOVED lines=70> */
[----:B------:R-:W-:-:S02]  /*115c0*/  R2UR UR17, R5 ;  /* 0x00000000051172ca */ /* 0x000fc400000e0000 */
[----:B------:R-:W-:Y:S02]  /*115d0*/  R2UR UR61, R18 ;  /* 0x00000000123d72ca */ /* 0x000fe400000e0000 */
[----:B------:R0:W5:Y:S01]  /*115e0*/  LDL.LU R18, [R1+0xa8] ;  /* 0x0000a80001127983 */ /* 0x0001620000300800 */
[----:B------:R-:W-:-:S03]  /*115f0*/  R2UR UR60, R17 ;  /* 0x00000000113c72ca */ /* 0x000fc600000e0000 */
[----:B------:R0:W5:Y:S04]  /*11600*/  LDL.LU R17, [R1+0xa4] ;  /* 0x0000a40001117983 */ /* 0x0001680000300800 */
[----:B------:R0:W5:Y:S04]  /*11610*/  LDL.LU R16, [R1+0xa0] ;  /* 0x0000a00001107983 */ /* 0x0001680000300800 */
[----:B------:R0:W5:Y:S01]  /*11620*/  LDL.LU R15, [R1+0x9c] ;  /* 0x00009c00010f7983 */ /* 0x0001620000300800 */
[----:B------:R-:W-:Y:S02]  /*11630*/  WARPGROUP.DEPBAR.LE gsb0, 0x0 ;  /* 0x00008000000079c5 */ /* 0x000fe40000010000 */
[----:B------:R-:W-:-:S06]  /*11640*/  WARPGROUP.ARRIVE ;  /* 0x00000000000079c5 */ /* 0x000fcc0000000000 */
        /* <DEDUP_REMOVED lines=36> */
[----:B------:R-:W-:Y:S03]  /*11890*/  HGMMA.64x16x16.F32.BF16 R72, gdesc[UR32], R72, gsb0 ;  /* 0x00200000204879f0 */ /* 0x000fe60008001848 */
[----:B------:R-:W-:Y:S02]  /*118a0*/  WARPGROUP.DEPBAR.LE gsb0, 0x0 ;  /* 0x00008000000079c5 */ /* 0x000fe40000010000 */
[----:B0-----:R-:W-:Y:S05]  /*118b0*/  @P2 BRA `(.L_x_426) ;  /* 0x0000000000302947 */ /* 0x001fea0003800000 */
[----:B------:R-:W-:Y:S05]  /*118c0*/  @!P0 BRA `(.L_x_427) ;  /* 0x0000000000048947 */ /* 0x000fea0003800000 */
[----:B------:R-:W-:Y:S01]  /*118d0*/  BPT.TRAP 0x1 ;  /* 0x000000040000795c */ /* 0x000fe20000300000 */
.L_x_427:
[----:B------:R-:W-:Y:S01]  /*118e0*/  SHF.L.U32 R0, R156, 0x1f, RZ ;  /* 0x0000001f9c007819 */ /* 0x000fe200000006ff */
[----:B-----5:R-:W-:-:S04]  /*118f0*/  IMAD R14, R15, 0x8, R18 ;  /* 0x000000080f0e7824 */ /* 0x020fc800078e0212 */
[----:B------:R0:W1:Y:S01]  /*11900*/  SYNCS.PHASECHK.TRANS64.TRYWAIT P2, [R14+URZ+0x31c50], R0 ;  /* 0x031c50000e0075a7 */ /* 0x000062000804017f */
[----:B------:R-:W-:Y:S05]  /*11910*/  @!P0 BRA `(.L_x_428) ;  /* 0x0000000000048947 */ /* 0x000fea0003800000 */
[----:B------:R-:W-:Y:S01]  /*11920*/  BPT.TRAP 0x1 ;  /* 0x000000040000795c */ /* 0x000fe20000300000 */
.L_x_428:
[----:B------:R-:W-:Y:S04]  /*11930*/  BSSY B0, `(.L_x_426) ;  /* 0x0000004000007945 */ /* 0x000fe80003800000 */
[----:B-1----:R-:W-:Y:S05]  /*11940*/  @P2 BRA `(.L_x_429) ;  /* 0x0000000000082947 */ /* 0x002fea0003800000 */
[----:B------:R-:W1:Y:S02]  /*11950*/  SYNCS.PHASECHK.TRANS64.TRYWAIT P2, [R14+URZ+0x31c50], R0 ;  /* 0x031c50000e0075a7 */ /* 0x000e64000804017f */
[----:B-1----:R-:W-:Y:S05]  /*11960*/  @!P2 BRA `(.L_x_430) ;  /* 0x000000a000dca947 */ /* 0x002fea0003800000 */
.L_x_429:
[----:B------:R-:W-:Y:S05]  /*11970*/  BSYNC B0 ;  /* 0x0000000000007941 */ /* 0x000fea0003800000 */
.L_x_426:
[----:B------:R-:W2:Y:S01]  /*11980*/  LDL.LU R22, [R1+0x20] ;  /* 0x0000200001167983 */ /* 0x000ea20000300800 */
[----:B01----:R-:W-:Y:S01]  /*11990*/  FMNMX.FTZ R0, R136, R154, !PT ;  /* 0x0000009a88007209 */ /* 0x003fe20007810000 */
[----:B------:R-:W-:Y:S05]  /*119a0*/  WARPSYNC.ALL ;  /* 0x0000000000007948 */ /* 0x000fea0003800000 */
[----:B------:R-:W-:Y:S01]  /*119b0*/  FMNMX.FTZ R0, R137, R0, !PT ;  /* 0x0000000089007209 */ /* 0x000fe20007810000 */
[----:B------:R-:W-:-:S03]  /*119c0*/  ULDC UR4, c[0x0][0x988] ;  /* 0x0002620000047ab9 */ /* 0x000fc60000000800 */
        /* <DEDUP_REMOVED lines=33> */
[----:B------:R-:W-:-:S05]  /*11be0*/  FMNMX.FTZ R0, R77, R0, !PT ;  /* 0x000000004d007209 */ /* 0x000fca0007810000 */
[----:B------:R-:W0:Y:S02]  /*11bf0*/  SHFL.BFLY PT, R14, R0, 0x2, 0x1f ;  /* 0x0c401f00000e7f89 */ /* 0x000e2400000e0000 */
[----:B0-----:R-:W-:-:S05]  /*11c00*/  FMNMX.FTZ R0, R0, R14, !PT ;  /* 0x0000000e00007209 */ /* 0x001fca0007810000 */
[----:B------:R-:W0:Y:S02]  /*11c10*/  SHFL.BFLY PT, R14, R0, 0x1, 0x1f ;  /* 0x0c201f00000e7f89 */ /* 0x000e2400000e0000 */
[----:B0-----:R-:W-:Y:S01]  /*11c20*/  FMNMX.FTZ R0, R0, R14, !PT ;  /* 0x0000000e00007209 */ /* 0x001fe20007810000 */
[----:B------:R-:W-:-:S04]  /*11c30*/  IMAD.U32 R14, RZ, RZ, UR4 ;  /* 0x00000004ff0e7e24 */ /* 0x000fc8000f8e00ff */
[C---:B------:R-:W-:Y:S01]  /*11c40*/  FMUL.FTZ R21, R0.reuse, R14 ;  /* 0x0000000e00157220 */ /* 0x040fe20000410000 */
[----:B------:R-:W-:-:S03]  /*11c50*/  FADD.FTZ R20, -R0, R154 ;  /* 0x0000009a00147221 */ /* 0x000fc60000010100 */
[-CC-:B------:R-:W-:Y:S01]  /*11c60*/  FFMA.FTZ R151, R121, R14.reuse, -R21.reuse ;  /* 0x0000000e79977223 */ /* 0x180fe20000010815 */
[-C--:B------:R-:W-:Y:S01]  /*11c70*/  FMUL.FTZ R20, R20, R14.reuse ;  /* 0x0000000e14147220 */ /* 0x080fe20000410000 */
[----:B------:R-:W3:Y:S01]  /*11c80*/  LDL R121, [R1+0x50] ;  /* 0x0000500001797983 */ /* 0x000ee20000100800 */
        /* <DEDUP_REMOVED lines=14> */
[----:B------:R0:W2:Y:S01]  /*11d70*/  MUFU.EX2 R20, R136 ;  /* 0x0000008800147308 */ /* 0x0000a20000000800 */
[-CC-:B------:R-:W-:Y:S01]  /*11d80*/  FFMA.FTZ R156, R129, R14.reuse, -R21.reuse ;  /* 0x0000000e819c7223 */ /* 0x180fe20000010815 */
        /* <DEDUP_REMOVED lines=21> */
[----:B------:R-:W-:Y:S01]  /*11ee0*/  FFMA.FTZ R84, R77, R14, -R21 ;  /* 0x0000000e4d547223 */ /* 0x000fe20000010815 */
[----:B------:R-:W-:Y:S01]  /*11ef0*/  MUFU.EX2 R141, R141 ;  /* 0x0000008d008d7308 */ /* 0x000fe20000000800 */
[----:B-----5:R-:W-:Y:S01]  /*11f00*/  WARPGROUP.ARRIVE ;  /* 0x00000000000079c5 */ /* 0x020fe20000000000 */
[----:B0-----:R-:W4:Y:S01]  /*11f10*/  LDL.LU R136, [R1+0x24] ;  /* 0x0000240001887983 */ /* 0x001f220000300800 */
[----:B--2---:R-:W-:-:S05]  /*11f20*/  FFMA.FTZ R21, R80, R22, R20 ;  /* 0x0000001650157223 */ /* 0x004fca0000010014 */
[----:B------:R-:W0:Y:S01]  /*11f30*/  MUFU.EX2 R22, R140 ;  /* 0x0000008c00167308 */ /* 0x000e220000000800 */
[C---:B-1----:R-:W-:Y:S01]  /*11f40*/  FADD.FTZ R21, R137.reuse, R21 ;  /* 0x0000001589157221 */ /* 0x042fe20000010000 */
[----:B------:R-:W-:-:S03]  /*11f50*/  F2FP.BF16.F32.PACK_AB R20, R137, R20 ;  /* 0x000000148914723e */ /* 0x000fc600000010ff */
[----:B0-----:R-:W-:-:S04]  /*11f60*/  FADD.FTZ R21, R22, R21 ;  /* 0x0000001516157221 */ /* 0x001fc80000010000 */
[----:B------:R-:W-:Y:S01]  /*11f70*/  FADD.FTZ R137, R141, R21 ;  /* 0x000000158d897221 */ /* 0x000fe20000010000 */
        /* <DEDUP_REMOVED lines=38> */
[----:B------:R-:W0:Y:S01]  /*121e0*/  SHFL.BFLY PT, R72, R23, 0x1, 0x1f ;  /* 0x0c201f0017487f89 */ /* 0x000e2200000e0000 */
[----:B------:R-:W-:-:S05]  /*121f0*/  VIADD R21, R18, 0x200 ;  /* 0x0000020012157836 */ /* 0x000fca0000000000 */
[----:B------:R-:W-:-:S04]  /*12200*/  SHF.R.U32.HI R21, RZ, 0x4, R21 ;  /* 0x00000004ff157819 */ /* 0x000fc80000011615 */
[----:B------:R-:W-:-:S04]  /*12210*/  LOP3.LUT R21, R21, 0x3fff, RZ, 0xc0, !PT ;  /* 0x00003fff15157812 */ /* 0x000fc800078ec0ff */
[----:B------:R-:W-:Y:S02]  /*12220*/  LOP3.LUT R21, R21, 0x2400000, RZ, 0xfc, !PT ;  /* 0x0240000015157812 */ /* 0x000fe400078efcff */
[----:B0-----:R-:W-:-:S03]  /*12230*/  FMNMX.FTZ R72, R23, R72, !PT ;  /* 0x0000004817487209 */ /* 0x001fc60007810000 */
[----:B------:R-:W-:Y:S02]  /*12240*/  IMAD R76, R15, 0x6c0, R21 ;  /* 0x000006c00f4c7824 */ /* 0x000fe400078e0215 */
[----:B------:R-:W-:-:S04]  /*12250*/  FMUL.FTZ R81, R72, R14 ;  /* 0x0000000e48517220 */ /* 0x000fc80000410000 */
[----:B------:R-:W-:Y:S01]  /*12260*/  FFMA.FTZ R73, R78, R14, -R81 ;  /* 0x0000000e4e497223 */ /* 0x000fe20000010851 */
[----:B------:R-:W-:-:S05]  /*12270*/  VIADD R78, R76, 0x40 ;  /* 0x000000404c4e7836 */ /* 0x000fca0000000000 */
[----:B------:R-:W-:Y:S01]  /*12280*/  R2UR UR10, R78 ;  /* 0x000000004e0a72ca */ /* 0x000fe200000e0000 */
        /* <DEDUP_REMOVED lines=8> */
[C---:B------:R-:W-:Y:S01]  /*12310*/  VIADD R78, R76.reuse, 0x180 ;  /* 0x000001804c4e7836 */ /* 0x040fe20000000000 */
[----:B------:R-:W-:Y:S01]  /*12320*/  R2UR UR6, R76 ;  /* 0x000000004c0672ca */ /* 0x000fe200000e0000 */
[----:B------:R-:W-:-:S03]  /*12330*/  IMAD.MOV.U32 R77, RZ, RZ, -0x7fffffe0 ;  /* 0x80000020ff4d7424 */ /* 0x000fc600078e00ff */
[----:B------:R-:W-:Y:S01]  /*12340*/  R2UR UR30, R78 ;  /* 0x000000004e1e72ca */ /* 0x000fe200000e0000 */
[C---:B------:R-:W-:Y:S02]  /*12350*/  VIADD R78, R76.reuse, 0x1c0 ;  /* 0x000001c04c4e7836 */ /* 0x040fe40000000000 */
[----:B------:R-:W-:Y:S01]  /*12360*/  VIADD R76, R76, 0x200 ;  /* 0x000002004c4c7836 */ /* 0x000fe20000000000 */
[C---:B------:R-:W-:Y:S02]  /*12370*/  R2UR UR7, R77.reuse ;  /* 0x000000004d0772ca */ /* 0x040fe400000e0000 */
[----:B------:R-:W-:Y:S01]  /*12380*/  R2UR UR39, R77 ;  /* 0x000000004d2772ca */ /* 0x000fe200000e0000 */
[----:B------:R-:W-:Y:S01]  /*12390*/  IMAD.MOV.U32 R77, RZ, RZ, -0x3ffffff0 ;  /* 0xc0000010ff4d7424 */ /* 0x000fe200078e00ff */
[----:B------:R-:W-:Y:S02]  /*123a0*/  R2UR UR38, R76 ;  /* 0x000000004c2672ca */ /* 0x000fe400000e0000 */
[----:B---3--:R-:W-:-:S02]  /*123b0*/  LOP3.LUT R76, R121, 0x10000, RZ, 0xfc, !PT ;  /* 0x00010000794c7812 */ /* 0x008fc400078efcff */
[----:B------:R-:W-:Y:S02]  /*123c0*/  R2UR UR5, R77 ;  /* 0x000000004d0572ca */ /* 0x000fe400000e0000 */
[----:B------:R-:W-:-:S13]  /*123d0*/  R2UR UR4, R76 ;  /* 0x000000004c0472ca */ /* 0x000fda00000e0000 */
[----:B------:R-:W-:Y:S01]  /*123e0*/  HGMMA.64x96x16.F32.BF16 R24, gdesc[UR4].tnspB, R24, gsb0 ;  /* 0x41600000041879f0 */ /* 0x000fe20008001818 */
        /* <DEDUP_REMOVED lines=35> */
[----:B------:R-:W-:Y:S01]  /*12620*/  IMAD.MOV.U32 R79, RZ, RZ, -0x7fffffe0 ;  /* 0x80000020ff4f7424 */ /* 0x000fe200078e00ff */
[----:B------:R-:W-:Y:S01]  /*12630*/  R2UR UR34, R78 ;  /* 0x000000004e2272ca */ /* 0x000fe200000e0000 */
[----:B------:R-:W-:-:S03]  /*12640*/  VIADD R78, R76, 0x180 ;  /* 0x000001804c4e7836 */ /* 0x000fc60000000000 */
[C---:B------:R-:W-:Y:S02]  /*12650*/  R2UR UR11, R79.reuse ;  /* 0x000000004f0b72ca */ /* 0x040fe400000e0000 */
[C---:B------:R-:W-:Y:S02]  /*12660*/  R2UR UR15, R79.reuse ;  /* 0x000000004f0f72ca */ /* 0x040fe400000e0000 */
[C---:B------:R-:W-:Y:S02]  /*12670*/  R2UR UR19, R79.reuse ;  /* 0x000000004f1372ca */ /* 0x040fe400000e0000 */
[C---:B------:R-:W-:Y:S02]  /*12680*/  R2UR UR23, R79.reuse ;  /* 0x000000004f1772ca */ /* 0x040fe400000e0000 */
[C---:B------:R-:W-:Y:S02]  /*12690*/  R2UR UR27, R79.reuse ;  /* 0x000000004f1b72ca */ /* 0x040fe400000e0000 */
[----:B------:R-:W-:-:S02]  /*126a0*/  R2UR UR31, R79 ;  /* 0x000000004f1f72ca */ /* 0x000fc400000e0000 */
[----:B------:R-:W-:Y:S01]  /*126b0*/  R2UR UR35, R79 ;  /* 0x000000004f2372ca */ /* 0x000fe200000e0000 */
[----:B------:R-:W-:Y:S01]  /*126c0*/  IMAD.MOV.U32 R79, RZ, RZ, -0x3ffffff0 ;  /* 0xc0000010ff4f7424 */ /* 0x000fe200078e00ff */
[----:B------:R-:W-:-:S04]  /*126d0*/  R2UR UR8, R78 ;  /* 0x000000004e0872ca */ /* 0x000fc800000e0000 */
[----:B------:R-:W-:Y:S01]  /*126e0*/  R2UR UR9, R79 ;  /* 0x000000004f0972ca */ /* 0x000fe200000e0000 */
[----:B------:R-:W-:Y:S02]  /*126f0*/  WARPGROUP.DEPBAR.LE gsb0, 0x0 ;  /* 0x00008000000079c5 */ /* 0x000fe40000010000 */
[----:B------:R-:W-:-:S10]  /*12700*/  WARPGROUP.ARRIVE ;  /* 0x00000000000079c5 */ /* 0x000fd40000000000 */
[----:B------:R-:W-:Y:S01]  /*12710*/  HGMMA.64x96x16.F32.BF16 R24, gdesc[UR8].tnspB, R24, gsb0 ;  /* 0x41600000081879f0 */ /* 0x000fe20008001818 */
[----:B------:R-:W-:Y:S02]  /*12720*/  VIADD R78, R76, 0x300 ;  /* 0x000003004c4e7836 */ /* 0x000fe40000000000 */
[----:B------:R-:W-:-:S03]  /*12730*/  IMAD.MOV.U32 R79, RZ, RZ, -0x3ffffff0 ;  /* 0xc0000010ff4f7424 */ /* 0x000fc600078e00ff */
[----:B------:R-:W-:Y:S02]  /*12740*/  R2UR UR12, R78 ;  /* 0x000000004e0c72ca */ /* 0x000fe400000e0000 */
[----:B------:R-:W-:Y:S01]  /*12750*/  R2UR UR13, R79 ;  /* 0x000000004f0d72ca */ /* 0x000fe200000e0000 */
[----:B------:R-:W-:Y:S02]  /*12760*/  VIADD R78, R76, 0x480 ;  /* 0x000004804c4e7836 */ /* 0x000fe40000000000 */
[----:B------:R-:W-:Y:S01]  /*12770*/  IMAD.MOV.U32 R79, RZ, RZ, -0x3ffffff0 ;  /* 0xc0000010ff4f7424 */ /* 0x000fe200078e00ff */
[----:B------:R-:W-:Y:S02]  /*12780*/  WARPGROUP.DEPBAR.LE gsb0, 0x0 ;  /* 0x00008000000079c5 */ /* 0x000fe40000010000 */
[----:B------:R-:W-:-:S07]  /*12790*/  WARPGROUP.ARRIVE ;  /* 0x00000000000079c5 */ /* 0x000fce0000000000 */
[----:B------:R-:W-:Y:S01]  /*127a0*/  HGMMA.64x96x16.F32.BF16 R24, gdesc[UR12].tnspB, R24, gsb0 ;  /* 0x416000000c1879f0 */ /* 0x000fe20008001818 */
[----:B------:R-:W-:Y:S02]  /*127b0*/  R2UR UR16, R78 ;  /* 0x000000004e1072ca */ /* 0x000fe400000e0000 */
[----:B------:R-:W-:Y:S01]  /*127c0*/  R2UR UR17, R79 ;  /* 0x000000004f1172ca */ /* 0x000fe200000e0000 */
[----:B------:R-:W-:Y:S02]  /*127d0*/  VIADD R78, R76, 0x600 ;  /* 0x000006004c4e7836 */ /* 0x000fe40000000000 */
[----:B------:R-:W-:-:S03]  /*127e0*/  IMAD.MOV.U32 R79, RZ, RZ, -0x3ffffff0 ;  /* 0xc0000010ff4f7424 */ /* 0x000fc600078e00ff */
[----:B------:R-:W-:Y:S01]  /*127f0*/  R2UR UR20, R78 ;  /* 0x000000004e1472ca */ /* 0x000fe200000e0000 */
[----:B------:R-:W-:Y:S02]  /*12800*/  WARPGROUP.DEPBAR.LE gsb0, 0x0 ;  /* 0x00008000000079c5 */ /* 0x000fe40000010000 */
[----:B------:R-:W-:-:S06]  /*12810*/  WARPGROUP.ARRIVE ;  /* 0x00000000000079c5 */ /* 0x000fcc0000000000 */
[----:B------:R-:W-:Y:S01]  /*12820*/  HGMMA.64x96x16.F32.BF16 R24, gdesc[UR16].tnspB, R24, gsb0 ;  /* 0x41600000101879f0 */ /* 0x000fe20008001818 */
[----:B------:R-:W-:Y:S01]  /*12830*/  R2UR UR21, R79 ;  /* 0x000000004f1572ca */ /* 0x000fe200000e0000 */
[----:B------:R-:W-:Y:S02]  /*12840*/  VIADD R78, R76, 0x780 ;  /* 0x000007804c4e7836 */ /* 0x000fe40000000000 */
[----:B------:R-:W-:-:S03]  /*12850*/  IMAD.MOV.U32 R79, RZ, RZ, -0x3ffffff0 ;  /* 0xc0000010ff4f7424 */ /* 0x000fc600078e00ff */
[----:B------:R-:W-:Y:S02]  /*12860*/  R2UR UR24, R78 ;  /* 0x000000004e1872ca */ /* 0x000fe400000e0000 */
[----:B------:R-:W-:Y:S01]  /*12870*/  R2UR UR25, R79 ;  /* 0x000000004f1972ca */ /* 0x000fe200000e0000 */
[----:B------:R-:W-:Y:S02]  /*12880*/  WARPGROUP.DEPBAR.LE gsb0, 0x0 ;  /* 0x00008000000079c5 */ /* 0x000fe40000010000 */
[----:B------:R-:W-:-:S06]  /*12890*/  WARPGROUP.ARRIVE ;  /* 0x00000000000079c5 */ /* 0x000fcc0000000000 */
[----:B------:R-:W-:Y:S01]  /*128a0*/  HGMMA.64x96x16.F32.BF16 R24, gdesc[UR20].tnspB, R24, gsb0 ;  /* 0x41600000141879f0 */ /* 0x000fe20008001818 */
        /* <DEDUP_REMOVED lines=21> */
[----:B------:R-:W-:Y:S02]  /*12a00*/  F2FP.BF16.F32.PACK_AB R22, R141, R22 ;  /* 0x000000168d16723e */ /* 0x000fe400000010ff */
[----:B------:R-:W0:Y:S01]  /*12a10*/  S2R R141, SR_TID.X ;  /* 0x00000000008d7919 */ /* 0x000e220000002100 */
[----:B------:R-:W-:-:S04]  /*12a20*/  FADD.FTZ R21, -R72, R155 ;  /* 0x0000009b48157221 */ /* 0x000fc80000010100 */
[----:B------:R-:W-:-:S04]  /*12a30*/  FMUL.FTZ R21, R21, R14 ;  /* 0x0000000e15157220 */ /* 0x000fc80000410000 */
[----:B------:R-:W-:Y:S01]  /*12a40*/  MUFU.EX2 R121, R21 ;  /* 0x0000001500797308 */ /* 0x000fe20000000800 */
[----:B------:R-:W-:Y:S02]  /*12a50*/  WARPGROUP.DEPBAR.LE gsb0, 0x0 ;  /* 0x00008000000079c5 */ /* 0x000fe40000010000 */
[----:B------:R-:W-:-:S06]  /*12a60*/  WARPGROUP.ARRIVE ;  /* 0x00000000000079c5 */ /* 0x000fcc0000000000 */
[----:B------:R-:W-:Y:S01]  /*12a70*/  HGMMA.64x96x16.F32.BF16 R24, gdesc[UR36].tnspB, R24, gsb0 ;  /* 0x41600000241879f0 */ /* 0x000fe20008001818 */
[----:B------:R-:W4:Y:S01]  /*12a80*/  MUFU.EX2 R21, R138 ;  /* 0x0000008a00157308 */ /* 0x000f220000000800 */
[----:B0-----:R-:W-:Y:S02]  /*12a90*/  SHF.R.U32.HI R140, RZ, 0x7, R141 ;  /* 0x00000007ff8c7819 */ /* 0x001fe4000001168d */
[----:B------:R-:W-:-:S03]  /*12aa0*/  ISETP.GE.U32.AND P2, PT, R141, 0x180, PT ;  /* 0x000001808d00780c */ /* 0x000fc60003f46070 */
[----:B------:R-:W-:Y:S02]  /*12ab0*/  VIADD R76, R140, 0x9 ;  /* 0x000000098c4c7836 */ /* 0x000fe40000000000 */
[----:B------:R-:W0:Y:S03]  /*12ac0*/  MUFU.EX2 R139, R139 ;  /* 0x0000008b008b7308 */ /* 0x000e260000000800 */
[----:B------:R-:W-:-:S05]  /*12ad0*/  SEL R76, R76, 0x9, !P2 ;  /* 0x000000094c4c7807 */ /* 0x000fca0005000000 */
[----:B------:R-:W1:Y:S08]  /*12ae0*/  MUFU.EX2 R23, R142 ;  /* 0x0000008e00177308 */ /* 0x000e700000000800 */
[----:B------:R-:W2:Y:S01]  /*12af0*/  MUFU.EX2 R143, R143 ;  /* 0x0000008f008f7308 */ /* 0x000ea20000000800 */
[----:B----4-:R-:W-:Y:S01]  /*12b00*/  FFMA.FTZ R77, R121, R136, R21 ;  /* 0x00000088794d7223 */ /* 0x010fe20000010015 */
[----:B------:R-:W-:-:S03]  /*12b10*/  @!P1 IMAD R15, R15, 0x8, R18 ;  /* 0x000000080f0f9824 */ /* 0x000fc600078e0212 */
[----:B0-----:R-:W-:Y:S01]  /*12b20*/  FADD.FTZ R77, R139, R77 ;  /* 0x0000004d8b4d7221 */ /* 0x001fe20000010000 */
[----:B------:R-:W-:Y:S01]  /*12b30*/  @!P1 VIADD R15, R15, 0x31c60 ;  /* 0x00031c600f0f9836 */ /* 0x000fe20000000000 */
[----:B------:R-:W-:Y:S02]  /*12b40*/  F2FP.BF16.F32.PACK_AB R21, R139, R21 ;  /* 0x000000158b15723e */ /* 0x000fe400000010ff */
[----:B-1----:R-:W-:Y:S02]  /*12b50*/  FADD.FTZ R77, R23, R77 ;  /* 0x0000004d174d7221 */ /* 0x002fe40000010000 */
[----:B------:R-:W-:Y:S01]  /*12b60*/  @!P1 PRMT R15, RZ, 0x654, R15 ;  /* 0x00000654ff0f9816 */ /* 0x000fe2000000000f */
[----:B------:R-:W0:Y:S01]  /*12b70*/  MUFU.EX2 R157, R157 ;  /* 0x0000009d009d7308 */ /* 0x000e220000000800 */
[----:B--2---:R-:W-:-:S07]  /*12b80*/  F2FP.BF16.F32.PACK_AB R23, R143, R23 ;  /* 0x000000178f17723e */ /* 0x004fce00000010ff */
[----:B------:R-:W-:Y:S08]  /*12b90*/  MUFU.EX2 R154, R154 ;  /* 0x0000009a009a7308 */ /* 0x000ff00000000800 */
[----:B------:R-:W-:Y:S01]  /*12ba0*/  MUFU.EX2 R131, R131 ;  /* 0x0000008300837308 */ /* 0x000fe20000000800 */
[----:B0-----:R-:W-:Y:S01]  /*12bb0*/  FADD.FTZ R137, R157, R137 ;  /* 0x000000899d897221 */ /* 0x001fe20000010000 */
[----:B------:R-:W-:-:S06]  /*12bc0*/  FADD.FTZ R77, R143, R77 ;  /* 0x0000004d8f4d7221 */ /* 0x000fcc0000010000 */
[----:B------:R-:W-:Y:S08]  /*12bd0*/  MUFU.EX2 R152, R152 ;  /* 0x0000009800987308 */ /* 0x000ff00000000800 */
[----:B------:R-:W-:Y:S01]  /*12be0*/  MUFU.EX2 R135, R135 ;  /* 0x0000008700877308 */ /* 0x000fe20000000800 */
[----:B------:R-:W-:Y:S02]  /*12bf0*/  WARPGROUP.DEPBAR.LE gsb0, 0x0 ;  /* 0x00008000000079c5 */ /* 0x000fe40000010000 */
[----:B------:R0:W-:Y:S06]  /*12c00*/  BAR.ARV R76, 0x100 ;  /* 0x0004004c0000751d */ /* 0x0001ec0000002000 */
[----:B0-----:R-:W-:-:S04]  /*12c10*/  @!P1 IMAD R76, R148, 0x8, R18 ;  /* 0x00000008944c9824 */ /* 0x001fc800078e0212 */
[----:B------:R-:W-:-:S05]  /*12c20*/  @!P1 VIADD R76, R76, 0x31c40 ;  /* 0x00031c404c4c9836 */ /* 0x000fca0000000000 */
[----:B------:R-:W-:-:S04]  /*12c30*/  @!P1 PRMT R76, RZ, 0x654, R76 ;  /* 0x00000654ff4c9816 */ /* 0x000fc8000000004c */
[----:B------:R0:W-:Y:S01]  /*12c40*/  @!P1 SYNCS.ARRIVE.TRANS64.RED.A1T0 RZ, [R76+URZ], RZ ;  /* 0x000000ff4cff99a7 */ /* 0x0001e2000810043f */
[----:B------:R1:W-:Y:S01]  /*12c50*/  @!P1 SYNCS.ARRIVE.TRANS64.RED.A1T0 RZ, [R15+URZ], RZ ;  /* 0x000000ff0fff99a7 */ /* 0x0003e2000810043f */
[----:B------:R2:W-:Y:S02]  /*12c60*/  STSM.16.M88.4 [R144+0x24300], R20 ;  /* 0x0243001490007844 */ /* 0x0005e40000000200 */
[----:B--2---:R-:W2:Y:S08]  /*12c70*/  MUFU.EX2 R20, R156 ;  /* 0x0000009c00147308 */ /* 0x004eb00000000800 */
[----:B------:R-:W3:Y:S08]  /*12c80*/  MUFU.EX2 R21, R130 ;  /* 0x0000008200157308 */ /* 0x000ef00000000800 */
[----:B------:R-:W4:Y:S01]  /*12c90*/  MUFU.EX2 R22, R153 ;  /* 0x0000009900167308 */ /* 0x000f220000000800 */
[----:B--2---:R-:W-:-:S07]  /*12ca0*/  FADD.FTZ R137, R20, R137 ;  /* 0x0000008914897221 */ /* 0x004fce0000010000 */
[----:B------:R-:W2:Y:S01]  /*12cb0*/  MUFU.EX2 R23, R134 ;  /* 0x0000008600177308 */ /* 0x000ea20000000800 */
[----:B---3--:R-:W-:Y:S01]  /*12cc0*/  FADD.FTZ R77, R21, R77 ;  /* 0x0000004d154d7221 */ /* 0x008fe20000010000 */
[----:B------:R-:W-:-:S06]  /*12cd0*/  FADD.FTZ R137, R154, R137 ;  /* 0x000000899a897221 */ /* 0x000fcc0000010000 */
[----:B0-----:R-:W0:Y:S01]  /*12ce0*/  MUFU.EX2 R76, R151 ;  /* 0x00000097004c7308 */ /* 0x001e220000000800 */
[----:B------:R-:W-:-:S07]  /*12cf0*/  FADD.FTZ R77, R131, R77 ;  /* 0x0000004d834d7221 */ /* 0x000fce0000010000 */
[----:B------:R-:W3:Y:S01]  /*12d00*/  MUFU.EX2 R122, R122 ;  /* 0x0000007a007a7308 */ /* 0x000ee20000000800 */
[----:B----4-:R-:W-:-:S07]  /*12d10*/  FADD.FTZ R137, R22, R137 ;  /* 0x0000008916897221 */ /* 0x010fce0000010000 */
[----:B------:R-:W-:Y:S01]  /*12d20*/  MUFU.EX2 R150, R150 ;  /* 0x0000009600967308 */ /* 0x000fe20000000800 */
[----:B--2---:R-:W-:-:S07]  /*12d30*/  FADD.FTZ R77, R23, R77 ;  /* 0x0000004d174d7221 */ /* 0x004fce0000010000 */
[----:B------:R-:W2:Y:S01]  /*12d40*/  MUFU.EX2 R123, R123 ;  /* 0x0000007b007b7308 */ /* 0x000ea20000000800 */
[----:B------:R-:W-:-:S07]  /*12d50*/  FADD.FTZ R137, R152, R137 ;  /* 0x0000008998897221 */ /* 0x000fce0000010000 */
[----:B------:R-:W-:Y:S01]  /*12d60*/  MUFU.EX2 R78, R133 ;  /* 0x00000085004e7308 */ /* 0x000fe20000000800 */
[----:B------:R-:W-:-:S07]  /*12d70*/  FADD.FTZ R77, R135, R77 ;  /* 0x0000004d874d7221 */ /* 0x000fce0000010000 */
[----:B------:R-:W4:Y:S01]  /*12d80*/  MUFU.EX2 R79, R126 ;  /* 0x0000007e004f7308 */ /* 0x000f220000000800 */
[----:B0-----:R-:W-:-:S07]  /*12d90*/  FADD.FTZ R137, R76, R137 ;  /* 0x000000894c897221 */ /* 0x001fce0000010000 */
[----:B------:R-:W0:Y:S01]  /*12da0*/  MUFU.EX2 R136, R132 ;  /* 0x0000008400887308 */ /* 0x000e220000000800 */
[----:B---3--:R-:W-:-:S07]  /*12db0*/  FADD.FTZ R77, R122, R77 ;  /* 0x0000004d7a4d7221 */ /* 0x008fce0000010000 */
[----:B------:R-:W3:Y:S08]  /*12dc0*/  MUFU.EX2 R127, R127 ;  /* 0x0000007f007f7308 */ /* 0x000ef00000000800 */
[----:B------:R-:W-:Y:S01]  /*12dd0*/  MUFU.EX2 R133, R128 ;  /* 0x0000008000857308 */ /* 0x000fe20000000800 */
[----:B--2---:R-:W-:-:S07]  /*12de0*/  FADD.FTZ R77, R123, R77 ;  /* 0x0000004d7b4d7221 */ /* 0x004fce0000010000 */
[----:B------:R-:W2:Y:S08]  /*12df0*/  MUFU.EX2 R129, R129 ;  /* 0x0000008100817308 */ /* 0x000eb00000000800 */
[----:B------:R-:W-:Y:S08]  /*12e00*/  MUFU.EX2 R128, R117 ;  /* 0x0000007500807308 */ /* 0x000ff00000000800 */
[----:B------:R-:W-:Y:S08]  /*12e10*/  MUFU.EX2 R117, R109 ;  /* 0x0000006d00757308 */ /* 0x000ff00000000800 */
[----:B-1----:R-:W-:Y:S08]  /*12e20*/  MUFU.EX2 R15, R89 ;  /* 0x00000059000f7308 */ /* 0x002ff00000000800 */
[----:B------:R-:W-:Y:S08]  /*12e30*/  MUFU.EX2 R109, R104 ;  /* 0x00000068006d7308 */ /* 0x000ff00000000800 */
[----:B------:R-:W1:Y:S08]  /*12e40*/  MUFU.EX2 R89, R114 ;  /* 0x0000007200597308 */ /* 0x000e700000000800 */
[----:B------:R-:W-:Y:S01]  /*12e50*/  MUFU.EX2 R104, R92 ;  /* 0x0000005c00687308 */ /* 0x000fe20000000800 */
[----:B----4-:R-:W-:-:S07]  /*12e60*/  FADD.FTZ R77, R79, R77 ;  /* 0x0000004d4f4d7221 */ /* 0x010fce0000010000 */
[----:B------:R4:W-:Y:S08]  /*12e70*/  MUFU.EX2 R92, R88 ;  /* 0x00000058005c7308 */ /* 0x0009f00000000800 */
[----:B------:R-:W1:Y:S01]  /*12e80*/  MUFU.EX2 R115, R115 ;  /* 0x0000007300737308 */ /* 0x000e620000000800 */
[----:B----4-:R-:W-:-:S04]  /*12e90*/  FADD.FTZ R88, R150, R137 ;  /* 0x0000008996587221 */ /* 0x010fc80000010000 */
[----:B------:R-:W-:-:S03]  /*12ea0*/  FADD.FTZ R88, R78, R88 ;  /* 0x000000584e587221 */ /* 0x000fc60000010000 */
[----:B------:R-:W4:Y:S01]  /*12eb0*/  MUFU.EX2 R125, R125 ;  /* 0x0000007d007d7308 */ /* 0x000f220000000800 */
[----:B0-----:R-:W-:Y:S01]  /*12ec0*/  FADD.FTZ R88, R136, R88 ;  /* 0x0000005888587221 */ /* 0x001fe20000010000 */
[----:B---3--:R-:W-:-:S06]  /*12ed0*/  FADD.FTZ R77, R127, R77 ;  /* 0x0000004d7f4d7221 */ /* 0x008fcc0000010000 */
[----:B------:R-:W0:Y:S01]  /*12ee0*/  MUFU.EX2 R118, R118 ;  /* 0x0000007600767308 */ /* 0x000e220000000800 */
[----:B--2---:R-:W-:-:S07]  /*12ef0*/  FADD.FTZ R88, R129, R88 ;  /* 0x0000005881587221 */ /* 0x004fce0000010000 */
[----:B------:R-:W2:Y:S01]  /*12f00*/  MUFU.EX2 R132, R124 ;  /* 0x0000007c00847308 */ /* 0x000ea20000000800 */
[----:B-1----:R-:W-:-:S07]  /*12f10*/  FADD.FTZ R77, R89, R77 ;  /* 0x0000004d594d7221 */ /* 0x002fce0000010000 */
[----:B------:R-:W1:Y:S01]  /*12f20*/  MUFU.EX2 R119, R119 ;  /* 0x0000007700777308 */ /* 0x000e620000000800 */
[----:B------:R-:W-:-:S07]  /*12f30*/  FADD.FTZ R88, R133, R88 ;  /* 0x0000005885587221 */ /* 0x000fce0000010000 */
[----:B------:R-:W3:Y:S01]  /*12f40*/  MUFU.EX2 R120, R120 ;  /* 0x0000007800787308 */ /* 0x000ee20000000800 */
[----:B------:R-:W-:-:S07]  /*12f50*/  FADD.FTZ R77, R115, R77 ;  /* 0x0000004d734d7221 */ /* 0x000fce0000010000 */
[----:B------:R-:W3:Y:S01]  /*12f60*/  MUFU.EX2 R106, R106 ;  /* 0x0000006a006a7308 */ /* 0x000ee20000000800 */
[----:B----4-:R-:W-:Y:S01]  /*12f70*/  FADD.FTZ R88, R125, R88 ;  /* 0x000000587d587221 */ /* 0x010fe20000010000 */
[----:B0-----:R-:W-:-:S06]  /*12f80*/  FADD.FTZ R77, R118, R77 ;  /* 0x0000004d764d7221 */ /* 0x001fcc0000010000 */
[----:B------:R-:W0:Y:S08]  /*12f90*/  MUFU.EX2 R107, R107 ;  /* 0x0000006b006b7308 */ /* 0x000e300000000800 */
[----:B------:R-:W4:Y:S08]  /*12fa0*/  MUFU.EX2 R116, R116 ;  /* 0x0000007400747308 */ /* 0x000f300000000800 */
[----:B------:R-:W4:Y:S08]  /*12fb0*/  MUFU.EX2 R124, R113 ;  /* 0x00000071007c7308 */ /* 0x000f300000000800 */
[----:B------:R-:W4:Y:S08]  /*12fc0*/  MUFU.EX2 R110, R110 ;  /* 0x0000006e006e7308 */ /* 0x000f300000000800 */
[----:B------:R-:W-:Y:S08]  /*12fd0*/  MUFU.EX2 R113, R84 ;  /* 0x0000005400717308 */ /* 0x000ff00000000800 */
[----:B------:R2:W-:Y:S01]  /*12fe0*/  MUFU.EX2 R84, R90 ;  /* 0x0000005a00547308 */ /* 0x0005e20000000800 */
[----:B------:R-:W-:-:S07]  /*12ff0*/  F2FP.BF16.F32.PACK_AB R20, R20, R157 ;  /* 0x0000009d1414723e */ /* 0x000fce00000010ff */
[----:B------:R-:W-:Y:S01]  /*13000*/  MUFU.EX2 R111, R111 ;  /* 0x0000006f006f7308 */ /* 0x000fe20000000800 */
[----:B--2---:R-:W-:Y:S01]  /*13010*/  FADD.FTZ R90, R132, R88 ;  /* 0x00000058845a7221 */ /* 0x004fe20000010000 */
[----:B-1----:R-:W-:-:S03]  /*13020*/  FADD.FTZ R88, R119, R77 ;  /* 0x0000004d77587221 */ /* 0x002fc60000010000 */
[----:B---3--:R-:W-:-:S03]  /*13030*/  FADD.FTZ R90, R120, R90 ;  /* 0x0000005a785a7221 */ /* 0x008fc60000010000 */
[----:B------:R-:W1:Y:S01]  /*13040*/  MUFU.EX2 R112, R112 ;  /* 0x0000007000707308 */ /* 0x000e620000000800 */
[----:B------:R-:W-:Y:S01]  /*13050*/  FADD.FTZ R88, R106, R88 ;  /* 0x000000586a587221 */ /* 0x000fe20000010000 */
[----:B------:R-:W-:Y:S01]  /*13060*/  F2FP.BF16.F32.PACK_AB R21, R131, R21 ;  /* 0x000000158315723e */ /* 0x000fe200000010ff */
[----:B------:R-:W-:Y:S01]  /*13070*/  FADD.FTZ R90, R128, R90 ;  /* 0x0000005a805a7221 */ /* 0x000fe20000010000 */
[----:B------:R-:W-:-:S04]  /*13080*/  F2FP.BF16.F32.PACK_AB R22, R22, R154 ;  /* 0x0000009a1616723e */ /* 0x000fc800000010ff */
[----:B------:R-:W2:Y:S01]  /*13090*/  MUFU.EX2 R98, R98 ;  /* 0x0000006200627308 */ /* 0x000ea20000000800 */
[----:B------:R-:W-:Y:S01]  /*130a0*/  F2FP.BF16.F32.PACK_AB R23, R135, R23 ;  /* 0x000000178717723e */ /* 0x000fe200000010ff */
[----:B0-----:R-:W-:Y:S01]  /*130b0*/  FADD.FTZ R88, R107, R88 ;  /* 0x000000586b587221 */ /* 0x001fe20000010000 */
[----:B----4-:R-:W-:-:S05]  /*130c0*/  FADD.FTZ R90, R116, R90 ;  /* 0x0000005a745a7221 */ /* 0x010fca0000010000 */
[----:B------:R-:W0:Y:S01]  /*130d0*/  MUFU.EX2 R99, R99 ;  /* 0x0000006300637308 */ /* 0x000e220000000800 */
[----:B------:R3:W-:Y:S01]  /*130e0*/  STSM.16.M88.4 [R144+0x25b00], R20 ;  /* 0x025b001490007844 */ /* 0x0007e20000000200 */
[----:B------:R-:W-:-:S06]  /*130f0*/  FADD.FTZ R90, R124, R90 ;  /* 0x0000005a7c5a7221 */ /* 0x000fcc0000010000 */
[----:B------:R-:W4:Y:S08]  /*13100*/  MUFU.EX2 R108, R108 ;  /* 0x0000006c006c7308 */ /* 0x000f300000000800 */
[----:B------:R-:W4:Y:S01]  /*13110*/  MUFU.EX2 R102, R102 ;  /* 0x0000006600667308 */ /* 0x000f220000000800 */
[----:B---3--:R-:W-:Y:S01]  /*13120*/  FADD.FTZ R20, R110, R88 ;  /* 0x000000586e147221 */ /* 0x008fe20000010000 */
[----:B-1----:R-:W-:-:S03]  /*13130*/  FADD.FTZ R21, R112, R90 ;  /* 0x0000005a70157221 */ /* 0x002fc60000010000 */
[----:B------:R-:W-:-:S03]  /*13140*/  FADD.FTZ R20, R111, R20 ;  /* 0x000000146f147221 */ /* 0x000fc60000010000 */
[----:B------:R-:W1:Y:S01]  /*13150*/  MUFU.EX2 R105, R105 ;  /* 0x0000006900697308 */ /* 0x000e620000000800 */
[----:B--2---:R-:W-:-:S07]  /*13160*/  FADD.FTZ R20, R98, R20 ;  /* 0x0000001462147221 */ /* 0x004fce0000010000 */
[----:B------:R-:W2:Y:S01]  /*13170*/  MUFU.EX2 R103, R103 ;  /* 0x0000006700677308 */ /* 0x000ea20000000800 */
[----:B------:R-:W-:Y:S01]  /*13180*/  F2FP.BF16.F32.PACK_AB R76, R76, R152 ;  /* 0x000000984c4c723e */ /* 0x000fe200000010ff */
[----:B------:R-:W-:Y:S01]  /*13190*/  FADD.FTZ R21, R117, R21 ;  /* 0x0000001575157221 */ /* 0x000fe20000010000 */
[----:B------:R-:W-:Y:S02]  /*131a0*/  F2FP.BF16.F32.PACK_AB R77, R123, R122 ;  /* 0x0000007a7b4d723e */ /* 0x000fe400000010ff */
[----:B------:R-:W-:Y:S02]  /*131b0*/  F2FP.BF16.F32.PACK_AB R78, R78, R150 ;  /* 0x000000964e4e723e */ /* 0x000fe400000010ff */
[----:B------:R-:W-:Y:S01]  /*131c0*/  F2FP.BF16.F32.PACK_AB R79, R127, R79 ;  /* 0x0000004f7f4f723e */ /* 0x000fe200000010ff */
[----:B------:R-:W3:Y:S01]  /*131d0*/  MUFU.EX2 R101, R101 ;  /* 0x0000006500657308 */ /* 0x000ee20000000800 */
[----:B0-----:R-:W-:Y:S01]  /*131e0*/  FADD.FTZ R22, R99, R20 ;  /* 0x0000001463167221 */ /* 0x001fe20000010000 */
[----:B----4-:R-:W-:-:S06]  /*131f0*/  FADD.FTZ R23, R108, R21 ;  /* 0x000000156c177221 */ /* 0x010fcc0000010000 */
[----:B------:R-:W-:Y:S01]  /*13200*/  MUFU.EX2 R138, R85 ;  /* 0x00000055008a7308 */ /* 0x000fe20000000800 */
[----:B------:R0:W-:Y:S07]  /*13210*/  STSM.16.M88.4 [R144+0x27300], R76 ;  /* 0x0273004c90007844 */ /* 0x0001ee0000000200 */
[----:B------:R-:W4:Y:S08]  /*13220*/  MUFU.EX2 R85, R91 ;  /* 0x0000005b00557308 */ /* 0x000f300000000800 */
[----:B------:R-:W4:Y:S01]  /*13230*/  MUFU.EX2 R100, R100 ;  /* 0x0000006400647308 */ /* 0x000f220000000800 */
[----:B0-----:R-:W-:Y:S01]  /*13240*/  FADD.FTZ R76, R102, R22 ;  /* 0x00000016664c7221 */ /* 0x001fe20000010000 */
[----:B-1----:R-:W-:-:S06]  /*13250*/  FADD.FTZ R78, R105, R23 ;  /* 0x00000017694e7221 */ /* 0x002fcc0000010000 */
[----:B------:R-:W0:Y:S01]  /*13260*/  MUFU.EX2 R94, R94 ;  /* 0x0000005e005e7308 */ /* 0x000e220000000800 */
[----:B--2---:R-:W-:Y:S01]  /*13270*/  FADD.FTZ R77, R103, R76 ;  /* 0x0000004c674d7221 */ /* 0x004fe20000010000 */
[----:B------:R-:W-:-:S06]  /*13280*/  FADD.FTZ R78, R109, R78 ;  /* 0x0000004e6d4e7221 */ /* 0x000fcc0000010000 */
[----:B------:R-:W1:Y:S01]  /*13290*/  MUFU.EX2 R97, R97 ;  /* 0x0000006100617308 */ /* 0x000e620000000800 */
[----:B------:R-:W-:Y:S01]  /*132a0*/  FADD.FTZ R76, R84, R77 ;  /* 0x0000004d544c7221 */ /* 0x000fe20000010000 */
[----:B---3--:R-:W-:-:S06]  /*132b0*/  FADD.FTZ R79, R101, R78 ;  /* 0x0000004e654f7221 */ /* 0x008fcc0000010000 */
[----:B------:R-:W2:Y:S01]  /*132c0*/  MUFU.EX2 R95, R95 ;  /* 0x0000005f005f7308 */ /* 0x000ea20000000800 */
[----:B----4-:R-:W-:-:S07]  /*132d0*/  FADD.FTZ R77, R85, R76 ;  /* 0x0000004c554d7221 */ /* 0x010fce0000010000 */
[----:B------:R-:W3:Y:S01]  /*132e0*/  MUFU.EX2 R96, R96 ;  /* 0x0000006000607308 */ /* 0x000ee20000000800 */
[----:B------:R-:W-:-:S07]  /*132f0*/  FADD.FTZ R78, R100, R79 ;  /* 0x0000004f644e7221 */ /* 0x000fce0000010000 */
[----:B------:R-:W4:Y:S01]  /*13300*/  MUFU.EX2 R82, R82 ;  /* 0x0000005200527308 */ /* 0x000f220000000800 */
[----:B------:R-:W-:-:S07]  /*13310*/  F2FP.BF16.F32.PACK_AB R88, R129, R136 ;  /* 0x000000888158723e */ /* 0x000fce00000010ff */
[----:B------:R-:W4:Y:S01]  /*13320*/  MUFU.EX2 R93, R93 ;  /* 0x0000005d005d7308 */ /* 0x000f220000000800 */
[----:B------:R-:W-:Y:S02]  /*13330*/  F2FP.BF16.F32.PACK_AB R89, R115, R89 ;  /* 0x000000597359723e */ /* 0x000fe400000010ff */
[----:B------:R-:W-:Y:S02]  /*13340*/  F2FP.BF16.F32.PACK_AB R90, R125, R133 ;  /* 0x000000857d5a723e */ /* 0x000fe400000010ff */
[----:B------:R-:W-:-:S03]  /*13350*/  F2FP.BF16.F32.PACK_AB R91, R119, R118 ;  /* 0x00000076775b723e */ /* 0x000fc600000010ff */
[----:B------:R0:W-:Y:S01]  /*13360*/  MUFU.EX2 R114, R86 ;  /* 0x0000005600727308 */ /* 0x0001e20000000800 */
[----:B------:R-:W-:Y:S01]  /*13370*/  F2FP.BF16.F32.PACK_AB R20, R120, R132 ;  /* 0x000000847814723e */ /* 0x000fe200000010ff */
[----:B------:R2:W-:Y:S01]  /*13380*/  STSM.16.M88.4 [R144+0x28b00], R88 ;  /* 0x028b005890007844 */ /* 0x0005e20000000200 */
[----:B------:R-:W-:Y:S02]  /*13390*/  F2FP.BF16.F32.PACK_AB R21, R107, R106 ;  /* 0x0000006a6b15723e */ /* 0x000fe400000010ff */
[----:B------:R-:W-:Y:S01]  /*133a0*/  F2FP.BF16.F32.PACK_AB R22, R116, R128 ;  /* 0x000000807416723e */ /* 0x000fe200000010ff */
[----:B0-----:R-:W-:Y:S01]  /*133b0*/  FADD.FTZ R86, R94, R77 ;  /* 0x0000004d5e567221 */ /* 0x001fe20000010000 */
[----:B------:R-:W-:Y:S01]  /*133c0*/  F2FP.BF16.F32.PACK_AB R77, R99, R98 ;  /* 0x00000062634d723e */ /* 0x000fe200000010ff */
[----:B-1----:R-:W-:Y:S01]  /*133d0*/  FADD.FTZ R99, R97, R78 ;  /* 0x0000004e61637221 */ /* 0x002fe20000010000 */
[----:B------:R-:W-:Y:S01]  /*133e0*/  F2FP.BF16.F32.PACK_AB R23, R111, R110 ;  /* 0x0000006e6f17723e */ /* 0x000fe200000010ff */
[----:B--2---:R-:W-:-:S02]  /*133f0*/  FADD.FTZ R89, R95, R86 ;  /* 0x000000565f597221 */ /* 0x004fc40000010000 */
[----:B---3--:R-:W-:Y:S02]  /*13400*/  FADD.FTZ R86, R96, R99 ;  /* 0x0000006360567221 */ /* 0x008fe40000010000 */
[----:B------:R4:W-:Y:S02]  /*13410*/  STSM.16.M88.4 [R144+0x2a300], R20 ;  /* 0x02a3001490007844 */ /* 0x0009e40000000200 */
[----:B----4-:R-:W-:Y:S01]  /*13420*/  FADD.FTZ R22, R82, R89 ;  /* 0x0000005952167221 */ /* 0x010fe20000010000 */
[----:B------:R-:W-:Y:S01]  /*13430*/  FADD.FTZ R89, R93, R86 ;  /* 0x000000565d597221 */ /* 0x000fe20000010000 */
[----:B------:R-:W-:-:S03]  /*13440*/  F2FP.BF16.F32.PACK_AB R21, R85, R84 ;  /* 0x000000545515723e */ /* 0x000fc600000010ff */
[----:B------:R-:W-:-:S04]  /*13450*/  FADD.FTZ R84, R104, R89 ;  /* 0x0000005968547221 */ /* 0x000fc80000010000 */
[----:B------:R-:W-:-:S04]  /*13460*/  FADD.FTZ R91, R15, R84 ;  /* 0x000000540f5b7221 */ /* 0x000fc80000010000 */
[C---:B------:R-:W-:Y:S01]  /*13470*/  FADD.FTZ R91, R92.reuse, R91 ;  /* 0x0000005b5c5b7221 */ /* 0x040fe20000010000 */
[----:B------:R-:W-:Y:S02]  /*13480*/  F2FP.BF16.F32.PACK_AB R92, R92, R15 ;  /* 0x0000000f5c5c723e */ /* 0x000fe400000010ff */
[----:B------:R-:W2:Y:S01]  /*13490*/  LDL.LU R15, [R1+0x1c] ;  /* 0x00001c00010f7983 */ /* 0x000ea20000300800 */
[----:B------:R-:W0:Y:S08]  /*134a0*/  MUFU.EX2 R83, R83 ;  /* 0x0000005300537308 */ /* 0x000e300000000800 */
[----:B------:R-:W1:Y:S08]  /*134b0*/  MUFU.EX2 R87, R87 ;  /* 0x0000005700577308 */ /* 0x000e700000000800 */
[----:B------:R-:W-:Y:S01]  /*134c0*/  MUFU.EX2 R74, R74 ;  /* 0x0000004a004a7308 */ /* 0x000fe20000000800 */
[----:B0-----:R-:W-:-:S07]  /*134d0*/  FADD.FTZ R23, R83, R22 ;  /* 0x0000001653177221 */ /* 0x001fce0000010000 */
[----:B------:R-:W0:Y:S08]  /*134e0*/  MUFU.EX2 R75, R75 ;  /* 0x0000004b004b7308 */ /* 0x000e300000000800 */
[----:B------:R-:W-:Y:S08]  /*134f0*/  MUFU.EX2 R73, R73 ;  /* 0x0000004900497308 */ /* 0x000ff00000000800 */
[----:B------:R-:W3:Y:S01]  /*13500*/  MUFU.EX2 R81, R81 ;  /* 0x0000005100517308 */ /* 0x000ee20000000800 */
[----:B------:R-:W-:Y:S01]  /*13510*/  FADD.FTZ R86, R114, R23 ;  /* 0x0000001772567221 */ /* 0x000fe20000010000 */
[----:B------:R-:W-:-:S02]  /*13520*/  F2FP.BF16.F32.PACK_AB R76, R112, R124 ;  /* 0x0000007c704c723e */ /* 0x000fc400000010ff */
[----:B------:R-:W-:Y:S01]  /*13530*/  F2FP.BF16.F32.PACK_AB R78, R108, R117 ;  /* 0x000000756c4e723e */ /* 0x000fe200000010ff */
[----:B-1----:R-:W-:Y:S01]  /*13540*/  FADD.FTZ R89, R87, R86 ;  /* 0x0000005657597221 */ /* 0x002fe20000010000 */
        /* <DEDUP_REMOVED lines=8> */
[----:B0-----:R-:W-:Y:S02]  /*135d0*/  F2FP.BF16.F32.PACK_AB R93, R75, R74 ;  /* 0x0000004a4b5d723e */ /* 0x001fe400000010ff */
[----:B------:R-:W-:Y:S02]  /*135e0*/  F2FP.BF16.F32.PACK_AB R94, R113, R138 ;  /* 0x0000008a715e723e */ /* 0x000fe400000010ff */
[----:B---3--:R-:W-:Y:S01]  /*135f0*/  F2FP.BF16.F32.PACK_AB R95, R81, R73 ;  /* 0x00000049515f723e */ /* 0x008fe200000010ff */
[----:B------:R-:W-:Y:S04]  /*13600*/  STSM.16.M88.4 [R144+0x2bb00], R76 ;  /* 0x02bb004c90007844 */ /* 0x000fe80000000200 */
[----:B------:R0:W-:Y:S04]  /*13610*/  STSM.16.M88.4 [R144+0x2d300], R20 ;  /* 0x02d3001490007844 */ /* 0x0001e80000000200 */
[----:B------:R-:W-:Y:S04]  /*13620*/  STSM.16.M88.4 [R144+0x2eb00], R84 ;  /* 0x02eb005490007844 */ /* 0x000fe80000000200 */
[----:B------:R-:W-:Y:S01]  /*13630*/  STSM.16.M88.4 [R144+0x30300], R92 ;  /* 0x0303005c90007844 */ /* 0x000fe20000000200 */
[----:B------:R-:W-:Y:S01]  /*13640*/  @!PT LDS RZ, [RZ] ;  /* 0x00000000fffff984 */ /* 0x000fe20000000800 */
[----:B------:R-:W-:Y:S01]  /*13650*/  @!PT LDS RZ, [RZ] ;  /* 0x00000000fffff984 */ /* 0x000fe20000000800 */
[----:B------:R-:W-:Y:S01]  /*13660*/  @!PT LDS RZ, [RZ] ;  /* 0x00000000fffff984 */ /* 0x000fe20000000800 */
[----:B------:R-:W-:Y:S01]  /*13670*/  @!PT LDS RZ, [RZ] ;  /* 0x00000000fffff984 */ /* 0x000fe20000000800 */
[----:B------:R1:W-:Y:S06]  /*13680*/  MEMBAR.ALL.CTA ;  /* 0x0000000000007992 */ /* 0x0003ec0000008000 */
[----:B-1----:R-:W1:Y:S01]  /*13690*/  FENCE.VIEW.ASYNC.S ;  /* 0x00000000000073c6 */ /* 0x002e620000000000 */
[----:B------:R-:W-:Y:S01]  /*136a0*/  FADD.FTZ R82, R74, R89 ;  /* 0x000000594a527221 */ /* 0x000fe20000010000 */
[----:B------:R-:W-:-:S03]  /*136b0*/  FADD.FTZ R88, R138, R91 ;  /* 0x0000005b8a587221 */ /* 0x000fc60000010000 */
[----:B------:R-:W-:Y:S01]  /*136c0*/  FADD.FTZ R82, R75, R82 ;  /* 0x000000524b527221 */ /* 0x000fe20000010000 */
[----:B------:R-:W-:-:S03]  /*136d0*/  FADD.FTZ R74, R113, R88 ;  /* 0x00000058714a7221 */ /* 0x000fc60000010000 */
[----:B------:R-:W-:-:S04]  /*136e0*/  FADD.FTZ R82, R73, R82 ;  /* 0x0000005249527221 */ /* 0x000fc80000010000 */
[----:B0-----:R-:W-:Y:S01]  /*136f0*/  FADD.FTZ R20, R81, R82 ;  /* 0x0000005251147221 */ /* 0x001fe20000010000 */
[----:B------:R-:W-:Y:S01]  /*13700*/  STL [R1+0x20], R74 ;  /* 0x0000204a01007387 */ /* 0x000fe20000100800 */
[----:B------:R-:W-:-:S03]  /*13710*/  FMUL.FTZ R24, R24, R80 ;  /* 0x0000005018187220 */ /* 0x000fc60000410000 */
[----:B------:R-:W-:Y:S01]  /*13720*/  STL [R1+0x24], R20 ;  /* 0x0000241401007387 */ /* 0x000fe20000100800 */
[-C--:B------:R-:W-:Y:S01]  /*13730*/  FMUL.FTZ R25, R25, R80.reuse ;  /* 0x0000005019197220 */ /* 0x080fe20000410000 */
[-C--:B------:R-:W-:Y:S02]  /*13740*/  FMUL.FTZ R28, R28, R80.reuse ;  /* 0x000000501c1c7220 */ /* 0x080fe40000410000 */
[----:B------:R3:W5:Y:S01]  /*13750*/  LDL R156, [R1+0x3c] ;  /* 0x00003c00019c7983 */ /* 0x0007620000100800 */
        /* <DEDUP_REMOVED lines=45> */
[----:B------:R-:W-:-:S02]  /*13a30*/  IMAD.MOV.U32 R155, RZ, RZ, R72 ;  /* 0x000000ffff9b7224 */ /* 0x000fc400078e0048 */
[----:B------:R-:W-:Y:S01]  /*13a40*/  IMAD.MOV.U32 R154, RZ, RZ, R0 ;  /* 0x000000ffff9a7224 */ /* 0x000fe200078e0000 */
[C---:B--2---:R-:W-:Y:S01]  /*13a50*/  ISETP.GT.AND P2, PT, R15.reuse, RZ, PT ;  /* 0x000000ff0f00720c */ /* 0x044fe20003f44270 */
[----:B------:R-:W-:-:S05]  /*13a60*/  VIADD R15, R15, 0xffffffff ;  /* 0xffffffff0f0f7836 */ /* 0x000fca0000000000 */
[----:B------:R0:W-:Y:S02]  /*13a70*/  STL [R1+0x1c], R15 ;  /* 0x00001c0f01007387 */ /* 0x0001e40000100800 */
[----:B0-----:R-:W-:Y:S01]  /*13a80*/  IMAD.MOV.U32 R15, RZ, RZ, R148 ;  /* 0x000000ffff0f7224 */ /* 0x001fe200078e0094 */
[----:B-1----:R-:W-:-:S04]  /*13a90*/  NOP ;  /* 0x0000000000007918 */ /* 0x002fc80000000000 */
[----:B---3--:R-:W-:Y:S05]  /*13aa0*/  @P2 BRA `(.L_x_431) ;  /* 0xffffffb800242947 */ /* 0x008fea000383ffff */
.L_x_420:
[----:B------:R-:W-:Y:S05]  /*13ab0*/  WARPSYNC.ALL ;  /* 0x0000000000007948 */ /* 0x000fea0003800000 */
[----:B------:R-:W-:Y:S06]  /*13ac0*/  BAR.ARV 0x8, 0x1a0 ;  /* 0x0206800000007b1d */ /* 0x000fec0000002000 */
[----:B------:R-:W-:Y:S05]  /*13ad0*/  @!P0 BRA `(.L_x_432) ;  /* 0x0000000000048947 */ /* 0x000fea0003800000 */
[----:B------:R-:W-:Y:S01]  /*13ae0*/  BPT.TRAP 0x1 ;  /* 0x000000040000795c */ /* 0x000fe20000300000 */
.L_x_432:
[----:B------:R-:W2:Y:S01]  /*13af0*/  LDL R2, [R1+0x3c] ;  /* 0x00003c0001027983 */ /* 0x000ea20000100800 */
[----:B------:R-:W-:Y:S01]  /*13b00*/  IMAD R7, R148, 0x8, R18 ;  /* 0x0000000894077824 */ /* 0x000fe200078e0212 */
[----:B--2---:R-:W-:-:S04]  /*13b10*/  SHF.L.U32 R4, R2, 0x1f, RZ ;  /* 0x0000001f02047819 */ /* 0x004fc800000006ff */
[----:B------:R1:W2:Y:S01]  /*13b20*/  SYNCS.PHASECHK.TRANS64.TRYWAIT P2, [R7+URZ+0x31c50], R4 ;  /* 0x031c5004070075a7 */ /* 0x0002a2000804017f */
[----:B------:R-:W-:Y:S05]  /*13b30*/  @!P0 BRA `(.L_x_433) ;  /* 0x0000000000048947 */ /* 0x000fea0003800000 */
[----:B------:R-:W-:Y:S01]  /*13b40*/  BPT.TRAP 0x1 ;  /* 0x000000040000795c */ /* 0x000fe20000300000 */
.L_x_433:
[----:B------:R-:W3:Y:S01]  /*13b50*/  LDL.LU R2, [R1+0x50] ;  /* 0x0000500001027983 */ /* 0x000ee20000300800 */
[----:B------:R-:W-:Y:S02]  /*13b60*/  VIADD R18, R18, 0x200 ;  /* 0x0000020012127836 */ /* 0x000fe40000000000 */
[----:B------:R-:W-:-:S03]  /*13b70*/  IMAD.MOV.U32 R3, RZ, RZ, -0x3ffffff0 ;  /* 0xc0000010ff037424 */ /* 0x000fc600078e00ff */
[----:B------:R-:W-:-:S04]  /*13b80*/  SHF.R.U32.HI R18, RZ, 0x4, R18 ;  /* 0x00000004ff127819 */ /* 0x000fc80000011612 */
[----:B------:R-:W-:-:S04]  /*13b90*/  LOP3.LUT R18, R18, 0x3fff, RZ, 0xc0, !PT ;  /* 0x00003fff12127812 */ /* 0x000fc800078ec0ff */
[----:B------:R-:W-:Y:S02]  /*13ba0*/  LOP3.LUT R5, R18, 0x2400000, RZ, 0xfc, !PT ;  /* 0x0240000012057812 */ /* 0x000fe400078efcff */
[----:B---3--:R-:W-:Y:S01]  /*13bb0*/  LOP3.LUT R2, R2, 0x10000, RZ, 0xfc, !PT ;  /* 0x0001000002027812 */ /* 0x008fe200078efcff */
[----:B--2---:R-:W-:Y:S06]  /*13bc0*/  @P2 BRA `(.L_x_434) ;  /* 0x0000000000082947 */ /* 0x004fec0003800000 */
[----:B------:R-:W2:Y:S02]  /*13bd0*/  SYNCS.PHASECHK.TRANS64.TRYWAIT P0, [R7+URZ+0x31c50], R4 ;  /* 0x031c5004070075a7 */ /* 0x000ea4000800017f */
[----:B--2---:R-:W-:Y:S05]  /*13be0*/  @!P0 BRA `(.L_x_435) ;  /* 0x0000008000508947 */ /* 0x004fea0003800000 */
.L_x_434:
[----:B-12---:R-:W-:Y:S01]  /*13bf0*/  IMAD R4, R148, 0x6c0, R5 ;  /* 0x000006c094047824 */ /* 0x006fe200078e0205 */
[----:B------:R-:W2:Y:S01]  /*13c00*/  LDL.LU R12, [R1+0x20] ;  /* 0x00002000010c7983 */ /* 0x000ea20000300800 */
[----:B------:R-:W-:Y:S01]  /*13c10*/  IMAD.MOV.U32 R5, RZ, RZ, -0x7fffffe0 ;  /* 0x80000020ff057424 */ /* 0x000fe200078e00ff */
[----:B------:R-:W-:Y:S05]  /*13c20*/  WARPSYNC.ALL ;  /* 0x0000000000007948 */ /* 0x000fea0003800000 */
[C---:B------:R-:W-:Y:S01]  /*13c30*/  R2UR UR4, R2.reuse ;  /* 0x00000000020472ca */ /* 0x040fe200000e0000 */
[----:B------:R-:W-:Y:S01]  /*13c40*/  VIADD R10, R2, 0x180 ;  /* 0x00000180020a7836 */ /* 0x000fe20000000000 */
[----:B------:R-:W-:Y:S01]  /*13c50*/  R2UR UR5, R3 ;  /* 0x00000000030572ca */ /* 0x000fe200000e0000 */
[C---:B------:R-:W-:Y:S01]  /*13c60*/  VIADD R8, R4.reuse, 0x40 ;  /* 0x0000004004087836 */ /* 0x040fe20000000000 */
[----:B------:R-:W-:Y:S01]  /*13c70*/  R2UR UR6, R4 ;  /* 0x00000000040672ca */ /* 0x000fe200000e0000 */
[----:B------:R-:W-:Y:S01]  /*13c80*/  IMAD.MOV.U32 R11, RZ, RZ, -0x3ffffff0 ;  /* 0xc0000010ff0b7424 */ /* 0x000fe200078e00ff */
[----:B------:R-:W-:Y:S01]  /*13c90*/  R2UR UR7, R5 ;  /* 0x00000000050772ca */ /* 0x000fe200000e0000 */
[----:B------:R-:W-:Y:S01]  /*13ca0*/  WARPGROUP.ARRIVE ;  /* 0x00000000000079c5 */ /* 0x000fe20000000000 */
[----:B------:R-:W-:Y:S01]  /*13cb0*/  IMAD.MOV.U32 R9, RZ, RZ, -0x7fffffe0 ;  /* 0x80000020ff097424 */ /* 0x000fe200078e00ff */
[----:B------:R-:W3:Y:S01]  /*13cc0*/  LDL.LU R6, [R1+0x24] ;  /* 0x0000240001067983 */ /* 0x000ee20000300800 */
[----:B------:R-:W-:-:S02]  /*13cd0*/  IMAD.MOV.U32 R3, RZ, RZ, -0x3ffffff0 ;  /* 0xc0000010ff037424 */ /* 0x000fc400078e00ff */
[----:B------:R-:W-:Y:S01]  /*13ce0*/  IMAD.MOV.U32 R5, RZ, RZ, -0x7fffffe0 ;  /* 0x80000020ff057424 */ /* 0x000fe200078e00ff */
[----:B------:R-:W4:Y:S01]  /*13cf0*/  LDL.LU R13, [R1+0x3c] ;  /* 0x00003c00010d7983 */ /* 0x000f220000300800 */
[----:B------:R-:W-:-:S05]  /*13d00*/  VIADD R148, R148, 0x1 ;  /* 0x0000000194947836 */ /* 0x000fca0000000000 */
[----:B------:R-:W-:Y:S01]  /*13d10*/  HGMMA.64x96x16.F32.BF16 R24, gdesc[UR4].tnspB, R24, gsb0 ;  /* 0x41600000041879f0 */ /* 0x000fe20008001818 */
[----:B------:R-:W-:Y:S01]  /*13d20*/  R2UR UR4, R10 ;  /* 0x000000000a0472ca */ /* 0x000fe200000e0000 */
[----:B------:R-:W-:Y:S01]  /*13d30*/  VIADD R10, R2, 0x300 ;  /* 0x00000300020a7836 */ /* 0x000fe20000000000 */
[----:B------:R-:W-:Y:S01]  /*13d40*/  R2UR UR5, R11 ;  /* 0x000000000b0572ca */ /* 0x000fe200000e0000 */
[----:B------:R-:W-:Y:S01]  /*13d50*/  IMAD.MOV.U32 R11, RZ, RZ, -0x3ffffff0 ;  /* 0xc0000010ff0b7424 */ /* 0x000fe200078e00ff */
[----:B------:R-:W-:Y:S01]  /*13d60*/  R2UR UR6, R8 ;  /* 0x00000000080672ca */ /* 0x000fe200000e0000 */
[----:B------:R-:W-:Y:S01]  /*13d70*/  VIADD R8, R4, 0x80 ;  /* 0x0000008004087836 */ /* 0x000fe20000000000 */
[----:B------:R-:W-:Y:S01]  /*13d80*/  R2UR UR7, R9 ;  /* 0x00000000090772ca */ /* 0x000fe200000e0000 */
[----:B------:R-:W-:Y:S01]  /*13d90*/  IMAD.MOV.U32 R9, RZ, RZ, -0x7fffffe0 ;  /* 0x80000020ff097424 */ /* 0x000fe200078e00ff */
[----:B------:R-:W-:Y:S01]  /*13da0*/  ISETP.NE.AND P0, PT, R148, 0x2, PT ;  /* 0x000000029400780c */ /* 0x000fe20003f05270 */
[----:B------:R-:W-:-:S02]  /*13db0*/  WARPGROUP.DEPBAR.LE gsb0, 0x0 ;  /* 0x00008000000079c5 */ /* 0x000fc40000010000 */
[----:B------:R-:W-:-:S08]  /*13dc0*/  WARPGROUP.ARRIVE ;  /* 0x00000000000079c5 */ /* 0x000fd00000000000 */
        /* <DEDUP_REMOVED lines=9> */
[----:B------:R-:W-:Y:S02]  /*13e60*/  WARPGROUP.DEPBAR.LE gsb0, 0x0 ;  /* 0x00008000000079c5 */ /* 0x000fe40000010000 */
[----:B------:R-:W-:-:S09]  /*13e70*/  WARPGROUP.ARRIVE ;  /* 0x00000000000079c5 */ /* 0x000fd20000000000 */
        /* <DEDUP_REMOVED lines=41> */
[----:B------:R-:W-:Y:S02]  /*14110*/  IMAD.MOV.U32 R9, RZ, RZ, -0x7fffffe0 ;  /* 0x80000020ff097424 */ /* 0x000fe400078e00ff */
[----:B------:R-:W-:-:S02]  /*14120*/  VIADD R2, R2, 0xc00 ;  /* 0x00000c0002027836 */ /* 0x000fc40000000000 */
[----:B------:R-:W-:Y:S01]  /*14130*/  VIADD R4, R4, 0x200 ;  /* 0x0000020004047836 */ /* 0x000fe20000000000 */
[----:B------:R-:W-:Y:S02]  /*14140*/  WARPGROUP.DEPBAR.LE gsb0, 0x0 ;  /* 0x00008000000079c5 */ /* 0x000fe40000010000 */
[----:B------:R-:W-:-:S06]  /*14150*/  WARPGROUP.ARRIVE ;  /* 0x00000000000079c5 */ /* 0x000fcc0000000000 */
[----:B------:R-:W-:Y:S01]  /*14160*/  HGMMA.64x96x16.F32.BF16 R24, gdesc[UR4].tnspB, R24, gsb0 ;  /* 0x41600000041879f0 */ /* 0x000fe20008001818 */
[----:B------:R-:W-:Y:S02]  /*14170*/  R2UR UR4, R10 ;  /* 0x000000000a0472ca */ /* 0x000fe400000e0000 */
[----:B------:R-:W-:Y:S02]  /*14180*/  R2UR UR5, R11 ;  /* 0x000000000b0572ca */ /* 0x000fe400000e0000 */
[----:B------:R-:W-:Y:S02]  /*14190*/  R2UR UR6, R8 ;  /* 0x00000000080672ca */ /* 0x000fe400000e0000 */
[----:B------:R-:W-:Y:S01]  /*141a0*/  R2UR UR7, R9 ;  /* 0x00000000090772ca */ /* 0x000fe200000e0000 */
[----:B------:R-:W-:Y:S02]  /*141b0*/  WARPGROUP.DEPBAR.LE gsb0, 0x0 ;  /* 0x00008000000079c5 */ /* 0x000fe40000010000 */
[----:B------:R-:W-:-:S10]  /*141c0*/  WARPGROUP.ARRIVE ;  /* 0x00000000000079c5 */ /* 0x000fd40000000000 */
[----:B------:R-:W-:Y:S01]  /*141d0*/  HGMMA.64x96x16.F32.BF16 R24, gdesc[UR4].tnspB, R24, gsb0 ;  /* 0x41600000041879f0 */ /* 0x000fe20008001818 */
[----:B------:R-:W-:Y:S02]  /*141e0*/  R2UR UR4, R2 ;  /* 0x00000000020472ca */ /* 0x000fe400000e0000 */
[----:B--2---:R-:W1:Y:S01]  /*141f0*/  SHFL.BFLY PT, R2, R12, 0x2, 0x1f ;  /* 0x0c401f000c027f89 */ /* 0x004e6200000e0000 */
[----:B------:R-:W-:Y:S02]  /*14200*/  R2UR UR5, R3 ;  /* 0x00000000030572ca */ /* 0x000fe400000e0000 */
[----:B------:R-:W-:Y:S01]  /*14210*/  R2UR UR6, R4 ;  /* 0x00000000040672ca */ /* 0x000fe200000e0000 */
[----:B---3--:R-:W2:Y:S01]  /*14220*/  SHFL.BFLY PT, R3, R6, 0x2, 0x1f ;  /* 0x0c401f0006037f89 */ /* 0x008ea200000e0000 */
[----:B------:R-:W-:Y:S01]  /*14230*/  R2UR UR7, R5 ;  /* 0x00000000050772ca */ /* 0x000fe200000e0000 */
[----:B-1----:R-:W-:Y:S01]  /*14240*/  FADD.FTZ R2, R2, R12 ;  /* 0x0000000c02027221 */ /* 0x002fe20000010000 */
[----:B--2---:R-:W-:-:S04]  /*14250*/  FADD.FTZ R4, R3, R6 ;  /* 0x0000000603047221 */ /* 0x004fc80000010000 */
[----:B------:R-:W1:Y:S04]  /*14260*/  SHFL.BFLY PT, R3, R2, 0x1, 0x1f ;  /* 0x0c201f0002037f89 */ /* 0x000e6800000e0000 */
[----:B------:R-:W2:Y:S01]  /*14270*/  SHFL.BFLY PT, R5, R4, 0x1, 0x1f ;  /* 0x0c201f0004057f89 */ /* 0x000ea200000e0000 */
[----:B-1----:R-:W-:Y:S01]  /*14280*/  FADD.FTZ R11, R2, R3 ;  /* 0x00000003020b7221 */ /* 0x002fe20000010000 */
[----:B------:R-:W-:Y:S01]  /*14290*/  SEL R2, RZ, 0x1, P0 ;  /* 0x00000001ff027807 */ /* 0x000fe20000000000 */
[----:B--2---:R-:W-:-:S03]  /*142a0*/  FADD.FTZ R12, R4, R5 ;  /* 0x00000005040c7221 */ /* 0x004fc60000010000 */
[----:B------:R-:W-:Y:S02]  /*142b0*/  FSETP.NE.FTZ.AND P2, PT, R11, RZ, PT ;  /* 0x000000ff0b00720b */ /* 0x000fe40003f55000 */
[----:B------:R-:W-:Y:S02]  /*142c0*/  CS2R R4, SRZ ;  /* 0x0000000000047805 */ /* 0x000fe4000001ff00 */
[----:B----4-:R-:W-:Y:S02]  /*142d0*/  LOP3.LUT R13, R13, R2, RZ, 0x3c, !PT ;  /* 0x000000020d0d7212 */ /* 0x010fe400078e3cff */
[----:B------:R-:W-:-:S07]  /*142e0*/  FSETP.NE.FTZ.AND P3, PT, R12, RZ, PT ;  /* 0x000000ff0c00720b */ /* 0x000fce0003f75000 */
[----:B------:R-:W1:Y:S08]  /*142f0*/  @P2 MUFU.LG2 R6, R11 ;  /* 0x0000000b00062308 */ /* 0x000e700000000c00 */
[----:B------:R2:W-:Y:S08]  /*14300*/  @P2 MUFU.RCP R5, R11 ;  /* 0x0000000b00052308 */ /* 0x0005f00000001000 */
[----:B------:R-:W3:Y:S01]  /*14310*/  @P3 MUFU.LG2 R8, R12 ;  /* 0x0000000c00083308 */ /* 0x000ee20000000c00 */
[----:B--2---:R-:W2:Y:S01]  /*14320*/  LDL.LU R11, [R1+0x70] ;  /* 0x00007000010b7983 */ /* 0x004ea20000300800 */
[----:B------:R-:W-:-:S02]  /*14330*/  WARPGROUP.DEPBAR.LE gsb0, 0x0 ;  /* 0x00008000000079c5 */ /* 0x000fc40000010000 */
[----:B------:R-:W-:-:S06]  /*14340*/  WARPGROUP.ARRIVE ;  /* 0x00000000000079c5 */ /* 0x000fcc0000000000 */
[----:B------:R-:W-:Y:S01]  /*14350*/  HGMMA.64x96x16.F32.BF16 R24, gdesc[UR4].tnspB, R24, gsb0 ;  /* 0x41600000041879f0 */ /* 0x000fe20008001818 */
[----:B------:R4:W-:Y:S01]  /*14360*/  STL [R1+0x3c], R13 ;  /* 0x00003c0d01007387 */ /* 0x0009e20000100800 */
[----:B------:R-:W0:Y:S01]  /*14370*/  @P3 MUFU.RCP R4, R12 ;  /* 0x0000000c00043308 */ /* 0x000e220000001000 */
[----:B------:R-:W-:Y:S02]  /*14380*/  @!P1 VIADD R10, R7, 0x31c60 ;  /* 0x00031c60070a9836 */ /* 0x000fe40000000000 */
[----:B------:R-:W-:Y:S01]  /*14390*/  @P2 FMUL.FTZ R7, R14, 0.69314718246459960938 ;  /* 0x3f3172180e072820 */ /* 0x000fe20000410000 */
[----:B-1----:R-:W-:Y:S01]  /*143a0*/  @P2 FMUL.FTZ R6, R6, 0.69314718246459960938 ;  /* 0x3f31721806062820 */ /* 0x002fe20000410000 */
[----:B------:R-:W-:Y:S01]  /*143b0*/  @P3 FMUL.FTZ R14, R14, 0.69314718246459960938 ;  /* 0x3f3172180e0e3820 */ /* 0x000fe20000410000 */
[----:B---3--:R-:W-:Y:S01]  /*143c0*/  @P3 FMUL.FTZ R9, R8, 0.69314718246459960938 ;  /* 0x3f31721808093820 */ /* 0x008fe20000410000 */
[----:B------:R-:W-:Y:S01]  /*143d0*/  IMAD.MOV.U32 R2, RZ, RZ, -0x800000 ;  /* 0xff800000ff027424 */ /* 0x000fe200078e00ff */
[----:B------:R-:W-:Y:S01]  /*143e0*/  @!P1 PRMT R10, RZ, 0x654, R10 ;  /* 0x00000654ff0a9816 */ /* 0x000fe2000000000a */
[----:B------:R-:W-:-:S02]  /*143f0*/  IMAD.MOV.U32 R3, RZ, RZ, -0x800000 ;  /* 0xff800000ff037424 */ /* 0x000fc400078e00ff */
[----:B------:R-:W-:Y:S01]  /*14400*/  @P2 FFMA.FTZ R2, R7, R0, R6 ;  /* 0x0000000007022223 */ /* 0x000fe20000010006 */
[----:B------:R-:W-:Y:S01]  /*14410*/  @P3 FFMA.FTZ R3, R14, R72, R9 ;  /* 0x000000480e033223 */ /* 0x000fe20000010009 */
[----:B------:R-:W-:Y:S01]  /*14420*/  SEL R148, R148, RZ, P0 ;  /* 0x000000ff94947207 */ /* 0x000fe20000000000 */
[----:B------:R-:W-:Y:S02]  /*14430*/  WARPGROUP.DEPBAR.LE gsb0, 0x0 ;  /* 0x00008000000079c5 */ /* 0x000fe40000010000 */
        /* <DEDUP_REMOVED lines=21> */
[-C--:B0-----:R-:W-:Y:S01]  /*14590*/  FMUL.FTZ R64, R43, R4.reuse ;  /* 0x000000042b407220 */ /* 0x081fe20000410000 */
[----:B------:R4:W-:Y:S01]  /*145a0*/  @!P1 SYNCS.ARRIVE.TRANS64.RED.A1T0 RZ, [R10+URZ], RZ ;  /* 0x000000ff0aff99a7 */ /* 0x0009e2000810043f */
        /* <DEDUP_REMOVED lines=13> */
[----:B------:R-:W-:Y:S01]  /*14680*/  PLOP3.LUT P1, PT, PT, PT, PT, 0x8, 0x0 ;  /* 0x000000000000781c */ /* 0x000fe20003f2e170 */
        /* <DEDUP_REMOVED lines=13> */
[----:B--2---:R-:W-:-:S05]  /*14760*/  VIADD R11, R11, 0x1 ;  /* 0x000000010b0b7836 */ /* 0x004fca0000000000 */
[----:B------:R4:W-:Y:S02]  /*14770*/  STL [R1+0x70], R11 ;  /* 0x0000700b01007387 */ /* 0x0009e40000100800 */
.L_x_373:
[----:B------:R-:W2:Y:S01]  /*14780*/  LDL R62, [R1+0x68] ;  /* 0x00006800013e7983 */ /* 0x000ea20000100800 */
[----:B------:R-:W-:Y:S05]  /*14790*/  WARPSYNC.ALL ;  /* 0x0000000000007948 */ /* 0x000fea0003800000 */
[----:B------:R-:W0:Y:S01]  /*147a0*/  S2UR UR5, SR_CgaCtaId ;  /* 0x00000000000579c3 */ /* 0x000e220000008800 */
[----:B------:R-:W-:Y:S01]  /*147b0*/  UMOV UR4, 0x400 ;  /* 0x0000040000047882 */ /* 0x000fe20000000000 */
[----:B------:R-:W-:Y:S01]  /*147c0*/  BSSY B0, `(.L_x_436) ;  /* 0x0000180000007945 */ /* 0x000fe20003800000 */
[----:B0-----:R-:W-:-:S06]  /*147d0*/  ULEA UR4, UR5, UR4, 0x18 ;  /* 0x0000000405047291 */ /* 0x001fcc000f8ec03f */
[----:B------:R-:W-:Y:S01]  /*147e0*/  IMAD.U32 R18, RZ, RZ, UR4 ;  /* 0x00000004ff127e24 */ /* 0x000fe2000f8e00ff */
[----:B------:R-:W-:Y:S06]  /*147f0*/  BAR.SYNC.DEFER_BLOCKING 0x5, 0x1a0 ;  /* 0x0146800000007b1d */ /* 0x000fec0000010000 */
[----:B------:R0:W1:Y:S02]  /*14800*/  LDS.128 R104, [R18+0x31cd0] ;  /* 0x031cd00012687984 */ /* 0x0000640000000c00 */
[----:B------:R-:W-:Y:S06]  /*14810*/  BAR.ARV 0x4, 0x1a0 ;  /* 0x0106800000007b1d */ /* 0x000fec0000002000 */
[----:B--2---:R-:W-:Y:S01]  /*14820*/  SHF.R.S32.HI R26, RZ, 0x1f, R62 ;  /* 0x0000001fff1a7819 */ /* 0x004fe2000001143e */
[----:B------:R-:W-:-:S03]  /*14830*/  IMAD.SHL.U32 R46, R62, 0x4, RZ ;  /* 0x000000043e2e7824 */ /* 0x000fc600078e00ff */
[----:B------:R-:W-:Y:S01]  /*14840*/  SHF.L.U64.HI R27, R62, 0x2, R26 ;  /* 0x000000023e1b7819 */ /* 0x000fe2000001021a */
[----:B01----:R-:W-:Y:S06]  /*14850*/  @P1 BRA `(.L_x_437) ;  /* 0x0000000c00e41947 */ /* 0x003fec0003800000 */
[----:B------:R-:W2:Y:S01]  /*14860*/  LDL R4, [R1+0x90] ;  /* 0x0000900001047983 */ /* 0x000ea20000100800 */
[----:B------:R-:W0:Y:S01]  /*14870*/  S2R R5, SR_SWINHI ;  /* 0x0000000000057919 */ /* 0x000e220000002f00 */
[----:B------:R-:W-:Y:S05]  /*14880*/  WARPSYNC.ALL ;  /* 0x0000000000007948 */ /* 0x000fea0003800000 */
[----:B------:R-:W-:Y:S01]  /*14890*/  F2FP.BF16.F32.PACK_AB R6, R79, R6 ;  /* 0x000000064f06723e */ /* 0x000fe200000010ff */
[----:B------:R-:W-:Y:S01]  /*148a0*/  ULDC.64 UR4, c[0x0][0xbd8] ;  /* 0x0002f60000047ab9 */ /* 0x000fe20000000a00 */
[----:B------:R-:W3:Y:S01]  /*148b0*/  LDL R66, [R1+0x6c] ;  /* 0x00006c0001427983 */ /* 0x000ee20000100800 */
[----:B------:R-:W-:-:S02]  /*148c0*/  MOV R24, R18 ;  /* 0x0000001200187202 */ /* 0x000fc40000000f00 */
[----:B0-----:R-:W-:Y:S01]  /*148d0*/  MOV R25, R5 ;  /* 0x0000000500197202 */ /* 0x001fe20000000f00 */
[----:B------:R-:W-:Y:S02]  /*148e0*/  BAR.SYNC.DEFER_BLOCKING 0x1, 0x180 ;  /* 0x0046000000007b1d */ /* 0x000fe40000010000 */
[----:B--2---:R-:W-:-:S03]  /*148f0*/  IMAD.WIDE R4, R4, 0x2, R24 ;  /* 0x0000000204047825 */ /* 0x004fc600078e0218 */
[----:B------:R-:W-:-:S04]  /*14900*/  IADD3 R55, P4, R4, 0x20, RZ ;  /* 0x0000002004377810 */ /* 0x000fc80007f9e0ff */
[----:B------:R-:W-:Y:S02]  /*14910*/  LOP3.LUT R8, R55, 0x180, RZ, 0xc0, !PT ;  /* 0x0000018037087812 */ /* 0x000fe400078ec0ff */
[----:B------:R-:W-:Y:S02]  /*14920*/  IADD3 R63, P2, R4, 0x3020, RZ ;  /* 0x00003020043f7810 */ /* 0x000fe40007f5e0ff */
[----:B------:R-:W-:Y:S02]  /*14930*/  SHF.R.U64 R8, R8, 0x3, RZ ;  /* 0x0000000308087819 */ /* 0x000fe400000012ff */
[C---:B------:R-:W-:Y:S02]  /*14940*/  IADD3 R59, P3, R4.reuse, 0x3000, RZ ;  /* 0x00003000043b7810 */ /* 0x040fe40007f7e0ff */
[C---:B------:R-:W-:Y:S02]  /*14950*/  LOP3.LUT R9, R4.reuse, 0x180, RZ, 0xc0, !PT ;  /* 0x0000018004097812 */ /* 0x040fe400078ec0ff */
[----:B------:R-:W-:-:S02]  /*14960*/  IADD3 R67, P1, R4, 0x6000, RZ ;  /* 0x0000600004437810 */ /* 0x000fc40007f3e0ff */
[----:B------:R-:W-:Y:S02]  /*14970*/  IADD3 R58, P0, R4, 0x6020, RZ ;  /* 0x00006020043a7810 */ /* 0x000fe40007f1e0ff */
[----:B------:R-:W-:Y:S02]  /*14980*/  LOP3.LUT R12, R8, R55, RZ, 0x3c, !PT ;  /* 0x00000037080c7212 */ /* 0x000fe400078e3cff */
[----:B----4-:R-:W-:Y:S02]  /*14990*/  LOP3.LUT R10, R63, 0x180, RZ, 0xc0, !PT ;  /* 0x000001803f0a7812 */ /* 0x010fe400078ec0ff */
[----:B------:R-:W-:Y:S02]  /*149a0*/  LOP3.LUT R8, R59, 0x180, RZ, 0xc0, !PT ;  /* 0x000001803b087812 */ /* 0x000fe400078ec0ff */
[----:B------:R-:W-:Y:S02]  /*149b0*/  SHF.R.U64 R9, R9, 0x3, RZ ;  /* 0x0000000309097819 */ /* 0x000fe400000012ff */
[----:B------:R-:W-:-:S02]  /*149c0*/  LOP3.LUT R54, R67, 0x180, RZ, 0xc0, !PT ;  /* 0x0000018043367812 */ /* 0x000fc400078ec0ff */
[----:B------:R-:W-:Y:S02]  /*149d0*/  LOP3.LUT R55, R58, 0x180, RZ, 0xc0, !PT ;  /* 0x000001803a377812 */ /* 0x000fe400078ec0ff */
[----:B------:R-:W-:Y:S02]  /*149e0*/  SHF.R.U64 R10, R10, 0x3, RZ ;  /* 0x000000030a0a7819 */ /* 0x000fe400000012ff */
[----:B------:R-:W-:Y:S01]  /*149f0*/  SHF.R.U64 R8, R8, 0x3, RZ ;  /* 0x0000000308087819 */ /* 0x000fe200000012ff */
[--C-:B------:R-:W-:Y:S01]  /*14a00*/  IMAD.X R21, RZ, RZ, R5.reuse, P2 ;  /* 0x000000ffff157224 */ /* 0x100fe200010e0605 */
[----:B------:R-:W-:Y:S01]  /*14a10*/  LOP3.LUT R4, R9, R4, RZ, 0x3c, !PT ;  /* 0x0000000409047212 */ /* 0x000fe200078e3cff */
[--C-:B------:R-:W-:Y:S01]  /*14a20*/  IMAD.X R13, RZ, RZ, R5.reuse, P4 ;  /* 0x000000ffff0d7224 */ /* 0x100fe200020e0605 */
[----:B------:R-:W-:Y:S01]  /*14a30*/  SHF.R.U64 R54, R54, 0x3, RZ ;  /* 0x0000000336367819 */ /* 0x000fe200000012ff */
[----:B------:R-:W-:Y:S01]  /*14a40*/  IMAD.X R15, RZ, RZ, R5, P3 ;  /* 0x000000ffff0f7224 */ /* 0x000fe200018e0605 */
[----:B------:R-:W-:-:S02]  /*14a50*/  SHF.R.U64 R55, R55, 0x3, RZ ;  /* 0x0000000337377819 */ /* 0x000fc400000012ff */
[----:B------:R-:W-:Y:S02]  /*14a60*/  LOP3.LUT R20, R10, R63, RZ, 0x3c, !PT ;  /* 0x0000003f0a147212 */ /* 0x000fe400078e3cff */
[----:B------:R-:W-:Y:S01]  /*14a70*/  LOP3.LUT R14, R8, R59, RZ, 0x3c, !PT ;  /* 0x0000003b080e7212 */ /* 0x000fe200078e3cff */
[--C-:B------:R-:W-:Y:S01]  /*14a80*/  IMAD.X R9, RZ, RZ, R5.reuse, P1 ;  /* 0x000000ffff097224 */ /* 0x100fe200008e0605 */
[----:B------:R-:W-:Y:S01]  /*14a90*/  MOV R59, R4 ;  /* 0x00000004003b7202 */ /* 0x000fe20000000f00 */
[----:B------:R-:W-:Y:S01]  /*14aa0*/  IMAD.X R11, RZ, RZ, R5, P0 ;  /* 0x000000ffff0b7224 */ /* 0x000fe200000e0605 */
[----:B------:R-:W-:Y:S02]  /*14ab0*/  LOP3.LUT R8, R54, R67, RZ, 0x3c, !PT ;  /* 0x0000004336087212 */ /* 0x000fe400078e3cff */
[----:B------:R-:W-:Y:S02]  /*14ac0*/  F2FP.BF16.F32.PACK_AB R4, R74, R7 ;  /* 0x000000074a04723e */ /* 0x000fe400000010ff */
[----:B------:R-:W-:-:S02]  /*14ad0*/  LOP3.LUT R10, R55, R58, RZ, 0x3c, !PT ;  /* 0x0000003a370a7212 */ /* 0x000fc400078e3cff */
[----:B------:R-:W-:Y:S02]  /*14ae0*/  F2FP.BF16.F32.PACK_AB R5, R81, R78 ;  /* 0x0000004e5105723e */ /* 0x000fe400000010ff */
[----:B------:R-:W-:Y:S02]  /*14af0*/  F2FP.BF16.F32.PACK_AB R7, R80, R69 ;  /* 0x000000455007723e */ /* 0x000fe400000010ff */
[----:B------:R-:W-:Y:S02]  /*14b00*/  MOV R54, R20 ;  /* 0x0000001400367202 */ /* 0x000fe40000000f00 */
[----:B------:R-:W-:Y:S02]  /*14b10*/  MOV R58, R12 ;  /* 0x0000000c003a7202 */ /* 0x000fe40000000f00 */
[----:B------:R-:W-:Y:S02]  /*14b20*/  MOV R55, R14 ;  /* 0x0000000e00377202 */ /* 0x000fe40000000f00 */
        /* <DEDUP_REMOVED lines=8> */
[----:B------:R0:W-:Y:S01]  /*14bb0*/  STSM.16.M88.4 [R59], R4 ;  /* 0x000000043b007844 */ /* 0x0001e20000000200 */
[----:B------:R-:W-:Y:S02]  /*14bc0*/  MOV R53, R8 ;  /* 0x0000000800357202 */ /* 0x000fe40000000f00 */
[----:B------:R-:W-:Y:S01]  /*14bd0*/  MOV R40, R10 ;  /* 0x0000000a00287202 */ /* 0x000fe20000000f00 */
[----:B------:R1:W-:Y:S01]  /*14be0*/  STSM.16.M88.4 [R58], R12 ;  /* 0x0000000c3a007844 */ /* 0x0003e20000000200 */
[----:B------:R-:W-:Y:S02]  /*14bf0*/  F2FP.BF16.F32.PACK_AB R8, R45, R32 ;  /* 0x000000202d08723e */ /* 0x000fe400000010ff */
[----:B------:R-:W-:Y:S01]  /*14c00*/  F2FP.BF16.F32.PACK_AB R9, R50, R39 ;  /* 0x000000273209723e */ /* 0x000fe200000010ff */
[----:B------:R2:W-:Y:S01]  /*14c10*/  STSM.16.M88.4 [R55], R20 ;  /* 0x0000001437007844 */ /* 0x0005e20000000200 */
[----:B------:R-:W-:-:S02]  /*14c20*/  F2FP.BF16.F32.PACK_AB R10, R48, R33 ;  /* 0x00000021300a723e */ /* 0x000fc400000010ff */
[----:B------:R-:W-:Y:S02]  /*14c30*/  F2FP.BF16.F32.PACK_AB R11, R47, R38 ;  /* 0x000000262f0b723e */ /* 0x000fe400000010ff */
[----:B------:R-:W-:Y:S02]  /*14c40*/  ISETP.NE.U32.AND P0, PT, RZ, UR4, PT ;  /* 0x00000004ff007c0c */ /* 0x000fe4000bf05070 */
[----:B0-----:R-:W-:Y:S02]  /*14c50*/  F2FP.BF16.F32.PACK_AB R4, R41, R28 ;  /* 0x0000001c2904723e */ /* 0x001fe400000010ff */
[----:B------:R-:W-:Y:S02]  /*14c60*/  F2FP.BF16.F32.PACK_AB R5, R56, R43 ;  /* 0x0000002b3805723e */ /* 0x000fe400000010ff */
[----:B------:R-:W-:Y:S02]  /*14c70*/  F2FP.BF16.F32.PACK_AB R6, R44, R29 ;  /* 0x0000001d2c06723e */ /* 0x000fe400000010ff */
[----:B------:R-:W-:-:S02]  /*14c80*/  F2FP.BF16.F32.PACK_AB R7, R51, R42 ;  /* 0x0000002a3307723e */ /* 0x000fc400000010ff */
[----:B-1----:R-:W-:Y:S02]  /*14c90*/  F2FP.BF16.F32.PACK_AB R12, R49, R36 ;  /* 0x00000024310c723e */ /* 0x002fe400000010ff */
[----:B------:R-:W-:Y:S02]  /*14ca0*/  F2FP.BF16.F32.PACK_AB R13, R35, R30 ;  /* 0x0000001e230d723e */ /* 0x000fe400000010ff */
[----:B------:R-:W-:Y:S02]  /*14cb0*/  F2FP.BF16.F32.PACK_AB R14, R52, R37 ;  /* 0x00000025340e723e */ /* 0x000fe400000010ff */
[----:B------:R-:W-:Y:S02]  /*14cc0*/  F2FP.BF16.F32.PACK_AB R15, R34, R31 ;  /* 0x0000001f220f723e */ /* 0x000fe400000010ff */
[----:B--2---:R-:W-:Y:S01]  /*14cd0*/  IADD3 R20, P1, R46, UR4, RZ ;  /* 0x000000042e147c10 */ /* 0x004fe2000ff3e0ff */
[----:B------:R0:W-:Y:S01]  /*14ce0*/  STSM.16.M88.4 [R54], R4 ;  /* 0x0000000436007844 */ /* 0x0001e20000000200 */
[----:B------:R-:W-:-:S02]  /*14cf0*/  ISETP.NE.AND.EX P0, PT, RZ, UR5, PT, P0 ;  /* 0x00000005ff007c0c */ /* 0x000fc4000bf05300 */
[----:B------:R-:W-:Y:S01]  /*14d00*/  IADD3.X R21, R27, UR5, RZ, P1, !PT ;  /* 0x000000051b157c10 */ /* 0x000fe20008ffe4ff */
[----:B------:R0:W-:Y:S01]  /*14d10*/  STSM.16.M88.4 [R53], R8 ;  /* 0x0000000835007844 */ /* 0x0001e20000000200 */
[----:B------:R-:W-:-:S03]  /*14d20*/  ULDC.64 UR4, c[0x0][0xbe0] ;  /* 0x0002f80000047ab9 */ /* 0x000fc60000000a00 */
[----:B------:R0:W-:Y:S01]  /*14d30*/  STSM.16.M88.4 [R40], R12 ;  /* 0x0000000c28007844 */ /* 0x0001e20000000200 */
[----:B------:R-:W-:Y:S01]  /*14d40*/  BAR.SYNC.DEFER_BLOCKING 0x1, 0x180 ;  /* 0x0046000000007b1d */ /* 0x000fe20000010000 */
[----:B------:R-:W-:-:S04]  /*14d50*/  ISETP.NE.U32.AND P1, PT, RZ, UR4, PT ;  /* 0x00000004ff007c0c */ /* 0x000fc8000bf25070 */
[----:B------:R-:W-:Y:S01]  /*14d60*/  ISETP.NE.AND.EX P1, PT, RZ, UR5, PT, P1 ;  /* 0x00000005ff007c0c */ /* 0x000fe2000bf25310 */
[----:B------:R-:W-:-:S12]  /*14d70*/  IMAD.MOV.U32 R37, RZ, RZ, RZ ;  /* 0x000000ffff257224 */ /* 0x000fd800078e00ff */
[----:B------:R-:W-:Y:S01]  /*14d80*/  @P1 IADD3 R46, P2, R46, UR4, RZ ;  /* 0x000000042e2e1c10 */ /* 0x000fe2000ff5e0ff */
[----:B------:R-:W-:Y:S02]  /*14d90*/  ULDC UR4, c[0x0][0xa88] ;  /* 0x0002a20000047ab9 */ /* 0x000fe40000000800 */
[----:B------:R-:W-:Y:S01]  /*14da0*/  IMAD.U32 R0, RZ, RZ, UR4 ;  /* 0x00000004ff007e24 */ /* 0x000fe2000f8e00ff */
[----:B------:R-:W-:Y:S01]  /*14db0*/  @P1 IADD3.X R47, R27, UR5, RZ, P2, !PT ;  /* 0x000000051b2f1c10 */ /* 0x000fe200097fe4ff */
[----:B------:R-:W2:Y:S04]  /*14dc0*/  @P0 LDG.E R37, desc[UR60][R20.64] ;  /* 0x0000003c14250981 */ /* 0x000ea8000c1e1900 */
[----:B------:R0:W5:Y:S01]  /*14dd0*/  @P1 LDG.E R0, desc[UR60][R46.64] ;  /* 0x0000003c2e001981 */ /* 0x000162000c1e1900 */
[----:B---3--:R-:W-:-:S02]  /*14de0*/  SHF.R.S32.HI R38, RZ, 0x1f, R66 ;  /* 0x0000001fff267819 */ /* 0x008fc40000011442 */
[----:B--2---:R-:W-:Y:S01]  /*14df0*/  SHF.R.S32.HI R36, RZ, 0x1f, R37 ;  /* 0x0000001fff247819 */ /* 0x004fe20000011425 */
[----:B0-----:R-:W-:Y:S06]  /*14e00*/  @P1 BRA `(.L_x_438) ;  /* 0x0000000000101947 */ /* 0x001fec0003800000 */
[----:B------:R-:W-:Y:S05]  /*14e10*/  @!P0 BRA `(.L_x_438) ;  /* 0x00000000000c8947 */ /* 0x000fea0003800000 */
[----:B------:R-:W2:Y:S04]  /*14e20*/  LDG.E R5, desc[UR60][R20.64] ;  /* 0x0000003c14057981 */ /* 0x000ea8000c1e1900 */
[----:B-----5:R-:W2:Y:S02]  /*14e30*/  LDG.E R0, desc[UR60][R20.64+0x4] ;  /* 0x0000043c14007981 */ /* 0x020ea4000c1e1900 */
[----:B--2---:R-:W-:-:S07]  /*14e40*/  IMAD.IADD R0, R0, 0x1, -R5 ;  /* 0x0000000100007824 */ /* 0x004fce00078e0a05 */
.L_x_438:
[----:B------:R-:W2:Y:S01]  /*14e50*/  LDL.64 R4, [R1+0x60] ;  /* 0x0000600001047983 */ /* 0x000ea20000100a00 */
[----:B------:R-:W-:-:S03]  /*14e60*/  ULDC.64 UR4, c[0x0][0xb70] ;  /* 0x0002dc0000047ab9 */ /* 0x000fc60000000a00 */
[----:B------:R0:W3:Y:S04]  /*14e70*/  LDL.64 R44, [R1+0x60] ;  /* 0x00006000012c7983 */ /* 0x0000e80000100a00 */
[----:B------:R-:W4:Y:S04]  /*14e80*/  LDL R8, [R1+0x8c] ;  /* 0x00008c0001087983 */ /* 0x000f280000100800 */
[----:B------:R-:W4:Y:S04]  /*14e90*/  LDL.LU R42, [R1+0x74] ;  /* 0x00007400012a7983 */ /* 0x000f280000300800 */
[----:B------:R-:W4:Y:S01]  /*14ea0*/  LDL R41, [R1+0x54] ;  /* 0x0000540001297983 */ /* 0x000f220000100800 */
[----:B------:R-:W1:Y:S01]  /*14eb0*/  S2R R10, SR_TID.X ;  /* 0x00000000000a7919 */ /* 0x000e620000002100 */
[----:B------:R-:W-:Y:S01]  /*14ec0*/  IMAD R6, R38, UR4, RZ ;  /* 0x0000000426067c24 */ /* 0x000fe2000f8e02ff */
[----:B------:R-:W-:-:S03]  /*14ed0*/  SEL R40, R26, RZ, !P0 ;  /* 0x000000ff1a287207 */ /* 0x000fc60004000000 */
[----:B------:R-:W-:Y:S01]  /*14ee0*/  IMAD R9, R66, UR5, R6 ;  /* 0x0000000542097c24 */ /* 0x000fe2000f8e0206 */
[----:B------:R-:W-:Y:S01]  /*14ef0*/  SEL R39, R62, RZ, !P0 ;  /* 0x000000ff3e277207 */ /* 0x000fe20004000000 */
[----:B-1----:R-:W-:-:S05]  /*14f00*/  VIADD R14, R10, 0xffffff80 ;  /* 0xffffff800a0e7836 */ /* 0x002fca0000000000 */
[----:B------:R-:W-:-:S04]  /*14f10*/  SHF.R.S32.HI R10, RZ, 0x1f, R14 ;  /* 0x0000001fff0a7819 */ /* 0x000fc8000001140e */
[----:B------:R-:W-:-:S04]  /*14f20*/  LEA.HI R10, R10, R14, RZ, 0x7 ;  /* 0x0000000e0a0a7211 */ /* 0x000fc800078f38ff */
[----:B------:R-:W-:-:S05]  /*14f30*/  LOP3.LUT R10, R10, 0xffffff80, RZ, 0xc0, !PT ;  /* 0xffffff800a0a7812 */ /* 0x000fca00078ec0ff */
[----:B------:R-:W-:Y:S01]  /*14f40*/  IMAD.IADD R10, R14, 0x1, -R10 ;  /* 0x000000010e0a7824 */ /* 0x000fe200078e0a0a */
[----:B------:R-:W-:Y:S01]  /*14f50*/  BSSY B1, `(.L_x_439) ;  /* 0x0000071000017945 */ /* 0x000fe20003800000 */
[----:B--2---:R-:W-:Y:S02]  /*14f60*/  IMAD.MOV.U32 R5, RZ, RZ, R36 ;  /* 0x000000ffff057224 */ /* 0x004fe400078e0024 */
[----:B---3--:R-:W-:Y:S02]  /*14f70*/  IMAD.MOV.U32 R44, RZ, RZ, R4 ;  /* 0x000000ffff2c7224 */ /* 0x008fe400078e0004 */
[----:B------:R-:W-:-:S04]  /*14f80*/  IMAD.MOV.U32 R4, RZ, RZ, R37 ;  /* 0x000000ffff047224 */ /* 0x000fc800078e0025 */
[----:B------:R-:W-:Y:S01]  /*14f90*/  IMAD.WIDE.U32 R4, R66, UR4, R4 ;  /* 0x0000000442047c25 */ /* 0x000fe2000f8e0004 */
[----:B------:R-:W-:-:S03]  /*14fa0*/  ULDC.64 UR4, c[0x0][0xb78] ;  /* 0x0002de0000047ab9 */ /* 0x000fc60000000a00 */
[----:B----4-:R-:W-:Y:S02]  /*14fb0*/  IMAD R7, R44, 0x20, R41 ;  /* 0x000000202c077824 */ /* 0x010fe400078e0229 */
[----:B------:R-:W-:Y:S02]  /*14fc0*/  IMAD.IADD R5, R5, 0x1, R9 ;  /* 0x0000000105057824 */ /* 0x000fe400078e0209 */
[----:B------:R-:W-:-:S04]  /*14fd0*/  IMAD.WIDE R24, R7, 0x2, R24 ;  /* 0x0000000207187825 */ /* 0x000fc800078e0218 */
[----:B------:R-:W-:Y:S01]  /*14fe0*/  IMAD R6, R40, UR4, RZ ;  /* 0x0000000428067c24 */ /* 0x000fe2000f8e02ff */
[----:B------:R-:W-:Y:S01]  /*14ff0*/  IADD3 R9, P2, R24, 0x1800, RZ ;  /* 0x0000180018097810 */ /* 0x000fe20007f5e0ff */
[----:B------:R-:W-:Y:S02]  /*15000*/  IMAD R11, R42, 0xc0, R8 ;  /* 0x000000c02a0b7824 */ /* 0x000fe400078e0208 */
[----:B------:R-:W-:Y:S01]  /*15010*/  IMAD.WIDE.U32 R4, R39, UR4, R4 ;  /* 0x0000000427047c25 */ /* 0x000fe2000f8e0004 */
[----:B------:R-:W-:Y:S02]  /*15020*/  LOP3.LUT R8, R9, 0x180, RZ, 0xc0, !PT ;  /* 0x0000018009087812 */ /* 0x000fe400078ec0ff */
[----:B------:R-:W-:Y:S01]  /*15030*/  SHF.R.S32.HI R7, RZ, 0x1f, R11 ;  /* 0x0000001fff077819 */ /* 0x000fe2000001140b */
[----:B------:R-:W-:Y:S01]  /*15040*/  IMAD R6, R39, UR5, R6 ;  /* 0x0000000527067c24 */ /* 0x000fe2000f8e0206 */
[----:B------:R-:W-:Y:S01]  /*15050*/  IADD3 R4, P0, R11, R4, RZ ;  /* 0x000000040b047210 */ /* 0x000fe20007f1e0ff */
[----:B------:R-:W-:Y:S01]  /*15060*/  ULDC.64 UR4, c[0x0][0xb40] ;  /* 0x0002d00000047ab9 */ /* 0x000fe20000000a00 */
[----:B------:R-:W-:-:S02]  /*15070*/  SHF.R.U64 R8, R8, 0x3, RZ ;  /* 0x0000000308087819 */ /* 0x000fc400000012ff */
[----:B------:R-:W-:Y:S02]  /*15080*/  IADD3.X R7, R7, R5, R6, P0, !PT ;  /* 0x0000000507077210 */ /* 0x000fe400007fe406 */
[----:B------:R-:W-:Y:S01]  /*15090*/  LEA R34, P1, R4, UR4, 0x2 ;  /* 0x0000000404227c11 */ /* 0x000fe2000f8210ff */
[----:B------:R-:W-:Y:S01]  /*150a0*/  VIADD R5, R11, 0x8 ;  /* 0x000000080b057836 */ /* 0x000fe20000000000 */
[----:B------:R-:W-:Y:S01]  /*150b0*/  LOP3.LUT R8, R8, R9, RZ, 0x3c, !PT ;  /* 0x0000000908087212 */ /* 0x000fe200078e3cff */
[----:B------:R-:W-:Y:S01]  /*150c0*/  IMAD.X R9, RZ, RZ, R25, P2 ;  /* 0x000000ffff097224 */ /* 0x000fe200010e0619 */
[C---:B------:R-:W-:Y:S02]  /*150d0*/  IADD3 R13, P5, R24.reuse, 0x3000, RZ ;  /* 0x00003000180d7810 */ /* 0x040fe40007fbe0ff */
[C---:B------:R-:W-:Y:S02]  /*150e0*/  IADD3 R21, P4, R24.reuse, 0x4800, RZ ;  /* 0x0000480018157810 */ /* 0x040fe40007f9e0ff */
[----:B------:R-:W-:-:S02]  /*150f0*/  IADD3 R27, P3, R24, 0x6000, RZ ;  /* 0x00006000181b7810 */ /* 0x000fc40007f7e0ff */
[----:B------:R-:W-:Y:S02]  /*15100*/  LOP3.LUT P0, RZ, R10, 0x3, RZ, 0xc0, !PT ;  /* 0x000000030aff7812 */ /* 0x000fe4000780c0ff */
[----:B------:R-:W-:Y:S01]  /*15110*/  LEA.HI.X R35, R4, UR5, R7, 0x2, P1 ;  /* 0x0000000504237c11 */ /* 0x000fe200088f1407 */
[----:B------:R-:W-:Y:S01]  /*15120*/  ULDC.64 UR4, c[0x0][0xaa0] ;  /* 0x0002a80000047ab9 */ /* 0x000fe20000000a00 */
[----:B------:R-:W-:Y:S02]  /*15130*/  IADD3 R7, P2, R24, 0x7800, RZ ;  /* 0x0000780018077810 */ /* 0x000fe40007f5e0ff */
[----:B------:R-:W-:Y:S02]  /*15140*/  LOP3.LUT R12, R13, 0x180, RZ, 0xc0, !PT ;  /* 0x000001800d0c7812 */ /* 0x000fe400078ec0ff */
[----:B------:R-:W-:Y:S02]  /*15150*/  LOP3.LUT R20, R21, 0x180, RZ, 0xc0, !PT ;  /* 0x0000018015147812 */ /* 0x000fe400078ec0ff */
[----:B------:R-:W-:-:S02]  /*15160*/  LOP3.LUT R26, R27, 0x180, RZ, 0xc0, !PT ;  /* 0x000001801b1a7812 */ /* 0x000fc400078ec0ff */
[-C--:B-----5:R-:W-:Y:S02]  /*15170*/  ISETP.GE.OR P1, PT, R11, R0.reuse, P0 ;  /* 0x000000000b00720c */ /* 0x0a0fe40000726670 */
[----:B------:R-:W-:Y:S02]  /*15180*/  LOP3.LUT R4, R24, 0x180, RZ, 0xc0, !PT ;  /* 0x0000018018047812 */ /* 0x000fe400078ec0ff */
[----:B------:R-:W-:Y:S02]  /*15190*/  ISETP.GE.OR P0, PT, R5, R0, P0 ;  /* 0x000000000500720c */ /* 0x000fe40000706670 */
[----:B------:R-:W-:Y:S02]  /*151a0*/  LOP3.LUT R6, R7, 0x180, RZ, 0xc0, !PT ;  /* 0x0000018007067812 */ /* 0x000fe400078ec0ff */
[----:B------:R-:W-:Y:S02]  /*151b0*/  SHF.R.U64 R12, R12, 0x3, RZ ;  /* 0x000000030c0c7819 */ /* 0x000fe400000012ff */
[----:B------:R-:W-:-:S02]  /*151c0*/  SHF.R.U64 R20, R20, 0x3, RZ ;  /* 0x0000000314147819 */ /* 0x000fc400000012ff */
[----:B------:R-:W-:Y:S02]  /*151d0*/  SHF.R.U64 R26, R26, 0x3, RZ ;  /* 0x000000031a1a7819 */ /* 0x000fe400000012ff */
[----:B------:R-:W-:Y:S02]  /*151e0*/  SHF.R.U64 R5, R4, 0x3, RZ ;  /* 0x0000000304057819 */ /* 0x000fe400000012ff */
[----:B------:R-:W-:Y:S01]  /*151f0*/  SHF.R.U64 R6, R6, 0x3, RZ ;  /* 0x0000000306067819 */ /* 0x000fe200000012ff */
[--C-:B------:R-:W-:Y:S01]  /*15200*/  IMAD.X R29, RZ, RZ, R25.reuse, P2 ;  /* 0x000000ffff1d7224 */ /* 0x100fe200010e0619 */
[----:B------:R-:W-:Y:S01]  /*15210*/  LOP3.LUT R12, R12, R13, RZ, 0x3c, !PT ;  /* 0x0000000d0c0c7212 */ /* 0x000fe200078e3cff */
[--C-:B------:R-:W-:Y:S01]  /*15220*/  IMAD.X R13, RZ, RZ, R25.reuse, P5 ;  /* 0x000000ffff0d7224 */ /* 0x100fe200028e0619 */
[----:B------:R-:W-:Y:S01]  /*15230*/  LOP3.LUT R20, R20, R21, RZ, 0x3c, !PT ;  /* 0x0000001514147212 */ /* 0x000fe200078e3cff */
[--C-:B------:R-:W-:Y:S01]  /*15240*/  IMAD.X R21, RZ, RZ, R25.reuse, P4 ;  /* 0x000000ffff157224 */ /* 0x100fe200020e0619 */
[----:B------:R-:W-:Y:S01]  /*15250*/  LOP3.LUT R26, R26, R27, RZ, 0x3c, !PT ;  /* 0x0000001b1a1a7212 */ /* 0x000fe200078e3cff */
[--C-:B------:R-:W-:Y:S01]  /*15260*/  IMAD.X R27, RZ, RZ, R25.reuse, P3 ;  /* 0x000000ffff1b7224 */ /* 0x100fe200018e0619 */
[----:B------:R-:W-:Y:S01]  /*15270*/  LOP3.LUT R4, R5, R24, RZ, 0x3c, !PT ;  /* 0x0000001805047212 */ /* 0x000fe200078e3cff */
[----:B------:R-:W-:Y:S01]  /*15280*/  IMAD.MOV.U32 R5, RZ, RZ, R25 ;  /* 0x000000ffff057224 */ /* 0x000fe200078e0019 */
[----:B------:R-:W-:Y:S01]  /*15290*/  LOP3.LUT R28, R6, R7, RZ, 0x3c, !PT ;  /* 0x00000007061c7212 */ /* 0x000fe200078e3cff */
[----:B------:R-:W-:Y:S01]  /*152a0*/  @!P1 STG.E desc[UR60][R34.64], R2 ;  /* 0x0000000222009986 */ /* 0x000fe2000c10193c */
[----:B------:R-:W-:-:S03]  /*152b0*/  SHF.R.S32.HI R33, RZ, 0x1f, R41 ;  /* 0x0000001fff217819 */ /* 0x000fc60000011429 */
[----:B------:R1:W-:Y:S01]  /*152c0*/  @!P0 STG.E desc[UR60][R34.64+0x20], R3 ;  /* 0x0000200322008986 */ /* 0x0003e2000c10193c */
[----:B------:R-:W-:-:S03]  /*152d0*/  IMAD.MOV.U32 R32, RZ, RZ, R41 ;  /* 0x000000ffff207224 */ /* 0x000fc600078e0029 */
[----:B------:R-:W5:Y:S01]  /*152e0*/  LD.E.128 R4, desc[UR60][R4.64] ;  /* 0x0000003c04047980 */ /* 0x000f62000c101d00 */
[----:B------:R-:W-:-:S03]  /*152f0*/  SHF.R.S32.HI R45, RZ, 0x1f, R44 ;  /* 0x0000001fff2d7819 */ /* 0x000fc6000001142c */
[----:B------:R-:W5:Y:S04]  /*15300*/  LD.E.128 R8, desc[UR60][R8.64] ;  /* 0x0000003c08087980 */ /* 0x000f68000c101d00 */
[----:B------:R-:W5:Y:S04]  /*15310*/  LD.E.128 R12, desc[UR60][R12.64] ;  /* 0x0000003c0c0c7980 */ /* 0x000f68000c101d00 */
[----:B------:R-:W5:Y:S04]  /*15320*/  LD.E.128 R20, desc[UR60][R20.64] ;  /* 0x0000003c14147980 */ /* 0x000f68000c101d00 */
[----:B------:R-:W5:Y:S04]  /*15330*/  LD.E.128 R24, desc[UR60][R26.64] ;  /* 0x0000003c1a187980 */ /* 0x000f68000c101d00 */
[----:B------:R-:W5:Y:S01]  /*15340*/  LD.E.128 R28, desc[UR60][R28.64] ;  /* 0x0000003c1c1c7980 */ /* 0x000f62000c101d00 */
[----:B------:R-:W-:Y:S01]  /*15350*/  IMAD R36, R36, UR4, RZ ;  /* 0x0000000424247c24 */ /* 0x000fe2000f8e02ff */
[----:B------:R-:W-:Y:S01]  /*15360*/  @!PT LDS RZ, [RZ] ;  /* 0x00000000fffff984 */ /* 0x000fe20000000800 */
[----:B------:R-:W-:Y:S01]  /*15370*/  @!PT LDS RZ, [RZ] ;  /* 0x00000000fffff984 */ /* 0x000fe20000000800 */
[----:B------:R-:W-:Y:S01]  /*15380*/  @!PT LDS RZ, [RZ] ;  /* 0x00000000fffff984 */ /* 0x000fe20000000800 */
[----:B------:R-:W-:Y:S01]  /*15390*/  @!PT LDS RZ, [RZ] ;  /* 0x00000000fffff984 */ /* 0x000fe20000000800 */
[----:B------:R2:W-:Y:S06]  /*153a0*/  MEMBAR.ALL.CTA ;  /* 0x0000000000007992 */ /* 0x0005ec0000008000 */
[----:B--2---:R-:W2:Y:S01]  /*153b0*/  FENCE.VIEW.ASYNC.S ;  /* 0x00000000000073c6 */ /* 0x004ea20000000000 */
[----:B-1----:R-:W-:-:S03]  /*153c0*/  IMAD.WIDE.U32 R2, R37, UR4, R32 ;  /* 0x0000000425027c25 */ /* 0x002fc6000f8e0020 */
[----:B------:R0:W-:Y:S01]  /*153d0*/  STL [R1+0x64], R45 ;  /* 0x0000642d01007387 */ /* 0x0001e20000100800 */
[----:B------:R-:W-:Y:S01]  /*153e0*/  IMAD R37, R37, UR5, R36 ;  /* 0x0000000525257c24 */ /* 0x000fe2000f8e0224 */
[----:B------:R-:W-:Y:S01]  /*153f0*/  ULDC.64 UR4, c[0x0][0xae0] ;  /* 0x0002b80000047ab9 */ /* 0x000fe20000000a00 */
[----:B------:R-:W-:Y:S02]  /*15400*/  IMAD R35, R42, -0xc0, R0 ;  /* 0xffffff402a237824 */ /* 0x000fe400078e0200 */
[----:B------:R-:W-:Y:S02]  /*15410*/  IMAD.IADD R3, R3, 0x1, R37 ;  /* 0x0000000103037824 */ /* 0x000fe400078e0225 */
[----:B------:R-:W-:Y:S01]  /*15420*/  IMAD R33, R38, UR4, RZ ;  /* 0x0000000426217c24 */ /* 0x000fe2000f8e02ff */
[C---:B------:R-:W-:Y:S01]  /*15430*/  ISETP.GE.AND P0, PT, R44.reuse, R35, PT ;  /* 0x000000232c00720c */ /* 0x040fe20003f06270 */
[----:B------:R-:W-:Y:S02]  /*15440*/  VIADD R0, R44, 0x60 ;  /* 0x000000602c007836 */ /* 0x000fe40000000000 */
[----:B------:R-:W-:-:S02]  /*15450*/  VIADD R32, R18, 0x31c20 ;  /* 0x00031c2012207836 */ /* 0x000fc40000000000 */
[C---:B------:R-:W-:Y:S02]  /*15460*/  IMAD R33, R66.reuse, UR5, R33 ;  /* 0x0000000542217c24 */ /* 0x040fe4000f8e0221 */
[----:B------:R-:W-:Y:S01]  /*15470*/  IMAD.WIDE.U32 R2, R66, UR4, R2 ;  /* 0x0000000442027c25 */ /* 0x000fe2000f8e0002 */
[----:B------:R-:W-:Y:S01]  /*15480*/  ULDC.64 UR4, c[0x0][0xae8] ;  /* 0x0002ba0000047ab9 */ /* 0x000fe20000000a00 */
[----:B------:R-:W-:Y:S02]  /*15490*/  ISETP.GE.AND P3, PT, R0, R35, PT ;  /* 0x000000230000720c */ /* 0x000fe40003f66270 */
[----:B------:R-:W-:Y:S01]  /*154a0*/  IMAD.IADD R3, R3, 0x1, R33 ;  /* 0x0000000103037824 */ /* 0x000fe200078e0221 */
[----:B------:R-:W-:Y:S01]  /*154b0*/  PRMT R32, RZ, 0x654, R32 ;  /* 0x00000654ff207816 */ /* 0x000fe20000000020 */
[----:B------:R-:W-:Y:S02]  /*154c0*/  IMAD R0, R40, UR4, RZ ;  /* 0x0000000428007c24 */ /* 0x000fe4000f8e02ff */
[C---:B------:R-:W-:Y:S01]  /*154d0*/  IMAD.WIDE.U32 R34, R39.reuse, UR4, R2 ;  /* 0x0000000427227c25 */ /* 0x040fe2000f8e0002 */
[----:B--2---:R1:W-:Y:S03]  /*154e0*/  SYNCS.ARRIVE.TRANS64.RED.A1T0 RZ, [R32+URZ], RZ ;  /* 0x000000ff20ff79a7 */ /* 0x0043e6000810043f */
[----:B------:R-:W-:-:S04]  /*154f0*/  IMAD R37, R39, UR5, R0 ;  /* 0x0000000527257c24 */ /* 0x000fc8000f8e0200 */
[----:B------:R-:W-:Y:S02]  /*15500*/  IMAD.IADD R39, R35, 0x1, R37 ;  /* 0x0000000123277824 */ /* 0x000fe400078e0225 */
[----:B-1----:R-:W-:Y:S01]  /*15510*/  IMAD.WIDE R32, R42, 0xc0, R44 ;  /* 0x000000c02a207825 */ /* 0x002fe200078e022c */
[----:B0-----:R-:W-:Y:S06]  /*15520*/  @P0 BRA `(.L_x_440) ;  /* 0x00000000004c0947 */ /* 0x001fec0003800000 */
        /* <DEDUP_REMOVED lines=19> */
.L_x_440:
[----:B------:R-:W-:Y:S05]  /*15660*/  BSYNC B1 ;  /* 0x0000000000017941 */ /* 0x000fea0003800000 */
.L_x_439:
[----:B------:R-:W-:Y:S05]  /*15670*/  @P3 BRA `(.L_x_441) ;  /* 0x0000000800503947 */ /* 0x000fea0003800000 */
[----:B0----5:R-:W-:Y:S01]  /*15680*/  IADD3 R5, P0, R32, 0x60, RZ ;  /* 0x0000006020057810 */ /* 0x021fe20007f1e0ff */
[----:B------:R-:W-:Y:S01]  /*15690*/  ULDC.64 UR4, c[0x0][0xad8] ;  /* 0x0002b60000047ab9 */ /* 0x000fe20000000a00 */
[----:B------:R-:W-:Y:S01]  /*156a0*/  IMAD.MOV.U32 R2, RZ, RZ, R34 ;  /* 0x000000ffff027224 */ /* 0x000fe200078e0022 */
        /* <DEDUP_REMOVED lines=20> */
.L_x_437:
[----:B------:R-:W0:Y:S01]  /*157f0*/  S2R R0, SR_TID.X ;  /* 0x0000000000007919 */ /* 0x000e220000002100 */
[----:B------:R-:W-:Y:S01]  /*15800*/  ULDC.64 UR4, c[0x0][0xbd8] ;  /* 0x0002f60000047ab9 */ /* 0x000fe20000000a00 */
[----:B------:R-:W-:Y:S01]  /*15810*/  IMAD.MOV.U32 R7, RZ, RZ, RZ ;  /* 0x000000ffff077224 */ /* 0x000fe200078e00ff */
[----:B------:R-:W-:Y:S02]  /*15820*/  ISETP.NE.U32.AND P0, PT, RZ, UR4, PT ;  /* 0x00000004ff007c0c */ /* 0x000fe4000bf05070 */
[----:B------:R-:W-:Y:S02]  /*15830*/  IADD3 R2, P1, R46, UR4, RZ ;  /* 0x000000042e027c10 */ /* 0x000fe4000ff3e0ff */
[----:B------:R-:W-:Y:S02]  /*15840*/  ISETP.NE.AND.EX P0, PT, RZ, UR5, PT, P0 ;  /* 0x00000005ff007c0c */ /* 0x000fe4000bf05300 */
[----:B------:R-:W-:Y:S01]  /*15850*/  IADD3.X R3, R27, UR5, RZ, P1, !PT ;  /* 0x000000051b037c10 */ /* 0x000fe20008ffe4ff */
[----:B------:R-:W-:-:S02]  /*15860*/  ULDC.64 UR4, c[0x0][0xbe0] ;  /* 0x0002f80000047ab9 */ /* 0x000fc40000000a00 */
[----:B------:R-:W-:-:S04]  /*15870*/  ISETP.NE.U32.AND P1, PT, RZ, UR4, PT ;  /* 0x00000004ff007c0c */ /* 0x000fc8000bf25070 */
[----:B------:R-:W-:-:S04]  /*15880*/  ISETP.NE.AND.EX P1, PT, RZ, UR5, PT, P1 ;  /* 0x00000005ff007c0c */ /* 0x000fc8000bf25310 */
[----:B------:R1:W5:Y:S09]  /*15890*/  @P0 LDG.E R7, desc[UR60][R2.64] ;  /* 0x0000003c02070981 */ /* 0x000372000c1e1900 */
[----:B------:R-:W-:Y:S01]  /*158a0*/  @P1 IADD3 R46, P2, R46, UR4, RZ ;  /* 0x000000042e2e1c10 */ /* 0x000fe2000ff5e0ff */
[----:B------:R-:W-:Y:S01]  /*158b0*/  ULDC UR4, c[0x0][0xa88] ;  /* 0x0002a20000047ab9 */ /* 0x000fe20000000800 */
[----:B0-----:R-:W-:-:S02]  /*158c0*/  VIADD R4, R0, 0xffffff80 ;  /* 0xffffff8000047836 */ /* 0x001fc40000000000 */
[----:B------:R-:W-:Y:S01]  /*158d0*/  @P1 IADD3.X R47, R27, UR5, RZ, P2, !PT ;  /* 0x000000051b2f1c10 */ /* 0x000fe200097fe4ff */
[----:B------:R-:W-:-:S06]  /*158e0*/  IMAD.U32 R0, RZ, RZ, UR4 ;  /* 0x00000004ff007e24 */ /* 0x000fcc000f8e00ff */
[----:B------:R1:W5:Y:S01]  /*158f0*/  @P1 LDG.E R0, desc[UR60][R46.64] ;  /* 0x0000003c2e001981 */ /* 0x000362000c1e1900 */
[----:B------:R-:W-:Y:S01]  /*15900*/  ISETP.GT.AND P2, PT, R4, 0xbf, PT ;  /* 0x000000bf0400780c */ /* 0x000fe20003f44270 */
[----:B------:R-:W-:-:S12]  /*15910*/  @P1 BRA `(.L_x_442) ;  /* 0x0000000000101947 */ /* 0x000fd80003800000 */
[----:B------:R-:W-:Y:S05]  /*15920*/  @!P0 BRA `(.L_x_442) ;  /* 0x00000000000c8947 */ /* 0x000fea0003800000 */
[----:B------:R-:W2:Y:S04]  /*15930*/  LDG.E R5, desc[UR60][R2.64] ;  /* 0x0000003c02057981 */ /* 0x000ea8000c1e1900 */
[----:B-----5:R-:W2:Y:S02]  /*15940*/  LDG.E R0, desc[UR60][R2.64+0x4] ;  /* 0x0000043c02007981 */ /* 0x020ea4000c1e1900 */
[----:B--2---:R-:W-:-:S07]  /*15950*/  IMAD.IADD R0, R0, 0x1, -R5 ;  /* 0x0000000100007824 */ /* 0x004fce00078e0a05 */
.L_x_442:
[----:B----4-:R-:W2:Y:S04]  /*15960*/  LDL R13, [R1+0x6c] ;  /* 0x00006c00010d7983 */ /* 0x010ea80000100800 */
[----:B------:R-:W3:Y:S04]  /*15970*/  LDL R10, [R1+0x54] ;  /* 0x00005400010a7983 */ /* 0x000ee80000100800 */
[----:B------:R0:W5:Y:S01]  /*15980*/  LDL R12, [R1+0x74] ;  /* 0x00007400010c7983 */ /* 0x0001620000100800 */
[----:B------:R-:W-:Y:S01]  /*15990*/  BSSY B1, `(.L_x_443) ;  /* 0x000001d000017945 */ /* 0x000fe20003800000 */
[----:B------:R-:W-:-:S02]  /*159a0*/  SEL R11, R62, RZ, !P0 ;  /* 0x000000ff3e0b7207 */ /* 0x000fc40004000000 */
[----:B------:R-:W-:Y:S02]  /*159b0*/  SEL R26, R26, RZ, !P0 ;  /* 0x000000ff1a1a7207 */ /* 0x000fe40004000000 */
[----:B-----5:R-:W-:Y:S02]  /*159c0*/  SHF.R.S32.HI R6, RZ, 0x1f, R7 ;  /* 0x0000001fff067819 */ /* 0x020fe40000011407 */
[----:B--2---:R-:W-:Y:S02]  /*159d0*/  SHF.R.S32.HI R8, RZ, 0x1f, R13 ;  /* 0x0000001fff087819 */ /* 0x004fe4000001140d */
[----:B---3--:R-:W-:Y:S01]  /*159e0*/  SHF.R.S32.HI R9, RZ, 0x1f, R10 ;  /* 0x0000001fff097819 */ /* 0x008fe2000001140a */
[----:B0-----:R-:W-:Y:S06]  /*159f0*/  @P2 BRA `(.L_x_444) ;  /* 0x0000000000582947 */ /* 0x001fec0003800000 */
[----:B-1----:R-:W0:Y:S02]  /*15a00*/  S2R R2, SR_TID.X ;  /* 0x0000000000027919 */ /* 0x002e240000002100 */
[----:B0-----:R-:W-:-:S04]  /*15a10*/  IMAD R2, R12, 0xc0, R2 ;  /* 0x000000c00c027824 */ /* 0x001fc800078e0202 */
[----:B------:R-:W-:-:S05]  /*15a20*/  VIADD R3, R2, 0xffffff80 ;  /* 0xffffff8002037836 */ /* 0x000fca0000000000 */
[----:B------:R-:W-:-:S13]  /*15a30*/  ISETP.GE.AND P0, PT, R3, R0, PT ;  /* 0x000000000300720c */ /* 0x000fda0003f06270 */
[----:B------:R-:W-:Y:S05]  /*15a40*/  @P0 BRA `(.L_x_444) ;  /* 0x0000000000440947 */ /* 0x000fea0003800000 */
[C---:B------:R-:W-:Y:S01]  /*15a50*/  IADD3 R2, P0, R3.reuse, R7, RZ ;  /* 0x0000000703027210 */ /* 0x040fe20007f1e0ff */
        /* <DEDUP_REMOVED lines=16> */
.L_x_444:
[----:B------:R-:W-:Y:S05]  /*15b60*/  BSYNC B1 ;  /* 0x0000000000017941 */ /* 0x000fea0003800000 */
.L_x_443:
[----:B------:R-:W2:Y:S01]  /*15b70*/  LDL.64 R14, [R1+0x60] ;  /* 0x00006000010e7983 */ /* 0x000ea20000100a00 */
[----:B------:R-:W-:Y:S01]  /*15b80*/  ULDC.64 UR4, c[0x0][0xaa0] ;  /* 0x0002a80000047ab9 */ /* 0x000fe20000000a00 */
[----:B-1----:R-:W-:Y:S01]  /*15b90*/  IMAD.MOV.U32 R2, RZ, RZ, R10 ;  /* 0x000000ffff027224 */ /* 0x002fe200078e000a */
[----:B------:R-:W-:Y:S01]  /*15ba0*/  BSSY B1, `(.L_x_445) ;  /* 0x000002b000017945 */ /* 0x000fe20003800000 */
[----:B0-----:R-:W-:Y:S02]  /*15bb0*/  IMAD.MOV.U32 R3, RZ, RZ, R9 ;  /* 0x000000ffff037224 */ /* 0x001fe400078e0009 */
[----:B------:R-:W-:Y:S02]  /*15bc0*/  IMAD R4, R6, UR4, RZ ;  /* 0x0000000406047c24 */ /* 0x000fe4000f8e02ff */
[----:B------:R-:W-:-:S04]  /*15bd0*/  IMAD.WIDE.U32 R2, R7, UR4, R2 ;  /* 0x0000000407027c25 */ /* 0x000fc8000f8e0002 */
[----:B------:R-:W-:Y:S01]  /*15be0*/  IMAD R7, R7, UR5, R4 ;  /* 0x0000000507077c24 */ /* 0x000fe2000f8e0204 */
[----:B------:R-:W-:Y:S02]  /*15bf0*/  ULDC.64 UR4, c[0x0][0xae0] ;  /* 0x0002b80000047ab9 */ /* 0x000fe40000000a00 */
[----:B------:R-:W-:Y:S02]  /*15c00*/  IMAD R4, R8, UR4, RZ ;  /* 0x0000000408047c24 */ /* 0x000fe4000f8e02ff */
[----:B------:R-:W-:Y:S02]  /*15c10*/  IMAD.IADD R3, R3, 0x1, R7 ;  /* 0x0000000103037824 */ /* 0x000fe400078e0207 */
[C---:B------:R-:W-:Y:S02]  /*15c20*/  IMAD R5, R13.reuse, UR5, R4 ;  /* 0x000000050d057c24 */ /* 0x040fe4000f8e0204 */
[----:B------:R-:W-:Y:S02]  /*15c30*/  IMAD R4, R12, -0xc0, R0 ;  /* 0xffffff400c047824 */ /* 0x000fe400078e0200 */
[----:B------:R-:W-:Y:S01]  /*15c40*/  IMAD.WIDE.U32 R2, R13, UR4, R2 ;  /* 0x000000040d027c25 */ /* 0x000fe2000f8e0002 */
[----:B------:R-:W-:-:S03]  /*15c50*/  ULDC.64 UR4, c[0x0][0xae8] ;  /* 0x0002ba0000047ab9 */ /* 0x000fc60000000a00 */
[----:B------:R-:W-:Y:S02]  /*15c60*/  IMAD.IADD R3, R3, 0x1, R5 ;  /* 0x0000000103037824 */ /* 0x000fe400078e0205 */
[----:B------:R-:W-:-:S04]  /*15c70*/  IMAD R0, R26, UR4, RZ ;  /* 0x000000041a007c24 */ /* 0x000fc8000f8e02ff */
[----:B------:R-:W-:Y:S01]  /*15c80*/  IMAD R9, R11, UR5, R0 ;  /* 0x000000050b097c24 */ /* 0x000fe2000f8e0200 */
[C---:B--2---:R-:W-:Y:S01]  /*15c90*/  ISETP.GE.AND P0, PT, R14.reuse, R4, PT ;  /* 0x000000040e00720c */ /* 0x044fe20003f06270 */
[----:B------:R-:W-:Y:S02]  /*15ca0*/  VIADD R7, R14, 0x60 ;  /* 0x000000600e077836 */ /* 0x000fe40000000000 */
[----:B------:R-:W-:-:S03]  /*15cb0*/  IMAD.MOV.U32 R6, RZ, RZ, R14 ;  /* 0x000000ffff067224 */ /* 0x000fc600078e000e */
[----:B------:R-:W-:Y:S01]  /*15cc0*/  ISETP.GE.AND P1, PT, R7, R4, PT ;  /* 0x000000040700720c */ /* 0x000fe20003f26270 */
[----:B------:R-:W-:Y:S01]  /*15cd0*/  IMAD.WIDE.U32 R4, R11, UR4, R2 ;  /* 0x000000040b047c25 */ /* 0x000fe2000f8e0002 */
[----:B------:R-:W-:-:S03]  /*15ce0*/  SHF.R.S32.HI R7, RZ, 0x1f, R14 ;  /* 0x0000001fff077819 */ /* 0x000fc6000001140e */
[----:B------:R-:W-:Y:S02]  /*15cf0*/  IMAD.IADD R11, R5, 0x1, R9 ;  /* 0x00000001050b7824 */ /* 0x000fe400078e0209 */
[----:B------:R-:W-:Y:S01]  /*15d00*/  IMAD.WIDE R6, R12, 0xc0, R6 ;  /* 0x000000c00c067825 */ /* 0x000fe200078e0206 */
        /* <DEDUP_REMOVED lines=20> */
.L_x_446:
[----:B------:R-:W-:Y:S05]  /*15e50*/  BSYNC B1 ;  /* 0x0000000000017941 */ /* 0x000fea0003800000 */
.L_x_445:
        /* <DEDUP_REMOVED lines=22> */
.L_x_441:
[----:B------:R-:W-:Y:S05]  /*15fc0*/  BSYNC B0 ;  /* 0x0000000000007941 */ /* 0x000fea0003800000 */
.L_x_436:
[----:B------:R-:W-:Y:S02]  /*15fd0*/  ULDC UR4, c[0x0][0xc14] ;  /* 0x0003050000047ab9 */ /* 0x000fe40000000800 */
[----:B------:R-:W-:-:S13]  /*15fe0*/  ISETP.GE.AND P0, PT, R107, UR4, PT ;  /* 0x000000046b007c0c */ /* 0x000fda000bf06270 */
[----:B------:R-:W-:Y:S05]  /*15ff0*/  @!P0 BRA `(.L_x_447) ;  /* 0xfffffeb000fc8947 */ /* 0x000fea000383ffff */
[----:B------:R-:W-:Y:S05]  /*16000*/  BRA `(.L_x_307) ;  /* 0x00000054000c7947 */ /* 0x000fea0003800000 */
.L_x_305:
[----:B------:R-:W-:-:S08]  /*16010*/  NOP ;  /* 0x0000000000007918 */ /* 0x000fd00000000000 */
[----:B0-----:R-:W0:-:S00]  /*16020*/  USETMAXREG.DEALLOC.CTAPOOL 0x20 ;  /* 0x00000020000079c8 */ /* 0x001e0000080e0500 */
[----:B0-----:R-:W-:-:S06]  /*16030*/  LOP3.LUT R0, R0, 0x3, RZ, 0xc0, !PT ;  /* 0x0000000300007812 */ /* 0x001fcc00078ec0ff */
[----:B------:R-:W0:Y:S02]  /*16040*/  SHFL.IDX PT, R0, R0, RZ, 0x1f ;  /* 0x00001fff00007589 */ /* 0x000e2400000e0000 */
[----:B0-----:R-:W-:-:S13]  /*16050*/  ISETP.NE.AND P0, PT, R0, RZ, PT ;  /* 0x000000ff0000720c */ /* 0x001fda0003f05270 */
[----:B------:R-:W-:Y:S05]  /*16060*/  @P0 BRA `(.L_x_307) ;  /* 0x0000005000f40947 */ /* 0x000fea0003800000 */
[----:B------:R-:W2:Y:S01]  /*16070*/  LDL.LU R7, [R1+0x44] ;  /* 0x0000440001077983 */ /* 0x000ea20000300800 */
[----:B------:R-:W-:Y:S01]  /*16080*/  ULDC UR5, c[0x0][0xc14] ;  /* 0x0003050000057ab9 */ /* 0x000fe20000000800 */
[----:B------:R-:W0:Y:S01]  /*16090*/  S2R R2, SR_TID.X ;  /* 0x0000000000027919 */ /* 0x000e220000002100 */
[----:B------:R-:W-:Y:S01]  /*160a0*/  IMAD.MOV.U32 R0, RZ, RZ, RZ ;  /* 0x000000ffff007224 */ /* 0x000fe200078e00ff */
[----:B------:R-:W1:Y:S01]  /*160b0*/  S2UR UR6, SR_CTAID.X ;  /* 0x00000000000679c3 */ /* 0x000e620000002500 */
[----:B------:R-:W-:Y:S01]  /*160c0*/  ULDC UR4, c[0x0][0xc10] ;  /* 0x0003040000047ab9 */ /* 0x000fe20000000800 */
[----:B0-----:R-:W-:-:S04]  /*160d0*/  LOP3.LUT R29, R2, 0x1f, RZ, 0xc0, !PT ;  /* 0x0000001f021d7812 */ /* 0x001fc800078ec0ff */
[----:B------:R-:W-:Y:S02]  /*160e0*/  ISETP.NE.AND P0, PT, R29, 0x1f, PT ;  /* 0x0000001f1d00780c */ /* 0x000fe40003f05270 */
[----:B--2---:R-:W-:-:S11]  /*160f0*/  LOP3.LUT R7, R7, 0xffffffdf, RZ, 0xc0, !PT ;  /* 0xffffffdf07077812 */ /* 0x004fd600078ec0ff */
[----:B------:R-:W-:Y:S02]  /*16100*/  @P0 LOP3.LUT R7, R7, 0x20, RZ, 0xfc, !PT ;  /* 0x0000002007070812 */ /* 0x000fe400078efcff */
[----:B------:R-:W-:-:S13]  /*16110*/  ISETP.GE.OR P0, PT, R29, UR5, !P0 ;  /* 0x000000051d007c0c */ /* 0x000fda000c706670 */
[----:B------:R-:W0:Y:S02]  /*16120*/  @!P0 LDC.64 R2, c[0x0][0xc58] ;  /* 0x00031600ff028b82 */ /* 0x000e240000000a00 */
[----:B0-----:R-:W-:-:S05]  /*16130*/  @!P0 IMAD.WIDE.U32 R2, R29, 0x4, R2 ;  /* 0x000000041d028825 */ /* 0x001fca00078e0002 */
[----:B------:R-:W2:Y:S01]  /*16140*/  @!P0 LDG.E R0, desc[UR60][R2.64] ;  /* 0x0000003c02008981 */ /* 0x000ea2000c1e1900 */
[C---:B------:R-:W-:Y:S02]  /*16150*/  ISETP.NE.AND P1, PT, R29.reuse, RZ, PT ;  /* 0x000000ff1d00720c */ /* 0x040fe40003f25270 */
[----:B------:R-:W-:Y:S02]  /*16160*/  ISETP.GE.U32.AND P0, PT, R29, 0x2, PT ;  /* 0x000000021d00780c */ /* 0x000fe40003f06070 */
[----:B------:R-:W-:-:S09]  /*16170*/  LOP3.LUT R7, R7, 0xfffffffe, RZ, 0xc0, !PT ;  /* 0xfffffffe07077812 */ /* 0x000fd200078ec0ff */
[----:B------:R-:W-:-:S04]  /*16180*/  @P1 LOP3.LUT R7, R7, 0x1, RZ, 0xfc, !PT ;  /* 0x0000000107071812 */ /* 0x000fc800078efcff */
[----:B------:R-:W-:-:S04]  /*16190*/  LOP3.LUT R7, R7, 0xffffffef, RZ, 0xc0, !PT ;  /* 0xffffffef07077812 */ /* 0x000fc800078ec0ff */
[----:B------:R-:W-:-:S04]  /*161a0*/  @P0 LOP3.LUT R7, R7, 0x10, RZ, 0xfc, !PT ;  /* 0x0000001007070812 */ /* 0x000fc800078efcff */
[----:B------:R-:W-:Y:S01]  /*161b0*/  LOP3.LUT R7, R7, 0xfffffff7, RZ, 0xc0, !PT ;  /* 0xfffffff707077812 */ /* 0x000fe200078ec0ff */
[----:B------:R-:W-:Y:S01]  /*161c0*/  IMAD.MOV.U32 R16, RZ, RZ, RZ ;  /* 0x000000ffff107224 */ /* 0x000fe200078e00ff */
[----:B--2---:R-:W0:Y:S02]  /*161d0*/  SHFL.UP PT, R4, R0, 0x1, RZ ;  /* 0x0420000000047989 */ /* 0x004e2400000e00ff */
[----:B0-----:R-:W-:-:S05]  /*161e0*/  SEL R5, R4, RZ, P1 ;  /* 0x000000ff04057207 */ /* 0x001fca0000800000 */
[----:B------:R-:W-:-:S05]  /*161f0*/  IMAD.IADD R5, R0, 0x1, R5 ;  /* 0x0000000100057824 */ /* 0x000fca00078e0205 */
[----:B------:R-:W0:Y:S02]  /*16200*/  SHFL.UP PT, R4, R5, 0x2, RZ ;  /* 0x0440000005047989 */ /* 0x000e2400000e00ff */
[----:B0-----:R-:W-:-:S05]  /*16210*/  SEL R4, R4, RZ, P0 ;  /* 0x000000ff04047207 */ /* 0x001fca0000000000 */
[----:B------:R-:W-:-:S05]  /*16220*/  IMAD.IADD R4, R5, 0x1, R4 ;  /* 0x0000000105047824 */ /* 0x000fca00078e0204 */
[----:B------:R-:W0:Y:S01]  /*16230*/  SHFL.UP PT, R6, R4, 0x4, RZ ;  /* 0x0480000004067989 */ /* 0x000e2200000e00ff */
[----:B------:R-:W-:-:S04]  /*16240*/  ISETP.GE.U32.AND P0, PT, R29, 0x4, PT ;  /* 0x000000041d00780c */ /* 0x000fc80003f06070 */
[----:B0-----:R-:W-:-:S05]  /*16250*/  SEL R3, R6, RZ, P0 ;  /* 0x000000ff06037207 */ /* 0x001fca0000000000 */
[----:B------:R-:W-:-:S05]  /*16260*/  IMAD.IADD R3, R4, 0x1, R3 ;  /* 0x0000000104037824 */ /* 0x000fca00078e0203 */
[----:B------:R-:W0:Y:S01]  /*16270*/  SHFL.UP PT, R2, R3, 0x8, RZ ;  /* 0x0500000003027989 */ /* 0x000e2200000e00ff */
[----:B------:R-:W-:Y:S02]  /*16280*/  @P0 LOP3.LUT R7, R7, 0x8, RZ, 0xfc, !PT ;  /* 0x0000000807070812 */ /* 0x000fe400078efcff */
[----:B------:R-:W-:-:S04]  /*16290*/  ISETP.GE.U32.AND P0, PT, R29, 0x8, PT ;  /* 0x000000081d00780c */ /* 0x000fc80003f06070 */
[----:B0-----:R-:W-:-:S05]  /*162a0*/  SEL R2, R2, RZ, P0 ;  /* 0x000000ff02027207 */ /* 0x001fca0000000000 */
[----:B------:R-:W-:-:S05]  /*162b0*/  IMAD.IADD R2, R3, 0x1, R2 ;  /* 0x0000000103027824 */ /* 0x000fca00078e0202 */
[----:B------:R-:W0:Y:S01]  /*162c0*/  SHFL.UP PT, R5, R2, 0x10, RZ ;  /* 0x0600000002057989 */ /* 0x000e2200000e00ff */
[----:B------:R-:W-:-:S04]  /*162d0*/  LOP3.LUT R7, R7, 0xfffffffb, RZ, 0xc0, !PT ;  /* 0xfffffffb07077812 */ /* 0x000fc800078ec0ff */
[----:B------:R-:W-:Y:S02]  /*162e0*/  @P0 LOP3.LUT R7, R7, 0x4, RZ, 0xfc, !PT ;  /* 0x0000000407070812 */ /* 0x000fe400078efcff */
[----:B------:R-:W-:-:S04]  /*162f0*/  ISETP.GE.U32.AND P0, PT, R29, 0x10, PT ;  /* 0x000000101d00780c */ /* 0x000fc80003f06070 */
[----:B0-----:R-:W-:-:S05]  /*16300*/  SEL R5, R5, RZ, P0 ;  /* 0x000000ff05057207 */ /* 0x001fca0000000000 */
[----:B------:R-:W-:-:S05]  /*16310*/  IMAD.IADD R6, R2, 0x1, R5 ;  /* 0x0000000102067824 */ /* 0x000fca00078e0205 */
[----:B------:R-:W0:Y:S01]  /*16320*/  SHFL.IDX PT, R5, R6, 0x1f, 0x1f ;  /* 0x03e01f0006057f89 */ /* 0x000e2200000e0000 */
[----:B------:R-:W-:-:S04]  /*16330*/  LOP3.LUT R7, R7, 0xfffffffd, RZ, 0xc0, !PT ;  /* 0xfffffffd07077812 */ /* 0x000fc800078ec0ff */
[----:B------:R-:W-:-:S05]  /*16340*/  @P0 LOP3.LUT R7, R7, 0x2, RZ, 0xfc, !PT ;  /* 0x0000000207070812 */ /* 0x000fca00078efcff */
[----:B------:R2:W-:Y:S01]  /*16350*/  STL [R1+0x44], R7 ;  /* 0x0000440701007387 */ /* 0x0005e20000100800 */
[----:B0-----:R-:W-:-:S05]  /*16360*/  IMAD R5, R5, UR4, RZ ;  /* 0x0000000405057c24 */ /* 0x001fca000f8e02ff */
[----:B-1----:R-:W-:Y:S01]  /*16370*/  ISETP.GT.AND P0, PT, R5, UR6, PT ;  /* 0x0000000605007c0c */ /* 0x002fe2000bf04270 */
[----:B------:R-:W-:Y:S02]  /*16380*/  IMAD.MOV.U32 R4, RZ, RZ, RZ ;  /* 0x000000ffff047224 */ /* 0x000fe400078e00ff */
[----:B------:R-:W-:-:S10]  /*16390*/  IMAD.MOV.U32 R2, RZ, RZ, R5 ;  /* 0x000000ffff027224 */ /* 0x000fd400078e0005 */
[----:B--2---:R-:W-:Y:S05]  /*163a0*/  @P0 BRA `(.L_x_448) ;  /* 0x0000000000b00947 */ /* 0x004fea0003800000 */
[----:B------:R-:W-:Y:S01]  /*163b0*/  IMAD.MOV.U32 R5, RZ, RZ, R2 ;  /* 0x000000ffff057224 */ /* 0x000fe200078e0002 */
[----:B------:R-:W-:Y:S01]  /*163c0*/  ULDC UR5, c[0x0][0xc14] ;  /* 0x0003050000057ab9 */ /* 0x000fe20000000800 */
[----:B------:R-:W-:Y:S01]  /*163d0*/  IMAD.MOV.U32 R4, RZ, RZ, RZ ;  /* 0x000000ffff047224 */ /* 0x000fe200078e00ff */
[----:B------:R-:W-:Y:S01]  /*163e0*/  ULDC UR7, c[0x0][0xc14] ;  /* 0x0003050000077ab9 */ /* 0x000fe20000000800 */
[----:B------:R-:W-:-:S05]  /*163f0*/  ULDC UR4, c[0x0][0xc10] ;  /* 0x0003040000047ab9 */ /* 0x000fca0000000800 */
.L_x_452:
        /* <DEDUP_REMOVED lines=13> */
.L_x_451:
[----:B------:R-:W-:Y:S05]  /*164d0*/  BSYNC B0 ;  /* 0x0000000000007941 */ /* 0x000fea0003800000 */
.L_x_450:
        /* <DEDUP_REMOVED lines=25> */
.L_x_448:
        /* <DEDUP_REMOVED lines=15> */
.L_x_453:
        /* <DEDUP_REMOVED lines=28> */
.L_x_449:
[----:B------:R-:W-:Y:S02]  /*16920*/  IMAD.MOV.U32 R17, RZ, RZ, RZ ;  /* 0x000000ffff117224 */ /* 0x000fe400078e00ff */
[----:B------:R-:W-:Y:S02]  /*16930*/  IMAD.U32 R16, RZ, RZ, UR6 ;  /* 0x00000006ff107e24 */ /* 0x000fe4000f8e00ff */
[----:B------:R-:W-:-:S07]  /*16940*/  IMAD.MOV.U32 R18, RZ, RZ, RZ ;  /* 0x000000ffff127224 */ /* 0x000fce00078e00ff */
.L_x_454:
        /* <DEDUP_REMOVED lines=13> */
[----:B------:R-:W-:Y:S01]  /*16a20*/  ULDC.64 UR36, c[0x0][0x198] ;  /* 0x0000660000247ab9 */ /* 0x000fe20000000a00 */
[----:B------:R-:W-:Y:S01]  /*16a30*/  IMAD.MOV.U32 R22, RZ, RZ, RZ ;  /* 0x000000ffff167224 */ /* 0x000fe200078e00ff */
[----:B------:R-:W-:Y:S01]  /*16a40*/  ULDC UR38, c[0x0][0xc] ;  /* 0x0000030000267ab9 */ /* 0x000fe20000000800 */
[----:B------:R-:W-:Y:S02]  /*16a50*/  IMAD.MOV.U32 R27, RZ, RZ, 0x1 ;  /* 0x00000001ff1b7424 */ /* 0x000fe400078e00ff */
[----:B------:R-:W-:-:S07]  /*16a60*/  IMAD.MOV.U32 R26, RZ, RZ, RZ ;  /* 0x000000ffff1a7224 */ /* 0x000fce00078e00ff */
.L_x_539:
[----:B--2---:R-:W2:Y:S02]  /*16a70*/  LDC.64 R2, c[0x0][0xc60] ;  /* 0x00031800ff027b82 */ /* 0x004ea40000000a00 */
[----:B--2---:R-:W-:-:S05]  /*16a80*/  IMAD.WIDE R2, R19, 0x4, R2 ;  /* 0x0000000413027825 */ /* 0x004fca00078e0202 */
[----:B------:R-:W0:Y:S01]  /*16a90*/  LDG.E R9, desc[UR60][R2.64] ;  /* 0x0000003c02097981 */ /* 0x000e22000c1e1900 */
[----:B------:R-:W-:Y:S05]  /*16aa0*/  YIELD ;  /* 0x0000000000007946 */ /* 0x000fea0003800000 */
[----:B------:R-:W-:Y:S01]  /*16ab0*/  ULDC.64 UR4, c[0x0][0xa28] ;  /* 0x00028a0000047ab9 */ /* 0x000fe20000000a00 */
[----:B------:R-:W-:Y:S01]  /*16ac0*/  IMAD.MOV.U32 R6, RZ, RZ, RZ ;  /* 0x000000ffff067224 */ /* 0x000fe200078e00ff */
[----:B------:R-:W-:Y:S01]  /*16ad0*/  ISETP.NE.U32.AND P1, PT, RZ, UR4, PT ;  /* 0x00000004ff007c0c */ /* 0x000fe2000bf25070 */
[----:B------:R-:W-:Y:S01]  /*16ae0*/  IMAD.MOV.U32 R23, RZ, RZ, RZ ;  /* 0x000000ffff177224 */ /* 0x000fe200078e00ff */
[----:B------:R-:W-:-:S02]  /*16af0*/  ULDC.64 UR6, c[0x0][0xa10] ;  /* 0x0002840000067ab9 */ /* 0x000fc40000000a00 */
[----:B------:R-:W-:Y:S02]  /*16b00*/  ISETP.NE.AND.EX P1, PT, RZ, UR5, PT, P1 ;  /* 0x00000005ff007c0c */ /* 0x000fe4000bf25310 */
[----:B0-----:R-:W-:Y:S01]  /*16b10*/  SHF.R.S32.HI R0, RZ, 0x1f, R9 ;  /* 0x0000001fff007819 */ /* 0x001fe20000011409 */
[----:B------:R-:W-:Y:S10]  /*16b20*/  STL [R1], R9 ;  /* 0x0000000901007387 */ /* 0x000ff40000100800 */
[----:B------:R-:W-:-:S04]  /*16b30*/  @P1 LEA R4, P0, R9, UR4, 0x2 ;  /* 0x0000000409041c11 */ /* 0x000fc8000f8010ff */
[----:B------:R-:W-:Y:S01]  /*16b40*/  @P1 LEA.HI.X R5, R9, UR5, R0, 0x2, P0 ;  /* 0x0000000509051c11 */ /* 0x000fe200080f1400 */
[----:B------:R-:W-:Y:S02]  /*16b50*/  ULDC.64 UR4, c[0x0][0xa00] ;  /* 0x0002800000047ab9 */ /* 0x000fe40000000a00 */
[----:B------:R-:W-:Y:S02]  /*16b60*/  ISETP.NE.U32.AND P0, PT, RZ, UR4, PT ;  /* 0x00000004ff007c0c */ /* 0x000fe4000bf05070 */
[----:B------:R0:W5:Y:S02]  /*16b70*/  @P1 LDG.E R23, desc[UR60][R4.64] ;  /* 0x0000003c04171981 */ /* 0x000164000c1e1900 */
[----:B------:R-:W-:-:S13]  /*16b80*/  ISETP.NE.AND.EX P0, PT, RZ, UR5, PT, P0 ;  /* 0x00000005ff007c0c */ /* 0x000fda000bf05300 */
[----:B------:R-:W-:-:S04]  /*16b90*/  @P0 LEA R2, P2, R9, UR4, 0x2 ;  /* 0x0000000409020c11 */ /* 0x000fc8000f8410ff */
[----:B------:R-:W-:Y:S01]  /*16ba0*/  @P0 LEA.HI.X R3, R9, UR5, R0, 0x2, P2 ;  /* 0x0000000509030c11 */ /* 0x000fe200090f1400 */
[----:B------:R-:W-:-:S04]  /*16bb0*/  ULDC.64 UR4, c[0x0][0xa20] ;  /* 0x0002880000047ab9 */ /* 0x000fc80000000a00 */
[----:B------:R-:W2:Y:S01]  /*16bc0*/  @P0 LDG.E R6, desc[UR60][R2.64] ;  /* 0x0000003c02060981 */ /* 0x000ea2000c1e1900 */
[----:B------:R-:W-:-:S04]  /*16bd0*/  ISETP.NE.U32.AND P1, PT, RZ, UR4, PT ;  /* 0x00000004ff007c0c */ /* 0x000fc8000bf25070 */
[----:B------:R-:W-:Y:S01]  /*16be0*/  ISETP.NE.AND.EX P1, PT, RZ, UR5, PT, P1 ;  /* 0x00000005ff007c0c */ /* 0x000fe2000bf25310 */
[C---:B0-----:R-:W-:Y:S01]  /*16bf0*/  IMAD.SHL.U32 R4, R9.reuse, 0x4, RZ ;  /* 0x0000000409047824 */ /* 0x041fe200078e00ff */
[----:B------:R-:W-:-:S04]  /*16c00*/  SHF.L.U64.HI R0, R9, 0x2, R0 ;  /* 0x0000000209007819 */ /* 0x000fc80000010200 */
[----:B------:R-:W-:Y:S01]  /*16c10*/  STL [R1+0x8], R4 ;  /* 0x0000080401007387 */ /* 0x000fe20000100800 */
[----:B------:R-:W-:-:S03]  /*16c20*/  IMAD.MOV.U32 R8, RZ, RZ, RZ ;  /* 0x000000ffff087224 */ /* 0x000fc600078e00ff */
[----:B--2---:R0:W-:Y:S03]  /*16c30*/  STL [R1+0x18], R6 ;  /* 0x0000180601007387 */ /* 0x0041e60000100800 */
[----:B0-----:R-:W-:-:S04]  /*16c40*/  @P1 IADD3 R6, P0, R4, UR4, RZ ;  /* 0x0000000404061c10 */ /* 0x001fc8000ff1e0ff */
[----:B------:R-:W-:Y:S01]  /*16c50*/  @P1 IADD3.X R7, R0, UR5, RZ, P0, !PT ;  /* 0x0000000500071c10 */ /* 0x000fe200087fe4ff */
[----:B------:R-:W-:Y:S02]  /*16c60*/  ULDC.64 UR4, c[0x0][0xa08] ;  /* 0x0002820000047ab9 */ /* 0x000fe40000000a00 */
[----:B------:R-:W-:Y:S02]  /*16c70*/  IADD3 R2, P0, R4, UR4, RZ ;  /* 0x0000000404027c10 */ /* 0x000fe4000ff1e0ff */
[----:B------:R-:W-:Y:S02]  /*16c80*/  ISETP.NE.U32.AND P2, PT, RZ, UR4, PT ;  /* 0x00000004ff007c0c */ /* 0x000fe4000bf45070 */
[----:B------:R-:W-:Y:S02]  /*16c90*/  IADD3.X R3, R0, UR5, RZ, P0, !PT ;  /* 0x0000000500037c10 */ /* 0x000fe400087fe4ff */
[----:B------:R-:W-:Y:S01]  /*16ca0*/  ISETP.NE.AND.EX P2, PT, RZ, UR5, PT, P2 ;  /* 0x00000005ff007c0c */ /* 0x000fe2000bf45320 */
[----:B------:R-:W-:-:S02]  /*16cb0*/  ULDC.64 UR4, c[0x0][0x3f8] ;  /* 0x0000fe0000047ab9 */ /* 0x000fc40000000a00 */
[----:B------:R-:W-:-:S03]  /*16cc0*/  UISETP.NE.U32.AND UP0, UPT, UR4, URZ, UPT ;  /* 0x0000003f0400728c */ /* 0x000fc6000bf05070 */
[----:B------:R-:W-:Y:S01]  /*16cd0*/  ULDC UR4, c[0x0][0x404] ;  /* 0x0001010000047ab9 */ /* 0x000fe20000000800 */
[----:B------:R-:W-:-:S03]  /*16ce0*/  UISETP.NE.AND.EX UP0, UPT, UR5, URZ, UPT, UP0 ;  /* 0x0000003f0500728c */ /* 0x000fc6000bf05300 */
[----:B------:R-:W-:Y:S01]  /*16cf0*/  ULDC UR5, c[0x0][0x2e0] ;  /* 0x0000b80000057ab9 */ /* 0x000fe20000000800 */
[----:B------:R-:W-:Y:S02]  /*16d00*/  USEL UR4, UR4, 0x1, UP0 ;  /* 0x0000000104047887 */ /* 0x000fe40008000000 */
[----:B------:R0:W5:Y:S02]  /*16d10*/  @P2 LDG.E R8, desc[UR60][R2.64] ;  /* 0x0000003c02082981 */ /* 0x000164000c1e1900 */
[----:B------:R-:W-:-:S06]  /*16d20*/  UIMAD UR4, UR4, UR5, URZ ;  /* 0x00000005040472a4 */ /* 0x000fcc000f8e023f */
[----:B------:R-:W-:-:S06]  /*16d30*/  IMAD.U32 R10, RZ, RZ, UR4 ;  /* 0x00000004ff0a7e24 */ /* 0x000fcc000f8e00ff */
[----:B------:R0:W5:Y:S01]  /*16d40*/  @P1 LDG.E R10, desc[UR60][R6.64] ;  /* 0x0000003c060a1981 */ /* 0x000162000c1e1900 */
[----:B------:R-:W-:Y:S01]  /*16d50*/  IADD3 R4, P0, R4, UR6, RZ ;  /* 0x0000000604047c10 */ /* 0x000fe2000ff1e0ff */
[----:B------:R-:W-:-:S03]  /*16d60*/  ULDC UR4, c[0x0][0x338] ;  /* 0x0000ce0000047ab9 */ /* 0x000fc60000000800 */
[----:B------:R-:W-:Y:S02]  /*16d70*/  IADD3.X R5, R0, UR7, RZ, P0, !PT ;  /* 0x0000000700057c10 */ /* 0x000fe400087fe4ff */
[----:B------:R-:W-:Y:S01]  /*16d80*/  ISETP.NE.U32.AND P0, PT, RZ, UR6, PT ;  /* 0x00000006ff007c0c */ /* 0x000fe2000bf05070 */
[----:B------:R2:W-:Y:S03]  /*16d90*/  STL [R1+0xc], R0 ;  /* 0x00000c0001007387 */ /* 0x0005e60000100800 */
[----:B------:R-:W-:Y:S01]  /*16da0*/  ISETP.NE.AND.EX P0, PT, RZ, UR7, PT, P0 ;  /* 0x00000007ff007c0c */ /* 0x000fe2000bf05300 */
[----:B--2---:R-:W-:Y:S01]  /*16db0*/  IMAD.U32 R0, RZ, RZ, UR4 ;  /* 0x00000004ff007e24 */ /* 0x004fe2000f8e00ff */
[----:B0-----:R-:W-:Y:S11]  /*16dc0*/  @P1 BRA `(.L_x_456) ;  /* 0x0000000000101947 */ /* 0x001ff60003800000 */
[----:B------:R-:W-:Y:S05]  /*16dd0*/  @!P2 BRA `(.L_x_456) ;  /* 0x00000000000ca947 */ /* 0x000fea0003800000 */
[----:B------:R-:W2:Y:S04]  /*16de0*/  LDG.E R7, desc[UR60][R2.64] ;  /* 0x0000003c02077981 */ /* 0x000ea8000c1e1900 */
[----:B-----5:R-:W2:Y:S02]  /*16df0*/  LDG.E R10, desc[UR60][R2.64+0x4] ;  /* 0x0000043c020a7981 */ /* 0x020ea4000c1e1900 */
[----:B--2---:R-:W-:-:S07]  /*16e00*/  IMAD.IADD R10, R10, 0x1, -R7 ;  /* 0x000000010a0a7824 */ /* 0x004fce00078e0a07 */
.L_x_456:
[----:B------:R-:W2:Y:S04]  /*16e10*/  @P0 LDG.E R3, desc[UR60][R4.64] ;  /* 0x0000003c04030981 */ /* 0x000ea8000c1e1900 */
[----:B------:R-:W2:Y:S02]  /*16e20*/  @P0 LDG.E R2, desc[UR60][R4.64+0x4] ;  /* 0x0000043c04020981 */ /* 0x000ea4000c1e1900 */
[----:B--2---:R-:W-:Y:S02]  /*16e30*/  @P0 IMAD.IADD R0, R2, 0x1, -R3 ;  /* 0x0000000102000824 */ /* 0x004fe400078e0a03 */
[----:B-----5:R-:W-:-:S04]  /*16e40*/  IMAD.IADD R3, R10, 0x1, -R23 ;  /* 0x000000010a037824 */ /* 0x020fc800078e0a17 */
[----:B------:R-:W-:-:S04]  /*16e50*/  IMAD.IADD R6, R3, 0x1, R0 ;  /* 0x0000000103067824 */ /* 0x000fc800078e0200 */
[----:B------:R-:W-:Y:S01]  /*16e60*/  VIADD R2, R6, 0x8f ;  /* 0x0000008f06027836 */ /* 0x000fe20000000000 */
[----:B------:R0:W-:Y:S03]  /*16e70*/  STL [R1+0x14], R6 ;  /* 0x0000140601007387 */ /* 0x0001e60000100800 */
[----:B------:R-:W-:-:S05]  /*16e80*/  IMAD.HI R2, R2, 0x38e38e39, RZ ;  /* 0x38e38e3902027827 */ /* 0x000fca00078e02ff */
[----:B------:R-:W-:-:S04]  /*16e90*/  SHF.R.U32.HI R7, RZ, 0x1f, R2 ;  /* 0x0000001fff077819 */ /* 0x000fc80000011602 */
[----:B0-----:R-:W-:Y:S01]  /*16ea0*/  LEA.HI.SX32 R6, R2, R7, 0x1b ;  /* 0x0000000702067211 */ /* 0x001fe200078fdaff */
[----:B------:R-:W-:-:S04]  /*16eb0*/  IMAD.MOV R2, RZ, RZ, -R3 ;  /* 0x000000ffff027224 */ /* 0x000fc800078e0a03 */
[----:B------:R-:W-:Y:S01]  /*16ec0*/  IMAD R7, R6, 0x90, -R3 ;  /* 0x0000009006077824 */ /* 0x000fe200078e0a03 */
[----:B------:R-:W-:Y:S01]  /*16ed0*/  VIMNMX R2, RZ, R2, !PT ;  /* 0x00000002ff027248 */ /* 0x000fe20007fe0100 */
[----:B------:R0:W-:Y:S03]  /*16ee0*/  STL [R1+0x4], R6 ;  /* 0x0000040601007387 */ /* 0x0001e60000100800 */
[----:B------:R-:W-:-:S04]  /*16ef0*/  VIMNMX R7, R7, R0, PT ;  /* 0x0000000007077248 */ /* 0x000fc80003fe0100 */
[----:B------:R-:W-:Y:S01]  /*16f00*/  ISETP.GT.AND P1, PT, R7, R2, PT ;  /* 0x000000020700720c */ /* 0x000fe20003f24270 */
[----:B------:R-:W-:-:S05]  /*16f10*/  IMAD.WIDE.U32 R2, R2, 0x38e38e39, RZ ;  /* 0x38e38e3902027825 */ /* 0x000fca00078e00ff */
[----:B------:R-:W-:-:S05]  /*16f20*/  SHF.R.U32.HI R0, RZ, 0x5, R3 ;  /* 0x00000005ff007819 */ /* 0x000fca0000011603 */
[----:B------:R-:W-:Y:S02]  /*16f30*/  IMAD.MOV.U32 R2, RZ, RZ, R0 ;  /* 0x000000ffff027224 */ /* 0x000fe400078e0000 */
[----:B0-----:R-:W-:-:S04]  /*16f40*/  @P1 VIADD R6, R7, 0x8f ;  /* 0x0000008f07061836 */ /* 0x001fc80000000000 */
[----:B------:R-:W-:-:S05]  /*16f50*/  @P1 IMAD.HI R6, R6, 0x38e38e39, RZ ;  /* 0x38e38e3906061827 */ /* 0x000fca00078e02ff */
[----:B------:R-:W-:-:S04]  /*16f60*/  @P1 SHF.R.U32.HI R3, RZ, 0x1f, R6 ;  /* 0x0000001fff031819 */ /* 0x000fc80000011606 */
[----:B------:R-:W-:Y:S01]  /*16f70*/  @P1 LEA.HI.SX32 R2, R6, R3, 0x1b ;  /* 0x0000000306021211 */ /* 0x000fe200078fdaff */
[----:B------:R-:W-:-:S06]  /*16f80*/  IMAD.MOV.U32 R3, RZ, RZ, RZ ;  /* 0x000000ffff037224 */ /* 0x000fcc00078e00ff */
[----:B------:R0:W5:Y:S01]  /*16f90*/  @P0 LDG.E R3, desc[UR60][R4.64] ;  /* 0x0000003c04030981 */ /* 0x000162000c1e1900 */
[----:B------:R-:W-:Y:S01]  /*16fa0*/  ISETP.GT.AND P1, PT, R2, R0, PT ;  /* 0x000000000200720c */ /* 0x000fe20003f24270 */
[----:B------:R-:W-:Y:S01]  /*16fb0*/  BSSY B0, `(.L_x_457) ;  /* 0x00000c3000007945 */ /* 0x000fe20003800000 */
[----:B------:R-:W-:Y:S01]  /*16fc0*/  IMAD.IADD R23, R8, 0x1, R23 ;  /* 0x0000000108177824 */ /* 0x000fe200078e0217 */
[----:B------:R-:W-:-:S10]  /*16fd0*/  PLOP3.LUT P2, PT, PT, PT, PT, 0x80, 0x0 ;  /* 0x000000000000781c */ /* 0x000fd40003f4f070 */
[----:B0-----:R-:W-:Y:S05]  /*16fe0*/  @!P1 BRA `(.L_x_458) ;  /* 0x0000000800fc9947 */ /* 0x001fea0003800000 */
[----:B------:R-:W0:Y:S01]  /*16ff0*/  LDC R4, c[0x0][0x428] ;  /* 0x00010a00ff047b82 */ /* 0x000e220000000800 */
[----:B------:R-:W-:Y:S01]  /*17000*/  UMOV UR4, 0xffffffff ;  /* 0xffffffff00047882 */ /* 0x000fe20000000000 */
[----:B0-----:R-:W-:-:S13]  /*17010*/  ISETP.NE.AND P1, PT, R4, 0x1, PT ;  /* 0x000000010400780c */ /* 0x001fda0003f25270 */
[----:B------:R-:W0:Y:S08]  /*17020*/  @P1 LDC R5, c[0x0][0x42c] ;  /* 0x00010b00ff051b82 */ /* 0x000e300000000800 */
[----:B------:R-:W2:Y:S01]  /*17030*/  @P1 LDC R7, c[0x0][0x430] ;  /* 0x00010c00ff071b82 */ /* 0x000ea20000000800 */
[----:B0-----:R-:W-:-:S04]  /*17040*/  @P1 IMAD.HI.U32 R4, R18, R5, RZ ;  /* 0x0000000512041227 */ /* 0x001fc800078e00ff */
[----:B------:R-:W-:Y:S01]  /*17050*/  IMAD.MOV.U32 R5, RZ, RZ, R18 ;  /* 0x000000ffff057224 */ /* 0x000fe200078e0012 */
[----:B--2---:R-:W-:Y:S02]  /*17060*/  @P1 SHF.R.U32.HI R5, RZ, R7, R4 ;  /* 0x00000007ff051219 */ /* 0x004fe40000011604 */
[----:B------:R-:W-:Y:S01]  /*17070*/  SEL R4, R9, RZ, !P0 ;  /* 0x000000ff09047207 */ /* 0x000fe20004000000 */
[----:B------:R-:W-:Y:S06]  /*17080*/  BRA.DIV UR4, `(.L_x_459) ;  /* 0x0000004e043c7947 */ /* 0x000fec000b800000 */
.L_x_585:
[----:B------:R-:W-:-:S03]  /*17090*/  UMOV UR4, 0xffffffff ;  /* 0xffffffff00047882 */ /* 0x000fc60000000000 */
[----:B------:R-:W-:Y:S05]  /*170a0*/  BRA.DIV UR4, `(.L_x_460) ;  /* 0x0000004e04687947 */ /* 0x000fea000b800000 */
[----:B------:R-:W-:-:S13]  /*170b0*/  ELECT P6, URZ, PT ;  /* 0x00000000003f782f */ /* 0x000fda00038c0000 */
.L_x_588:
[----:B------:R-:W2:Y:S01]  /*170c0*/  LDL R6, [R1+0x10] ;  /* 0x0000100001067983 */ /* 0x000ea20000100800 */
[----:B------:R-:W-:Y:S01]  /*170d0*/  BSSY B1, `(.L_x_461) ;  /* 0x000000b000017945 */ /* 0x000fe20003800000 */
[----:B------:R-:W0:Y:S01]  /*170e0*/  S2R R9, SR_CgaCtaId ;  /* 0x0000000000097919 */ /* 0x000e220000008800 */
[----:B--2---:R-:W-:-:S05]  /*170f0*/  VIADD R7, R6, 0x1 ;  /* 0x0000000106077836 */ /* 0x004fca0000000000 */
[----:B------:R-:W-:-:S04]  /*17100*/  LEA.HI R6, R7, R7, RZ, 0x1 ;  /* 0x0000000707067211 */ /* 0x000fc800078f08ff */
[----:B------:R-:W-:-:S05]  /*17110*/  LOP3.LUT R6, R6, 0xfffffffe, RZ, 0xc0, !PT ;  /* 0xfffffffe06067812 */ /* 0x000fca00078ec0ff */
[----:B------:R-:W-:Y:S01]  /*17120*/  IMAD.IADD R7, R7, 0x1, -R6 ;  /* 0x0000000107077824 */ /* 0x000fe200078e0a06 */
[----:B------:R-:W-:-:S04]  /*17130*/  MOV R6, 0x400 ;  /* 0x0000040000067802 */ /* 0x000fc80000000f00 */
[----:B0-----:R-:W-:Y:S02]  /*17140*/  LEA R6, R9, R6, 0x18 ;  /* 0x0000000609067211 */ /* 0x001fe400078ec0ff */
[----:B------:R-:W-:-:S04]  /*17150*/  SHF.L.U32 R7, R7, 0x1f, RZ ;  /* 0x0000001f07077819 */ /* 0x000fc800000006ff */
[----:B------:R-:W0:Y:S02]  /*17160*/  SYNCS.PHASECHK.TRANS64.TRYWAIT P0, [R6+URZ+0x31c20], R7 ;  /* 0x031c2007060075a7 */ /* 0x000e24000800017f */
[----:B0-----:R-:W-:Y:S05]  /*17170*/  @!P0 BRA `(.L_x_462) ;  /* 0x0000004c00548947 */ /* 0x001fea0003800000 */
.L_x_589:
[----:B------:R-:W-:Y:S05]  /*17180*/  BSYNC B1 ;  /* 0x0000000000017941 */ /* 0x000fea0003800000 */
.L_x_461:
[----:B------:R-:W-:Y:S04]  /*17190*/  BSSY B1, `(.L_x_463) ;  /* 0x0000049000017945 */ /* 0x000fe80003800000 */
[----:B------:R-:W-:Y:S05]  /*171a0*/  @!P6 BRA `(.L_x_464) ;  /* 0x00000004001ce947 */ /* 0x000fea0003800000 */
[----:B0-----:R-:W-:Y:S01]  /*171b0*/  IMAD R7, R26, 0x8, R6 ;  /* 0x000000081a077824 */ /* 0x001fe200078e0206 */
[----:B------:R-:W-:-:S04]  /*171c0*/  SHF.L.U32 R8, R27, 0x1f, RZ ;  /* 0x0000001f1b087819 */ /* 0x000fc800000006ff */
[----:B------:R-:W0:Y:S02]  /*171d0*/  SYNCS.PHASECHK.TRANS64.TRYWAIT P0, [R7+URZ+0x31ca0], R8 ;  /* 0x031ca008070075a7 */ /* 0x000e24000800017f */
[----:B0-----:R-:W-:Y:S05]  /*171e0*/  @!P0 BRA `(.L_x_465) ;  /* 0x0000004c004c8947 */ /* 0x001fea0003800000 */
.L_x_590:
[----:B------:R-:W2:Y:S02]  /*171f0*/  S2R R9, SR_TID.X ;  /* 0x0000000000097919 */ /* 0x000ea40000002100 */
[----:B--2---:R-:W-:-:S04]  /*17200*/  LOP3.LUT R9, R9, 0x7f, RZ, 0xc0, !PT ;  /* 0x0000007f09097812 */ /* 0x004fc800078ec0ff */
[----:B------:R-:W-:-:S13]  /*17210*/  ISETP.NE.AND P1, PT, R9, RZ, PT ;  /* 0x000000ff0900720c */ /* 0x000fda0003f25270 */
[----:B------:R-:W-:Y:S05]  /*17220*/  @P1 BRA `(.L_x_466) ;  /* 0x0000000000141947 */ /* 0x000fea0003800000 */
[----:B------:R-:W-:Y:S01]  /*17230*/  ISETP.NE.AND P0, PT, R29, RZ, PT ;  /* 0x000000ff1d00720c */ /* 0x000fe20003f05270 */
[----:B------:R-:W-:-:S04]  /*17240*/  IMAD.MOV.U32 R9, RZ, RZ, 0x6c00 ;  /* 0x00006c00ff097424 */ /* 0x000fc800078e00ff */
[----:B------:R2:W-:Y:S08]  /*17250*/  SYNCS.ARRIVE.TRANS64 RZ, [R7+URZ+0x31c90], R9 ;  /* 0x031c900907ff79a7 */ /* 0x0005f0000800003f */
[----:B------:R-:W-:Y:S05]  /*17260*/  @!P0 BRA `(.L_x_466) ;  /* 0x0000000000048947 */ /* 0x000fea0003800000 */
[----:B------:R-:W-:Y:S01]  /*17270*/  BPT.TRAP 0x1 ;  /* 0x000000040000795c */ /* 0x000fe20000300000 */
.L_x_466:
[----:B--2---:R-:W-:Y:S01]  /*17280*/  IMAD R9, R26, 0x6c00, R6 ;  /* 0x00006c001a097824 */ /* 0x004fe200078e0206 */
[----:B------:R-:W-:Y:S01]  /*17290*/  R2UR UR9, R7 ;  /* 0x00000000070972ca */ /* 0x000fe200000e0000 */
[----:B-----5:R-:W-:Y:S01]  /*172a0*/  IMAD R10, R2, 0x90, R3 ;  /* 0x00000090020a7824 */ /* 0x020fe200078e0203 */
[----:B------:R-:W-:Y:S01]  /*172b0*/  UIADD3 UR4, UP0, UR36, 0x570, URZ ;  /* 0x0000057024047890 */ /* 0x000fe2000ff1e03f */
[----:B------:R-:W-:Y:S01]  /*172c0*/  R2UR UR12, R5 ;  /* 0x00000000050c72ca */ /* 0x000fe200000e0000 */
[----:B------:R-:W-:Y:S01]  /*172d0*/  UMOV UR10, URZ ;  /* 0x0000003f000a7c82 */ /* 0x000fe20008000000 */
[----:B------:R-:W-:Y:S01]  /*172e0*/  R2UR UR15, R9 ;  /* 0x00000000090f72ca */ /* 0x000fe200000e0000 */
[----:B------:R-:W-:Y:S01]  /*172f0*/  VIADD R10, R10, 0xffffff70 ;  /* 0xffffff700a0a7836 */ /* 0x000fe20000000000 */
[----:B------:R-:W-:Y:S01]  /*17300*/  R2UR UR13, R4 ;  /* 0x00000000040d72ca */ /* 0x000fe200000e0000 */
[----:B------:R-:W-:Y:S01]  /*17310*/  UIADD3.X UR5, URZ, UR37, URZ, UP0, !UPT ;  /* 0x000000253f057290 */ /* 0x000fe200087fe43f */
[----:B------:R-:W-:-:S02]  /*17320*/  UMOV UR6, 0x0 ;  /* 0x0000000000067882 */ /* 0x000fc40000000000 */
[----:B------:R-:W-:Y:S01]  /*17330*/  R2UR UR11, R10 ;  /* 0x000000000a0b72ca */ /* 0x000fe200000e0000 */
[----:B------:R-:W-:Y:S01]  /*17340*/  UMOV UR7, 0x12f00000 ;  /* 0x12f0000000077882 */ /* 0x000fe20000000000 */
[----:B------:R-:W-:Y:S01]  /*17350*/  UIADD3 UR9, UR9, 0x31c90, URZ ;  /* 0x00031c9009097890 */ /* 0x000fe2000fffe03f */
[----:B------:R-:W-:-:S04]  /*17360*/  UMOV UR16, 0x20 ;  /* 0x0000002000107882 */ /* 0x000fc80000000000 */
[----:B------:R-:W-:Y:S02]  /*17370*/  UIADD3 UR8, UR15, 0x16a00, URZ ;  /* 0x00016a000f087890 */ /* 0x000fe4000fffe03f */
[----:B------:R-:W-:Y:S02]  /*17380*/  UIADD3 UR14, UR15, 0x18e00, URZ ;  /* 0x00018e000f0e7890 */ /* 0x000fe4000fffe03f */
[----:B------:R-:W-:-:S05]  /*17390*/  UIADD3 UR15, UR15, 0x1b200, URZ ;  /* 0x0001b2000f0f7890 */ /* 0x000fca000fffe03f */
[----:B------:R2:W-:Y:S02]  /*173a0*/  UTMALDG.4D [UR8], [UR4], desc[UR6] ;  /* 0x00000608040075b4 */ /* 0x0005e40008019000 */
[----:B--2---:R-:W-:Y:S01]  /*173b0*/  UMOV UR8, UR14 ;  /* 0x0000000e00087c82 */ /* 0x004fe20008000000 */
[----:B------:R-:W-:Y:S01]  /*173c0*/  UMOV UR10, UR16 ;  /* 0x00000010000a7c82 */ /* 0x000fe20008000000 */
[----:B------:R-:W-:Y:S01]  /*173d0*/  UMOV UR14, 0x40 ;  /* 0x00000040000e7882 */ /* 0x000fe20000000000 */
[----:B------:R2:W-:Y:S02]  /*173e0*/  UTMALDG.4D [UR8], [UR4], desc[UR6] ;  /* 0x00000608040075b4 */ /* 0x0005e40008019000 */
[----:B--2---:R-:W-:Y:S01]  /*173f0*/  UMOV UR8, UR15 ;  /* 0x0000000f00087c82 */ /* 0x004fe20008000000 */
[----:B------:R-:W-:Y:S02]  /*17400*/  UMOV UR10, UR14 ;  /* 0x0000000e000a7c82 */ /* 0x000fe40008000000 */
[----:B------:R2:W-:Y:S01]  /*17410*/  UTMALDG.4D [UR8], [UR4], desc[UR6] ;  /* 0x00000608040075b4 */ /* 0x0005e20008019000 */
[----:B------:R-:W3:Y:S02]  /*17420*/  SYNCS.PHASECHK.TRANS64.TRYWAIT P0, [R7+URZ+0x31cc0], R8 ;  /* 0x031cc008070075a7 */ /* 0x000ee4000800017f */
[----:B--23--:R-:W-:Y:S05]  /*17430*/  @!P0 BRA `(.L_x_467) ;  /* 0x0000004800cc8947 */ /* 0x00cfea0003800000 */
.L_x_591:
[----:B------:R-:W-:Y:S05]  /*17440*/  @P1 BRA `(.L_x_468) ;  /* 0x0000000000141947 */ /* 0x000fea0003800000 */
[----:B------:R-:W-:Y:S01]  /*17450*/  ISETP.NE.AND P0, PT, R29, RZ, PT ;  /* 0x000000ff1d00720c */ /* 0x000fe20003f05270 */
[----:B0-2---:R-:W-:-:S04]  /*17460*/  IMAD.MOV.U32 R8, RZ, RZ, 0x6c00 ;  /* 0x00006c00ff087424 */ /* 0x005fc800078e00ff */
[----:B------:R3:W-:Y:S08]  /*17470*/  SYNCS.ARRIVE.TRANS64 RZ, [R7+URZ+0x31cb0], R8 ;  /* 0x031cb00807ff79a7 */ /* 0x0007f0000800003f */
[----:B------:R-:W-:Y:S05]  /*17480*/  @!P0 BRA `(.L_x_468) ;  /* 0x0000000000048947 */ /* 0x000fea0003800000 */
[----:B------:R-:W-:Y:S01]  /*17490*/  BPT.TRAP 0x1 ;  /* 0x000000040000795c */ /* 0x000fe20000300000 */
.L_x_468:
        /* <DEDUP_REMOVED lines=11> */
[----:B------:R-:W-:Y:S02]  /*17550*/  UIADD3 UR8, UR15, 0x200, URZ ;  /* 0x000002000f087890 */ /* 0x000fe4000fffe03f */
[----:B------:R-:W-:Y:S02]  /*17560*/  UIADD3 UR9, UR9, 0x31cb0, URZ ;  /* 0x00031cb009097890 */ /* 0x000fe4000fffe03f */
[----:B------:R-:W-:Y:S02]  /*17570*/  UIADD3 UR14, UR15, 0x2600, URZ ;  /* 0x000026000f0e7890 */ /* 0x000fe4000fffe03f */
[----:B------:R-:W-:-:S05]  /*17580*/  UIADD3 UR15, UR15, 0x4a00, URZ ;  /* 0x00004a000f0f7890 */ /* 0x000fca000fffe03f */
[----:B------:R4:W-:Y:S02]  /*17590*/  UTMALDG.4D [UR8], [UR4], desc[UR6] ;  /* 0x00000608040075b4 */ /* 0x0009e40008019000 */
[----:B----4-:R-:W-:Y:S01]  /*175a0*/  UMOV UR8, UR14 ;  /* 0x0000000e00087c82 */ /* 0x010fe20008000000 */
[----:B------:R-:W-:Y:S01]  /*175b0*/  UMOV UR10, UR16 ;  /* 0x00000010000a7c82 */ /* 0x000fe20008000000 */
[----:B------:R-:W-:Y:S01]  /*175c0*/  UMOV UR14, 0x40 ;  /* 0x00000040000e7882 */ /* 0x000fe20000000000 */
[----:B------:R4:W-:Y:S02]  /*175d0*/  UTMALDG.4D [UR8], [UR4], desc[UR6] ;  /* 0x00000608040075b4 */ /* 0x0009e40008019000 */
[----:B----4-:R-:W-:Y:S01]  /*175e0*/  UMOV UR8, UR15 ;  /* 0x0000000f00087c82 */ /* 0x010fe20008000000 */
[----:B------:R-:W-:Y:S02]  /*175f0*/  UMOV UR10, UR14 ;  /* 0x0000000e000a7c82 */ /* 0x000fe40008000000 */
[----:B------:R4:W-:Y:S02]  /*17600*/  UTMALDG.4D [UR8], [UR4], desc[UR6] ;  /* 0x00000608040075b4 */ /* 0x0009e40008019000 */
[----:B----4-:R-:W-:Y:S01]  /*17610*/  NOP ;  /* 0x0000000000007918 */ /* 0x010fe20000000000 */
.L_x_464:
[----:B------:R-:W-:Y:S05]  /*17620*/  BSYNC B1 ;  /* 0x0000000000017941 */ /* 0x000fea0003800000 */
.L_x_463:
[----:B------:R-:W-:Y:S01]  /*17630*/  VIADD R26, R26, 0x1 ;  /* 0x000000011a1a7836 */ /* 0x000fe20000000000 */
[----:B------:R-:W-:Y:S01]  /*17640*/  PLOP3.LUT P2, PT, PT, PT, PT, 0x8, 0x0 ;  /* 0x000000000000781c */ /* 0x000fe20003f4e170 */
[----:B------:R-:W-:-:S03]  /*17650*/  VIADD R2, R2, 0xfffffffe ;  /* 0xfffffffe02027836 */ /* 0x000fc60000000000 */
[----:B------:R-:W-:-:S04]  /*17660*/  ISETP.NE.AND P0, PT, R26, 0x2, PT ;  /* 0x000000021a00780c */ /* 0x000fc80003f05270 */
[----:B------:R-:W-:Y:S02]  /*17670*/  SEL R26, R26, RZ, P0 ;  /* 0x000000ff1a1a7207 */ /* 0x000fe40000000000 */
[----:B0-23--:R-:W-:Y:S02]  /*17680*/  SEL R8, RZ, 0x1, P0 ;  /* 0x00000001ff087807 */ /* 0x00dfe40000000000 */
[----:B------:R-:W-:Y:S02]  /*17690*/  ISETP.GE.AND P0, PT, R2, R0, PT ;  /* 0x000000000200720c */ /* 0x000fe40003f06270 */
[----:B------:R-:W-:-:S11]  /*176a0*/  LOP3.LUT R27, R27, R8, RZ, 0x3c, !PT ;  /* 0x000000081b1b7212 */ /* 0x000fd600078e3cff */
[----:B------:R-:W-:Y:S05]  /*176b0*/  @!P0 BRA `(.L_x_458) ;  /* 0x0000000400488947 */ /* 0x000fea0003800000 */
.L_x_475:
[----:B------:R-:W-:Y:S05]  /*176c0*/  YIELD ;  /* 0x0000000000007946 */ /* 0x000fea0003800000 */
[----:B------:R-:W-:Y:S04]  /*176d0*/  BSSY B1, `(.L_x_469) ;  /* 0x0000048000017945 */ /* 0x000fe80003800000 */
[----:B0-23--:R-:W-:Y:S05]  /*176e0*/  @!P6 BRA `(.L_x_470) ;  /* 0x000000040018e947 */ /* 0x00dfea0003800000 */
[----:B------:R-:W-:Y:S01]  /*176f0*/  IMAD R7, R26, 0x8, R6 ;  /* 0x000000081a077824 */ /* 0x000fe200078e0206 */
[----:B------:R-:W-:-:S04]  /*17700*/  SHF.L.U32 R10, R27, 0x1f, RZ ;  /* 0x0000001f1b0a7819 */ /* 0x000fc800000006ff */
[----:B------:R-:W0:Y:S02]  /*17710*/  SYNCS.PHASECHK.TRANS64.TRYWAIT P0, [R7+URZ+0x31ca0], R10 ;  /* 0x031ca00a070075a7 */ /* 0x000e24000800017f */
[----:B0-----:R-:W-:Y:S05]  /*17720*/  @!P0 BRA `(.L_x_471) ;  /* 0x0000004800248947 */ /* 0x001fea0003800000 */
.L_x_592:
        /* <DEDUP_REMOVED lines=9> */
.L_x_472:
[----:B--2---:R-:W-:Y:S01]  /*177c0*/  IMAD R8, R26, 0x6c00, R6 ;  /* 0x00006c001a087824 */ /* 0x004fe200078e0206 */
[----:B------:R-:W-:Y:S01]  /*177d0*/  R2UR UR9, R7 ;  /* 0x00000000070972ca */ /* 0x000fe200000e0000 */
[----:B-----5:R-:W-:Y:S01]  /*177e0*/  IMAD R9, R2, 0x90, R3 ;  /* 0x0000009002097824 */ /* 0x020fe200078e0203 */
        /* <DEDUP_REMOVED lines=9> */
[----:B------:R-:W-:-:S02]  /*17880*/  UMOV UR16, 0x20 ;  /* 0x0000002000107882 */ /* 0x000fc40000000000 */
[----:B------:R-:W-:-:S05]  /*17890*/  UIADD3 UR9, UR9, 0x31c90, URZ ;  /* 0x00031c9009097890 */ /* 0x000fca000fffe03f */
        /* <DEDUP_REMOVED lines=13> */
.L_x_593:
[----:B------:R-:W-:Y:S05]  /*17970*/  @P0 BRA `(.L_x_474) ;  /* 0x0000000000140947 */ /* 0x000fea0003800000 */
[----:B------:R-:W-:Y:S01]  /*17980*/  ISETP.NE.AND P1, PT, R29, RZ, PT ;  /* 0x000000ff1d00720c */ /* 0x000fe20003f25270 */
[----:B0-2---:R-:W-:-:S04]  /*17990*/  IMAD.MOV.U32 R10, RZ, RZ, 0x6c00 ;  /* 0x00006c00ff0a7424 */ /* 0x005fc800078e00ff */
[----:B------:R3:W-:Y:S08]  /*179a0*/  SYNCS.ARRIVE.TRANS64 RZ, [R7+URZ+0x31cb0], R10 ;  /* 0x031cb00a07ff79a7 */ /* 0x0007f0000800003f */
[----:B------:R-:W-:Y:S05]  /*179b0*/  @!P1 BRA `(.L_x_474) ;  /* 0x0000000000049947 */ /* 0x000fea0003800000 */
[----:B------:R-:W-:Y:S01]  /*179c0*/  BPT.TRAP 0x1 ;  /* 0x000000040000795c */ /* 0x000fe20000300000 */
.L_x_474:
        /* <DEDUP_REMOVED lines=24> */
.L_x_470:
[----:B------:R-:W-:Y:S05]  /*17b50*/  BSYNC B1 ;  /* 0x0000000000017941 */ /* 0x000fea0003800000 */
.L_x_469:
[----:B------:R-:W-:-:S05]  /*17b60*/  VIADD R26, R26, 0x1 ;  /* 0x000000011a1a7836 */ /* 0x000fca0000000000 */
[----:B------:R-:W-:-:S04]  /*17b70*/  ISETP.NE.AND P0, PT, R26, 0x2, PT ;  /* 0x000000021a00780c */ /* 0x000fc80003f05270 */
[----:B------:R-:W-:Y:S02]  /*17b80*/  SEL R8, RZ, 0x1, P0 ;  /* 0x00000001ff087807 */ /* 0x000fe40000000000 */
[----:B------:R-:W-:Y:S02]  /*17b90*/  SEL R26, R26, RZ, P0 ;  /* 0x000000ff1a1a7207 */ /* 0x000fe40000000000 */
[C---:B------:R-:W-:Y:S01]  /*17ba0*/  ISETP.GT.AND P0, PT, R2.reuse, R0, PT ;  /* 0x000000000200720c */ /* 0x040fe20003f04270 */
[----:B------:R-:W-:Y:S01]  /*17bb0*/  VIADD R2, R2, 0xffffffff ;  /* 0xffffffff02027836 */ /* 0x000fe20000000000 */
[----:B------:R-:W-:-:S11]  /*17bc0*/  LOP3.LUT R27, R27, R8, RZ, 0x3c, !PT ;  /* 0x000000081b1b7212 */ /* 0x000fd600078e3cff */
[----:B------:R-:W-:Y:S05]  /*17bd0*/  @P0 BRA `(.L_x_475) ;  /* 0xfffffff800b80947 */ /* 0x000fea000383ffff */
.L_x_458:
[----:B------:R-:W-:Y:S05]  /*17be0*/  BSYNC B0 ;  /* 0x0000000000007941 */ /* 0x000fea0003800000 */
.L_x_457:
[----:B0-23--:R-:W2:Y:S01]  /*17bf0*/  LDL R7, [R1+0x14] ;  /* 0x0000140001077983 */ /* 0x00dea20000100800 */
[----:B------:R-:W-:Y:S05]  /*17c00*/  @!P2 WARPSYNC.ALL ;  /* 0x000000000000a948 */ /* 0x000fea0003800000 */
[----:B------:R-:W-:Y:S01]  /*17c10*/  BSSY B6, `(.L_x_476) ;  /* 0x00002b2000067945 */ /* 0x000fe20003800000 */
[----:B------:R-:W-:Y:S01]  /*17c20*/  @!P2 BAR.SYNC.DEFER_BLOCKING 0xc, 0x1a0 ;  /* 0x030680000000ab1d */ /* 0x000fe20000010000 */
[----:B--2---:R-:W-:-:S13]  /*17c30*/  ISETP.GT.AND P0, PT, R7, RZ, PT ;  /* 0x000000ff0700720c */ /* 0x004fda0003f04270 */
[----:B------:R-:W-:Y:S05]  /*17c40*/  @P0 BRA `(.L_x_477) ;  /* 0x00000000003c0947 */ /* 0x000fea0003800000 */
[----:B------:R-:W-:-:S13]  /*17c50*/  ISETP.NE.AND P1, PT, R29, RZ, PT ;  /* 0x000000ff1d00720c */ /* 0x000fda0003f25270 */
[----:B------:R-:W-:Y:S05]  /*17c60*/  @P1 BRA `(.L_x_478) ;  /* 0x0000002800b01947 */ /* 0x000fea0003800000 */
[----:B------:R-:W0:Y:S01]  /*17c70*/  S2R R7, SR_LANEID ;  /* 0x0000000000077919 */ /* 0x000e220000000000 */
[----:B------:R-:W-:Y:S01]  /*17c80*/  VOTEU.ANY UR4, UPT, PT ;  /* 0x0000000000047886 */ /* 0x000fe200038e0100 */
[----:B-----5:R-:W2:Y:S01]  /*17c90*/  LDC.64 R2, c[0x0][0xc38] ;  /* 0x00030e00ff027b82 */ /* 0x020ea20000000a00 */
        /* <DEDUP_REMOVED lines=10> */
.L_x_477:
[----:B-----5:R-:W0:Y:S01]  /*17d40*/  S2R R3, SR_CgaCtaId ;  /* 0x0000000000037919 */ /* 0x020e220000008800 */
        /* <DEDUP_REMOVED lines=21> */
.L_x_479:
        /* <DEDUP_REMOVED lines=19> */
.L_x_481:
        /* <DEDUP_REMOVED lines=16> */
.L_x_480:
[----:B------:R-:W2:Y:S01]  /*180d0*/  LDL.LU R2, [R1+0x8] ;  /* 0x0000080001027983 */ /* 0x000ea20000300800 */
[----:B------:R-:W-:-:S03]  /*180e0*/  ULDC.64 UR4, c[0x0][0x9f8] ;  /* 0x00027e0000047ab9 */ /* 0x000fc60000000a00 */
[----:B------:R-:W3:Y:S04]  /*180f0*/  LDL.LU R0, [R1+0xc] ;  /* 0x00000c0001007983 */ /* 0x000ee80000300800 */
[----:B------:R-:W4:Y:S04]  /*18100*/  LDL.LU R21, [R1] ;  /* 0x0000000001157983 */ /* 0x000f280000300800 */
[----:B------:R-:W4:Y:S01]  /*18110*/  LDL.LU R20, [R1+0x18] ;  /* 0x0000180001147983 */ /* 0x000f220000300800 */
[----:B------:R-:W-:-:S04]  /*18120*/  ISETP.NE.U32.AND P0, PT, RZ, UR4, PT ;  /* 0x00000004ff007c0c */ /* 0x000fc8000bf05070 */
        /* <DEDUP_REMOVED lines=8> */
[----:B------:R-:W-:Y:S01]  /*181b0*/  ULDC.64 UR4, c[0x0][0xa00] ;  /* 0x0002800000047ab9 */ /* 0x000fe20000000a00 */
[----:B------:R-:W0:Y:S01]  /*181c0*/  LDC R0, c[0x0][0x428] ;  /* 0x00010a00ff007b82 */ /* 0x000e220000000800 */
[----:B----4-:R-:W-:-:S06]  /*181d0*/  IMAD.MOV.U32 R6, RZ, RZ, R21 ;  /* 0x000000ffff067224 */ /* 0x010fcc00078e0015 */
[----:B------:R2:W5:Y:S01]  /*181e0*/  @P0 LDG.E R6, desc[UR60][R2.64] ;  /* 0x0000003c02060981 */ /* 0x000562000c1e1900 */
[----:B------:R-:W-:Y:S01]  /*181f0*/  IMAD R17, R17, 0xc0, R20 ;  /* 0x000000c011117824 */ /* 0x000fe200078e0214 */
[----:B------:R-:W-:Y:S02]  /*18200*/  PLOP3.LUT P1, PT, P6, PT, PT, 0x8, 0x0 ;  /* 0x000000000000781c */ /* 0x000fe4000372e170 */
[----:B0-----:R-:W-:Y:S01]  /*18210*/  ISETP.NE.AND P0, PT, R0, 0x1, PT ;  /* 0x000000010000780c */ /* 0x001fe20003f05270 */
[----:B------:R-:W-:-:S12]  /*18220*/  IMAD.MOV.U32 R0, RZ, RZ, R18 ;  /* 0x000000ffff007224 */ /* 0x000fd800078e0012 */
[----:B------:R-:W0:Y:S08]  /*18230*/  @P0 LDC R5, c[0x0][0x42c] ;  /* 0x00010b00ff050b82 */ /* 0x000e300000000800 */
[----:B------:R-:W3:Y:S01]  /*18240*/  @P0 LDC R4, c[0x0][0x430] ;  /* 0x00010c00ff040b82 */ /* 0x000ee20000000800 */
[----:B0-----:R-:W-:-:S05]  /*18250*/  @P0 IMAD.HI.U32 R5, R18, R5, RZ ;  /* 0x0000000512050227 */ /* 0x001fca00078e00ff */
[----:B---3--:R-:W-:Y:S02]  /*18260*/  @P0 SHF.R.U32.HI R0, RZ, R4, R5 ;  /* 0x00000004ff000219 */ /* 0x008fe40000011605 */
[----:B------:R-:W-:-:S04]  /*18270*/  ISETP.NE.U32.AND P0, PT, RZ, UR4, PT ;  /* 0x00000004ff007c0c */ /* 0x000fc8000bf05070 */
[----:B------:R-:W-:-:S04]  /*18280*/  ISETP.NE.AND.EX P0, PT, RZ, UR5, PT, P0 ;  /* 0x00000005ff007c0c */ /* 0x000fc8000bf05300 */
[----:B--2---:R-:W-:-:S09]  /*18290*/  SEL R8, R21, RZ, !P0 ;  /* 0x000000ff15087207 */ /* 0x004fd20004000000 */
.L_x_482:
        /* <DEDUP_REMOVED lines=14> */
.L_x_483:
        /* <DEDUP_REMOVED lines=13> */
.L_x_484:
        /* <DEDUP_REMOVED lines=16> */
.L_x_596:
[----:B------:R-:W2:Y:S01]  /*18550*/  LDL R4, [R1+0x4] ;  /* 0x0000040001047983 */ /* 0x000ea20000100800 */
[----:B------:R-:W-:Y:S01]  /*18560*/  UMOV UR4, 0xffffffff ;  /* 0xffffffff00047882 */ /* 0x000fe20000000000 */
[----:B------:R-:W-:Y:S01]  /*18570*/  SHF.R.S32.HI R11, RZ, 0x1f, R6 ;  /* 0x0000001fff0b7819 */ /* 0x000fe20000011406 */
[----:B--2---:R-:W-:Y:S01]  /*18580*/  VIADD R9, R4, 0xffffffff ;  /* 0xffffffff04097836 */ /* 0x004fe20000000000 */
[----:B------:R-:W-:Y:S06]  /*18590*/  BRA.DIV UR4, `(.L_x_486) ;  /* 0x0000003a04e47947 */ /* 0x000fec000b800000 */
[----:B------:R-:W-:-:S13]  /*185a0*/  ELECT P6, URZ, PT ;  /* 0x00000000003f782f */ /* 0x000fda00038c0000 */
.L_x_599:
[----:B------:R-:W-:Y:S05]  /*185b0*/  @!P6 BRA `(.L_x_487) ;  /* 0x0000000000f8e947 */ /* 0x000fea0003800000 */
[----:B------:R-:W-:Y:S01]  /*185c0*/  ISETP.NE.U32.AND P0, PT, R2, RZ, PT ;  /* 0x000000ff0200720c */ /* 0x000fe20003f05070 */
[----:B------:R-:W-:-:S03]  /*185d0*/  IMAD.MOV.U32 R25, RZ, RZ, R9 ;  /* 0x000000ffff197224 */ /* 0x000fc600078e0009 */
[----:B------:R-:W-:-:S13]  /*185e0*/  ISETP.NE.AND.EX P0, PT, R3, RZ, PT, P0 ;  /* 0x000000ff0300720c */ /* 0x000fda0003f05300 */
[----:B------:R-:W-:Y:S05]  /*185f0*/  @!P0 BRA `(.L_x_488) ;  /* 0x0000000000448947 */ /* 0x000fea0003800000 */
[----:B------:R-:W0:Y:S01]  /*18600*/  LDC R10, c[0x0][0x41c] ;  /* 0x00010700ff0a7b82 */ /* 0x000e220000000800 */
[----:B------:R-:W-:Y:S02]  /*18610*/  ULDC.64 UR4, c[0x0][0x408] ;  /* 0x0001020000047ab9 */ /* 0x000fe40000000a00 */
[----:B------:R-:W-:-:S04]  /*18620*/  IMAD R7, R11, UR4, RZ ;  /* 0x000000040b077c24 */ /* 0x000fc8000f8e02ff */
[----:B------:R-:W-:Y:S01]  /*18630*/  IMAD R7, R6, UR5, R7 ;  /* 0x0000000506077c24 */ /* 0x000fe2000f8e0207 */
[----:B0-----:R-:W-:-:S13]  /*18640*/  ISETP.NE.AND P0, PT, R10, 0x1, PT ;  /* 0x000000010a00780c */ /* 0x001fda0003f05270 */
[----:B------:R-:W0:Y:S02]  /*18650*/  @P0 LDC.64 R4, c[0x0][0x420] ;  /* 0x00010800ff040b82 */ /* 0x000e240000000a00 */
[----:B0-----:R-:W-:-:S04]  /*18660*/  @P0 IMAD.HI.U32 R12, R9, R4, RZ ;  /* 0x00000004090c0227 */ /* 0x001fc800078e00ff */
[----:B------:R-:W-:Y:S01]  /*18670*/  IMAD.MOV.U32 R4, RZ, RZ, R9 ;  /* 0x000000ffff047224 */ /* 0x000fe200078e0009 */
[----:B------:R-:W-:-:S04]  /*18680*/  @P0 SHF.R.U32.HI R4, RZ, R5, R12 ;  /* 0x00000005ff040219 */ /* 0x000fc8000001160c */
[--C-:B------:R-:W-:Y:S01]  /*18690*/  SHF.R.S32.HI R5, RZ, 0x1f, R4.reuse ;  /* 0x0000001fff057819 */ /* 0x100fe20000011404 */
[--C-:B------:R-:W-:Y:S02]  /*186a0*/  IMAD.MOV R25, RZ, RZ, -R4.reuse ;  /* 0x000000ffff197224 */ /* 0x100fe400078e0a04 */
[----:B------:R-:W-:-:S04]  /*186b0*/  IMAD.WIDE.U32 R4, R6, UR4, R4 ;  /* 0x0000000406047c25 */ /* 0x000fc8000f8e0004 */
[----:B------:R-:W-:Y:S01]  /*186c0*/  IMAD.IADD R7, R5, 0x1, R7 ;  /* 0x0000000105077824 */ /* 0x000fe200078e0207 */
[----:B------:R-:W-:Y:S01]  /*186d0*/  LEA R12, P0, R4, R2, 0x2 ;  /* 0x00000002040c7211 */ /* 0x000fe200078010ff */
[----:B------:R-:W-:-:S03]  /*186e0*/  IMAD R25, R10, R25, R9 ;  /* 0x000000190a197224 */ /* 0x000fc600078e0209 */
[----:B------:R-:W-:-:S05]  /*186f0*/  LEA.HI.X R13, R4, R3, R7, 0x2, P0 ;  /* 0x00000003040d7211 */ /* 0x000fca00000f1407 */
[----:B------:R0:W5:Y:S04]  /*18700*/  LDG.E R7, desc[UR60][R12.64] ;  /* 0x0000003c0c077981 */ /* 0x000168000c1e1900 */
.L_x_488:
[----:B------:R-:W-:Y:S01]  /*18710*/  IMAD R5, R22, 0x8, R28 ;  /* 0x0000000816057824 */ /* 0x000fe200078e021c */
[----:B------:R-:W-:-:S04]  /*18720*/  SHF.L.U32 R4, R24, 0x1f, RZ ;  /* 0x0000001f18047819 */ /* 0x000fc800000006ff */
[----:B------:R-:W2:Y:S02]  /*18730*/  SYNCS.PHASECHK.TRANS64.TRYWAIT P0, [R5+URZ+0x31c40], R4 ;  /* 0x031c4004050075a7 */ /* 0x000ea4000800017f */
[----:B--2---:R-:W-:Y:S05]  /*18740*/  @!P0 BRA `(.L_x_489) ;  /* 0x0000003800988947 */ /* 0x004fea0003800000 */
.L_x_600:
        /* <DEDUP_REMOVED lines=9> */
.L_x_490:
        /* <DEDUP_REMOVED lines=28> */
.L_x_487:
[----:B------:R-:W2:Y:S01]  /*189a0*/  LDL.LU R10, [R1+0x10] ;  /* 0x00001000010a7983 */ /* 0x000ea20000300800 */
[----:B------:R-:W-:Y:S05]  /*189b0*/  WARPSYNC.ALL ;  /* 0x0000000000007948 */ /* 0x000fea0003800000 */
[----:B------:R-:W-:Y:S02]  /*189c0*/  R2UR UR24, R28 ;  /* 0x000000001c1872ca */ /* 0x000fe400000e0000 */
[----:B------:R-:W-:-:S13]  /*189d0*/  ELECT P0, URZ, PT ;  /* 0x00000000003f782f */ /* 0x000fda0003800000 */
[----:B------:R-:W-:Y:S01]  /*189e0*/  @P0 R2UR UR13, R8 ;  /* 0x00000000080d02ca */ /* 0x000fe200000e0000 */
[----:B------:R-:W-:Y:S01]  /*189f0*/  UIADD3 UR4, UP0, UR36, 0x270, URZ ;  /* 0x0000027024047890 */ /* 0x000fe2000ff1e03f */
[----:B------:R-:W-:Y:S01]  /*18a00*/  @P0 R2UR UR12, R18 ;  /* 0x00000000120c02ca */ /* 0x000fe200000e0000 */
[----:B------:R-:W-:Y:S01]  /*18a10*/  UMOV UR6, 0x0 ;  /* 0x0000000000067882 */ /* 0x000fe20000000000 */
[C---:B------:R-:W-:Y:S01]  /*18a20*/  @P0 R2UR UR11, R17.reuse ;  /* 0x00000000110b02ca */ /* 0x040fe200000e0000 */
        /* <DEDUP_REMOVED lines=35> */
.L_x_601:
[----:B------:R-:W-:Y:S05]  /*18c60*/  BSYNC B0 ;  /* 0x0000000000007941 */ /* 0x000fea0003800000 */
.L_x_491:
[----:B------:R-:W2:Y:S01]  /*18c70*/  LDL.LU R4, [R1+0x14] ;  /* 0x0000140001047983 */ /* 0x000ea20000300800 */
[----:B------:R-:W-:Y:S01]  /*18c80*/  BSSY B0, `(.L_x_493) ;  /* 0x0000169000007945 */ /* 0x000fe20003800000 */
[----:B--2---:R-:W-:-:S13]  /*18c90*/  ISETP.GE.AND P0, PT, R4, 0x91, PT ;  /* 0x000000910400780c */ /* 0x004fda0003f06270 */
[----:B------:R-:W-:Y:S05]  /*18ca0*/  @!P0 BRA `(.L_x_494) ;  /* 0x0000001400988947 */ /* 0x000fea0003800000 */
[----:B------:R-:W2:Y:S01]  /*18cb0*/  LDL R8, [R1+0x4] ;  /* 0x0000040001087983 */ /* 0x000ea20000100800 */
[----:B------:R-:W-:Y:S01]  /*18cc0*/  IMAD.MOV.U32 R4, RZ, RZ, 0x1 ;  /* 0x00000001ff047424 */ /* 0x000fe200078e00ff */
[----:B------:R-:W-:Y:S01]  /*18cd0*/  BSSY B1, `(.L_x_495) ;  /* 0x000007b000017945 */ /* 0x000fe20003800000 */
[----:B--2---:R-:W-:-:S05]  /*18ce0*/  IMAD.MOV R13, RZ, RZ, -R8 ;  /* 0x000000ffff0d7224 */ /* 0x004fca00078e0a08 */
[----:B------:R-:W-:-:S05]  /*18cf0*/  VIADDMNMX R13, R13, R4, 0xffffffff, !PT ;  /* 0xffffffff0d0d7446 */ /* 0x000fca0007800104 */
[C---:B------:R-:W-:Y:S02]  /*18d00*/  IMAD.IADD R4, R8.reuse, 0x1, R13 ;  /* 0x0000000108047824 */ /* 0x040fe400078e020d */
[----:B------:R-:W-:-:S03]  /*18d10*/  VIADD R8, R8, 0xfffffffe ;  /* 0xfffffffe08087836 */ /* 0x000fc60000000000 */
[----:B------:R-:W-:-:S04]  /*18d20*/  LOP3.LUT R4, R4, 0x1, RZ, 0xc0, !PT ;  /* 0x0000000104047812 */ /* 0x000fc800078ec0ff */
[----:B------:R-:W-:-:S13]  /*18d30*/  ISETP.NE.U32.AND P0, PT, R4, 0x1, PT ;  /* 0x000000010400780c */ /* 0x000fda0003f05070 */
[----:B------:R-:W-:Y:S05]  /*18d40*/  @P0 BRA `(.L_x_496) ;  /* 0x0000000400cc0947 */ /* 0x000fea0003800000 */
[----:B------:R-:W-:Y:S01]  /*18d50*/  VIADD R10, R22, 0x1 ;  /* 0x00000001160a7836 */ /* 0x000fe20000000000 */
[----:B------:R-:W-:Y:S04]  /*18d60*/  BSSY B2, `(.L_x_497) ;  /* 0x000006d000027945 */ /* 0x000fe80003800000 */
[----:B------:R-:W-:-:S04]  /*18d70*/  ISETP.NE.AND P0, PT, R10, 0x2, PT ;  /* 0x000000020a00780c */ /* 0x000fc80003f05270 */
[----:B0-----:R-:W-:Y:S02]  /*18d80*/  SEL R5, RZ, 0x1, P0 ;  /* 0x00000001ff057807 */ /* 0x001fe40000000000 */
[----:B------:R-:W-:Y:S02]  /*18d90*/  SEL R10, R10, RZ, P0 ;  /* 0x000000ff0a0a7207 */ /* 0x000fe40000000000 */
[----:B------:R-:W-:Y:S01]  /*18da0*/  LOP3.LUT R14, R24, R5, RZ, 0x3c, !PT ;  /* 0x00000005180e7212 */ /* 0x000fe200078e3cff */
[----:B------:R-:W-:Y:S06]  /*18db0*/  @!P6 BRA `(.L_x_498) ;  /* 0x00000004009ce947 */ /* 0x000fec0003800000 */
        /* <DEDUP_REMOVED lines=22> */
.L_x_499:
[----:B0-----:R-:W-:Y:S01]  /*18f20*/  IMAD R3, R10, 0x8, R28 ;  /* 0x000000080a037824 */ /* 0x001fe200078e021c */
[----:B------:R-:W-:-:S04]  /*18f30*/  SHF.L.U32 R2, R14, 0x1f, RZ ;  /* 0x0000001f0e027819 */ /* 0x000fc800000006ff */
[----:B------:R-:W0:Y:S02]  /*18f40*/  SYNCS.PHASECHK.TRANS64.TRYWAIT P0, [R3+URZ+0x31c40], R2 ;  /* 0x031c4002030075a7 */ /* 0x000e24000800017f */
[----:B0-----:R-:W-:Y:S05]  /*18f50*/  @!P0 BRA `(.L_x_500) ;  /* 0x0000003000bc8947 */ /* 0x001fea0003800000 */
.L_x_602:
[----:B------:R-:W2:Y:S02]  /*18f60*/  S2R R5, SR_TID.X ;  /* 0x0000000000057919 */ /* 0x000ea40000002100 */
[----:B--2---:R-:W-:-:S04]  /*18f70*/  LOP3.LUT R5, R5, 0x7f, RZ, 0xc0, !PT ;  /* 0x0000007f05057812 */ /* 0x004fc800078ec0ff */
[----:B------:R-:W-:-:S13]  /*18f80*/  ISETP.NE.AND P1, PT, R5, RZ, PT ;  /* 0x000000ff0500720c */ /* 0x000fda0003f25270 */
[----:B------:R-:W-:Y:S05]  /*18f90*/  @P1 BRA `(.L_x_501) ;  /* 0x0000000000141947 */ /* 0x000fea0003800000 */
[----:B------:R-:W-:Y:S01]  /*18fa0*/  ISETP.NE.AND P0, PT, R29, RZ, PT ;  /* 0x000000ff1d00720c */ /* 0x000fe20003f05270 */
[----:B0-----:R-:W-:-:S04]  /*18fb0*/  IMAD.MOV.U32 R2, RZ, RZ, 0x6c00 ;  /* 0x00006c00ff027424 */ /* 0x001fc800078e00ff */
[----:B------:R2:W-:Y:S08]  /*18fc0*/  SYNCS.ARRIVE.TRANS64 RZ, [R3+URZ+0x31c30], R2 ;  /* 0x031c300203ff79a7 */ /* 0x0005f0000800003f */
[----:B------:R-:W-:Y:S05]  /*18fd0*/  @!P0 BRA `(.L_x_501) ;  /* 0x0000000000048947 */ /* 0x000fea0003800000 */
[----:B------:R-:W-:Y:S01]  /*18fe0*/  BPT.TRAP 0x1 ;  /* 0x000000040000795c */ /* 0x000fe20000300000 */
.L_x_501:
        /* <DEDUP_REMOVED lines=31> */
.L_x_603:
[----:B------:R-:W-:Y:S05]  /*191e0*/  @P1 BRA `(.L_x_503) ;  /* 0x0000000000181947 */ /* 0x000fea0003800000 */
[----:B------:R-:W-:Y:S01]  /*191f0*/  ISETP.NE.AND P0, PT, R29, RZ, PT ;  /* 0x000000ff1d00720c */ /* 0x000fe20003f05270 */
[----:B0-----:R-:W-:Y:S02]  /*19200*/  IMAD R2, R22, 0x8, R28 ;  /* 0x0000000816027824 */ /* 0x001fe400078e021c */
[----:B------:R-:W-:-:S04]  /*19210*/  IMAD.MOV.U32 R3, RZ, RZ, 0x6c00 ;  /* 0x00006c00ff037424 */ /* 0x000fc800078e00ff */
[----:B------:R2:W-:Y:S06]  /*19220*/  SYNCS.ARRIVE.TRANS64 RZ, [R2+URZ+0x31c50], R3 ;  /* 0x031c500302ff79a7 */ /* 0x0005ec000800003f */
[----:B------:R-:W-:Y:S05]  /*19230*/  @!P0 BRA `(.L_x_503) ;  /* 0x0000000000048947 */ /* 0x000fea0003800000 */
[----:B------:R-:W-:Y:S01]  /*19240*/  BPT.TRAP 0x1 ;  /* 0x000000040000795c */ /* 0x000fe20000300000 */
.L_x_503:
        /* <DEDUP_REMOVED lines=29> */
[----:B0-----:R-:W-:Y:S01]  /*19420*/  NOP ;  /* 0x0000000000007918 */ /* 0x001fe20000000000 */
.L_x_498:
[----:B------:R-:W-:Y:S05]  /*19430*/  BSYNC B2 ;  /* 0x0000000000027941 */ /* 0x000fea0003800000 */
.L_x_497:
[----:B------:R-:W2:Y:S01]  /*19440*/  LDL.LU R2, [R1+0x4] ;  /* 0x0000040001027983 */ /* 0x000ea20000300800 */
[----:B------:R-:W-:Y:S02]  /*19450*/  IMAD.MOV.U32 R22, RZ, RZ, R10 ;  /* 0x000000ffff167224 */ /* 0x000fe400078e000a */
[----:B------:R-:W-:Y:S02]  /*19460*/  IMAD.MOV.U32 R24, RZ, RZ, R14 ;  /* 0x000000ffff187224 */ /* 0x000fe400078e000e */
[----:B--2---:R-:W-:-:S07]  /*19470*/  VIADD R8, R2, 0xfffffffd ;  /* 0xfffffffd02087836 */ /* 0x004fce0000000000 */
.L_x_496:
[----:B------:R-:W-:Y:S05]  /*19480*/  BSYNC B1 ;  /* 0x0000000000017941 */ /* 0x000fea0003800000 */
.L_x_495:
[----:B------:R-:W-:-:S05]  /*19490*/  IMAD.MOV R2, RZ, RZ, -R13 ;  /* 0x000000ffff027224 */ /* 0x000fca00078e0a0d */
[----:B------:R-:W-:-:S13]  /*194a0*/  ISETP.NE.AND P0, PT, R9, R2, PT ;  /* 0x000000020900720c */ /* 0x000fda0003f05270 */
[----:B------:R-:W-:Y:S05]  /*194b0*/  @!P0 BRA `(.L_x_494) ;  /* 0x0000000c00948947 */ /* 0x000fea0003800000 */
[----:B------:R-:W-:-:S07]  /*194c0*/  IMAD.MOV.U32 R4, RZ, RZ, R7 ;  /* 0x000000ffff047224 */ /* 0x000fce00078e0007 */
.L_x_518:
        /* <DEDUP_REMOVED lines=31> */
.L_x_506:
[----:B------:R-:W-:Y:S01]  /*196c0*/  IMAD R3, R9, 0x8, R28 ;  /* 0x0000000809037824 */ /* 0x000fe200078e021c */
[----:B------:R-:W-:-:S04]  /*196d0*/  SHF.L.U32 R2, R10, 0x1f, RZ ;  /* 0x0000001f0a027819 */ /* 0x000fc800000006ff */
[----:B------:R-:W3:Y:S02]  /*196e0*/  SYNCS.PHASECHK.TRANS64.TRYWAIT P0, [R3+URZ+0x31c40], R2 ;  /* 0x031c4002030075a7 */ /* 0x000ee4000800017f */
[----:B---3--:R-:W-:Y:S05]  /*196f0*/  @!P0 BRA `(.L_x_507) ;  /* 0x0000002800fc8947 */ /* 0x008fea0003800000 */
.L_x_604:
        /* <DEDUP_REMOVED lines=9> */
.L_x_508:
        /* <DEDUP_REMOVED lines=31> */
.L_x_605:
[----:B------:R-:W-:Y:S05]  /*19980*/  @P0 BRA `(.L_x_510) ;  /* 0x0000000000140947 */ /* 0x000fea0003800000 */
[----:B------:R-:W-:Y:S01]  /*19990*/  ISETP.NE.AND P1, PT, R29, RZ, PT ;  /* 0x000000ff1d00720c */ /* 0x000fe20003f25270 */
[----:B------:R-:W-:-:S04]  /*199a0*/  IMAD.MOV.U32 R2, RZ, RZ, 0x6c00 ;  /* 0x00006c00ff027424 */ /* 0x000fc800078e00ff */
[----:B------:R2:W-:Y:S08]  /*199b0*/  SYNCS.ARRIVE.TRANS64 RZ, [R3+URZ+0x50], R2 ;  /* 0x0000500203ff79a7 */ /* 0x0005f0000800003f */
[----:B------:R-:W-:Y:S05]  /*199c0*/  @!P1 BRA `(.L_x_510) ;  /* 0x0000000000049947 */ /* 0x000fea0003800000 */
[----:B------:R-:W-:Y:S01]  /*199d0*/  BPT.TRAP 0x1 ;  /* 0x000000040000795c */ /* 0x000fe20000300000 */
.L_x_510:
        /* <DEDUP_REMOVED lines=30> */
.L_x_505:
[----:B------:R-:W-:Y:S05]  /*19bc0*/  BSYNC B1 ;  /* 0x0000000000017941 */ /* 0x000fea0003800000 */
.L_x_504:
[----:B------:R-:W-:Y:S01]  /*19bd0*/  VIADD R22, R9, 0x1 ;  /* 0x0000000109167836 */ /* 0x000fe20000000000 */
[----:B------:R-:W-:Y:S04]  /*19be0*/  BSSY B1, `(.L_x_511) ;  /* 0x000006e000017945 */ /* 0x000fe80003800000 */
[----:B------:R-:W-:-:S04]  /*19bf0*/  ISETP.NE.AND P0, PT, R22, 0x2, PT ;  /* 0x000000021600780c */ /* 0x000fc80003f05270 */
[----:B0-2---:R-:W-:Y:S02]  /*19c00*/  SEL R3, RZ, 0x1, P0 ;  /* 0x00000001ff037807 */ /* 0x005fe40000000000 */
        /* <DEDUP_REMOVED lines=22> */
[----:B------:R-:W-:Y:S01]  /*19d70*/  LEA.HI.X R5, R2, UR5, R3, 0x2, P0 ;  /* 0x0000000502057c11 */ /* 0x000fe200080f1403 */
[----:B------:R-:W-:-:S04]  /*19d80*/  IMAD.MOV R2, RZ, RZ, -R14 ;  /* 0x000000ffff027224 */ /* 0x000fc800078e0a0e */
[----:B------:R0:W5:Y:S01]  /*19d90*/  LDG.E R4, desc[UR60][R4.64] ;  /* 0x0000003c04047981 */ /* 0x000162000c1e1900 */
[----:B------:R-:W-:-:S07]  /*19da0*/  IMAD R13, R12, R2, R13 ;  /* 0x000000020c0d7224 */ /* 0x000fce00078e020d */
.L_x_513:
[----:B------:R-:W-:Y:S01]  /*19db0*/  IMAD R2, R22, 0x8, R28 ;  /* 0x0000000816027824 */ /* 0x000fe200078e021c */
[----:B------:R-:W-:-:S04]  /*19dc0*/  SHF.L.U32 R3, R24, 0x1f, RZ ;  /* 0x0000001f18037819 */ /* 0x000fc800000006ff */
[----:B------:R-:W2:Y:S02]  /*19dd0*/  SYNCS.PHASECHK.TRANS64.TRYWAIT P0, [R2+URZ+0x31c40], R3 ;  /* 0x031c4003020075a7 */ /* 0x000ea4000800017f */
[----:B--2---:R-:W-:Y:S05]  /*19de0*/  @!P0 BRA `(.L_x_514) ;  /* 0x0000002400688947 */ /* 0x004fea0003800000 */
.L_x_606:
        /* <DEDUP_REMOVED lines=9> */
.L_x_515:
[----:B0-2---:R-:W-:Y:S01]  /*19e80*/  IMAD R2, R22, 0x6c00, R28 ;  /* 0x00006c0016027824 */ /* 0x005fe200078e021c */
[----:B------:R-:W-:Y:S01]  /*19e90*/  R2UR UR11, R13 ;  /* 0x000000000d0b72ca */ /* 0x000fe200000e0000 */
[----:B------:R-:W-:Y:S01]  /*19ea0*/  UIADD3 UR4, UP0, UR36, 0x370, URZ ;  /* 0x0000037024047890 */ /* 0x000fe2000ff1e03f */
[----:B------:R-:W-:Y:S01]  /*19eb0*/  R2UR UR5, R23 ;  /* 0x00000000170572ca */ /* 0x000fe200000e0000 */
[----:B------:R-:W-:Y:S01]  /*19ec0*/  UMOV UR10, URZ ;  /* 0x0000003f000a7c82 */ /* 0x000fe20008000000 */
[----:B------:R-:W-:Y:S01]  /*19ed0*/  R2UR UR8, R2 ;  /* 0x00000000020872ca */ /* 0x000fe200000e0000 */
[----:B------:R-:W-:Y:S01]  /*19ee0*/  VIADD R2, R28, 0x31c00 ;  /* 0x00031c001c027836 */ /* 0x000fe20000000000 */
[----:B------:R-:W-:Y:S01]  /*19ef0*/  R2UR UR12, R0 ;  /* 0x00000000000c72ca */ /* 0x000fe200000e0000 */
[----:B------:R-:W-:Y:S01]  /*19f00*/  UMOV UR6, 0x0 ;  /* 0x0000000000067882 */ /* 0x000fe20000000000 */
[----:B-----5:R-:W-:Y:S01]  /*19f10*/  R2UR UR13, R4 ;  /* 0x00000000040d72ca */ /* 0x020fe200000e0000 */
[--C-:B------:R-:W-:Y:S01]  /*19f20*/  IMAD R3, R22, 0x8, R2.reuse ;  /* 0x0000000816037824 */ /* 0x100fe200078e0202 */
[----:B------:R-:W-:Y:S01]  /*19f30*/  UMOV UR7, 0x14f00000 ;  /* 0x14f0000000077882 */ /* 0x000fe20000000000 */
[----:B------:R-:W-:Y:S01]  /*19f40*/  UMOV UR17, 0x20 ;  /* 0x0000002000117882 */ /* 0x000fe20000000000 */
[----:B------:R-:W-:Y:S01]  /*19f50*/  UMOV UR18, 0x40 ;  /* 0x0000004000127882 */ /* 0x000fe20000000000 */
[----:B------:R-:W-:Y:S01]  /*19f60*/  IMAD R2, R9, 0x8, R2 ;  /* 0x0000000809027824 */ /* 0x000fe200078e0202 */
[----:B------:R-:W-:Y:S01]  /*19f70*/  R2UR UR9, R3 ;  /* 0x00000000030972ca */ /* 0x000fe200000e0000 */
[----:B------:R-:W-:Y:S01]  /*19f80*/  UIMAD UR11, UR11, 0x90, UR5 ;  /* 0x000000900b0b78a4 */ /* 0x000fe2000f8e0205 */
[----:B------:R-:W-:Y:S01]  /*19f90*/  SHF.L.U32 R3, R10, 0x1f, RZ ;  /* 0x0000001f0a037819 */ /* 0x000fe200000006ff */
[----:B------:R-:W-:-:S02]  /*19fa0*/  UIADD3 UR14, UR8, 0x16a00, URZ ;  /* 0x00016a00080e7890 */ /* 0x000fc4000fffe03f */
[----:B------:R-:W-:Y:S02]  /*19fb0*/  UIADD3.X UR5, URZ, UR37, URZ, UP0, !UPT ;  /* 0x000000253f057290 */ /* 0x000fe400087fe43f */
[----:B------:R-:W-:Y:S02]  /*19fc0*/  UIADD3 UR15, UR8, 0x18e00, URZ ;  /* 0x00018e00080f7890 */ /* 0x000fe4000fffe03f */
[----:B------:R-:W-:-:S03]  /*19fd0*/  UIADD3 UR16, UR8, 0x1b200, URZ ;  /* 0x0001b20008107890 */ /* 0x000fc6000fffe03f */
[----:B------:R-:W-:Y:S01]  /*19fe0*/  UMOV UR8, UR14 ;  /* 0x0000000e00087c82 */ /* 0x000fe20008000000 */
[----:B------:R-:W-:-:S09]  /*19ff0*/  UIADD3 UR9, UR9, 0x30, URZ ;  /* 0x0000003009097890 */ /* 0x000fd2000fffe03f */
        /* <DEDUP_REMOVED lines=9> */
.L_x_607:
[----:B------:R-:W-:Y:S05]  /*1a090*/  @P0 BRA `(.L_x_517) ;  /* 0x0000000000140947 */ /* 0x000fea0003800000 */
[----:B------:R-:W-:Y:S01]  /*1a0a0*/  ISETP.NE.AND P1, PT, R29, RZ, PT ;  /* 0x000000ff1d00720c */ /* 0x000fe20003f25270 */
[----:B0-----:R-:W-:-:S04]  /*1a0b0*/  IMAD.MOV.U32 R3, RZ, RZ, 0x6c00 ;  /* 0x00006c00ff037424 */ /* 0x001fc800078e00ff */
[----:B------:R2:W-:Y:S08]  /*1a0c0*/  SYNCS.ARRIVE.TRANS64 RZ, [R2+URZ+0x50], R3 ;  /* 0x0000500302ff79a7 */ /* 0x0005f0000800003f */
[----:B------:R-:W-:Y:S05]  /*1a0d0*/  @!P1 BRA `(.L_x_517) ;  /* 0x0000000000049947 */ /* 0x000fea0003800000 */
[----:B------:R-:W-:Y:S01]  /*1a0e0*/  BPT.TRAP 0x1 ;  /* 0x000000040000795c */ /* 0x000fe20000300000 */
.L_x_517:
        /* <DEDUP_REMOVED lines=29> */
.L_x_512:
[----:B------:R-:W-:Y:S05]  /*1a2c0*/  BSYNC B1 ;  /* 0x0000000000017941 */ /* 0x000fea0003800000 */
.L_x_511:
[C---:B------:R-:W-:Y:S01]  /*1a2d0*/  ISETP.GT.AND P0, PT, R8.reuse, 0x1, PT ;  /* 0x000000010800780c */ /* 0x040fe20003f04270 */
[----:B0-2---:R-:W-:-:S04]  /*1a2e0*/  VIADD R2, R8, 0xfffffffe ;  /* 0xfffffffe08027836 */ /* 0x005fc80000000000 */
[----:B------:R-:W-:-:S08]  /*1a2f0*/  IMAD.MOV.U32 R8, RZ, RZ, R2 ;  /* 0x000000ffff087224 */ /* 0x000fd000078e0002 */
[----:B------:R-:W-:Y:S05]  /*1a300*/  @P0 BRA `(.L_x_518) ;  /* 0xfffffff000700947 */ /* 0x000fea000383ffff */
.L_x_494:
[----:B------:R-:W-:Y:S05]  /*1a310*/  BSYNC B0 ;  /* 0x0000000000007941 */ /* 0x000fea0003800000 */
.L_x_493:
        /* <DEDUP_REMOVED lines=15> */
.L_x_520:
[----:B------:R-:W-:Y:S05]  /*1a410*/  BSYNC B0 ;  /* 0x0000000000007941 */ /* 0x000fea0003800000 */
.L_x_519:
[----:B------:R-:W-:Y:S04]  /*1a420*/  BSSY B0, `(.L_x_521) ;  /* 0x000002b000007945 */ /* 0x000fe80003800000 */
[----:B------:R-:W-:Y:S05]  /*1a430*/  @!P6 BRA `(.L_x_522) ;  /* 0x0000000000a4e947 */ /* 0x000fea0003800000 */
[----:B------:R-:W-:Y:S01]  /*1a440*/  IMAD R3, R22, 0x8, R28 ;  /* 0x0000000816037824 */ /* 0x000fe200078e021c */
[----:B------:R-:W-:-:S04]  /*1a450*/  SHF.L.U32 R2, R24, 0x1f, RZ ;  /* 0x0000001f18027819 */ /* 0x000fc800000006ff */
[----:B------:R-:W2:Y:S02]  /*1a460*/  SYNCS.PHASECHK.TRANS64.TRYWAIT P0, [R3+URZ+0x31c60], R2 ;  /* 0x031c6002030075a7 */ /* 0x000ea4000800017f */
[----:B--2---:R-:W-:Y:S05]  /*1a470*/  @!P0 BRA `(.L_x_523) ;  /* 0x0000001c00ec8947 */ /* 0x004fea0003800000 */
.L_x_608:
        /* <DEDUP_REMOVED lines=9> */
.L_x_524:
        /* <DEDUP_REMOVED lines=28> */
.L_x_522:
[----:B------:R-:W-:Y:S05]  /*1a6d0*/  BSYNC B0 ;  /* 0x0000000000007941 */ /* 0x000fea0003800000 */
.L_x_521:
[----:B------:R-:W-:-:S05]  /*1a6e0*/  VIADD R22, R22, 0x1 ;  /* 0x0000000116167836 */ /* 0x000fca0000000000 */
[----:B------:R-:W-:-:S04]  /*1a6f0*/  ISETP.NE.AND P0, PT, R22, 0x2, PT ;  /* 0x000000021600780c */ /* 0x000fc80003f05270 */
[----:B--23--:R-:W-:Y:S02]  /*1a700*/  SEL R3, RZ, 0x1, P0 ;  /* 0x00000001ff037807 */ /* 0x00cfe40000000000 */
[----:B------:R-:W-:Y:S02]  /*1a710*/  SEL R22, R22, RZ, P0 ;  /* 0x000000ff16167207 */ /* 0x000fe40000000000 */
[----:B------:R-:W-:-:S07]  /*1a720*/  LOP3.LUT R24, R24, R3, RZ, 0x3c, !PT ;  /* 0x0000000318187212 */ /* 0x000fce00078e3cff */
.L_x_478:
[----:B------:R-:W-:Y:S05]  /*1a730*/  BSYNC B6 ;  /* 0x0000000000067941 */ /* 0x000fea0003800000 */
.L_x_476:
[----:B------:R-:W-:-:S03]  /*1a740*/  UMOV UR4, 0xffffffff ;  /* 0xffffffff00047882 */ /* 0x000fc60000000000 */
[----:B------:R-:W-:Y:S05]  /*1a750*/  BRA.DIV UR4, `(.L_x_525) ;  /* 0x0000001e04487947 */ /* 0x000fea000b800000 */
[----:B0-----:R0:W2:Y:S04]  /*1a760*/  SHFL.IDX PT, R5, R16, RZ, 0x1f ;  /* 0x00001fff10057589 */ /* 0x0010a800000e0000 */
[----:B------:R0:W3:Y:S02]  /*1a770*/  SHFL.IDX PT, R4, R16, 0x1, 0x1f ;  /* 0x00201f0010047f89 */ /* 0x0000e400000e0000 */
.L_x_612:
        /* <DEDUP_REMOVED lines=8> */
[----:B-----5:R-:W4:Y:S02]  /*1a800*/  LDC.64 R2, c[0x0][0xc58] ;  /* 0x00031600ff027b82 */ /* 0x020f240000000a00 */
[----:B----4-:R-:W-:-:S06]  /*1a810*/  IMAD.WIDE R2, R7, 0x4, R2 ;  /* 0x0000000407027825 */ /* 0x010fcc00078e0202 */
[----:B------:R4:W5:Y:S02]  /*1a820*/  LDG.E R2, desc[UR60][R2.64] ;  /* 0x0000003c02027981 */ /* 0x000964000c1e1900 */
.L_x_527:
[----:B------:R-:W-:Y:S05]  /*1a830*/  BSYNC B0 ;  /* 0x0000000000007941 */ /* 0x000fea0003800000 */
.L_x_526:
        /* <DEDUP_REMOVED lines=23> */
.L_x_620:
[----:B------:R-:W-:Y:S02]  /*1a9b0*/  ULDC UR4, c[0x0][0xc10] ;  /* 0x0003040000047ab9 */ /* 0x000fe40000000800 */
[----:B------:R-:W-:-:S04]  /*1a9c0*/  IMAD.U32 R16, RZ, RZ, UR4 ;  /* 0x00000004ff107e24 */ /* 0x000fc8000f8e00ff */
[----:B----4-:R-:W-:-:S04]  /*1a9d0*/  IMAD R7, R14, R16, RZ ;  /* 0x000000100e077224 */ /* 0x010fc800078e02ff */
[----:B---3--:R-:W-:-:S05]  /*1a9e0*/  IMAD.IADD R4, R4, 0x1, R7 ;  /* 0x0000000104047824 */ /* 0x008fca00078e0207 */
[----:B--2---:R-:W-:-:S13]  /*1a9f0*/  ISETP.GT.AND P0, PT, R4, R5, PT ;  /* 0x000000050400720c */ /* 0x004fda0003f04270 */
[----:B------:R-:W-:Y:S05]  /*1aa00*/  @P0 BRA `(.L_x_529) ;  /* 0x0000000000ac0947 */ /* 0x000fea0003800000 */
[----:B------:R-:W2:Y:S02]  /*1aa10*/  LDC R0, c[0x0][0xc14] ;  /* 0x00030500ff007b82 */ /* 0x000ea40000000800 */
.L_x_534:
        /* <DEDUP_REMOVED lines=9> */
[----:B0-----:R-:W0:Y:S02]  /*1aab0*/  LDC.64 R2, c[0x0][0xc58] ;  /* 0x00031600ff027b82 */ /* 0x001e240000000a00 */
[----:B0-----:R-:W-:-:S06]  /*1aac0*/  IMAD.WIDE R2, R7, 0x4, R2 ;  /* 0x0000000407027825 */ /* 0x001fcc00078e0202 */
[----:B------:R2:W5:Y:S02]  /*1aad0*/  LDG.E R2, desc[UR60][R2.64] ;  /* 0x0000003c02027981 */ /* 0x000564000c1e1900 */
.L_x_532:
[----:B------:R-:W-:Y:S05]  /*1aae0*/  BSYNC B0 ;  /* 0x0000000000007941 */ /* 0x000fea0003800000 */
.L_x_531:
        /* <DEDUP_REMOVED lines=11> */
[----:B0-2---:R-:W-:-:S05]  /*1aba0*/  IMAD.IADD R3, R13, 0x1, R14 ;  /* 0x000000010d037824 */ /* 0x005fca00078e020e */
        /* <DEDUP_REMOVED lines=10> */
[----:B------:R0:W2:Y:S02]  /*1ac50*/  SHFL.IDX PT, R14, R3, 0x1f, 0x1f ;  /* 0x03e01f00030e7f89 */ /* 0x0000a400000e0000 */
.L_x_628:
[----:B------:R-:W-:Y:S02]  /*1ac60*/  ULDC UR4, c[0x0][0xc10] ;  /* 0x0003040000047ab9 */ /* 0x000fe40000000800 */
[----:B------:R-:W-:-:S04]  /*1ac70*/  IMAD.U32 R16, RZ, RZ, UR4 ;  /* 0x00000004ff107e24 */ /* 0x000fc8000f8e00ff */
[----:B--2---:R-:W-:-:S04]  /*1ac80*/  IMAD R7, R14, R16, RZ ;  /* 0x000000100e077224 */ /* 0x004fc800078e02ff */
[----:B------:R-:W-:-:S05]  /*1ac90*/  IMAD.IADD R4, R7, 0x1, R4 ;  /* 0x0000000107047824 */ /* 0x000fca00078e0204 */
[----:B------:R-:W-:-:S13]  /*1aca0*/  ISETP.GT.AND P0, PT, R4, R5, PT ;  /* 0x000000050400720c */ /* 0x000fda0003f04270 */
[----:B------:R-:W-:Y:S05]  /*1acb0*/  @!P0 BRA `(.L_x_534) ;  /* 0xfffffffc00588947 */ /* 0x000fea000383ffff */
.L_x_529:
        /* <DEDUP_REMOVED lines=8> */
.L_x_632:
[----:B------:R-:W-:Y:S01]  /*1ad40*/  ISETP.NE.AND P0, PT, R6, RZ, PT ;  /* 0x000000ff0600720c */ /* 0x000fe20003f05270 */
[----:B------:R-:W-:-:S12]  /*1ad50*/  IMAD.MOV.U32 R14, RZ, RZ, RZ ;  /* 0x000000ffff0e7224 */ /* 0x000fd800078e00ff */
[----:B------:R-:W-:Y:S05]  /*1ad60*/  @!P0 BRA `(.L_x_536) ;  /* 0x0000000000108947 */ /* 0x000fea0003800000 */
[----:B------:R-:W-:Y:S01]  /*1ad70*/  UMOV UR4, 0xffffffff ;  /* 0xffffffff00047882 */ /* 0x000fe20000000000 */
[----:B------:R-:W-:Y:S02]  /*1ad80*/  VIADD R12, R4, 0xffffffff ;  /* 0xffffffff040c7836 */ /* 0x000fe40000000000 */
[----:B------:R-:W-:Y:S05]  /*1ad90*/  BRA.DIV UR4, `(.L_x_537) ;  /* 0x0000001e04ec7947 */ /* 0x000fea000b800000 */
[----:B------:R4:W0:Y:S02]  /*1ada0*/  SHFL.IDX PT, R14, R3, R12, 0x1f ;  /* 0x00001f0c030e7589 */ /* 0x00082400000e0000 */
.L_x_536:
[-C--:B---3--:R-:W-:Y:S01]  /*1adb0*/  IABS R6, R17.reuse ;  /* 0x0000001100067213 */ /* 0x088fe20000000000 */
[----:B0-----:R-:W-:Y:S02]  /*1adc0*/  IMAD R16, R14, R16, R7 ;  /* 0x000000100e107224 */ /* 0x001fe400078e0207 */
[----:B------:R-:W-:Y:S01]  /*1add0*/  IMAD.IADD R19, R4, 0x1, R19 ;  /* 0x0000000104137824 */ /* 0x000fe200078e0213 */
[----:B------:R-:W0:Y:S01]  /*1ade0*/  I2F.RP R8, R6 ;  /* 0x0000000600087306 */ /* 0x000e220000209400 */
[----:B------:R-:W-:Y:S01]  /*1adf0*/  IMAD.IADD R10, R5, 0x1, -R16 ;  /* 0x00000001050a7824 */ /* 0x000fe200078e0a10 */
[----:B------:R-:W-:-:S05]  /*1ae00*/  IABS R5, R17 ;  /* 0x0000001100057213 */ /* 0x000fca0000000000 */
[----:B------:R-:W-:Y:S01]  /*1ae10*/  IMAD.MOV R5, RZ, RZ, -R5 ;  /* 0x000000ffff057224 */ /* 0x000fe200078e0a05 */
[----:B0-----:R-:W2:Y:S02]  /*1ae20*/  MUFU.RCP R8, R8 ;  /* 0x0000000800087308 */ /* 0x001ea40000001000 */
[----:B--2---:R-:W-:-:S06]  /*1ae30*/  VIADD R2, R8, 0xffffffe ;  /* 0x0ffffffe08027836 */ /* 0x004fcc0000000000 */
[----:B----4-:R0:W2:Y:S02]  /*1ae40*/  F2I.FTZ.U32.TRUNC.NTZ R3, R2 ;  /* 0x0000000200037305 */ /* 0x0100a4000021f000 */
        /* <DEDUP_REMOVED lines=21> */
.L_x_530:
[----:B------:R-:W-:Y:S01]  /*1afa0*/  UMOV UR4, URZ ;  /* 0x0000003f00047c82 */ /* 0x000fe20008000000 */
[----:B------:R-:W-:Y:S01]  /*1afb0*/  UMOV UR5, URZ ;  /* 0x0000003f00057c82 */ /* 0x000fe20008000000 */
[----:B------:R-:W-:Y:S01]  /*1afc0*/  ULDC UR6, c[0x0][0xc14] ;  /* 0x0003050000067ab9 */ /* 0x000fe20000000800 */
[----:B------:R-:W-:Y:S02]  /*1afd0*/  IMAD.MOV.U32 R16, RZ, RZ, R5 ;  /* 0x000000ffff107224 */ /* 0x000fe400078e0005 */
[----:B------:R-:W-:Y:S02]  /*1afe0*/  IMAD.U32 R17, RZ, RZ, UR4 ;  /* 0x00000004ff117e24 */ /* 0x000fe4000f8e00ff */
[----:B------:R-:W-:Y:S02]  /*1aff0*/  IMAD.U32 R18, RZ, RZ, UR5 ;  /* 0x00000005ff127e24 */ /* 0x000fe4000f8e00ff */
[----:B------:R-:W-:-:S07]  /*1b000*/  IMAD.U32 R19, RZ, RZ, UR6 ;  /* 0x00000006ff137e24 */ /* 0x000fce000f8e00ff */
.L_x_538:
[----:B------:R-:W-:Y:S01]  /*1b010*/  ISETP.NE.AND P0, PT, R29, RZ, PT ;  /* 0x000000ff1d00720c */ /* 0x000fe20003f05270 */
[----:B------:R-:W-:Y:S05]  /*1b020*/  WARPSYNC.ALL ;  /* 0x0000000000007948 */ /* 0x000fea0003800000 */
[----:B------:R-:W-:Y:S07]  /*1b030*/  BAR.SYNC.DEFER_BLOCKING 0x4, 0x1a0 ;  /* 0x0106800000007b1d */ /* 0x000fee0000010000 */
[----:B------:R-:W-:Y:S01]  /*1b040*/  @!P0 MOV R2, 0x400 ;  /* 0x0000040000028802 */ /* 0x000fe20000000f00 */
[----:B0-----:R-:W0:Y:S03]  /*1b050*/  @!P0 S2R R3, SR_CgaCtaId ;  /* 0x0000000000038919 */ /* 0x001e260000008800 */
[----:B0-----:R-:W-:-:S05]  /*1b060*/  @!P0 LEA R2, R3, R2, 0x18 ;  /* 0x0000000203028211 */ /* 0x001fca00078ec0ff */
[----:B------:R2:W-:Y:S01]  /*1b070*/  @!P0 STS.128 [R2+0x31cd0], R16 ;  /* 0x031cd01002008388 */ /* 0x0005e20000000c00 */
[----:B------:R-:W-:Y:S06]  /*1b080*/  BAR.ARV 0x5, 0x1a0 ;  /* 0x0146800000007b1d */ /* 0x000fec0000002000 */
[----:B------:R-:W-:-:S13]  /*1b090*/  ISETP.GE.AND P0, PT, R19, R0, PT ;  /* 0x000000001300720c */ /* 0x000fda0003f06270 */
[----:B------:R-:W-:Y:S05]  /*1b0a0*/  @!P0 BRA `(.L_x_539) ;  /* 0xffffffb800708947 */ /* 0x000fea000383ffff */
.L_x_455:
        /* <DEDUP_REMOVED lines=12> */
.L_x_635:
[----:B------:R-:W-:Y:S05]  /*1b170*/  BSYNC B0 ;  /* 0x0000000000007941 */ /* 0x000fea0003800000 */
.L_x_540:
[----:B------:R-:W-:-:S03]  /*1b180*/  UMOV UR4, 0xffffffff ;  /* 0xffffffff00047882 */ /* 0x000fc60000000000 */
[----:B------:R-:W-:Y:S05]  /*1b190*/  BRA.DIV UR4, `(.L_x_542) ;  /* 0x0000001e04247947 */ /* 0x000fea000b800000 */
[----:B0-----:R-:W0:Y:S02]  /*1b1a0*/  S2R R0, SR_TID.X ;  /* 0x0000000000007919 */ /* 0x001e240000002100 */
[----:B0-----:R-:W-:-:S04]  /*1b1b0*/  SHF.R.U32.HI R0, RZ, 0x5, R0 ;  /* 0x00000005ff007819 */ /* 0x001fc80000011600 */
[----:B------:R-:W-:-:S05]  /*1b1c0*/  LOP3.LUT R0, R0, 0x3, RZ, 0xc0, !PT ;  /* 0x0000000300007812 */ /* 0x000fca00078ec0ff */
[----:B------:R0:W2:Y:S02]  /*1b1d0*/  SHFL.IDX PT, R14, R0, RZ, 0x1f ;  /* 0x00001fff000e7589 */ /* 0x0000a400000e0000 */
.L_x_638:
[----:B--2---:R-:W-:-:S13]  /*1b1e0*/  ISETP.NE.AND P0, PT, R14, RZ, PT ;  /* 0x000000ff0e00720c */ /* 0x004fda0003f05270 */
[----:B------:R-:W-:Y:S05]  /*1b1f0*/  @P0 BRA `(.L_x_307) ;  /* 0x0000000000900947 */ /* 0x000fea0003800000 */
[----:B------:R-:W-:-:S03]  /*1b200*/  UMOV UR4, 0xffffffff ;  /* 0xffffffff00047882 */ /* 0x000fc60000000000 */
[----:B------:R-:W-:Y:S05]  /*1b210*/  BRA.DIV UR4, `(.L_x_543) ;  /* 0x0000001e04387947 */ /* 0x000fea000b800000 */
[----:B------:R-:W-:-:S13]  /*1b220*/  ELECT P6, URZ, PT ;  /* 0x00000000003f782f */ /* 0x000fda00038c0000 */
.L_x_641:
[----:B------:R-:W-:Y:S05]  /*1b230*/  @!P6 BRA `(.L_x_307) ;  /* 0x000000000080e947 */ /* 0x000fea0003800000 */
[----:B0-----:R-:W2:Y:S02]  /*1b240*/  LDL R0, [R1+0x98] ;  /* 0x0000980001007983 */ /* 0x001ea40000100800 */
[----:B--2---:R-:W-:-:S13]  /*1b250*/  R2UR UR4, R0 ;  /* 0x00000000000472ca */ /* 0x004fda00000e0000 */
[----:B------:R-:W-:-:S06]  /*1b260*/  ULOP3.LUT UR4, UR4, 0x2, URZ, 0xfc, !UPT ;  /* 0x0000000204047892 */ /* 0x000fcc000f8efc3f */
[----:B------:R-:W-:-:S05]  /*1b270*/  IMAD.U32 R0, RZ, RZ, UR4 ;  /* 0x00000004ff007e24 */ /* 0x000fca000f8e00ff */
[----:B------:R-:W-:-:S13]  /*1b280*/  ISETP.NE.AND P2, PT, R0, 0x3, PT ;  /* 0x000000030000780c */ /* 0x000fda0003f45270 */
[----:B------:R-:W-:Y:S05]  /*1b290*/  @!P2 BRA `(.L_x_544) ;  /* 0x000000000004a947 */ /* 0x000fea0003800000 */
[----:B------:R-:W-:Y:S01]  /*1b2a0*/  BPT.TRAP 0x1 ;  /* 0x000000040000795c */ /* 0x000fe20000300000 */
.L_x_544:
        /* <DEDUP_REMOVED lines=12> */
.L_x_642:
[----:B------:R-:W2:Y:S02]  /*1b370*/  SYNCS.PHASECHK.TRANS64.TRYWAIT P0, [R3+URZ], R0 ;  /* 0x00000000030075a7 */ /* 0x000ea4000800017f */
[----:B--2---:R-:W-:Y:S05]  /*1b380*/  @!P0 BRA `(.L_x_546) ;  /* 0x0000001c00108947 */ /* 0x004fea0003800000 */
.L_x_643:
[----:B------:R-:W-:Y:S05]  /*1b390*/  @!P2 BRA `(.L_x_547) ;  /* 0x000000000004a947 */ /* 0x000fea0003800000 */
[----:B------:R-:W-:Y:S01]  /*1b3a0*/  BPT.TRAP 0x1 ;  /* 0x000000040000795c */ /* 0x000fe20000300000 */
.L_x_547:
[----:B--2---:R-:W-:-:S04]  /*1b3b0*/  VIADD R3, R9, 0x31c60 ;  /* 0x00031c6009037836 */ /* 0x004fc80000000000 */
[----:B------:R-:W-:-:S04]  /*1b3c0*/  IMAD R5, R22, 0x8, R3 ;  /* 0x0000000816057824 */ /* 0x000fc800078e0203 */
[----:B------:R-:W2:Y:S02]  /*1b3d0*/  SYNCS.PHASECHK.TRANS64.TRYWAIT P0, [R5+URZ], R2 ;  /* 0x00000002050075a7 */ /* 0x000ea4000800017f */
[----:B--2---:R-:W-:Y:S05]  /*1b3e0*/  @!P0 BRA `(.L_x_548) ;  /* 0x0000001c000c8947 */ /* 0x004fea0003800000 */
.L_x_644:
[----:B------:R-:W-:-:S07]  /*1b3f0*/  IMAD R3, R4, 0x8, R3 ;  /* 0x0000000804037824 */ /* 0x000fce00078e0203 */
.L_x_549:
[----:B---3--:R3:W4:Y:S02]  /*1b400*/  SYNCS.PHASECHK.TRANS64.TRYWAIT P0, [R3+URZ], R0 ;  /* 0x00000000030075a7 */ /* 0x008724000800017f */
[----:B----4-:R-:W-:Y:S05]  /*1b410*/  @!P0 NANOSLEEP.SYNCS 0x989680 ;  /* 0x009896800000895d */ /* 0x010fea0003900000 */
[----:B------:R-:W4:Y:S02]  /*1b420*/  @!P0 SYNCS.PHASECHK.TRANS64 P0, [R3+URZ], R0 ;  /* 0x00000000030085a7 */ /* 0x000f24000800007f */
[----:B----4-:R-:W-:Y:S05]  /*1b430*/  @!P0 BRA `(.L_x_549) ;  /* 0xfffffffc00f08947 */ /* 0x010fea000383ffff */
.L_x_307:
[----:B------:R-:W-:Y:S05]  /*1b440*/  BSYNC B7 ;  /* 0x0000000000077941 */ /* 0x000fea0003800000 */
.L_x_304:
[----:B------:R-:W-:Y:S05]  /*1b450*/  EXIT ;  /* 0x000000000000794d */ /* 0x000fea0003800000 */
.L_x_323:
[----:B0-----:R0:W1:Y:S02]  /*1b460*/  SYNCS.PHASECHK.TRANS64.TRYWAIT P5, [R20+URZ+0x31c90], R87 ;  /* 0x031c9057140075a7 */ /* 0x00106400080a017f */
[----:B-1----:R-:W-:Y:S05]  /*1b470*/  @!P5 NANOSLEEP.SYNCS 0x989680 ;  /* 0x009896800000d95d */ /* 0x002fea0003900000 */
[----:B------:R-:W1:Y:S02]  /*1b480*/  @!P5 SYNCS.PHASECHK.TRANS64 P5, [R20+URZ+0x31c90], R87 ;  /* 0x031c90571400d5a7 */ /* 0x000e6400080a007f */
[----:B-1----:R-:W-:Y:S05]  /*1b490*/  @!P5 BRA `(.L_x_323) ;  /* 0xfffffffc00f0d947 */ /* 0x002fea000383ffff */
[----:B------:R-:W-:Y:S05]  /*1b4a0*/  BRA `(.L_x_550) ;  /* 0xfffffe7c00547947 */ /* 0x000fea000383ffff */
.L_x_351:
[----:B0-----:R0:W1:Y:S02]  /*1b4b0*/  SYNCS.PHASECHK.TRANS64.TRYWAIT P5, [R20+URZ+0x31c90], R87 ;  /* 0x031c9057140075a7 */ /* 0x00106400080a017f */
[----:B-1----:R-:W-:Y:S05]  /*1b4c0*/  @!P5 NANOSLEEP.SYNCS 0x989680 ;  /* 0x009896800000d95d */ /* 0x002fea0003900000 */
[----:B------:R-:W1:Y:S02]  /*1b4d0*/  @!P5 SYNCS.PHASECHK.TRANS64 P5, [R20+URZ+0x31c90], R87 ;  /* 0x031c90571400d5a7 */ /* 0x000e6400080a007f */
[----:B-1----:R-:W-:Y:S05]  /*1b4e0*/  @!P5 BRA `(.L_x_351) ;  /* 0xfffffffc00f0d947 */ /* 0x002fea000383ffff */
[----:B------:R-:W-:Y:S05]  /*1b4f0*/  BRA `(.L_x_551) ;  /* 0xfffffe9800207947 */ /* 0x000fea000383ffff */
.L_x_364:
[----:B0-----:R0:W1:Y:S02]  /*1b500*/  SYNCS.PHASECHK.TRANS64.TRYWAIT P4, [R20+URZ+0x31c90], R87 ;  /* 0x031c9057140075a7 */ /* 0x001064000808017f */
[----:B-1----:R-:W-:Y:S05]  /*1b510*/  @!P4 NANOSLEEP.SYNCS 0x989680 ;  /* 0x009896800000c95d */ /* 0x002fea0003900000 */
[----:B------:R-:W1:Y:S02]  /*1b520*/  @!P4 SYNCS.PHASECHK.TRANS64 P4, [R20+URZ+0x31c90], R87 ;  /* 0x031c90571400c5a7 */ /* 0x000e64000808007f */
[----:B-1----:R-:W-:Y:S05]  /*1b530*/  @!P4 BRA `(.L_x_364) ;  /* 0xfffffffc00f0c947 */ /* 0x002fea000383ffff */
[----:B------:R-:W-:Y:S05]  /*1b540*/  BRA `(.L_x_552) ;  /* 0xfffffeb000e07947 */ /* 0x000fea000383ffff */
.L_x_368:
[----:B--2---:R2:W3:Y:S02]  /*1b550*/  SYNCS.PHASECHK.TRANS64.TRYWAIT P3, [R20+URZ+0x31cb0], R87 ;  /* 0x031cb057140075a7 */ /* 0x0044e4000806017f */
[----:B---3--:R-:W-:Y:S05]  /*1b560*/  @!P3 NANOSLEEP.SYNCS 0x989680 ;  /* 0x009896800000b95d */ /* 0x008fea0003900000 */
[----:B------:R-:W3:Y:S02]  /*1b570*/  @!P3 SYNCS.PHASECHK.TRANS64 P3, [R20+URZ+0x31cb0], R87 ;  /* 0x031cb0571400b5a7 */ /* 0x000ee4000806007f */
[----:B---3--:R-:W-:Y:S05]  /*1b580*/  @!P3 BRA `(.L_x_368) ;  /* 0xfffffffc00f0b947 */ /* 0x008fea000383ffff */
[----:B------:R-:W-:Y:S05]  /*1b590*/  BRA `(.L_x_553) ;  /* 0xfffffeb400787947 */ /* 0x000fea000383ffff */
.L_x_374:
[----:B------:R-:W0:Y:S01]  /*1b5a0*/  S2R R4, SR_TID.X ;  /* 0x0000000000047919 */ /* 0x000e220000002100 */
[----:B------:R-:W-:Y:S01]  /*1b5b0*/  BSSY B0, `(.L_x_554) ;  /* 0x000000c000007945 */ /* 0x000fe20003800000 */
[----:B------:R-:W-:Y:S02]  /*1b5c0*/  IMAD.MOV.U32 R12, RZ, RZ, RZ ;  /* 0x000000ffff0c7224 */ /* 0x000fe400078e00ff */
[----:B------:R-:W-:Y:S02]  /*1b5d0*/  IMAD.MOV.U32 R11, RZ, RZ, 0x1f ;  /* 0x0000001fff0b7424 */ /* 0x000fe400078e00ff */
[----:B------:R-:W-:Y:S02]  /*1b5e0*/  IMAD.MOV.U32 R15, RZ, RZ, -0x1 ;  /* 0xffffffffff0f7424 */ /* 0x000fe400078e00ff */
[----:B0-----:R-:W-:-:S05]  /*1b5f0*/  VIADD R5, R4, 0xffffff80 ;  /* 0xffffff8004057836 */ /* 0x001fca0000000000 */
[----:B------:R-:W-:-:S04]  /*1b600*/  SHF.R.S32.HI R4, RZ, 0x1f, R5 ;  /* 0x0000001fff047819 */ /* 0x000fc80000011405 */
[----:B------:R-:W-:-:S04]  /*1b610*/  LEA.HI R4, R4, R5, RZ, 0x7 ;  /* 0x0000000504047211 */ /* 0x000fc800078f38ff */
[----:B------:R-:W-:-:S05]  /*1b620*/  SHF.R.S32.HI R4, RZ, 0x7, R4 ;  /* 0x00000007ff047819 */ /* 0x000fca0000011404 */
[----:B------:R-:W-:-:S07]  /*1b630*/  IMAD.MOV.U32 R13, RZ, RZ, R4 ;  /* 0x000000ffff0d7224 */ /* 0x000fce00078e0004 */
[----:B-----5:R-:W-:Y:S05]  /*1b640*/  WARPSYNC.COLLECTIVE R15, `(.L_x_555) ;  /* 0x000000000f087348 */ /* 0x020fea0003c00000 */
[----:B------:R0:W1:Y:S02]  /*1b650*/  SHFL.IDX P6, R14, R13, R12, R11 ;  /* 0x0000000c0d0e7389 */ /* 0x00006400000c000b */
[----:B01---5:R-:W-:Y:S01]  /*1b660*/  ENDCOLLECTIVE ;  /* 0x000000000000791b */ /* 0x023fe20003800000 */
.L_x_555:
[----:B------:R-:W-:Y:S05]  /*1b670*/  BSYNC B0 ;  /* 0x0000000000007941 */ /* 0x000fea0003800000 */
.L_x_554:
[----:B------:R1:W-:Y:S01]  /*1b680*/  STL [R1+0x48], R14 ;  /* 0x0000480e01007387 */ /* 0x0003e20000100800 */
[----:B------:R-:W-:Y:S05]  /*1b690*/  BRA `(.L_x_556) ;  /* 0xfffffeb800d07947 */ /* 0x000fea000383ffff */
.L_x_387:
[----:B------:R-:W-:Y:S01]  /*1b6a0*/  BSSY B1, `(.L_x_557) ;  /* 0x0000008000017945 */ /* 0x000fe20003800000 */
[----:B------:R-:W-:Y:S02]  /*1b6b0*/  IMAD.MOV.U32 R13, RZ, RZ, R46 ;  /* 0x000000ffff0d7224 */ /* 0x000fe400078e002e */
[----:B------:R-:W-:Y:S02]  /*1b6c0*/  IMAD.MOV.U32 R12, RZ, RZ, RZ ;  /* 0x000000ffff0c7224 */ /* 0x000fe400078e00ff */
[----:B------:R-:W-:Y:S02]  /*1b6d0*/  IMAD.MOV.U32 R11, RZ, RZ, 0x1e1f ;  /* 0x00001e1fff0b7424 */ /* 0x000fe400078e00ff */
[----:B------:R-:W-:-:S07]  /*1b6e0*/  IMAD.MOV.U32 R15, RZ, RZ, -0x1 ;  /* 0xffffffffff0f7424 */ /* 0x000fce00078e00ff */
[----:B-1----:R-:W-:Y:S05]  /*1b6f0*/  WARPSYNC.COLLECTIVE R15, `(.L_x_558) ;  /* 0x000000000f087348 */ /* 0x002fea0003c00000 */
[----:B-1----:R0:W1:Y:S02]  /*1b700*/  SHFL.IDX P6, R14, R13, R12, R11 ;  /* 0x0000000c0d0e7389 */ /* 0x00206400000c000b */
[----:B01----:R-:W-:Y:S01]  /*1b710*/  ENDCOLLECTIVE ;  /* 0x000000000000791b */ /* 0x003fe20003800000 */
.L_x_558:
[----:B------:R-:W-:Y:S05]  /*1b720*/  BSYNC B1 ;  /* 0x0000000000017941 */ /* 0x000fea0003800000 */
.L_x_557:
[----:B------:R-:W-:Y:S05]  /*1b730*/  BRA `(.L_x_559) ;  /* 0xfffffec400707947 */ /* 0x000fea000383ffff */
.L_x_388:
        /* <DEDUP_REMOVED lines=8> */
.L_x_561:
[----:B------:R-:W-:Y:S05]  /*1b7c0*/  BSYNC B1 ;  /* 0x0000000000017941 */ /* 0x000fea0003800000 */
.L_x_560:
[----:B------:R-:W-:Y:S05]  /*1b7d0*/  BRA `(.L_x_562) ;  /* 0xfffffec400547947 */ /* 0x000fea000383ffff */
.L_x_389:
        /* <DEDUP_REMOVED lines=8> */
.L_x_564:
[----:B------:R-:W-:Y:S05]  /*1b860*/  BSYNC B1 ;  /* 0x0000000000017941 */ /* 0x000fea0003800000 */
.L_x_563:
[----:B------:R-:W-:Y:S05]  /*1b870*/  BRA `(.L_x_565) ;  /* 0xfffffec400387947 */ /* 0x000fea000383ffff */
.L_x_390:
        /* <DEDUP_REMOVED lines=8> */
.L_x_567:
[----:B------:R-:W-:Y:S05]  /*1b900*/  BSYNC B1 ;  /* 0x0000000000017941 */ /* 0x000fea0003800000 */
.L_x_566:
[----:B------:R-:W-:Y:S05]  /*1b910*/  BRA `(.L_x_568) ;  /* 0xfffffec4001c7947 */ /* 0x000fea000383ffff */
.L_x_392:
[----:B0-----:R0:W1:Y:S02]  /*1b920*/  SYNCS.PHASECHK.TRANS64.TRYWAIT P1, [R18+URZ+0x31c00], R3 ;  /* 0x031c0003120075a7 */ /* 0x001064000802017f */
[----:B-1----:R-:W-:Y:S05]  /*1b930*/  @!P1 NANOSLEEP.SYNCS 0x989680 ;  /* 0x009896800000995d */ /* 0x002fea0003900000 */
[----:B------:R-:W1:Y:S02]  /*1b940*/  @!P1 SYNCS.PHASECHK.TRANS64 P1, [R18+URZ+0x31c00], R3 ;  /* 0x031c0003120095a7 */ /* 0x000e64000802007f */
[----:B-1----:R-:W-:Y:S05]  /*1b950*/  @!P1 BRA `(.L_x_392) ;  /* 0xfffffffc00f09947 */ /* 0x002fea000383ffff */
[----:B------:R-:W-:Y:S05]  /*1b960*/  BRA `(.L_x_569) ;  /* 0xfffffec400987947 */ /* 0x000fea000383ffff */
.L_x_406:
        /* <DEDUP_REMOVED lines=8> */
.L_x_571:
[----:B------:R-:W-:Y:S05]  /*1b9f0*/  BSYNC B1 ;  /* 0x0000000000017941 */ /* 0x000fea0003800000 */
.L_x_570:
[----:B------:R-:W-:Y:S05]  /*1ba00*/  BRA `(.L_x_572) ;  /* 0xfffffedc003c7947 */ /* 0x000fea000383ffff */
.L_x_407:
        /* <DEDUP_REMOVED lines=8> */
.L_x_574:
[----:B------:R-:W-:Y:S05]  /*1ba90*/  BSYNC B1 ;  /* 0x0000000000017941 */ /* 0x000fea0003800000 */
.L_x_573:
[----:B------:R-:W-:Y:S05]  /*1baa0*/  BRA `(.L_x_575) ;  /* 0xfffffedc00207947 */ /* 0x000fea000383ffff */
.L_x_408:
        /* <DEDUP_REMOVED lines=8> */
.L_x_577:
[----:B------:R-:W-:Y:S05]  /*1bb30*/  BSYNC B1 ;  /* 0x0000000000017941 */ /* 0x000fea0003800000 */
.L_x_576:
[----:B------:R-:W-:Y:S05]  /*1bb40*/  BRA `(.L_x_578) ;  /* 0xfffffedc00047947 */ /* 0x000fea000383ffff */
.L_x_409:
        /* <DEDUP_REMOVED lines=8> */
.L_x_580:
[----:B------:R-:W-:Y:S05]  /*1bbd0*/  BSYNC B1 ;  /* 0x0000000000017941 */ /* 0x000fea0003800000 */
.L_x_579:
[----:B------:R-:W-:Y:S05]  /*1bbe0*/  BRA `(.L_x_581) ;  /* 0xfffffed800e87947 */ /* 0x000fea000383ffff */
.L_x_411:
[----:B0-----:R0:W2:Y:S02]  /*1bbf0*/  SYNCS.PHASECHK.TRANS64.TRYWAIT P1, [R18+URZ+0x31c00], R3 ;  /* 0x031c0003120075a7 */ /* 0x0010a4000802017f */
[----:B--2---:R-:W-:Y:S05]  /*1bc00*/  @!P1 NANOSLEEP.SYNCS 0x989680 ;  /* 0x009896800000995d */ /* 0x004fea0003900000 */
[----:B------:R-:W2:Y:S02]  /*1bc10*/  @!P1 SYNCS.PHASECHK.TRANS64 P1, [R18+URZ+0x31c00], R3 ;  /* 0x031c0003120095a7 */ /* 0x000ea4000802007f */
[----:B--2---:R-:W-:Y:S05]  /*1bc20*/  @!P1 BRA `(.L_x_411) ;  /* 0xfffffffc00f09947 */ /* 0x004fea000383ffff */
[----:B------:R-:W-:Y:S05]  /*1bc30*/  BRA `(.L_x_582) ;  /* 0xfffffedc00687947 */ /* 0x000fea000383ffff */
.L_x_419:
[----:B--2---:R2:W4:Y:S02]  /*1bc40*/  SYNCS.PHASECHK.TRANS64.TRYWAIT P1, [R15+URZ+0x31c30], R4 ;  /* 0x031c30040f0075a7 */ /* 0x004524000802017f */
[----:B----4-:R-:W-:Y:S05]  /*1bc50*/  @!P1 NANOSLEEP.SYNCS 0x989680 ;  /* 0x009896800000995d */ /* 0x010fea0003900000 */
[----:B------:R-:W4:Y:S02]  /*1bc60*/  @!P1 SYNCS.PHASECHK.TRANS64 P1, [R15+URZ+0x31c30], R4 ;  /* 0x031c30040f0095a7 */ /* 0x000f24000802007f */
[----:B----4-:R-:W-:Y:S05]  /*1bc70*/  @!P1 BRA `(.L_x_419) ;  /* 0xfffffffc00f09947 */ /* 0x010fea000383ffff */
[----:B------:R-:W-:Y:S05]  /*1bc80*/  BRA `(.L_x_418) ;  /* 0xfffffef400287947 */ /* 0x000fea000383ffff */
.L_x_425:
[----:B-1----:R1:W2:Y:S02]  /*1bc90*/  SYNCS.PHASECHK.TRANS64.TRYWAIT P3, [R0+URZ+0x31c30], R21 ;  /* 0x031c3015000075a7 */ /* 0x0022a4000806017f */
[----:B--2---:R-:W-:Y:S05]  /*1bca0*/  @!P3 NANOSLEEP.SYNCS 0x989680 ;  /* 0x009896800000b95d */ /* 0x004fea0003900000 */
[----:B------:R-:W2:Y:S02]  /*1bcb0*/  @!P3 SYNCS.PHASECHK.TRANS64 P3, [R0+URZ+0x31c30], R21 ;  /* 0x031c30150000b5a7 */ /* 0x000ea4000806007f */
[----:B--2---:R-:W-:Y:S05]  /*1bcc0*/  @!P3 BRA `(.L_x_425) ;  /* 0xfffffffc00f0b947 */ /* 0x004fea000383ffff */
[----:B------:R-:W-:Y:S05]  /*1bcd0*/  BRA `(.L_x_424) ;  /* 0xffffff3400ec7947 */ /* 0x000fea000383ffff */
.L_x_430:
[----:B-1----:R1:W2:Y:S02]  /*1bce0*/  SYNCS.PHASECHK.TRANS64.TRYWAIT P2, [R14+URZ+0x31c50], R0 ;  /* 0x031c50000e0075a7 */ /* 0x0022a4000804017f */
[----:B--2---:R-:W-:Y:S05]  /*1bcf0*/  @!P2 NANOSLEEP.SYNCS 0x989680 ;  /* 0x009896800000a95d */ /* 0x004fea0003900000 */
[----:B------:R-:W2:Y:S02]  /*1bd00*/  @!P2 SYNCS.PHASECHK.TRANS64 P2, [R14+URZ+0x31c50], R0 ;  /* 0x031c50000e00a5a7 */ /* 0x000ea4000804007f */
[----:B--2---:R-:W-:Y:S05]  /*1bd10*/  @!P2 BRA `(.L_x_430) ;  /* 0xfffffffc00f0a947 */ /* 0x004fea000383ffff */
[----:B------:R-:W-:Y:S05]  /*1bd20*/  BRA `(.L_x_429) ;  /* 0xffffff5c00107947 */ /* 0x000fea000383ffff */
.L_x_435:
[----:B--2---:R2:W3:Y:S02]  /*1bd30*/  SYNCS.PHASECHK.TRANS64.TRYWAIT P0, [R7+URZ+0x31c50], R4 ;  /* 0x031c5004070075a7 */ /* 0x0044e4000800017f */
[----:B---3--:R-:W-:Y:S05]  /*1bd40*/  @!P0 NANOSLEEP.SYNCS 0x989680 ;  /* 0x009896800000895d */ /* 0x008fea0003900000 */
[----:B------:R-:W3:Y:S02]  /*1bd50*/  @!P0 SYNCS.PHASECHK.TRANS64 P0, [R7+URZ+0x31c50], R4 ;  /* 0x031c5004070085a7 */ /* 0x000ee4000800007f */
[----:B---3--:R-:W-:Y:S05]  /*1bd60*/  @!P0 BRA `(.L_x_435) ;  /* 0xfffffffc00f08947 */ /* 0x008fea000383ffff */
[----:B------:R-:W-:Y:S05]  /*1bd70*/  BRA `(.L_x_434) ;  /* 0xffffff7c009c7947 */ /* 0x000fea000383ffff */
.L_x_459:
        /* <DEDUP_REMOVED lines=8> */
[----:B-1---5:R-:W-:Y:S05]  /*1be00*/  WARPSYNC.COLLECTIVE R15, `(.L_x_584) ;  /* 0x000000000f087348 */ /* 0x022fea0003c00000 */
[----:B------:R0:W2:Y:S02]  /*1be10*/  SHFL.IDX P6, R14, R13, R12, R11 ;  /* 0x0000000c0d0e7389 */ /* 0x0000a400000c000b */
[----:B012--5:R-:W-:Y:S01]  /*1be20*/  ENDCOLLECTIVE ;  /* 0x000000000000791b */ /* 0x027fe20003800000 */
.L_x_584:
[----:B------:R-:W-:Y:S05]  /*1be30*/  BSYNC B1 ;  /* 0x0000000000017941 */ /* 0x000fea0003800000 */
.L_x_583:
[----:B------:R-:W-:Y:S05]  /*1be40*/  BRA `(.L_x_585) ;  /* 0xffffffb000907947 */ /* 0x000fea000383ffff */
.L_x_460:
[----:B------:R-:W-:Y:S01]  /*1be50*/  BSSY B1, `(.L_x_586) ;  /* 0x0000006000017945 */ /* 0x000fe20003800000 */
[----:B------:R-:W-:-:S07]  /*1be60*/  IMAD.MOV.U32 R15, RZ, RZ, -0x1 ;  /* 0xffffffffff0f7424 */ /* 0x000fce00078e00ff */
[----:B-1---5:R-:W-:Y:S05]  /*1be70*/  WARPSYNC.COLLECTIVE R15, `(.L_x_587) ;  /* 0x000000000f0c7348 */ /* 0x022fea0003c00000 */
[----:B------:R-:W-:Y:S02]  /*1be80*/  ELECT P6, UR62, PT ;  /* 0x00000000003e782f */ /* 0x000fe400038c0000 */
[----:B------:R-:W-:Y:S01]  /*1be90*/  MOV R14, UR62 ;  /* 0x0000003e000e7c02 */ /* 0x000fe20008000f00 */
[----:B-1---5:R-:W-:Y:S10]  /*1bea0*/  ENDCOLLECTIVE ;  /* 0x000000000000791b */ /* 0x022ff40003800000 */
.L_x_587:
[----:B------:R-:W-:Y:S05]  /*1beb0*/  BSYNC B1 ;  /* 0x0000000000017941 */ /* 0x000fea0003800000 */
.L_x_586:
[----:B------:R-:W-:Y:S05]  /*1bec0*/  BRA `(.L_x_588) ;  /* 0xffffffb0007c7947 */ /* 0x000fea000383ffff */
.L_x_462:
[----:B0-----:R0:W2:Y:S02]  /*1bed0*/  SYNCS.PHASECHK.TRANS64.TRYWAIT P0, [R6+URZ+0x31c20], R7 ;  /* 0x031c2007060075a7 */ /* 0x0010a4000800017f */
[----:B--2---:R-:W-:Y:S05]  /*1bee0*/  @!P0 NANOSLEEP.SYNCS 0x989680 ;  /* 0x009896800000895d */ /* 0x004fea0003900000 */
[----:B------:R-:W2:Y:S02]  /*1bef0*/  @!P0 SYNCS.PHASECHK.TRANS64 P0, [R6+URZ+0x31c20], R7 ;  /* 0x031c2007060085a7 */ /* 0x000ea4000800007f */
[----:B--2---:R-:W-:Y:S05]  /*1bf00*/  @!P0 BRA `(.L_x_462) ;  /* 0xfffffffc00f08947 */ /* 0x004fea000383ffff */
[----:B------:R-:W-:Y:S05]  /*1bf10*/  BRA `(.L_x_589) ;  /* 0xffffffb000987947 */ /* 0x000fea000383ffff */
.L_x_465:
[----:B0-----:R0:W2:Y:S02]  /*1bf20*/  SYNCS.PHASECHK.TRANS64.TRYWAIT P0, [R7+URZ+0x31ca0], R8 ;  /* 0x031ca008070075a7 */ /* 0x0010a4000800017f */
[----:B--2---:R-:W-:Y:S05]  /*1bf30*/  @!P0 NANOSLEEP.SYNCS 0x989680 ;  /* 0x009896800000895d */ /* 0x004fea0003900000 */
[----:B------:R-:W2:Y:S02]  /*1bf40*/  @!P0 SYNCS.PHASECHK.TRANS64 P0, [R7+URZ+0x31ca0], R8 ;  /* 0x031ca008070085a7 */ /* 0x000ea4000800007f */
[----:B--2---:R-:W-:Y:S05]  /*1bf50*/  @!P0 BRA `(.L_x_465) ;  /* 0xfffffffc00f08947 */ /* 0x004fea000383ffff */
[----:B------:R-:W-:Y:S05]  /*1bf60*/  BRA `(.L_x_590) ;  /* 0xffffffb000a07947 */ /* 0x000fea000383ffff */
.L_x_467:
[----:B--2---:R2:W3:Y:S02]  /*1bf70*/  SYNCS.PHASECHK.TRANS64.TRYWAIT P0, [R7+URZ+0x31cc0], R8 ;  /* 0x031cc008070075a7 */ /* 0x0044e4000800017f */
[----:B---3--:R-:W-:Y:S05]  /*1bf80*/  @!P0 NANOSLEEP.SYNCS 0x989680 ;  /* 0x009896800000895d */ /* 0x008fea0003900000 */
[----:B------:R-:W3:Y:S02]  /*1bf90*/  @!P0 SYNCS.PHASECHK.TRANS64 P0, [R7+URZ+0x31cc0], R8 ;  /* 0x031cc008070085a7 */ /* 0x000ee4000800007f */
[----:B---3--:R-:W-:Y:S05]  /*1bfa0*/  @!P0 BRA `(.L_x_467) ;  /* 0xfffffffc00f08947 */ /* 0x008fea000383ffff */
[----:B------:R-:W-:Y:S05]  /*1bfb0*/  BRA `(.L_x_591) ;  /* 0xffffffb400207947 */ /* 0x000fea000383ffff */
.L_x_471:
[----:B0-----:R0:W2:Y:S02]  /*1bfc0*/  SYNCS.PHASECHK.TRANS64.TRYWAIT P0, [R7+URZ+0x31ca0], R10 ;  /* 0x031ca00a070075a7 */ /* 0x0010a4000800017f */
[----:B--2---:R-:W-:Y:S05]  /*1bfd0*/  @!P0 NANOSLEEP.SYNCS 0x989680 ;  /* 0x009896800000895d */ /* 0x004fea0003900000 */
[----:B------:R-:W2:Y:S02]  /*1bfe0*/  @!P0 SYNCS.PHASECHK.TRANS64 P0, [R7+URZ+0x31ca0], R10 ;  /* 0x031ca00a070085a7 */ /* 0x000ea4000800007f */
[----:B--2---:R-:W-:Y:S05]  /*1bff0*/  @!P0 BRA `(.L_x_471) ;  /* 0xfffffffc00f08947 */ /* 0x004fea000383ffff */
[----:B------:R-:W-:Y:S05]  /*1c000*/  BRA `(.L_x_592) ;  /* 0xffffffb400c87947 */ /* 0x000fea000383ffff */
.L_x_473:
[----:B--2---:R2:W3:Y:S02]  /*1c010*/  SYNCS.PHASECHK.TRANS64.TRYWAIT P1, [R7+URZ+0x31cc0], R10 ;  /* 0x031cc00a070075a7 */ /* 0x0044e4000802017f */
[----:B---3--:R-:W-:Y:S05]  /*1c020*/  @!P1 NANOSLEEP.SYNCS 0x989680 ;  /* 0x009896800000995d */ /* 0x008fea0003900000 */
[----:B------:R-:W3:Y:S02]  /*1c030*/  @!P1 SYNCS.PHASECHK.TRANS64 P1, [R7+URZ+0x31cc0], R10 ;  /* 0x031cc00a070095a7 */ /* 0x000ee4000802007f */
[----:B---3--:R-:W-:Y:S05]  /*1c040*/  @!P1 BRA `(.L_x_473) ;  /* 0xfffffffc00f09947 */ /* 0x008fea000383ffff */
[----:B------:R-:W-:Y:S05]  /*1c050*/  BRA `(.L_x_593) ;  /* 0xffffffb800447947 */ /* 0x000fea000383ffff */
.L_x_485:
        /* <DEDUP_REMOVED lines=11> */
.L_x_595:
[----:B------:R-:W-:Y:S05]  /*1c110*/  BSYNC B0 ;  /* 0x0000000000007941 */ /* 0x000fea0003800000 */
.L_x_594:
[----:B------:R-:W-:Y:S05]  /*1c120*/  BRA `(.L_x_596) ;  /* 0xffffffc400087947 */ /* 0x000fea000383ffff */
.L_x_486:
[----:B------:R-:W-:Y:S01]  /*1c130*/  BSSY B0, `(.L_x_597) ;  /* 0x0000006000007945 */ /* 0x000fe20003800000 */
[----:B------:R-:W-:-:S07]  /*1c140*/  IMAD.MOV.U32 R15, RZ, RZ, -0x1 ;  /* 0xffffffffff0f7424 */ /* 0x000fce00078e00ff */
[----:B-1----:R-:W-:Y:S05]  /*1c150*/  WARPSYNC.COLLECTIVE R15, `(.L_x_598) ;  /* 0x000000000f0c7348 */ /* 0x002fea0003c00000 */
[----:B------:R-:W-:Y:S02]  /*1c160*/  ELECT P6, UR62, PT ;  /* 0x00000000003e782f */ /* 0x000fe400038c0000 */
[----:B------:R-:W-:Y:S01]  /*1c170*/  MOV R14, UR62 ;  /* 0x0000003e000e7c02 */ /* 0x000fe20008000f00 */
[----:B-1----:R-:W-:Y:S10]  /*1c180*/  ENDCOLLECTIVE ;  /* 0x000000000000791b */ /* 0x002ff40003800000 */
.L_x_598:
[----:B------:R-:W-:Y:S05]  /*1c190*/  BSYNC B0 ;  /* 0x0000000000007941 */ /* 0x000fea0003800000 */
.L_x_597:
[----:B------:R-:W-:Y:S05]  /*1c1a0*/  BRA `(.L_x_599) ;  /* 0xffffffc400007947 */ /* 0x000fea000383ffff */
.L_x_489:
[----:B--2---:R2:W3:Y:S02]  /*1c1b0*/  SYNCS.PHASECHK.TRANS64.TRYWAIT P0, [R5+URZ+0x31c40], R4 ;  /* 0x031c4004050075a7 */ /* 0x0044e4000800017f */
[----:B---3--:R-:W-:Y:S05]  /*1c1c0*/  @!P0 NANOSLEEP.SYNCS 0x989680 ;  /* 0x009896800000895d */ /* 0x008fea0003900000 */
[----:B------:R-:W3:Y:S02]  /*1c1d0*/  @!P0 SYNCS.PHASECHK.TRANS64 P0, [R5+URZ+0x31c40], R4 ;  /* 0x031c4004050085a7 */ /* 0x000ee4000800007f */
[----:B---3--:R-:W-:Y:S05]  /*1c1e0*/  @!P0 BRA `(.L_x_489) ;  /* 0xfffffffc00f08947 */ /* 0x008fea000383ffff */
[----:B------:R-:W-:Y:S05]  /*1c1f0*/  BRA `(.L_x_600) ;  /* 0xffffffc400547947 */ /* 0x000fea000383ffff */
.L_x_492:
[----:B0-----:R0:W2:Y:S02]  /*1c200*/  SYNCS.PHASECHK.TRANS64.TRYWAIT P0, [R28+URZ+0x31c20], R5 ;  /* 0x031c20051c0075a7 */ /* 0x0010a4000800017f */
[----:B--2---:R-:W-:Y:S05]  /*1c210*/  @!P0 NANOSLEEP.SYNCS 0x989680 ;  /* 0x009896800000895d */ /* 0x004fea0003900000 */
[----:B------:R-:W2:Y:S02]  /*1c220*/  @!P0 SYNCS.PHASECHK.TRANS64 P0, [R28+URZ+0x31c20], R5 ;  /* 0x031c20051c0085a7 */ /* 0x000ea4000800007f */
[----:B--2---:R-:W-:Y:S05]  /*1c230*/  @!P0 BRA `(.L_x_492) ;  /* 0xfffffffc00f08947 */ /* 0x004fea000383ffff */
[----:B------:R-:W-:Y:S05]  /*1c240*/  BRA `(.L_x_601) ;  /* 0xffffffc800847947 */ /* 0x000fea000383ffff */
.L_x_500:
[----:B0-----:R0:W2:Y:S02]  /*1c250*/  SYNCS.PHASECHK.TRANS64.TRYWAIT P0, [R3+URZ+0x31c40], R2 ;  /* 0x031c4002030075a7 */ /* 0x0010a4000800017f */
[----:B--2---:R-:W-:Y:S05]  /*1c260*/  @!P0 NANOSLEEP.SYNCS 0x989680 ;  /* 0x009896800000895d */ /* 0x004fea0003900000 */
[----:B------:R-:W2:Y:S02]  /*1c270*/  @!P0 SYNCS.PHASECHK.TRANS64 P0, [R3+URZ+0x31c40], R2 ;  /* 0x031c4002030085a7 */ /* 0x000ea4000800007f */
[----:B--2---:R-:W-:Y:S05]  /*1c280*/  @!P0 BRA `(.L_x_500) ;  /* 0xfffffffc00f08947 */ /* 0x004fea000383ffff */
[----:B------:R-:W-:Y:S05]  /*1c290*/  BRA `(.L_x_602) ;  /* 0xffffffcc00307947 */ /* 0x000fea000383ffff */
.L_x_502:
[----:B0-----:R0:W2:Y:S02]  /*1c2a0*/  SYNCS.PHASECHK.TRANS64.TRYWAIT P0, [R2+URZ+0x60], R5 ;  /* 0x00006005020075a7 */ /* 0x0010a4000800017f */
[----:B--2---:R-:W-:Y:S05]  /*1c2b0*/  @!P0 NANOSLEEP.SYNCS 0x989680 ;  /* 0x009896800000895d */ /* 0x004fea0003900000 */
[----:B------:R-:W2:Y:S02]  /*1c2c0*/  @!P0 SYNCS.PHASECHK.TRANS64 P0, [R2+URZ+0x60], R5 ;  /* 0x00006005020085a7 */ /* 0x000ea4000800007f */
[----:B--2---:R-:W-:Y:S05]  /*1c2d0*/  @!P0 BRA `(.L_x_502) ;  /* 0xfffffffc00f08947 */ /* 0x004fea000383ffff */
[----:B------:R-:W-:Y:S05]  /*1c2e0*/  BRA `(.L_x_603) ;  /* 0xffffffcc00bc7947 */ /* 0x000fea000383ffff */
.L_x_507:
[----:B---3--:R3:W4:Y:S02]  /*1c2f0*/  SYNCS.PHASECHK.TRANS64.TRYWAIT P0, [R3+URZ+0x31c40], R2 ;  /* 0x031c4002030075a7 */ /* 0x008724000800017f */
[----:B----4-:R-:W-:Y:S05]  /*1c300*/  @!P0 NANOSLEEP.SYNCS 0x989680 ;  /* 0x009896800000895d */ /* 0x010fea0003900000 */
[----:B------:R-:W4:Y:S02]  /*1c310*/  @!P0 SYNCS.PHASECHK.TRANS64 P0, [R3+URZ+0x31c40], R2 ;  /* 0x031c4002030085a7 */ /* 0x000f24000800007f */
[----:B----4-:R-:W-:Y:S05]  /*1c320*/  @!P0 BRA `(.L_x_507) ;  /* 0xfffffffc00f08947 */ /* 0x010fea000383ffff */
[----:B------:R-:W-:Y:S05]  /*1c330*/  BRA `(.L_x_604) ;  /* 0xffffffd000f07947 */ /* 0x000fea000383ffff */
.L_x_509:
[----:B0-----:R0:W2:Y:S02]  /*1c340*/  SYNCS.PHASECHK.TRANS64.TRYWAIT P1, [R3+URZ+0x60], R24 ;  /* 0x00006018030075a7 */ /* 0x0010a4000802017f */
[----:B--2---:R-:W-:Y:S05]  /*1c350*/  @!P1 NANOSLEEP.SYNCS 0x989680 ;  /* 0x009896800000995d */ /* 0x004fea0003900000 */
[----:B------:R-:W2:Y:S02]  /*1c360*/  @!P1 SYNCS.PHASECHK.TRANS64 P1, [R3+URZ+0x60], R24 ;  /* 0x00006018030095a7 */ /* 0x000ea4000802007f */
[----:B--2---:R-:W-:Y:S05]  /*1c370*/  @!P1 BRA `(.L_x_509) ;  /* 0xfffffffc00f09947 */ /* 0x004fea000383ffff */
[----:B------:R-:W-:Y:S05]  /*1c380*/  BRA `(.L_x_605) ;  /* 0xffffffd4007c7947 */ /* 0x000fea000383ffff */
.L_x_514:
[----:B--2---:R2:W3:Y:S02]  /*1c390*/  SYNCS.PHASECHK.TRANS64.TRYWAIT P0, [R2+URZ+0x31c40], R3 ;  /* 0x031c4003020075a7 */ /* 0x0044e4000800017f */
[----:B---3--:R-:W-:Y:S05]  /*1c3a0*/  @!P0 NANOSLEEP.SYNCS 0x989680 ;  /* 0x009896800000895d */ /* 0x008fea0003900000 */
[----:B------:R-:W3:Y:S02]  /*1c3b0*/  @!P0 SYNCS.PHASECHK.TRANS64 P0, [R2+URZ+0x31c40], R3 ;  /* 0x031c4003020085a7 */ /* 0x000ee4000800007f */
[----:B---3--:R-:W-:Y:S05]  /*1c3c0*/  @!P0 BRA `(.L_x_514) ;  /* 0xfffffffc00f08947 */ /* 0x008fea000383ffff */
[----:B------:R-:W-:Y:S05]  /*1c3d0*/  BRA `(.L_x_606) ;  /* 0xffffffd800847947 */ /* 0x000fea000383ffff */
.L_x_516:
[----:B0-----:R0:W2:Y:S02]  /*1c3e0*/  SYNCS.PHASECHK.TRANS64.TRYWAIT P1, [R2+URZ+0x60], R3 ;  /* 0x00006003020075a7 */ /* 0x0010a4000802017f */
[----:B--2---:R-:W-:Y:S05]  /*1c3f0*/  @!P1 NANOSLEEP.SYNCS 0x989680 ;  /* 0x009896800000995d */ /* 0x004fea0003900000 */
[----:B------:R-:W2:Y:S02]  /*1c400*/  @!P1 SYNCS.PHASECHK.TRANS64 P1, [R2+URZ+0x60], R3 ;  /* 0x00006003020095a7 */ /* 0x000ea4000802007f */
[----:B--2---:R-:W-:Y:S05]  /*1c410*/  @!P1 BRA `(.L_x_516) ;  /* 0xfffffffc00f09947 */ /* 0x004fea000383ffff */
[----:B------:R-:W-:Y:S05]  /*1c420*/  BRA `(.L_x_607) ;  /* 0xffffffdc00187947 */ /* 0x000fea000383ffff */
.L_x_523:
[----:B--2---:R2:W3:Y:S02]  /*1c430*/  SYNCS.PHASECHK.TRANS64.TRYWAIT P0, [R3+URZ+0x31c60], R2 ;  /* 0x031c6002030075a7 */ /* 0x0044e4000800017f */
[----:B---3--:R-:W-:Y:S05]  /*1c440*/  @!P0 NANOSLEEP.SYNCS 0x989680 ;  /* 0x009896800000895d */ /* 0x008fea0003900000 */
[----:B------:R-:W3:Y:S02]  /*1c450*/  @!P0 SYNCS.PHASECHK.TRANS64 P0, [R3+URZ+0x31c60], R2 ;  /* 0x031c6002030085a7 */ /* 0x000ee4000800007f */
[----:B---3--:R-:W-:Y:S05]  /*1c460*/  @!P0 BRA `(.L_x_523) ;  /* 0xfffffffc00f08947 */ /* 0x008fea000383ffff */
[----:B------:R-:W-:Y:S05]  /*1c470*/  BRA `(.L_x_608) ;  /* 0xffffffe000007947 */ /* 0x000fea000383ffff */
.L_x_525:
[----:B------:R-:W-:Y:S01]  /*1c480*/  BSSY B0, `(.L_x_609) ;  /* 0x0000008000007945 */ /* 0x000fe20003800000 */
[----:B------:R-:W-:Y:S02]  /*1c490*/  IMAD.MOV.U32 R13, RZ, RZ, R16 ;  /* 0x000000ffff0d7224 */ /* 0x000fe400078e0010 */
[----:B------:R-:W-:Y:S02]  /*1c4a0*/  IMAD.MOV.U32 R12, RZ, RZ, RZ ;  /* 0x000000ffff0c7224 */ /* 0x000fe400078e00ff */
[----:B------:R-:W-:Y:S02]  /*1c4b0*/  IMAD.MOV.U32 R11, RZ, RZ, 0x1f ;  /* 0x0000001fff0b7424 */ /* 0x000fe400078e00ff */
[----:B------:R-:W-:-:S07]  /*1c4c0*/  IMAD.MOV.U32 R15, RZ, RZ, -0x1 ;  /* 0xffffffffff0f7424 */ /* 0x000fce00078e00ff */
[----:B01---5:R-:W-:Y:S05]  /*1c4d0*/  WARPSYNC.COLLECTIVE R15, `(.L_x_610) ;  /* 0x000000000f087348 */ /* 0x023fea0003c00000 */
[----:B------:R2:W3:Y:S02]  /*1c4e0*/  SHFL.IDX P6, R14, R13, R12, R11 ;  /* 0x0000000c0d0e7389 */ /* 0x0004e400000c000b */
[----:B0123-5:R-:W-:Y:S01]  /*1c4f0*/  ENDCOLLECTIVE ;  /* 0x000000000000791b */ /* 0x02ffe20003800000 */
.L_x_610:
[----:B------:R-:W-:Y:S05]  /*1c500*/  BSYNC B0 ;  /* 0x0000000000007941 */ /* 0x000fea0003800000 */
.L_x_609:
        /* <DEDUP_REMOVED lines=8> */
.L_x_611:
[----:B------:R-:W-:Y:S01]  /*1c590*/  IMAD.MOV.U32 R4, RZ, RZ, R14 ;  /* 0x000000ffff047224 */ /* 0x000fe200078e000e */
[----:B------:R-:W-:Y:S06]  /*1c5a0*/  BRA `(.L_x_612) ;  /* 0xffffffe000747947 */ /* 0x000fec000383ffff */
.L_x_528:
        /* <DEDUP_REMOVED lines=8> */
.L_x_614:
[----:B------:R-:W-:Y:S05]  /*1c630*/  BSYNC B0 ;  /* 0x0000000000007941 */ /* 0x000fea0003800000 */
.L_x_613:
        /* <DEDUP_REMOVED lines=10> */
.L_x_615:
        /* <DEDUP_REMOVED lines=8> */
.L_x_616:
        /* <DEDUP_REMOVED lines=8> */
.L_x_617:
        /* <DEDUP_REMOVED lines=8> */
.L_x_618:
        /* <DEDUP_REMOVED lines=8> */
.L_x_619:
[----:B------:R-:W-:Y:S05]  /*1c8e0*/  BRA `(.L_x_620) ;  /* 0xffffffe000307947 */ /* 0x000fea000383ffff */
.L_x_533:
        /* <DEDUP_REMOVED lines=8> */
.L_x_622:
[----:B------:R-:W-:Y:S05]  /*1c970*/  BSYNC B0 ;  /* 0x0000000000007941 */ /* 0x000fea0003800000 */
.L_x_621:
        /* <DEDUP_REMOVED lines=10> */
.L_x_623:
        /* <DEDUP_REMOVED lines=8> */
.L_x_624:
        /* <DEDUP_REMOVED lines=8> */
.L_x_625:
        /* <DEDUP_REMOVED lines=8> */
.L_x_626:
        /* <DEDUP_REMOVED lines=8> */
.L_x_627:
[----:B------:R-:W-:Y:S05]  /*1cc20*/  BRA `(.L_x_628) ;  /* 0xffffffe0000c7947 */ /* 0x000fea000383ffff */
.L_x_535:
[----:B------:R-:W-:Y:S01]  /*1cc30*/  BSSY B0, `(.L_x_629) ;  /* 0x0000006000007945 */ /* 0x000fe20003800000 */
[----:B------:R-:W-:Y:S01]  /*1cc40*/  PLOP3.LUT P6, PT, P6, PT, PT, 0x8, 0x0 ;  /* 0x000000000000781c */ /* 0x000fe200037ce170 */
[----:B------:R-:W-:-:S12]  /*1cc50*/  IMAD.MOV.U32 R15, RZ, RZ, -0x1 ;  /* 0xffffffffff0f7424 */ /* 0x000fd800078e00ff */
[----:B01----:R-:W-:Y:S05]  /*1cc60*/  WARPSYNC.COLLECTIVE R15, `(.L_x_630) ;  /* 0x000000000f087348 */ /* 0x003fea0003c00000 */
[----:B------:R-:W-:Y:S01]  /*1cc70*/  VOTE.ANY R14, PT, P6 ;  /* 0x00000000000e7806 */ /* 0x000fe200030e0100 */
[----:B01----:R-:W-:Y:S06]  /*1cc80*/  ENDCOLLECTIVE ;  /* 0x000000000000791b */ /* 0x003fec0003800000 */
.L_x_630:
[----:B------:R-:W-:Y:S05]  /*1cc90*/  BSYNC B0 ;  /* 0x0000000000007941 */ /* 0x000fea0003800000 */
.L_x_629:
        /* <DEDUP_REMOVED lines=9> */
.L_x_631:
[----:B------:R-:W-:Y:S01]  /*1cd30*/  IMAD.MOV.U32 R17, RZ, RZ, R14 ;  /* 0x000000ffff117224 */ /* 0x000fe200078e000e */
[----:B------:R-:W-:Y:S06]  /*1cd40*/  BRA `(.L_x_632) ;  /* 0xffffffdc00fc7947 */ /* 0x000fec000383ffff */
.L_x_537:
[----:B------:R-:W-:Y:S01]  /*1cd50*/  BSSY B0, `(.L_x_633) ;  /* 0x0000007000007945 */ /* 0x000fe20003800000 */
[----:B------:R-:W-:Y:S02]  /*1cd60*/  IMAD.MOV.U32 R13, RZ, RZ, R3 ;  /* 0x000000ffff0d7224 */ /* 0x000fe400078e0003 */
[----:B------:R-:W-:Y:S02]  /*1cd70*/  IMAD.MOV.U32 R11, RZ, RZ, 0x1f ;  /* 0x0000001fff0b7424 */ /* 0x000fe400078e00ff */
[----:B------:R-:W-:-:S07]  /*1cd80*/  IMAD.MOV.U32 R15, RZ, RZ, -0x1 ;  /* 0xffffffffff0f7424 */ /* 0x000fce00078e00ff */
[----:B0123--:R-:W-:Y:S05]  /*1cd90*/  WARPSYNC.COLLECTIVE R15, `(.L_x_634) ;  /* 0x000000000f087348 */ /* 0x00ffea0003c00000 */
[----:B------:R4:W0:Y:S02]  /*1cda0*/  SHFL.IDX P6, R14, R13, R12, R11 ;  /* 0x0000000c0d0e7389 */ /* 0x00082400000c000b */
[----:B01234-:R-:W-:Y:S01]  /*1cdb0*/  ENDCOLLECTIVE ;  /* 0x000000000000791b */ /* 0x01ffe20003800000 */
.L_x_634:
[----:B------:R-:W-:Y:S05]  /*1cdc0*/  BSYNC B0 ;  /* 0x0000000000007941 */ /* 0x000fea0003800000 */
.L_x_633:
[----:B------:R-:W-:Y:S05]  /*1cdd0*/  BRA `(.L_x_536) ;  /* 0xffffffdc00f47947 */ /* 0x000fea000383ffff */
.L_x_541:
[----:B0-----:R0:W2:Y:S02]  /*1cde0*/  SYNCS.PHASECHK.TRANS64.TRYWAIT P0, [R9+URZ+0x31c20], R0 ;  /* 0x031c2000090075a7 */ /* 0x0010a4000800017f */
[----:B--2---:R-:W-:Y:S05]  /*1cdf0*/  @!P0 NANOSLEEP.SYNCS 0x989680 ;  /* 0x009896800000895d */ /* 0x004fea0003900000 */
[----:B------:R-:W2:Y:S02]  /*1ce00*/  @!P0 SYNCS.PHASECHK.TRANS64 P0, [R9+URZ+0x31c20], R0 ;  /* 0x031c2000090085a7 */ /* 0x000ea4000800007f */
[----:B--2---:R-:W-:Y:S05]  /*1ce10*/  @!P0 BRA `(.L_x_541) ;  /* 0xfffffffc00f08947 */ /* 0x004fea000383ffff */
[----:B------:R-:W-:Y:S05]  /*1ce20*/  BRA `(.L_x_635) ;  /* 0xffffffe000d07947 */ /* 0x000fea000383ffff */
.L_x_542:
        /* <DEDUP_REMOVED lines=11> */
.L_x_637:
[----:B------:R-:W-:Y:S05]  /*1cee0*/  BSYNC B0 ;  /* 0x0000000000007941 */ /* 0x000fea0003800000 */
.L_x_636:
[----:B------:R-:W-:Y:S05]  /*1cef0*/  BRA `(.L_x_638) ;  /* 0xffffffe000b87947 */ /* 0x000fea000383ffff */
.L_x_543:
[----:B------:R-:W-:Y:S01]  /*1cf00*/  BSSY B0, `(.L_x_639) ;  /* 0x0000006000007945 */ /* 0x000fe20003800000 */
[----:B------:R-:W-:-:S07]  /*1cf10*/  IMAD.MOV.U32 R15, RZ, RZ, -0x1 ;  /* 0xffffffffff0f7424 */ /* 0x000fce00078e00ff */
[----:B01----:R-:W-:Y:S05]  /*1cf20*/  WARPSYNC.COLLECTIVE R15, `(.L_x_640) ;  /* 0x000000000f0c7348 */ /* 0x003fea0003c00000 */
[----:B------:R-:W-:Y:S02]  /*1cf30*/  ELECT P6, UR62, PT ;  /* 0x00000000003e782f */ /* 0x000fe400038c0000 */
[----:B------:R-:W-:Y:S01]  /*1cf40*/  MOV R14, UR62 ;  /* 0x0000003e000e7c02 */ /* 0x000fe20008000f00 */
[----:B01----:R-:W-:Y:S10]  /*1cf50*/  ENDCOLLECTIVE ;  /* 0x000000000000791b */ /* 0x003ff40003800000 */
.L_x_640:
[----:B------:R-:W-:Y:S05]  /*1cf60*/  BSYNC B0 ;  /* 0x0000000000007941 */ /* 0x000fea0003800000 */
.L_x_639:
[----:B------:R-:W-:Y:S05]  /*1cf70*/  BRA `(.L_x_641) ;  /* 0xffffffe000ac7947 */ /* 0x000fea000383ffff */
.L_x_545:
[----:B0-----:R0:W2:Y:S02]  /*1cf80*/  SYNCS.PHASECHK.TRANS64.TRYWAIT P0, [R7+URZ], R2 ;  /* 0x00000002070075a7 */ /* 0x0010a4000800017f */
[----:B--2---:R-:W-:Y:S05]  /*1cf90*/  @!P0 NANOSLEEP.SYNCS 0x989680 ;  /* 0x009896800000895d */ /* 0x004fea0003900000 */
[----:B------:R-:W2:Y:S02]  /*1cfa0*/  @!P0 SYNCS.PHASECHK.TRANS64 P0, [R7+URZ], R2 ;  /* 0x00000002070085a7 */ /* 0x000ea4000800007f */
[----:B--2---:R-:W-:Y:S05]  /*1cfb0*/  @!P0 BRA `(.L_x_545) ;  /* 0xfffffffc00f08947 */ /* 0x004fea000383ffff */
[----:B------:R-:W-:Y:S05]  /*1cfc0*/  BRA `(.L_x_642) ;  /* 0xffffffe000e87947 */ /* 0x000fea000383ffff */
.L_x_546:
[----:B--2---:R2:W3:Y:S02]  /*1cfd0*/  SYNCS.PHASECHK.TRANS64.TRYWAIT P0, [R3+URZ], R0 ;  /* 0x00000000030075a7 */ /* 0x0044e4000800017f */
[----:B---3--:R-:W-:Y:S05]  /*1cfe0*/  @!P0 NANOSLEEP.SYNCS 0x989680 ;  /* 0x009896800000895d */ /* 0x008fea0003900000 */
[----:B------:R-:W3:Y:S02]  /*1cff0*/  @!P0 SYNCS.PHASECHK.TRANS64 P0, [R3+URZ], R0 ;  /* 0x00000000030085a7 */ /* 0x000ee4000800007f */
[----:B---3--:R-:W-:Y:S05]  /*1d000*/  @!P0 BRA `(.L_x_546) ;  /* 0xfffffffc00f08947 */ /* 0x008fea000383ffff */
[----:B------:R-:W-:Y:S05]  /*1d010*/  BRA `(.L_x_643) ;  /* 0xffffffe000dc7947 */ /* 0x000fea000383ffff */
.L_x_548:
[----:B--2---:R2:W3:Y:S02]  /*1d020*/  SYNCS.PHASECHK.TRANS64.TRYWAIT P0, [R5+URZ], R2 ;  /* 0x00000002050075a7 */ /* 0x0044e4000800017f */
[----:B---3--:R-:W-:Y:S05]  /*1d030*/  @!P0 NANOSLEEP.SYNCS 0x989680 ;  /* 0x009896800000895d */ /* 0x008fea0003900000 */
[----:B------:R-:W3:Y:S02]  /*1d040*/  @!P0 SYNCS.PHASECHK.TRANS64 P0, [R5+URZ], R2 ;  /* 0x00000002050085a7 */ /* 0x000ee4000800007f */
[----:B---3--:R-:W-:Y:S05]  /*1d050*/  @!P0 BRA `(.L_x_548) ;  /* 0xfffffffc00f08947 */ /* 0x008fea000383ffff */
[----:B------:R-:W-:Y:S05]  /*1d060*/  BRA `(.L_x_644) ;  /* 0xffffffe000e07947 */ /* 0x000fea000383ffff */
.L_x_645:
        /* <DEDUP_REMOVED lines=9> */
.L_x_2209:


//--------------------- .text._ZN7cutlass13device_kernelIN5flash11enable_sm90INS1_16FlashAttnFwdSm90INS1_25CollectiveMainloopFwdSm90ILi2EN4cute5tupleIJNS5_1CILi1EEES8_S8_EEENS6_IJNS7_ILi192EEENS7_ILi128EEENS7_ILi96EEEEEELi96ENS_10bfloat16_tEfNS_4arch4Sm90ELb0ELb1ELb0ELb0ELb0ELb0ELb0ELb0ELb1ELb0ELb0ELb0EEENS1_21CollectiveEpilogueFwdINS6_IJSA_SC_SB_EEES9_SE_SG_Li384ELb0ELb0ELb0ELb0EEENS1_30DynamicPersistentTileSchedulerILi384ELi32ELb0ELb0ELb1EEEEEEEEEvNT_6ParamsE --------------------------
	.section	.text._ZN7cutlass13device_kernelIN5flash11enable_sm90INS1_16FlashAttnFwdSm90INS1_25CollectiveMainloopFwdSm90ILi2EN4cute5tupleIJNS5_1CILi1EEES8_S8_EEENS6_IJNS7_ILi192EEENS7_ILi128EEENS7_ILi96EEEEEELi96ENS_10bfloat16_tEfNS_4arch4Sm90ELb0ELb1ELb0ELb0ELb0ELb0ELb0ELb0ELb1ELb0ELb0ELb0EEENS1_21CollectiveEpilogueFwdINS6_IJSA_SC_SB_EEES9_SE_SG_Li384ELb0ELb0ELb0ELb0EEENS1_30DynamicPersistentTileSchedulerILi384ELi32ELb0ELb0ELb1EEEEEEEEEvNT_6ParamsE,"ax",@progbits
	.align	128
.text._ZN7cutlass13device_kernelIN5flash11enable_sm90INS1_16FlashAttnFwdSm90INS1_25CollectiveMainloopFwdSm90ILi2EN4cute5tupleIJNS5_1CILi1EEES8_S8_EEENS6_IJNS7_ILi192EEENS7_ILi128EEENS7_ILi96EEEEEELi96ENS_10bfloat16_tEfNS_4arch4Sm90ELb0ELb1ELb0ELb0ELb0ELb0ELb0ELb0ELb1ELb0ELb0ELb0EEENS1_21CollectiveEpilogueFwdINS6_IJSA_SC_SB_EEES9_SE_SG_Li384ELb0ELb0ELb0ELb0EEENS1_30DynamicPersistentTileSchedulerILi384ELi32ELb0ELb0ELb1EEEEEEEEEvNT_6ParamsE:
        .type           _ZN7cutlass13device_kernelIN5flash11enable_sm90INS1_16FlashAttnFwdSm90INS1_25CollectiveMainloopFwdSm90ILi2EN4cute5tupleIJNS5_1CILi1EEES8_S8_EEENS6_IJNS7_ILi192EEENS7_ILi128EEENS7_ILi96EEEEEELi96ENS_10bfloat16_tEfNS_4arch4Sm90ELb0ELb1ELb0ELb0ELb0ELb0ELb0ELb0ELb1ELb0ELb0ELb0EEENS1_21CollectiveEpilogueFwdINS6_IJSA_SC_SB_EEES9_SE_SG_Li384ELb0ELb0ELb0ELb0EEENS1_30DynamicPersistentTileSchedulerILi384ELi32ELb0ELb0ELb1EEEEEEEEEvNT_6ParamsE,@function
        .size           _ZN7cutlass13device_kernelIN5flash11enable_sm90INS1_16FlashAttnFwdSm90INS1_25CollectiveMainloopFwdSm90ILi2EN4cute5tupleIJNS5_1CILi1EEES8_S8_EEENS6_IJNS7_ILi192EEENS7_ILi128EEENS7_ILi96EEEEEELi96ENS_10bfloat16_tEfNS_4arch4Sm90ELb0ELb1ELb0ELb0ELb0ELb0ELb0ELb0ELb1ELb0ELb0ELb0EEENS1_21CollectiveEpilogueFwdINS6_IJSA_SC_SB_EEES9_SE_SG_Li384ELb0ELb0ELb0ELb0EEENS1_30DynamicPersistentTileSchedulerILi384ELi32ELb0ELb0ELb1EEEEEEEEEvNT_6ParamsE,(.L_x_2210 - _ZN7cutlass13device_kernelIN5flash11enable_sm90INS1_16FlashAttnFwdSm90INS1_25CollectiveMainloopFwdSm90ILi2EN4cute5tupleIJNS5_1CILi1EEES8_S8_EEENS6_IJNS7_ILi192EEENS7_ILi128EEENS7_ILi96EEEEEELi96ENS_10bfloat16_tEfNS_4arch4Sm90ELb0ELb1ELb0ELb0ELb0ELb0ELb0ELb0ELb1ELb0ELb0ELb0EEENS1_21CollectiveEpilogueFwdINS6_IJSA_SC_SB_EEES9_SE_SG_Li384ELb0ELb0ELb0ELb0EEENS1_30DynamicPersistentTileSchedulerILi384ELi32ELb0ELb0ELb1EEEEEEEEEvNT_6ParamsE)
        .other          _ZN7cutlass13device_kernelIN5flash11enable_sm90INS1_16FlashAttnFwdSm90INS1_25CollectiveMainloopFwdSm90ILi2EN4cute5tupleIJNS5_1CILi1EEES8_S8_EEENS6_IJNS7_ILi192EEENS7_ILi128EEENS7_ILi96EEEEEELi96ENS_10bfloat16_tEfNS_4arch4Sm90ELb0ELb1ELb0ELb0ELb0ELb0ELb0ELb0ELb1ELb0ELb0ELb0EEENS1_21CollectiveEpilogueFwdINS6_IJSA_SC_SB_EEES9_SE_SG_Li384ELb0ELb0ELb0ELb0EEENS1_30DynamicPersistentTileSchedulerILi384ELi32ELb0ELb0ELb1EEEEEEEEEvNT_6ParamsE,@"STO_CUDA_ENTRY STV_DEFAULT"
_ZN7cutlass13device_kernelIN5flash11enable_sm90INS1_16FlashAttnFwdSm90INS1_25CollectiveMainloopFwdSm90ILi2EN4cute5tupleIJNS5_1CILi1EEES8_S8_EEENS6_IJNS7_ILi192EEENS7_ILi128EEENS7_ILi96EEEEEELi96ENS_10bfloat16_tEfNS_4arch4Sm90ELb0ELb1ELb0ELb0ELb0ELb0ELb0ELb0ELb1ELb0ELb0ELb0EEENS1_21CollectiveEpilogueFwdINS6_IJSA_SC_SB_EEES9_SE_SG_Li384ELb0ELb0ELb0ELb0EEENS1_30DynamicPersistentTileSchedulerILi384ELi32ELb0ELb0ELb1EEEEEEEEEvNT_6ParamsE:
[----:B------:R-:W1:Y:S01]  /*0000*/  LDC R1, c[0x0][0x28] ;  /* 0x00000a00ff017b82 */ /* 0x000e620000000800 */
[----:B------:R-:W2:Y:S01]  /*0010*/  S2R R2, SR_TID.X ;  /* 0x0000000000027919 */ /* 0x000ea20000002100 */
[----:B------:R-:W-:Y:S01]  /*0020*/  ELECT P0, URZ, PT ;  /* 0x00000000003f782f */ /* 0x000fe20003800000 */
[----:B------:R-:W-:Y:S01]  /*0030*/  BSSY B0, `(.L_x_646) ;  /* 0x0000014000007945 */ /* 0x000fe20003800000 */
[--C-:B--2---:R-:W-:Y:S02]  /*0040*/  SHF.R.U32.HI R0, RZ, 0x5, R2.reuse ;  /* 0x00000005ff007819 */ /* 0x104fe40000011602 */
[----:B------:R-:W-:-:S03]  /*0050*/  SHF.R.U32.HI R16, RZ, 0x7, R2 ;  /* 0x00000007ff107819 */ /* 0x000fc60000011602 */
[----:B------:R-:W2:Y:S02]  /*0060*/  SHFL.IDX PT, R3, R0, RZ, 0x1f ;  /* 0x00001fff00037589 */ /* 0x000ea400000e0000 */
[----:B--2---:R-:W-:-:S13]  /*0070*/  ISETP.EQ.AND P0, PT, R3, RZ, P0 ;  /* 0x000000ff0300720c */ /* 0x004fda0000702270 */
[----:B-1----:R-:W-:Y:S05]  /*0080*/  @!P0 BRA `(.L_x_647) ;  /* 0x0000000000388947 */ /* 0x002fea0003800000 */
        /* <DEDUP_REMOVED lines=14> */
.L_x_647:
[----:B------:R-:W-:Y:S05]  /*0170*/  BSYNC B0 ;  /* 0x0000000000007941 */ /* 0x000fea0003800000 */
.L_x_646:
[----:B------:R-:W-:Y:S01]  /*0180*/  VOTEU.ANY UP0, P0 ;  /* 0x00000000003f7886 */ /* 0x000fe20000000100 */
[----:B------:R-:W1:Y:S01]  /*0190*/  SHFL.IDX PT, R4, R16, RZ, 0x1f ;  /* 0x00001fff10047589 */ /* 0x000e6200000e0000 */
[----:B------:R-:W-:Y:S01]  /*01a0*/  UMOV UR4, 0x1 ;  /* 0x0000000100047882 */ /* 0x000fe20000000000 */
[----:B------:R-:W-:Y:S01]  /*01b0*/  VOTEU.ANY UP1, P0 ;  /* 0x00000000003f7886 */ /* 0x000fe20000020100 */
[----:B------:R-:W-:Y:S01]  /*01c0*/  VOTEU.ANY UP2, P0 ;  /* 0x00000000003f7886 */ /* 0x000fe20000040100 */
[----:B------:R-:W2:Y:S01]  /*01d0*/  @UP0 S2UR UR7, SR_CgaCtaId ;  /* 0x00000000000709c3 */ /* 0x000ea20000008800 */
[----:B------:R-:W3:Y:S01]  /*01e0*/  SHFL.IDX PT, R3, R0, RZ, 0x1f ;  /* 0x00001fff00037589 */ /* 0x000ee200000e0000 */
[----:B------:R-:W-:Y:S01]  /*01f0*/  @UP0 UMOV UR6, 0x400 ;  /* 0x0000040000060882 */ /* 0x000fe20000000000 */
[----:B------:R-:W-:-:S04]  /*0200*/  @UP0 UIADD3 UR4, -UR4, 0x100000, URZ ;  /* 0x0010000004040890 */ /* 0x000fc8000fffe13f */
[----:B------:R-:W-:Y:S02]  /*0210*/  @UP0 USHF.L.U32 UR5, UR4, 0xb, URZ ;  /* 0x0000000b04050899 */ /* 0x000fe4000800063f */
[----:B------:R-:W-:Y:S01]  /*0220*/  @UP0 USHF.L.U32 UR4, UR4, 0x1, URZ ;  /* 0x0000000104040899 */ /* 0x000fe2000800063f */
[----:B-1----:R-:W-:Y:S01]  /*0230*/  R2UR UR8, R4 ;  /* 0x00000000040872ca */ /* 0x002fe200000e0000 */
[----:B--2---:R-:W-:Y:S01]  /*0240*/  @UP0 ULEA UR6, UR7, UR6, 0x18 ;  /* 0x0000000607060291 */ /* 0x004fe2000f8ec03f */
[----:B---3--:R-:W-:-:S11]  /*0250*/  ISETP.NE.AND P1, PT, R3, RZ, PT ;  /* 0x000000ff0300720c */ /* 0x008fd60003f25270 */
[----:B------:R-:W-:Y:S01]  /*0260*/  UISETP.NE.AND UP0, UPT, UR8, URZ, UPT ;  /* 0x0000003f0800728c */ /* 0x000fe2000bf05270 */
[----:B------:R-:W1:Y:S02]  /*0270*/  FENCE.VIEW.ASYNC.S ;  /* 0x00000000000073c6 */ /* 0x000e640000000000 */
[----:B-1----:R1:W2:Y:S01]  /*0280*/  @UP1 SYNCS.EXCH.64 URZ, [UR6+0x2d800], UR4 ;  /* 0x02d80004063f15b2 */ /* 0x0022a20008000100 */
[----:B------:R1:W3:Y:S01]  /*0290*/  @UP2 SYNCS.EXCH.64 URZ, [UR6+0x2d820], UR4 ;  /* 0x02d82004063f25b2 */ /* 0x0002e20008000100 */
[----:B------:R-:W-:Y:S06]  /*02a0*/  @P1 BRA `(.L_x_648) ;  /* 0x0000000000481947 */ /* 0x000fec0003800000 */
[----:B-1----:R-:W1:Y:S01]  /*02b0*/  S2UR UR5, SR_CgaCtaId ;  /* 0x00000000000579c3 */ /* 0x002e620000008800 */
        /* <DEDUP_REMOVED lines=15> */
[----:B------:R4:W1:Y:S02]  /*03b0*/  SYNCS.EXCH.64 URZ, [UR8+0x2d848], UR4 ;  /* 0x02d84804083f75b2 */ /* 0x0008640008000100 */
[----:B----4-:R-:W-:Y:S01]  /*03c0*/  NOP ;  /* 0x0000000000007918 */ /* 0x010fe20000000000 */
.L_x_648:
[----:B------:R-:W4:Y:S01]  /*03d0*/  SHFL.IDX PT, R3, R0, RZ, 0x1f ;  /* 0x00001fff00037589 */ /* 0x000f2200000e0000 */
[----:B------:R-:W-:Y:S01]  /*03e0*/  NOP ;  /* 0x0000000000007918 */ /* 0x000fe20000000000 */
[----:B----4-:R-:W-:-:S13]  /*03f0*/  ISETP.NE.AND P0, PT, R3, RZ, PT ;  /* 0x000000ff0300720c */ /* 0x010fda0003f05270 */
        /* <DEDUP_REMOVED lines=19> */
.L_x_649:
[----:B------:R-:W4:Y:S01]  /*0530*/  SHFL.IDX PT, R3, R0, RZ, 0x1f ;  /* 0x00001fff00037589 */ /* 0x000f2200000e0000 */
[----:B------:R-:W-:Y:S01]  /*0540*/  NOP ;  /* 0x0000000000007918 */ /* 0x000fe20000000000 */
[----:B----4-:R-:W-:-:S13]  /*0550*/  ISETP.NE.AND P0, PT, R3, RZ, PT ;  /* 0x000000ff0300720c */ /* 0x010fda0003f05270 */
        /* <DEDUP_REMOVED lines=13> */
[----:B------:R4:W1:Y:S02]  /*0630*/  SYNCS.EXCH.64 URZ, [UR6+0x2d888], UR4 ;  /* 0x02d88804063f75b2 */ /* 0x0008640008000100 */
[----:B----4-:R-:W-:Y:S01]  /*0640*/  NOP ;  /* 0x0000000000007918 */ /* 0x010fe20000000000 */
.L_x_650:
        /* <DEDUP_REMOVED lines=22> */
.L_x_651:
        /* <DEDUP_REMOVED lines=22> */
.L_x_652:
[----:B------:R-:W-:Y:S01]  /*0910*/  PLOP3.LUT P0, PT, PT, PT, UP0, 0x80, 0x0 ;  /* 0x000000000000781c */ /* 0x000fe20003f0f008 */
[----:B------:R-:W-:Y:S01]  /*0920*/  UMOV UR46, 0x1 ;  /* 0x00000001002e7882 */ /* 0x000fe20000000000 */
[----:B------:R-:W-:Y:S01]  /*0930*/  NOP ;  /* 0x0000000000007918 */ /* 0x000fe20000000000 */
[----:B------:R-:W-:Y:S01]  /*0940*/  USEL UR46, UR46, 0x2, !UP0 ;  /* 0x000000022e2e7887 */ /* 0x000fe2000c000000 */
[----:B------:R-:W-:Y:S01]  /*0950*/  LOP3.LUT R17, R2, 0x7f, RZ, 0xc0, !PT ;  /* 0x0000007f02117812 */ /* 0x000fe200078ec0ff */
[----:B------:R-:W-:Y:S01]  /*0960*/  ULDC.64 UR50, c[0x0][0x208] ;  /* 0x0000820000327ab9 */ /* 0x000fe20000000a00 */
[----:B-123--:R-:W-:Y:S07]  /*0970*/  BAR.SYNC.DEFER_BLOCKING 0x0 ;  /* 0x0000000000007b1d */ /* 0x00efee0000010000 */
[----:B------:R-:W-:Y:S05]  /*0980*/  @!P0 BRA `(.L_x_653) ;  /* 0x000000e000488947 */ /* 0x000fea0003800000 */
.L_x_654:
[----:B------:R-:W-:-:S08]  /*0990*/  NOP ;  /* 0x0000000000007918 */ /* 0x000fd00000000000 */
[----:B------:R-:W1:Y:S02]  /*09a0*/  USETMAXREG.TRY_ALLOC.CTAPOOL UP0, 0xa0 ;  /* 0x000000a0000079c8 */ /* 0x000e640008000600 */
[----:B-1----:R-:W-:-:S13]  /*09b0*/  PLOP3.LUT P0, PT, PT, PT, UP0, 0x80, 0x0 ;  /* 0x000000000000781c */ /* 0x002fda0003f0f008 */
[----:B------:R-:W-:Y:S05]  /*09c0*/  @!P0 BRA `(.L_x_654) ;  /* 0xfffffffc00f08947 */ /* 0x000fea000383ffff */
[----:B------:R-:W-:Y:S01]  /*09d0*/  LOP3.LUT R0, R2, 0xffffff80, RZ, 0xc0, !PT ;  /* 0xffffff8002007812 */ /* 0x000fe200078ec0ff */
[----:B------:R-:W1:Y:S08]  /*09e0*/  S2UR UR7, SR_CTAID.X ;  /* 0x00000000000779c3 */ /* 0x000e700000002500 */
[----:B------:R-:W-:Y:S08]  /*09f0*/  BAR.ARV 0x4, 0x1a0 ;  /* 0x0106800000007b1d */ /* 0x000ff00000002000 */
[----:B------:R-:W-:Y:S06]  /*0a00*/  BAR.ARV 0x8, 0x1a0 ;  /* 0x0206800000007b1d */ /* 0x000fec0000002000 */
[----:B------:R-:W-:-:S02]  /*0a10*/  ISETP.NE.AND P0, PT, R0, 0x80, PT ;  /* 0x000000800000780c */ /* 0x000fc40003f05270 */
[----:B------:R-:W1:Y:S11]  /*0a20*/  LDC R0, c[0x0][0xda8] ;  /* 0x00036a00ff007b82 */ /* 0x000e760000000800 */
[----:B------:R-:W-:Y:S06]  /*0a30*/  @!P0 BAR.ARV 0x9, 0x100 ;  /* 0x0244000000008b1d */ /* 0x000fec0000002000 */
[----:B-1----:R-:W-:-:S13]  /*0a40*/  ISETP.LE.AND P0, PT, R0, UR7, PT ;  /* 0x0000000700007c0c */ /* 0x002fda000bf03270 */
[----:B------:R-:W-:Y:S05]  /*0a50*/  @P0 EXIT ;  /* 0x000000000000094d */ /* 0x000fea0003800000 */
[----:B------:R-:W-:Y:S01]  /*0a60*/  VIADD R0, R2, 0xffffff80 ;  /* 0xffffff8002007836 */ /* 0x000fe20000000000 */
[----:B------:R-:W1:Y:S01]  /*0a70*/  S2UR UR4, SR_CgaCtaId ;  /* 0x00000000000479c3 */ /* 0x000e620000008800 */
[----:B------:R-:W-:Y:S01]  /*0a80*/  UMOV UR39, 0x400 ;  /* 0x0000040000277882 */ /* 0x000fe20000000000 */
[----:B------:R-:W-:Y:S01]  /*0a90*/  IMAD.MOV.U32 R18, RZ, RZ, 0x40 ;  /* 0x00000040ff127424 */ /* 0x000fe200078e00ff */
[----:B------:R-:W-:Y:S01]  /*0aa0*/  ULOP3.LUT UR38, UR46, 0x1, URZ, 0xfc, !UPT ;  /* 0x000000012e267892 */ /* 0x000fe2000f8efc3f */
[----:B------:R-:W-:Y:S01]  /*0ab0*/  SHF.R.S32.HI R3, RZ, 0x1f, R0 ;  /* 0x0000001fff037819 */ /* 0x000fe20000011400 */
[----:B------:R-:W-:Y:S01]  /*0ac0*/  UMOV UR37, URZ ;  /* 0x0000003f00257c82 */ /* 0x000fe20008000000 */
[----:B------:R-:W-:Y:S01]  /*0ad0*/  UMOV UR49, URZ ;  /* 0x0000003f00317c82 */ /* 0x000fe20008000000 */
[----:B------:R-:W-:Y:S01]  /*0ae0*/  UMOV UR36, URZ ;  /* 0x0000003f00247c82 */ /* 0x000fe20008000000 */
[CC--:B------:R-:W-:Y:S01]  /*0af0*/  LEA.HI R6, R3.reuse, R0.reuse, RZ, 0x4 ;  /* 0x0000000003067211 */ /* 0x0c0fe200078f20ff */
[----:B------:R-:W2:Y:S01]  /*0b00*/  S2UR UR6, SR_SWINHI ;  /* 0x00000000000679c3 */ /* 0x000ea20000002f00 */
[----:B------:R-:W-:-:S02]  /*0b10*/  LEA.HI R4, R3, R0, RZ, 0x7 ;  /* 0x0000000003047211 */ /* 0x000fc400078f38ff */
[----:B------:R-:W-:Y:S02]  /*0b20*/  LOP3.LUT R5, R6, 0xfffffff0, RZ, 0xc0, !PT ;  /* 0xfffffff006057812 */ /* 0x000fe400078ec0ff */
[----:B------:R-:W-:Y:S02]  /*0b30*/  LOP3.LUT R11, R4, 0xffffff80, RZ, 0xc0, !PT ;  /* 0xffffff80040b7812 */ /* 0x000fe400078ec0ff */
[----:B------:R-:W-:Y:S01]  /*0b40*/  SHF.R.S32.HI R9, RZ, 0x4, R6 ;  /* 0x00000004ff097819 */ /* 0x000fe20000011406 */
[C---:B------:R-:W-:Y:S01]  /*0b50*/  IMAD.IADD R7, R0.reuse, 0x1, -R5 ;  /* 0x0000000100077824 */ /* 0x040fe200078e0a05 */
[----:B------:R-:W-:Y:S01]  /*0b60*/  SHF.R.S32.HI R5, RZ, 0x7, R4 ;  /* 0x00000007ff057819 */ /* 0x000fe20000011404 */
[----:B------:R-:W-:Y:S01]  /*0b70*/  IMAD.IADD R11, R0, 0x1, -R11 ;  /* 0x00000001000b7824 */ /* 0x000fe200078e0a0b */
[----:B------:R-:W-:Y:S02]  /*0b80*/  LEA.HI R3, R3, R0, RZ, 0x5 ;  /* 0x0000000003037211 */ /* 0x000fe400078f28ff */
[----:B------:R-:W-:Y:S01]  /*0b90*/  SHF.R.S32.HI R4, RZ, 0x1f, R7 ;  /* 0x0000001fff047819 */ /* 0x000fe20000011407 */
[----:B------:R-:W-:Y:S01]  /*0ba0*/  IMAD.HI R8, R5, 0x55555556, RZ ;  /* 0x5555555605087827 */ /* 0x000fe200078e02ff */
[----:B------:R-:W-:Y:S01]  /*0bb0*/  LEA.HI R6, R6, R9, RZ, 0x1 ;  /* 0x0000000906067211 */ /* 0x000fe200078f08ff */
[----:B-1----:R-:W-:Y:S01]  /*0bc0*/  ULEA UR39, UR4, UR39, 0x18 ;  /* 0x0000002704277291 */ /* 0x002fe2000f8ec03f */
[----:B------:R-:W-:-:S02]  /*0bd0*/  LEA.HI R4, R4, R7, RZ, 0x3 ;  /* 0x0000000704047211 */ /* 0x000fc400078f18ff */
[----:B------:R-:W-:Y:S02]  /*0be0*/  LEA.HI R8, R8, R8, RZ, 0x1 ;  /* 0x0000000808087211 */ /* 0x000fe400078f08ff */
[C---:B------:R-:W-:Y:S01]  /*0bf0*/  LOP3.LUT R0, R4.reuse, 0xfffffff8, RZ, 0xc0, !PT ;  /* 0xfffffff804007812 */ /* 0x040fe200078ec0ff */
[----:B------:R-:W-:Y:S01]  /*0c00*/  IMAD.SHL.U32 R4, R4, 0x40, RZ ;  /* 0x0000004004047824 */ /* 0x000fe200078e00ff */
[----:B------:R-:W-:Y:S01]  /*0c10*/  LOP3.LUT R6, R6, 0x1ffffffe, RZ, 0xc0, !PT ;  /* 0x1ffffffe06067812 */ /* 0x000fe200078ec0ff */
[----:B------:R-:W-:Y:S01]  /*0c20*/  IMAD R137, R8, -0x3, R5 ;  /* 0xfffffffd08897824 */ /* 0x000fe200078e0205 */
[----:B------:R-:W-:Y:S01]  /*0c30*/  SHF.R.S32.HI R8, RZ, 0x5, R3 ;  /* 0x00000005ff087819 */ /* 0x000fe20000011403 */
[----:B------:R-:W-:Y:S01]  /*0c40*/  IMAD.IADD R0, R7, 0x1, -R0 ;  /* 0x0000000107007824 */ /* 0x000fe200078e0a00 */
[----:B------:R-:W-:Y:S01]  /*0c50*/  SHF.R.S32.HI R10, RZ, 0x1f, R11 ;  /* 0x0000001fff0a7819 */ /* 0x000fe2000001140b */
[----:B------:R-:W-:Y:S01]  /*0c60*/  IMAD.IADD R6, R9, 0x1, -R6 ;  /* 0x0000000109067824 */ /* 0x000fe200078e0a06 */
[----:B------:R-:W-:Y:S01]  /*0c70*/  LOP3.LUT R5, R4, 0x7ffffe00, RZ, 0xc0, !PT ;  /* 0x7ffffe0004057812 */ /* 0x000fe200078ec0ff */
[C---:B------:R-:W-:Y:S01]  /*0c80*/  IMAD.SHL.U32 R3, R0.reuse, 0x40, RZ ;  /* 0x0000004000037824 */ /* 0x040fe200078e00ff */
[----:B------:R-:W-:Y:S01]  /*0c90*/  R2P PR, R0, 0x6 ;  /* 0x0000000600007804 */ /* 0x000fe20000000000 */
[----:B------:R-:W-:Y:S01]  /*0ca0*/  IMAD.SHL.U32 R6, R6, 0x8, RZ ;  /* 0x0000000806067824 */ /* 0x000fe200078e00ff */
[----:B------:R-:W-:Y:S01]  /*0cb0*/  UMOV UR4, UR39 ;  /* 0x0000002700047c82 */ /* 0x000fe20008000000 */
[----:B--2---:R-:W-:Y:S01]  /*0cc0*/  UMOV UR5, UR6 ;  /* 0x0000000600057c82 */ /* 0x004fe20008000000 */
[C---:B------:R-:W-:Y:S01]  /*0cd0*/  IMAD R13, R8.reuse, 0x10, R7 ;  /* 0x00000010080d7824 */ /* 0x040fe200078e0207 */
[----:B------:R-:W-:Y:S01]  /*0ce0*/  LOP3.LUT R3, R3, 0x1c0, RZ, 0xc0, !PT ;  /* 0x000001c003037812 */ /* 0x000fe200078ec0ff */
[----:B------:R-:W-:Y:S01]  /*0cf0*/  IMAD R5, R8, 0x400, R5 ;  /* 0x0000040008057824 */ /* 0x000fe200078e0205 */
[----:B------:R-:W-:Y:S01]  /*0d00*/  LEA.HI R7, R10, R11, RZ, 0x2 ;  /* 0x0000000b0a077211 */ /* 0x000fe200078f10ff */
[----:B------:R-:W-:Y:S01]  /*0d10*/  IMAD.U32 R140, RZ, RZ, UR4 ;  /* 0x00000004ff8c7e24 */ /* 0x000fe2000f8e00ff */
[----:B------:R-:W-:Y:S01]  /*0d20*/  LOP3.LUT R4, R3, 0x8, R6, 0xf8, !PT ;  /* 0x0000000803047812 */ /* 0x000fe200078ef806 */
[----:B------:R-:W-:Y:S01]  /*0d30*/  IMAD.U32 R141, RZ, RZ, UR5 ;  /* 0x00000005ff8d7e24 */ /* 0x000fe2000f8e00ff */
[----:B------:R-:W-:Y:S01]  /*0d40*/  SHF.R.U32.HI R3, RZ, 0x3, R3 ;  /* 0x00000003ff037819 */ /* 0x000fe20000011603 */
[----:B------:R-:W-:Y:S01]  /*0d50*/  UMOV UR4, UR7 ;  /* 0x0000000700047c82 */ /* 0x000fe20008000000 */
[----:B------:R-:W-:-:S02]  /*0d60*/  SHF.R.S32.HI R9, RZ, 0x2, R7 ;  /* 0x00000002ff097819 */ /* 0x000fc40000011407 */
[----:B------:R-:W-:Y:S01]  /*0d70*/  LOP3.LUT R4, R4, R3, RZ, 0x3c, !PT ;  /* 0x0000000304047212 */ /* 0x000fe200078e3cff */
[----:B------:R-:W-:Y:S01]  /*0d80*/  IMAD.U32 R3, R13, 0x20, R6 ;  /* 0x000000200d037824 */ /* 0x000fe200078e0006 */
[----:B------:R-:W-:Y:S02]  /*0d90*/  SHF.R.S32.HI R12, RZ, 0x1f, R7 ;  /* 0x0000001fff0c7819 */ /* 0x000fe40000011407 */
[----:B------:R-:W-:Y:S01]  /*0da0*/  LEA.HI R10, R10, R11, RZ, 0x5 ;  /* 0x0000000b0a0a7211 */ /* 0x000fe200078f28ff */
[----:B------:R-:W-:Y:S01]  /*0db0*/  IMAD.IADD R4, R5, 0x1, R4 ;  /* 0x0000000105047824 */ /* 0x000fe200078e0204 */
[----:B------:R-:W-:Y:S01]  /*0dc0*/  LEA.HI R12, R12, R9, RZ, 0x3 ;  /* 0x000000090c0c7211 */ /* 0x000fe200078f18ff */
[----:B------:R-:W-:Y:S01]  /*0dd0*/  IMAD.WIDE R140, R3, 0x2, R140 ;  /* 0x00000002038c7825 */ /* 0x000fe200078e028c */
[----:B------:R-:W-:Y:S02]  /*0de0*/  SHF.R.S32.HI R10, RZ, 0x5, R10 ;  /* 0x00000005ff0a7819 */ /* 0x000fe4000001140a */
[----:B------:R-:W-:-:S02]  /*0df0*/  LOP3.LUT R12, R12, 0xfffffff8, RZ, 0xc0, !PT ;  /* 0xfffffff80c0c7812 */ /* 0x000fc400078ec0ff */
[----:B------:R-:W-:Y:S02]  /*0e00*/  LEA R136, R4, UR39, 0x1 ;  /* 0x0000002704887c11 */ /* 0x000fe4000f8e08ff */
[----:B------:R-:W-:Y:S01]  /*0e10*/  SEL R18, R18, 0xffffffc0, !P2 ;  /* 0xffffffc012127807 */ /* 0x000fe20005000000 */
[----:B------:R-:W-:Y:S01]  /*0e20*/  IMAD.IADD R9, R9, 0x1, -R12 ;  /* 0x0000000109097824 */ /* 0x000fe200078e0a0c */
[----:B------:R-:W-:Y:S01]  /*0e30*/  LOP3.LUT R0, R7, 0x7ffffffc, RZ, 0xc0, !PT ;  /* 0x7ffffffc07007812 */ /* 0x000fe200078ec0ff */
[C---:B------:R-:W-:Y:S02]  /*0e40*/  VIADD R22, R136.reuse, 0x21800 ;  /* 0x0002180088167836 */ /* 0x040fe40000000000 */
[----:B------:R-:W-:Y:S02]  /*0e50*/  VIADD R23, R136, 0x21820 ;  /* 0x0002182088177836 */ /* 0x000fe40000000000 */
[----:B------:R-:W-:Y:S02]  /*0e60*/  IMAD R10, R10, 0x10, R9 ;  /* 0x000000100a0a7824 */ /* 0x000fe400078e0209 */
[----:B------:R-:W-:-:S02]  /*0e70*/  @P1 VIADD R23, R22, 0xffffffe0 ;  /* 0xffffffe016171836 */ /* 0x000fc40000000000 */
[----:B------:R-:W-:Y:S02]  /*0e80*/  IMAD.IADD R22, R22, 0x1, R18 ;  /* 0x0000000116167824 */ /* 0x000fe400078e0212 */
[----:B------:R-:W-:Y:S02]  /*0e90*/  IMAD.IADD R19, R11, 0x1, -R0 ;  /* 0x000000010b137824 */ /* 0x000fe400078e0a00 */
[----:B------:R-:W-:Y:S02]  /*0ea0*/  IMAD R137, R137, 0x40, R10 ;  /* 0x0000004089897824 */ /* 0x000fe400078e020a */
[----:B------:R-:W-:Y:S02]  /*0eb0*/  IMAD.IADD R18, R18, 0x1, R23 ;  /* 0x0000000112127824 */ /* 0x000fe400078e0217 */
[----:B------:R-:W-:-:S07]  /*0ec0*/  VIADD R17, R23, 0x6000 ;  /* 0x0000600017117836 */ /* 0x000fce0000000000 */
.L_x_743:
[----:B------:R-:W-:Y:S01]  /*0ed0*/  ULDC UR5, c[0x0][0xdd0] ;  /* 0x0003740000057ab9 */ /* 0x000fe20000000800 */
[----:B-1----:R-:W1:Y:S01]  /*0ee0*/  LDC R0, c[0x0][0xde8] ;  /* 0x00037a00ff007b82 */ /* 0x002e620000000800 */
[----:B------:R-:W-:Y:S01]  /*0ef0*/  UISETP.NE.AND UP0, UPT, UR5, 0x1, UPT ;  /* 0x000000010500788c */ /* 0x000fe2000bf05270 */
[----:B------:R-:W-:-:S10]  /*0f00*/  UMOV UR8, UR4 ;  /* 0x0000000400087c82 */ /* 0x000fd40008000000 */
[----:B------:R-:W-:Y:S01]  /*0f10*/  @UP0 ULDC UR6, c[0x0][0xdd4] ;  /* 0x0003750000060ab9 */ /* 0x000fe20000000800 */
[----:B------:R-:W-:Y:S01]  /*0f20*/  @UP0 ULDC UR9, c[0x0][0xdd8] ;  /* 0x0003760000090ab9 */ /* 0x000fe20000000800 */
[----:B------:R-:W-:-:S04]  /*0f30*/  UIMAD.WIDE.U32 UR6, UR4, UR6, URZ ;  /* 0x00000006040672a5 */ /* 0x000fc8000f8e003f */
[----:B------:R-:W-:-:S04]  /*0f40*/  @UP0 USHF.R.U32.HI UR8, URZ, UR9, UR7 ;  /* 0x000000093f080299 */ /* 0x000fc80008011607 */
[----:B------:R-:W-:Y:S02]  /*0f50*/  UIADD3 UR6, -UR8, URZ, URZ ;  /* 0x0000003f08067290 */ /* 0x000fe4000fffe13f */
[----:B-1----:R-:W-:Y:S02]  /*0f60*/  ISETP.LE.AND P0, PT, R0, UR8, PT ;  /* 0x0000000800007c0c */ /* 0x002fe4000bf03270 */
[----:B------:R-:W-:-:S11]  /*0f70*/  UIMAD UR7, UR5, UR6, UR4 ;  /* 0x00000006050772a4 */ /* 0x000fd6000f8e0204 */
[----:B--234-:R-:W-:Y:S05]  /*0f80*/  @!P0 BRA `(.L_x_655) ;  /* 0x0000000000208947 */ /* 0x01cfea0003800000 */
[----:B------:R-:W-:Y:S01]  /*0f90*/  ULDC UR6, c[0x0][0xddc] ;  /* 0x0003770000067ab9 */ /* 0x000fe20000000800 */
[----:B------:R-:W-:Y:S01]  /*0fa0*/  UMOV UR48, UR7 ;  /* 0x0000000700307c82 */ /* 0x000fe20008000000 */
[----:B------:R-:W-:-:S11]  /*0fb0*/  UISETP.NE.AND UP0, UPT, UR6, 0x1, UPT ;  /* 0x000000010600788c */ /* 0x000fd6000bf05270 */
[----:B------:R-:W-:Y:S02]  /*0fc0*/  @UP0 ULDC.64 UR10, c[0x0][0xde0] ;  /* 0x00037800000a0ab9 */ /* 0x000fe40000000a00 */
[----:B------:R-:W-:-:S04]  /*0fd0*/  UIMAD.WIDE.U32 UR4, UR7, UR10, URZ ;  /* 0x0000000a070472a5 */ /* 0x000fc8000f8e003f */
[----:B------:R-:W-:-:S04]  /*0fe0*/  @UP0 USHF.R.U32.HI UR48, URZ, UR11, UR5 ;  /* 0x0000000b3f300299 */ /* 0x000fc80008011605 */
[----:B------:R-:W-:Y:S01]  /*0ff0*/  UIMAD UR4, UR48, UR6, URZ ;  /* 0x00000006300472a4 */ /* 0x000fe2000f8e023f */
[----:B------:R-:W-:Y:S11]  /*1000*/  BRA `(.L_x_656) ;  /* 0x00000000001c7947 */ /* 0x000ff60003800000 */
.L_x_655:
[----:B------:R-:W-:Y:S01]  /*1010*/  ULDC UR6, c[0x0][0xdc4] ;  /* 0x0003710000067ab9 */ /* 0x000fe20000000800 */
[----:B------:R-:W-:Y:S01]  /*1020*/  UMOV UR48, UR7 ;  /* 0x0000000700307c82 */ /* 0x000fe20008000000 */
[----:B------:R-:W-:-:S11]  /*1030*/  UISETP.NE.AND UP0, UPT, UR6, 0x1, UPT ;  /* 0x000000010600788c */ /* 0x000fd6000bf05270 */
[----:B------:R-:W-:Y:S02]  /*1040*/  @UP0 ULDC.64 UR10, c[0x0][0xdc8] ;  /* 0x00037200000a0ab9 */ /* 0x000fe40000000a00 */
[----:B------:R-:W-:-:S04]  /*1050*/  UIMAD.WIDE.U32 UR4, UR7, UR10, URZ ;  /* 0x0000000a070472a5 */ /* 0x000fc8000f8e003f */
[----:B------:R-:W-:-:S04]  /*1060*/  @UP0 USHF.R.U32.HI UR48, URZ, UR11, UR5 ;  /* 0x0000000b3f300299 */ /* 0x000fc80008011605 */
[----:B------:R-:W-:-:S12]  /*1070*/  UIMAD UR4, UR48, UR6, URZ ;  /* 0x00000006300472a4 */ /* 0x000fd8000f8e023f */
.L_x_656:
[----:B------:R-:W-:Y:S01]  /*1080*/  UIADD3 UR6, UR7, -UR4, URZ ;  /* 0x8000000407067290 */ /* 0x000fe2000fffe03f */
[----:B------:R-:W-:Y:S01]  /*1090*/  ULDC UR43, c[0x0][0xdb8] ;  /* 0x00036e00002b7ab9 */ /* 0x000fe20000000800 */
[----:B------:R-:W-:Y:S02]  /*10a0*/  ULOP3.LUT UR7, URZ, UR48, URZ, 0x33, !UPT ;  /* 0x000000303f077292 */ /* 0x000fe4000f8e333f */
[----:B------:R-:W-:Y:S01]  /*10b0*/  UISETP.NE.AND UP1, UPT, UR43, 0x1, UPT ;  /* 0x000000012b00788c */ /* 0x000fe2000bf25270 */
[----:B------:R-:W-:Y:S01]  /*10c0*/  ULDC.64 UR12, c[0x0][0x3f8] ;  /* 0x0000fe00000c7ab9 */ /* 0x000fe20000000a00 */
[----:B------:R-:W-:Y:S01]  /*10d0*/  ULDC UR42, c[0x0][0xdac] ;  /* 0x00036b00002a7ab9 */ /* 0x000fe20000000800 */
[----:B------:R-:W-:Y:S02]  /*10e0*/  UISETP.NE.U32.AND UP0, UPT, UR12, URZ, UPT ;  /* 0x0000003f0c00728c */ /* 0x000fe4000bf05070 */
[----:B------:R-:W-:Y:S01]  /*10f0*/  UIADD3 UR42, UR7, UR42, URZ ;  /* 0x0000002a072a7290 */ /* 0x000fe2000fffe03f */
[----:B------:R-:W-:Y:S01]  /*1100*/  ULDC.64 UR4, c[0x0][0x9e0] ;  /* 0x0002780000047ab9 */ /* 0x000fe20000000a00 */
[----:B------:R-:W-:Y:S01]  /*1110*/  ULDC UR11, c[0x0][0xdc4] ;  /* 0x00037100000b7ab9 */ /* 0x000fe20000000800 */
[----:B------:R-:W-:-:S02]  /*1120*/  UISETP.NE.AND.EX UP0, UPT, UR13, URZ, UPT, UP0 ;  /* 0x0000003f0d00728c */ /* 0x000fc4000bf05300 */
[----:B------:R-:W-:Y:S02]  /*1130*/  UISETP.GE.AND UP2, UPT, UR5, 0x1, UPT ;  /* 0x000000010500788c */ /* 0x000fe4000bf46270 */
[----:B------:R-:W-:Y:S01]  /*1140*/  UIMAD UR42, UR42, 0xc0, URZ ;  /* 0x000000c02a2a78a4 */ /* 0x000fe2000f8e023f */
[----:B------:R-:W-:Y:S01]  /*1150*/  ULDC UR47, c[0x0][0x404] ;  /* 0x00010100002f7ab9 */ /* 0x000fe20000000800 */
[----:B------:R-:W-:Y:S01]  /*1160*/  ULDC UR9, c[0x0][0x288] ;  /* 0x0000a20000097ab9 */ /* 0x000fe20000000800 */
[----:B------:R-:W-:Y:S01]  /*1170*/  UIMAD UR8, UR8, UR11, UR6 ;  /* 0x0000000b080872a4 */ /* 0x000fe2000f8e0206 */
[----:B------:R-:W-:Y:S01]  /*1180*/  PLOP3.LUT P1, PT, PT, PT, UP2, 0x80, 0x0 ;  /* 0x000000000000781c */ /* 0x000fe20003f2f028 */
[----:B------:R-:W-:Y:S01]  /*1190*/  USEL UR47, UR47, 0x1, UP0 ;  /* 0x000000012f2f7887 */ /* 0x000fe20008000000 */
[----:B------:R-:W-:Y:S01]  /*11a0*/  @UP1 ULDC UR6, c[0x0][0xdbc] ;  /* 0x00036f0000061ab9 */ /* 0x000fe20000000800 */
[----:B------:R-:W-:Y:S01]  /*11b0*/  UIADD3 UR53, UR42, 0xc0, -UR9 ;  /* 0x000000c02a357890 */ /* 0x000fe2000fffe809 */
[----:B------:R-:W-:Y:S01]  /*11c0*/  ULDC UR10, c[0x0][0x2e0] ;  /* 0x0000b800000a7ab9 */ /* 0x000fe20000000800 */
[----:B------:R-:W-:Y:S01]  /*11d0*/  UIMAD.WIDE.U32 UR6, UR8, UR6, URZ ;  /* 0x00000006080672a5 */ /* 0x000fe2000f8e003f */
[----:B------:R-:W-:Y:S01]  /*11e0*/  @UP1 ULDC UR11, c[0x0][0xdc0] ;  /* 0x00037000000b1ab9 */ /* 0x000fe20000000800 */
[----:B------:R-:W-:Y:S01]  /*11f0*/  UIMAD UR53, UR47, UR10, UR53 ;  /* 0x0000000a2f3572a4 */ /* 0x000fe2000f8e0235 */
[----:B------:R-:W-:Y:S01]  /*1200*/  UMOV UR44, UR8 ;  /* 0x00000008002c7c82 */ /* 0x000fe20008000000 */
[----:B------:R-:W-:-:S02]  /*1210*/  @UP1 USHF.R.U32.HI UR44, URZ, UR11, UR7 ;  /* 0x0000000b3f2c1299 */ /* 0x000fc40008011607 */
[----:B------:R-:W-:Y:S02]  /*1220*/  UIADD3 UR4, UR53, UR4, URZ ;  /* 0x0000000435047290 */ /* 0x000fe4000fffe03f */
[----:B------:R-:W-:-:S04]  /*1230*/  UIADD3 UR6, -UR44, URZ, URZ ;  /* 0x0000003f2c067290 */ /* 0x000fc8000fffe13f */
[----:B------:R-:W-:Y:S01]  /*1240*/  UIMAD UR43, UR43, UR6, UR8 ;  /* 0x000000062b2b72a4 */ /* 0x000fe2000f8e0208 */
[----:B------:R-:W-:Y:S01]  /*1250*/  IMAD.U32 R0, RZ, RZ, UR4 ;  /* 0x00000004ff007e24 */ /* 0x000fe2000f8e00ff */
[----:B------:R-:W-:Y:S10]  /*1260*/  @!P1 BRA `(.L_x_657) ;  /* 0x0000000000409947 */ /* 0x000ff40003800000 */
[----:B------:R-:W-:Y:S01]  /*1270*/  ISETP.LT.AND P0, PT, RZ, UR53, PT ;  /* 0x00000035ff007c0c */ /* 0x000fe2000bf01270 */
[----:B------:R-:W-:-:S12]  /*1280*/  UIADD3 UR4, UR53, -0x1, URZ ;  /* 0xffffffff35047890 */ /* 0x000fd8000fffe03f */
[----:B------:R-:W-:Y:S05]  /*1290*/  @P0 BRA `(.L_x_658) ;  /* 0x00000000001c0947 */ /* 0x000fea0003800000 */
[----:B------:R-:W-:Y:S02]  /*12a0*/  UISETP.NE.AND UP0, UPT, UR5, 0x1, UPT ;  /* 0x000000010500788c */ /* 0x000fe4000bf05270 */
[----:B------:R-:W-:-:S09]  /*12b0*/  UIADD3 UR4, -UR53, URZ, URZ ;  /* 0x0000003f35047290 */ /* 0x000fd2000fffe13f */
[----:B------:R-:W-:Y:S02]  /*12c0*/  @UP0 ULDC.64 UR12, c[0x0][0x9e8] ;  /* 0x00027a00000c0ab9 */ /* 0x000fe40000000a00 */
[----:B------:R-:W-:-:S04]  /*12d0*/  UIMAD.WIDE.U32 UR6, UR4, UR12, URZ ;  /* 0x0000000c040672a5 */ /* 0x000fc8000f8e003f */
[----:B------:R-:W-:-:S04]  /*12e0*/  @UP0 USHF.R.U32.HI UR4, URZ, UR13, UR7 ;  /* 0x0000000d3f040299 */ /* 0x000fc80008011607 */
[----:B------:R-:W-:Y:S01]  /*12f0*/  ULOP3.LUT UR4, URZ, UR4, URZ, 0x33, !UPT ;  /* 0x000000043f047292 */ /* 0x000fe2000f8e333f */
[----:B------:R-:W-:Y:S11]  /*1300*/  BRA `(.L_x_659) ;  /* 0x0000000000107947 */ /* 0x000ff60003800000 */
.L_x_658:
[----:B------:R-:W-:-:S11]  /*1310*/  UISETP.NE.AND UP0, UPT, UR5, 0x1, UPT ;  /* 0x000000010500788c */ /* 0x000fd6000bf05270 */
[----:B------:R-:W-:Y:S02]  /*1320*/  @UP0 ULDC.64 UR12, c[0x0][0x9e8] ;  /* 0x00027a00000c0ab9 */ /* 0x000fe40000000a00 */
[----:B------:R-:W-:-:S04]  /*1330*/  UIMAD.WIDE.U32 UR6, UR4, UR12, URZ ;  /* 0x0000000c040672a5 */ /* 0x000fc8000f8e003f */
[----:B------:R-:W-:-:S12]  /*1340*/  @UP0 USHF.R.U32.HI UR4, URZ, UR13, UR7 ;  /* 0x0000000d3f040299 */ /* 0x000fd80008011607 */
.L_x_659:
[----:B------:R-:W-:-:S06]  /*1350*/  UIMAD UR4, UR4, UR5, UR5 ;  /* 0x00000005040472a4 */ /* 0x000fcc000f8e0205 */
[----:B------:R-:W-:-:S07]  /*1360*/  VIMNMX R0, R0, UR4, PT ;  /* 0x0000000400007c48 */ /* 0x000fce000bfe0100 */
.L_x_657:
[----:B------:R-:W-:Y:S01]  /*1370*/  UIMAD UR4, UR47, UR10, 0x7f ;  /* 0x0000007f2f0474a4 */ /* 0x000fe2000f8e020a */
[----:B------:R-:W-:Y:S01]  /*1380*/  VIADD R0, R0, 0x7f ;  /* 0x0000007f00007836 */ /* 0x000fe20000000000 */
[----:B------:R-:W-:Y:S02]  /*1390*/  UIADD3 UR7, UR42, -UR9, URZ ;  /* 0x800000092a077290 */ /* 0x000fe4000fffe03f */
[----:B------:R-:W-:Y:S02]  /*13a0*/  USHF.R.S32.HI UR6, URZ, 0x1f, UR4 ;  /* 0x0000001f3f067899 */ /* 0x000fe40008011404 */
[----:B------:R-:W-:Y:S01]  /*13b0*/  SHF.R.S32.HI R3, RZ, 0x1f, R0 ;  /* 0x0000001fff037819 */ /* 0x000fe20000011400 */
[----:B------:R-:W-:Y:S02]  /*13c0*/  UIMAD UR7, UR47, UR10, UR7 ;  /* 0x0000000a2f0772a4 */ /* 0x000fe4000f8e0207 */
[----:B------:R-:W-:Y:S01]  /*13d0*/  ULEA.HI UR6, UR6, UR4, URZ, 0x7 ;  /* 0x0000000406067291 */ /* 0x000fe2000f8f383f */
[----:B------:R-:W-:Y:S01]  /*13e0*/  LEA.HI R3, R3, R0, RZ, 0x7 ;  /* 0x0000000003037211 */ /* 0x000fe200078f38ff */
[----:B------:R-:W-:-:S02]  /*13f0*/  ULDC UR8, c[0x0][0x9dc] ;  /* 0x0002770000087ab9 */ /* 0x000fc40000000800 */
[----:B------:R-:W-:Y:S01]  /*1400*/  USHF.R.S32.HI UR6, URZ, 0x7, UR6 ;  /* 0x000000073f067899 */ /* 0x000fe20008011406 */
[----:B------:R-:W-:Y:S01]  /*1410*/  SHF.R.S32.HI R3, RZ, 0x7, R3 ;  /* 0x00000007ff037819 */ /* 0x000fe20000011403 */
[----:B------:R-:W-:-:S04]  /*1420*/  UIADD3 UR8, UR7, -UR8, URZ ;  /* 0x8000000807087290 */ /* 0x000fc8000fffe03f */
[----:B------:R-:W-:Y:S01]  /*1430*/  VIMNMX R88, R3, UR6, PT ;  /* 0x0000000603587c48 */ /* 0x000fe2000bfe0100 */
[----:B------:R-:W-:Y:S07]  /*1440*/  @!P1 BRA `(.L_x_660) ;  /* 0x0000000000489947 */ /* 0x000fee0003800000 */
[----:B------:R-:W-:Y:S02]  /*1450*/  UMOV UR4, UR7 ;  /* 0x0000000700047c82 */ /* 0x000fe40008000000 */
[----:B------:R-:W-:-:S06]  /*1460*/  UISETP.GT.AND UP0, UPT, UR4, -0x1, UPT ;  /* 0xffffffff0400788c */ /* 0x000fcc000bf04270 */
[----:B------:R-:W-:-:S13]  /*1470*/  PLOP3.LUT P0, PT, PT, PT, UP0, 0x80, 0x0 ;  /* 0x000000000000781c */ /* 0x000fda0003f0f008 */
[----:B------:R-:W-:Y:S05]  /*1480*/  @P0 BRA `(.L_x_661) ;  /* 0x00000000001c0947 */ /* 0x000fea0003800000 */
[----:B------:R-:W-:Y:S02]  /*1490*/  UISETP.NE.AND UP0, UPT, UR5, 0x1, UPT ;  /* 0x000000010500788c */ /* 0x000fe4000bf05270 */
[----:B------:R-:W-:-:S09]  /*14a0*/  ULOP3.LUT UR4, URZ, UR4, URZ, 0x33, !UPT ;  /* 0x000000043f047292 */ /* 0x000fd2000f8e333f */
[----:B------:R-:W-:Y:S02]  /*14b0*/  @UP0 ULDC.64 UR10, c[0x0][0x9e8] ;  /* 0x00027a00000a0ab9 */ /* 0x000fe40000000a00 */
[----:B------:R-:W-:-:S04]  /*14c0*/  UIMAD.WIDE.U32 UR6, UR4, UR10, URZ ;  /* 0x0000000a040672a5 */ /* 0x000fc8000f8e003f */
[----:B------:R-:W-:-:S04]  /*14d0*/  @UP0 USHF.R.U32.HI UR4, URZ, UR11, UR7 ;  /* 0x0000000b3f040299 */ /* 0x000fc80008011607 */
[----:B------:R-:W-:Y:S01]  /*14e0*/  ULOP3.LUT UR4, URZ, UR4, URZ, 0x33, !UPT ;  /* 0x000000043f047292 */ /* 0x000fe2000f8e333f */
[----:B------:R-:W-:Y:S11]  /*14f0*/  BRA `(.L_x_662) ;  /* 0x0000000000107947 */ /* 0x000ff60003800000 */
.L_x_661:
[----:B------:R-:W-:-:S11]  /*1500*/  UISETP.NE.AND UP0, UPT, UR5, 0x1, UPT ;  /* 0x000000010500788c */ /* 0x000fd6000bf05270 */
[----:B------:R-:W-:Y:S02]  /*1510*/  @UP0 ULDC.64 UR10, c[0x0][0x9e8] ;  /* 0x00027a00000a0ab9 */ /* 0x000fe40000000a00 */
[----:B------:R-:W-:-:S04]  /*1520*/  UIMAD.WIDE.U32 UR6, UR4, UR10, URZ ;  /* 0x0000000a040672a5 */ /* 0x000fc8000f8e003f */
[----:B------:R-:W-:-:S12]  /*1530*/  @UP0 USHF.R.U32.HI UR4, URZ, UR11, UR7 ;  /* 0x0000000b3f040299 */ /* 0x000fd80008011607 */
.L_x_662:
[----:B------:R-:W-:-:S04]  /*1540*/  UIMAD UR4, UR4, UR5, URZ ;  /* 0x00000005040472a4 */ /* 0x000fc8000f8e023f */
[----:B------:R-:W-:-:S04]  /*1550*/  UISETP.LT.AND UP0, UPT, UR8, UR4, UPT ;  /* 0x000000040800728c */ /* 0x000fc8000bf01270 */
[----:B------:R-:W-:-:S12]  /*1560*/  USEL UR8, UR8, UR4, !UP0 ;  /* 0x0000000408087287 */ /* 0x000fd8000c000000 */
.L_x_660:
[----:B------:R-:W-:Y:S01]  /*1570*/  USHF.R.S32.HI UR4, URZ, 0x1f, UR8 ;  /* 0x0000001f3f047899 */ /* 0x000fe20008011408 */
[----:B------:R-:W-:Y:S01]  /*1580*/  PLOP3.LUT P0, PT, PT, PT, PT, 0x80, 0x0 ;  /* 0x000000000000781c */ /* 0x000fe20003f0f070 */
[----:B------:R-:W-:Y:S01]  /*1590*/  IMAD.MOV.U32 R0, RZ, RZ, RZ ;  /* 0x000000ffff007224 */ /* 0x000fe200078e00ff */
[----:B------:R-:W-:Y:S01]  /*15a0*/  CS2R R134, SRZ ;  /* 0x0000000000867805 */ /* 0x000fe2000001ff00 */
[----:B------:R-:W-:Y:S01]  /*15b0*/  ULEA.HI UR4, UR4, UR8, URZ, 0x7 ;  /* 0x0000000804047291 */ /* 0x000fe2000f8f383f */
[----:B------:R-:W-:Y:S01]  /*15c0*/  IMAD.MOV.U32 R3, RZ, RZ, RZ ;  /* 0x000000ffff037224 */ /* 0x000fe200078e00ff */
[----:B------:R-:W-:Y:S02]  /*15d0*/  CS2R R132, SRZ ;  /* 0x0000000000847805 */ /* 0x000fe4000001ff00 */
[----:B------:R-:W-:Y:S01]  /*15e0*/  CS2R R130, SRZ ;  /* 0x0000000000827805 */ /* 0x000fe2000001ff00 */
[----:B------:R-:W-:Y:S01]  /*15f0*/  USHF.R.S32.HI UR4, URZ, 0x7, UR4 ;  /* 0x000000073f047899 */ /* 0x000fe20008011404 */
[----:B------:R-:W-:Y:S01]  /*1600*/  CS2R R128, SRZ ;  /* 0x0000000000807805 */ /* 0x000fe2000001ff00 */
[----:B------:R-:W-:Y:S01]  /*1610*/  IMAD.MOV.U32 R123, RZ, RZ, RZ ;  /* 0x000000ffff7b7224 */ /* 0x000fe200078e00ff */
[----:B------:R-:W-:Y:S01]  /*1620*/  CS2R R124, SRZ ;  /* 0x00000000007c7805 */ /* 0x000fe2000001ff00 */
[----:B------:R-:W-:Y:S01]  /*1630*/  UISETP.LT.AND UP0, UPT, URZ, UR4, UPT ;  /* 0x000000043f00728c */ /* 0x000fe2000bf01270 */
[----:B------:R-:W-:Y:S01]  /*1640*/  IMAD.MOV.U32 R126, RZ, RZ, RZ ;  /* 0x000000ffff7e7224 */ /* 0x000fe200078e00ff */
[----:B------:R-:W-:-:S02]  /*1650*/  CS2R R26, SRZ ;  /* 0x00000000001a7805 */ /* 0x000fc4000001ff00 */
[----:B------:R-:W-:Y:S01]  /*1660*/  CS2R R120, SRZ ;  /* 0x0000000000787805 */ /* 0x000fe2000001ff00 */
[----:B------:R-:W-:Y:S01]  /*1670*/  USEL UR40, URZ, UR4, !UP0 ;  /* 0x000000043f287287 */ /* 0x000fe2000c000000 */
[----:B------:R-:W-:Y:S01]  /*1680*/  CS2R R14, SRZ ;  /* 0x00000000000e7805 */ /* 0x000fe2000001ff00 */
[----:B------:R-:W-:Y:S01]  /*1690*/  IMAD.MOV.U32 R118, RZ, RZ, RZ ;  /* 0x000000ffff767224 */ /* 0x000fe200078e00ff */
[----:B------:R-:W-:Y:S01]  /*16a0*/  CS2R R114, SRZ ;  /* 0x0000000000727805 */ /* 0x000fe2000001ff00 */
[----:B------:R-:W-:Y:S01]  /*16b0*/  IMAD.MOV.U32 R117, RZ, RZ, RZ ;  /* 0x000000ffff757224 */ /* 0x000fe200078e00ff */
[----:B------:R-:W-:Y:S02]  /*16c0*/  CS2R R112, SRZ ;  /* 0x0000000000707805 */ /* 0x000fe4000001ff00 */
[----:B------:R-:W-:Y:S02]  /*16d0*/  ISETP.GT.AND P1, PT, R88, UR40, PT ;  /* 0x0000002858007c0c */ /* 0x000fe4000bf24270 */
        /* <DEDUP_REMOVED lines=9> */
[----:B------:R-:W-:Y:S01]  /*1770*/  IMAD.MOV.U32 R94, RZ, RZ, RZ ;  /* 0x000000ffff5e7224 */ /* 0x000fe200078e00ff */
[----:B------:R-:W-:Y:S01]  /*1780*/  CS2R R90, SRZ ;  /* 0x00000000005a7805 */ /* 0x000fe2000001ff00 */
[----:B------:R-:W-:Y:S02]  /*1790*/  IMAD.MOV.U32 R9, RZ, RZ, RZ ;  /* 0x000000ffff097224 */ /* 0x000fe400078e00ff */
[----:B------:R-:W-:Y:S02]  /*17a0*/  IMAD.MOV.U32 R89, RZ, RZ, RZ ;  /* 0x000000ffff597224 */ /* 0x000fe400078e00ff */
[----:B------:R-:W-:Y:S01]  /*17b0*/  IMAD.MOV.U32 R28, RZ, RZ, RZ ;  /* 0x000000ffff1c7224 */ /* 0x000fe200078e00ff */
[----:B------:R-:W-:Y:S06]  /*17c0*/  @!P1 BRA `(.L_x_663) ;  /* 0x000000c000cc9947 */ /* 0x000fec0003800000 */
[----:B------:R-:W-:-:S05]  /*17d0*/  VIADD R0, R2, 0xffffff80 ;  /* 0xffffff8002007836 */ /* 0x000fca0000000000 */
[----:B------:R-:W-:-:S04]  /*17e0*/  SHF.R.S32.HI R3, RZ, 0x1f, R0 ;  /* 0x0000001fff037819 */ /* 0x000fc80000011400 */
[----:B------:R-:W-:-:S04]  /*17f0*/  LEA.HI R3, R3, R0, RZ, 0x7 ;  /* 0x0000000003037211 */ /* 0x000fc800078f38ff */
[----:B------:R-:W-:-:S06]  /*1800*/  SHF.R.S32.HI R3, RZ, 0x7, R3 ;  /* 0x00000007ff037819 */ /* 0x000fcc0000011403 */
[----:B------:R-:W1:Y:S02]  /*1810*/  SHFL.IDX PT, R3, R3, RZ, 0x1f ;  /* 0x00001fff03037589 */ /* 0x000e6400000e0000 */
[----:B-1----:R-:W-:-:S13]  /*1820*/  R2UR UR45, R3 ;  /* 0x00000000032d72ca */ /* 0x002fda00000e0000 */
[----:B------:R-:W-:-:S04]  /*1830*/  UIMAD.WIDE UR4, UR45, 0x55555556, URZ ;  /* 0x555555562d0478a5 */ /* 0x000fc8000f8e023f */
[----:B------:R-:W-:Y:S02]  /*1840*/  ULEA.HI UR52, UR5, UR5, URZ, 0x1 ;  /* 0x0000000505347291 */ /* 0x000fe4000f8f083f */
[----:B------:R-:W-:Y:S02]  /*1850*/  UIADD3 UR5, UR39, 0x21800, URZ ;  /* 0x0002180027057890 */ /* 0x000fe4000fffe03f */
[----:B------:R-:W-:Y:S02]  /*1860*/  UIMAD UR52, UR52, -0x3, UR45 ;  /* 0xfffffffd343478a4 */ /* 0x000fe4000f8e022d */
[----:B------:R-:W-:Y:S02]  /*1870*/  ULOP3.LUT UP0, URZ, UR5, 0x3ff, URZ, 0xc0, !UPT ;  /* 0x000003ff053f7892 */ /* 0x000fe4000f80c03f */
[----:B------:R-:W-:Y:S02]  /*1880*/  ULEA UR4, UR52, UR39, 0xc ;  /* 0x0000002734047291 */ /* 0x000fe4000f8e603f */
[----:B------:R-:W-:-:S02]  /*1890*/  ULEA UR5, UR52, UR5, 0xd ;  /* 0x0000000534057291 */ /* 0x000fc4000f8e683f */
[----:B------:R-:W-:Y:S01]  /*18a0*/  PLOP3.LUT P0, PT, PT, PT, UP0, 0x80, 0x0 ;  /* 0x000000000000781c */ /* 0x000fe20003f0f008 */
[----:B------:R-:W-:Y:S02]  /*18b0*/  UIADD3 UR4, UR4, 0xc400, URZ ;  /* 0x0000c40004047890 */ /* 0x000fe4000fffe03f */
[----:B------:R-:W-:Y:S02]  /*18c0*/  USHF.R.U32.HI UR5, URZ, 0x4, UR5 ;  /* 0x000000043f057899 */ /* 0x000fe40008011605 */
[----:B------:R-:W-:Y:S02]  /*18d0*/  USHF.R.U32.HI UR4, URZ, 0x4, UR4 ;  /* 0x000000043f047899 */ /* 0x000fe40008011604 */
[----:B------:R-:W-:Y:S02]  /*18e0*/  ULOP3.LUT UR41, UR5, 0x3fff, URZ, 0xc0, !UPT ;  /* 0x00003fff05297892 */ /* 0x000fe4000f8ec03f */
[----:B------:R-:W-:-:S04]  /*18f0*/  ULOP3.LUT UR54, UR4, 0x3fff, URZ, 0xc0, !UPT ;  /* 0x00003fff04367892 */ /* 0x000fc8000f8ec03f */
[----:B------:R-:W-:Y:S08]  /*1900*/  @!P0 BRA `(.L_x_664) ;  /* 0x0000000000408947 */ /* 0x000ff00003800000 */
        /* <DEDUP_REMOVED lines=16> */
.L_x_664:
[----:B------:R-:W-:Y:S01]  /*1a10*/  ULEA.HI UR4, UR37, UR37, URZ, 0x1 ;  /* 0x0000002525047291 */ /* 0x000fe2000f8f083f */
[----:B------:R-:W-:-:S03]  /*1a20*/  IMAD.U32 R3, RZ, RZ, UR38 ;  /* 0x00000026ff037e24 */ /* 0x000fc6000f8e00ff */
[----:B------:R-:W-:Y:S02]  /*1a30*/  ULOP3.LUT UR4, UR4, 0xfffffffe, URZ, 0xc0, !UPT ;  /* 0xfffffffe04047892 */ /* 0x000fe4000f8ec03f */
[----:B------:R-:W-:Y:S02]  /*1a40*/  ISETP.NE.AND P0, PT, R3, 0x3, PT ;  /* 0x000000030300780c */ /* 0x000fe40003f05270 */
[----:B------:R-:W-:-:S06]  /*1a50*/  UIADD3 UR4, UR37, -UR4, URZ ;  /* 0x8000000425047290 */ /* 0x000fcc000fffe03f */
[----:B------:R-:W-:-:S05]  /*1a60*/  IMAD.U32 R0, RZ, RZ, UR4 ;  /* 0x00000004ff007e24 */ /* 0x000fca000f8e00ff */
[----:B------:R-:W-:-:S04]  /*1a70*/  SHF.L.U32 R0, R0, 0x1f, RZ ;  /* 0x0000001f00007819 */ /* 0x000fc800000006ff */
[----:B------:R-:W1:Y:S02]  /*1a80*/  SYNCS.PHASECHK.TRANS64.TRYWAIT P1, [UR39+0x2d800], R0 ;  /* 0x02d80000ff0075a7 */ /* 0x000e640008020167 */
[----:B-1----:R-:W-:Y:S05]  /*1a90*/  @!P1 BRA `(.L_x_665) ;  /* 0x0000010000d49947 */ /* 0x002fea0003800000 */
.L_x_808:
[----:B------:R-:W-:Y:S05]  /*1aa0*/  @!P0 BRA `(.L_x_666) ;  /* 0x0000000000048947 */ /* 0x000fea0003800000 */
[----:B------:R-:W-:Y:S01]  /*1ab0*/  BPT.TRAP 0x1 ;  /* 0x000000040000795c */ /* 0x000fe20000300000 */
.L_x_666:
[----:B------:R-:W-:Y:S02]  /*1ac0*/  IMAD.U32 R7, RZ, RZ, UR36 ;  /* 0x00000024ff077e24 */ /* 0x000fe4000f8e00ff */
[----:B-1----:R-:W-:-:S03]  /*1ad0*/  IMAD.U32 R0, RZ, RZ, UR49 ;  /* 0x00000031ff007e24 */ /* 0x002fc6000f8e00ff */
[----:B------:R-:W-:Y:S02]  /*1ae0*/  LEA R7, R7, UR39, 0x3 ;  /* 0x0000002707077c11 */ /* 0x000fe4000f8e18ff */
[----:B------:R-:W-:-:S04]  /*1af0*/  SHF.L.U32 R0, R0, 0x1f, RZ ;  /* 0x0000001f00007819 */ /* 0x000fc800000006ff */
[----:B------:R1:W2:Y:S01]  /*1b00*/  SYNCS.PHASECHK.TRANS64.TRYWAIT P2, [R7+URZ+0x2d830], R0 ;  /* 0x02d83000070075a7 */ /* 0x0002a2000804017f */
[----:B------:R-:W-:Y:S05]  /*1b10*/  @!P0 BRA `(.L_x_667) ;  /* 0x0000000000048947 */ /* 0x000fea0003800000 */
[----:B------:R-:W-:Y:S01]  /*1b20*/  BPT.TRAP 0x1 ;  /* 0x000000040000795c */ /* 0x000fe20000300000 */
.L_x_667:
[----:B------:R-:W-:Y:S01]  /*1b30*/  LOP3.LUT P1, RZ, R2, 0x7f, RZ, 0xc0, !PT ;  /* 0x0000007f02ff7812 */ /* 0x000fe2000782c0ff */
[----:B--2---:R-:W-:-:S12]  /*1b40*/  @P2 BRA `(.L_x_668) ;  /* 0x0000000000082947 */ /* 0x004fd80003800000 */
[----:B------:R-:W2:Y:S02]  /*1b50*/  SYNCS.PHASECHK.TRANS64.TRYWAIT P2, [R7+URZ+0x2d830], R0 ;  /* 0x02d83000070075a7 */ /* 0x000ea4000804017f */
[----:B--2---:R-:W-:Y:S05]  /*1b60*/  @!P2 BRA `(.L_x_669) ;  /* 0x0000010000b8a947 */ /* 0x004fea0003800000 */
.L_x_668:
[----:B------:R-:W-:Y:S05]  /*1b70*/  WARPSYNC.ALL ;  /* 0x0000000000007948 */ /* 0x000fea0003800000 */
[----:B------:R-:W-:Y:S01]  /*1b80*/  UIADD3 UR4, UR39, 0x15400, URZ ;  /* 0x0001540027047890 */ /* 0x000fe2000fffe03f */
[----:B------:R-:W-:Y:S01]  /*1b90*/  WARPGROUP.ARRIVE ;  /* 0x00000000000079c5 */ /* 0x000fe20000000000 */
[----:B------:R-:W-:Y:S01]  /*1ba0*/  UMOV UR5, 0x80000020 ;  /* 0x8000002000057882 */ /* 0x000fe20000000000 */
[----:B------:R-:W-:Y:S01]  /*1bb0*/  UMOV UR7, 0x80000020 ;  /* 0x8000002000077882 */ /* 0x000fe20000000000 */
[----:B------:R-:W-:Y:S01]  /*1bc0*/  USHF.R.U32.HI UR4, URZ, 0x4, UR4 ;  /* 0x000000043f047899 */ /* 0x000fe20008011604 */
[----:B------:R-:W3:Y:S01]  /*1bd0*/  LDC R5, c[0x0][0x2e0] ;  /* 0x0000b800ff057b82 */ /* 0x000ee20000000800 */
[----:B------:R-:W-:Y:S01]  /*1be0*/  UMOV UR9, 0x80000020 ;  /* 0x8000002000097882 */ /* 0x000fe20000000000 */
[----:B------:R-:W-:Y:S01]  /*1bf0*/  UMOV UR11, 0x80000020 ;  /* 0x80000020000b7882 */ /* 0x000fe20000000000 */
[----:B------:R-:W-:Y:S01]  /*1c00*/  ULOP3.LUT UR4, UR4, 0x3fff, URZ, 0xc0, !UPT ;  /* 0x00003fff04047892 */ /* 0x000fe2000f8ec03f */
[----:B------:R-:W-:Y:S01]  /*1c10*/  IMAD.MOV.U32 R3, RZ, RZ, -0x80 ;  /* 0xffffff80ff037424 */ /* 0x000fe200078e00ff */
[----:B------:R-:W-:Y:S01]  /*1c20*/  UMOV UR13, 0x80000020 ;  /* 0x80000020000d7882 */ /* 0x000fe20000000000 */
[----:B------:R-:W-:Y:S01]  /*1c30*/  UMOV UR15, 0x80000020 ;  /* 0x80000020000f7882 */ /* 0x000fe20000000000 */
[----:B------:R-:W-:Y:S01]  /*1c40*/  ULOP3.LUT UR32, UR4, 0x10000, URZ, 0xfc, !UPT ;  /* 0x0001000004207892 */ /* 0x000fe2000f8efc3f */
[----:B------:R-:W4:Y:S01]  /*1c50*/  LDC R4, c[0x0][0x288] ;  /* 0x0000a200ff047b82 */ /* 0x000f220000000800 */
[----:B------:R-:W-:Y:S01]  /*1c60*/  ULOP3.LUT UR4, UR54, 0x10000, URZ, 0xfc, !UPT ;  /* 0x0001000036047892 */ /* 0x000fe2000f8efc3f */
[----:B-12---:R-:W-:Y:S01]  /*1c70*/  @!P1 VIADD R0, R7, 0x2d840 ;  /* 0x0002d84007009836 */ /* 0x006fe20000000000 */
[----:B------:R-:W-:Y:S01]  /*1c80*/  UIMAD UR6, UR36, 0x600, UR32 ;  /* 0x00000600240678a4 */ /* 0x000fe2000f8e0220 */
[C---:B------:R-:W-:Y:S01]  /*1c90*/  IMAD R12, R88.reuse, R3, 0x80 ;  /* 0x00000080580c7424 */ /* 0x040fe200078e0203 */
[----:B------:R-:W-:Y:S01]  /*1ca0*/  UIADD3 UR8, UR4, 0x2, URZ ;  /* 0x0000000204087890 */ /* 0x000fe2000fffe03f */
[----:B------:R-:W-:Y:S01]  /*1cb0*/  LEA R10, R88, 0xffffff80, 0x7 ;  /* 0xffffff80580a7811 */ /* 0x000fe200078e38ff */
[----:B------:R-:W-:Y:S01]  /*1cc0*/  UIADD3 UR10, UR6, 0x2, URZ ;  /* 0x00000002060a7890 */ /* 0x000fe2000fffe03f */
[----:B------:R-:W-:Y:S01]  /*1cd0*/  @!P1 PRMT R0, RZ, 0x654, R0 ;  /* 0x00000654ff009816 */ /* 0x000fe20000000000 */
[----:B------:R-:W-:-:S02]  /*1ce0*/  UIADD3 UR12, UR4, 0x300, URZ ;  /* 0x00000300040c7890 */ /* 0x000fc4000fffe03f */
[----:B------:R-:W-:Y:S02]  /*1cf0*/  UIADD3 UR14, UR6, 0x200, URZ ;  /* 0x00000200060e7890 */ /* 0x000fe4000fffe03f */
[----:B------:R-:W-:Y:S01]  /*1d00*/  HGMMA.64x128x16.F32.BF16 R24, gdesc[UR4], RZ, !UPT, gsb0 ;  /* 0x01e00000041879f0 */ /* 0x000fe2000c0018ff */
[----:B------:R-:W-:Y:S02]  /*1d10*/  UIADD3 UR16, UR4, 0x302, URZ ;  /* 0x0000030204107890 */ /* 0x000fe4000fffe03f */
[----:B------:R-:W-:Y:S01]  /*1d20*/  UIADD3 UR18, UR6, 0x202, URZ ;  /* 0x0000020206127890 */ /* 0x000fe2000fffe03f */
[----:B---3--:R-:W-:Y:S01]  /*1d30*/  IMAD R3, R5, UR47, R12 ;  /* 0x0000002f05037c24 */ /* 0x008fe2000f8e020c */
[----:B------:R-:W-:Y:S01]  /*1d40*/  UMOV UR17, 0x80000020 ;  /* 0x8000002000117882 */ /* 0x000fe20000000000 */
[----:B------:R-:W-:Y:S01]  /*1d50*/  UMOV UR19, 0x80000020 ;  /* 0x8000002000137882 */ /* 0x000fe20000000000 */
[----:B------:R-:W-:Y:S01]  /*1d60*/  UIADD3 UR20, UR4, 0x600, URZ ;  /* 0x0000060004147890 */ /* 0x000fe2000fffe03f */
[----:B------:R-:W-:Y:S01]  /*1d70*/  IMAD R11, R19, -0x2, R3 ;  /* 0xfffffffe130b7824 */ /* 0x000fe200078e0203 */
[----:B------:R-:W-:Y:S01]  /*1d80*/  UIADD3 UR22, UR6, 0x400, URZ ;  /* 0x0000040006167890 */ /* 0x000fe2000fffe03f */
[----:B------:R-:W-:Y:S01]  /*1d90*/  UMOV UR21, 0x80000020 ;  /* 0x8000002000157882 */ /* 0x000fe20000000000 */
[----:B------:R-:W-:Y:S01]  /*1da0*/  UMOV UR23, 0x80000020 ;  /* 0x8000002000177882 */ /* 0x000fe20000000000 */
[----:B------:R-:W-:-:S02]  /*1db0*/  UIADD3 UR24, UR4, 0x602, URZ ;  /* 0x0000060204187890 */ /* 0x000fc4000fffe03f */
[----:B------:R-:W-:Y:S01]  /*1dc0*/  UIADD3 UR26, UR6, 0x402, URZ ;  /* 0x00000402061a7890 */ /* 0x000fe2000fffe03f */
[----:B------:R-:W-:Y:S01]  /*1dd0*/  UMOV UR25, 0x80000020 ;  /* 0x8000002000197882 */ /* 0x000fe20000000000 */
[----:B------:R-:W-:Y:S01]  /*1de0*/  UMOV UR27, 0x80000020 ;  /* 0x80000020001b7882 */ /* 0x000fe20000000000 */
[----:B------:R-:W-:Y:S01]  /*1df0*/  ULDC.64 UR6, c[0x0][0x9e0] ;  /* 0x0002780000067ab9 */ /* 0x000fe20000000a00 */
[----:B------:R-:W-:Y:S01]  /*1e00*/  ULDC UR35, c[0x0][0x9dc] ;  /* 0x0002770000237ab9 */ /* 0x000fe20000000800 */
[----:B------:R-:W-:-:S06]  /*1e10*/  UISETP.GE.AND UP0, UPT, UR7, 0x1, UPT ;  /* 0x000000010700788c */ /* 0x000fcc000bf06270 */
[----:B------:R-:W-:Y:S01]  /*1e20*/  PLOP3.LUT P2, PT, PT, PT, UP0, 0x40, 0x0 ;  /* 0x000000000000781c */ /* 0x000fe20003f4e808 */
[----:B------:R-:W-:Y:S02]  /*1e30*/  WARPGROUP.DEPBAR.LE gsb0, 0x0 ;  /* 0x00008000000079c5 */ /* 0x000fe40000010000 */
[----:B------:R-:W-:-:S06]  /*1e40*/  WARPGROUP.ARRIVE ;  /* 0x00000000000079c5 */ /* 0x000fcc0000000000 */
[----:B------:R-:W-:Y:S01]  /*1e50*/  HGMMA.64x128x16.F32.BF16 R24, gdesc[UR8], R24, gsb0 ;  /* 0x01e00000081879f0 */ /* 0x000fe20008001818 */
[----:B------:R-:W-:Y:S02]  /*1e60*/  ULOP3.LUT UR10, URZ, UR35, URZ, 0x33, !UPT ;  /* 0x000000233f0a7292 */ /* 0x000fe4000f8e333f */
[----:B------:R-:W-:Y:S02]  /*1e70*/  WARPGROUP.DEPBAR.LE gsb0, 0x0 ;  /* 0x00008000000079c5 */ /* 0x000fe40000010000 */
[----:B------:R-:W-:-:S07]  /*1e80*/  WARPGROUP.ARRIVE ;  /* 0x00000000000079c5 */ /* 0x000fce0000000000 */
[----:B------:R-:W-:Y:S03]  /*1e90*/  HGMMA.64x128x16.F32.BF16 R24, gdesc[UR12], R24, gsb0 ;  /* 0x01e000000c1879f0 */ /* 0x000fe60008001818 */
        /* <DEDUP_REMOVED lines=10> */
[----:B------:R4:W-:Y:S02]  /*1f40*/  @!P1 SYNCS.ARRIVE.TRANS64.RED.A1T0 RZ, [R0+URZ], RZ ;  /* 0x000000ff00ff99a7 */ /* 0x0009e4000810043f */
[----:B----4-:R-:W-:-:S05]  /*1f50*/  IADD3 R0, R3, 0x1, -R4 ;  /* 0x0000000103007810 */ /* 0x010fca0007ffe804 */
[----:B------:R-:W-:Y:S02]  /*1f60*/  IMAD R6, R19, -0x2, R0 ;  /* 0xfffffffe13067824 */ /* 0x000fe400078e0200 */
[----:B------:R-:W-:Y:S02]  /*1f70*/  VIADD R0, R137, UR42 ;  /* 0x0000002a89007c36 */ /* 0x000fe40008000000 */
[C---:B------:R-:W-:Y:S02]  /*1f80*/  VIADD R14, R6.reuse, UR6 ;  /* 0x00000006060e7c36 */ /* 0x040fe40008000000 */
[----:B------:R-:W-:-:S03]  /*1f90*/  VIADD R13, R6, UR10 ;  /* 0x0000000a060d7c36 */ /* 0x000fc60008000000 */
[----:B------:R-:W-:Y:S01]  /*1fa0*/  VIADDMNMX R3, R0, R14, R11, PT ;  /* 0x0000000e00037246 */ /* 0x000fe2000380010b */
[----:B------:R-:W-:Y:S01]  /*1fb0*/  IMAD.IADD R6, R13, 0x1, R0 ;  /* 0x000000010d067824 */ /* 0x000fe200078e0200 */
[----:B------:R-:W-:Y:S06]  /*1fc0*/  @P2 BRA `(.L_x_670) ;  /* 0x00000000005c2947 */ /* 0x000fec0003800000 */
[----:B------:R-:W-:Y:S01]  /*1fd0*/  IMAD R7, R5, UR47, R0 ;  /* 0x0000002f05077c24 */ /* 0x000fe2000f8e0200 */
[----:B------:R-:W-:Y:S03]  /*1fe0*/  BSSY B0, `(.L_x_671) ;  /* 0x0000011000007945 */ /* 0x000fe60003800000 */
[----:B------:R-:W-:-:S05]  /*1ff0*/  IMAD.IADD R7, R7, 0x1, -R4 ;  /* 0x0000000107077824 */ /* 0x000fca00078e0a04 */
[----:B------:R-:W-:-:S13]  /*2000*/  ISETP.GT.AND P2, PT, R7, -0x1, PT ;  /* 0xffffffff0700780c */ /* 0x000fda0003f44270 */
[----:B------:R-:W-:Y:S05]  /*2010*/  @P2 BRA `(.L_x_672) ;  /* 0x0000000000202947 */ /* 0x000fea0003800000 */
[----:B------:R-:W-:Y:S01]  /*2020*/  UISETP.NE.AND UP1, UPT, UR7, 0x1, UPT ;  /* 0x000000010700788c */ /* 0x000fe2000bf25270 */
[----:B------:R-:W-:-:S05]  /*2030*/  LOP3.LUT R7, RZ, R7, RZ, 0x33, !PT ;  /* 0x00000007ff077212 */ /* 0x000fca00078e33ff */
[----:B------:R-:W-:-:S05]  /*2040*/  PLOP3.LUT P2, PT, PT, PT, UP1, 0x80, 0x0 ;  /* 0x000000000000781c */ /* 0x000fca0003f4f018 */
[----:B------:R-:W-:-:S08]  /*2050*/  @UP1 ULDC.64 UR10, c[0x0][0x9e8] ;  /* 0x00027a00000a1ab9 */ /* 0x000fd00000000a00 */
[----:B------:R-:W-:-:S05]  /*2060*/  @P2 IMAD.HI.U32 R8, R7, UR10, RZ ;  /* 0x0000000a07082c27 */ /* 0x000fca000f8e00ff */
[----:B------:R-:W-:-:S04]  /*2070*/  @P2 SHF.R.U32.HI R7, RZ, UR11, R8 ;  /* 0x0000000bff072c19 */ /* 0x000fc80008011608 */
[----:B------:R-:W-:Y:S01]  /*2080*/  LOP3.LUT R7, RZ, R7, RZ, 0x33, !PT ;  /* 0x00000007ff077212 */ /* 0x000fe200078e33ff */
[----:B------:R-:W-:Y:S06]  /*2090*/  BRA `(.L_x_673) ;  /* 0x0000000000147947 */ /* 0x000fec0003800000 */
.L_x_672:
[----:B------:R-:W-:-:S06]  /*20a0*/  UISETP.NE.AND UP1, UPT, UR7, 0x1, UPT ;  /* 0x000000010700788c */ /* 0x000fcc000bf25270 */
[----:B------:R-:W-:-:S05]  /*20b0*/  PLOP3.LUT P2, PT, PT, PT, UP1, 0x80, 0x0 ;  /* 0x000000000000781c */ /* 0x000fca0003f4f018 */
[----:B------:R-:W-:-:S08]  /*20c0*/  @UP1 ULDC.64 UR10, c[0x0][0x9e8] ;  /* 0x00027a00000a1ab9 */ /* 0x000fd00000000a00 */
[----:B------:R-:W-:-:S05]  /*20d0*/  @P2 IMAD.HI.U32 R8, R7, UR10, RZ ;  /* 0x0000000a07082c27 */ /* 0x000fca000f8e00ff */
[----:B------:R-:W-:-:S07]  /*20e0*/  @P2 SHF.R.U32.HI R7, RZ, UR11, R8 ;  /* 0x0000000bff072c19 */ /* 0x000fce0008011608 */
.L_x_673:
[----:B------:R-:W-:Y:S05]  /*20f0*/  BSYNC B0 ;  /* 0x0000000000007941 */ /* 0x000fea0003800000 */
.L_x_671:
[----:B------:R-:W-:-:S04]  /*2100*/  IMAD R8, R7, UR7, -R10 ;  /* 0x0000000707087c24 */ /* 0x000fc8000f8e0a0a */
[----:B------:R-:W-:-:S05]  /*2110*/  IMAD R8, R19, -0x2, R8 ;  /* 0xfffffffe13087824 */ /* 0x000fca00078e0208 */
[----:B------:R-:W-:Y:S02]  /*2120*/  VIMNMX R6, R6, R8, !PT ;  /* 0x0000000806067248 */ /* 0x000fe40007fe0100 */
[----:B------:R-:W-:-:S07]  /*2130*/  VIADDMNMX R3, R8, UR7, R3, PT ;  /* 0x0000000708037c46 */ /* 0x000fce000b800103 */
.L_x_670:
[C---:B------:R-:W-:Y:S02]  /*2140*/  ISETP.GE.AND P4, PT, R12.reuse, 0x9, PT ;  /* 0x000000090c00780c */ /* 0x040fe40003f86270 */
[C---:B------:R-:W-:Y:S02]  /*2150*/  ISETP.GE.AND P2, PT, R12.reuse, 0x2, PT ;  /* 0x000000020c00780c */ /* 0x040fe40003f46270 */
[----:B------:R-:W-:Y:S02]  /*2160*/  ISETP.GE.AND P5, PT, R12, 0xa, PT ;  /* 0x0000000a0c00780c */ /* 0x000fe40003fa6270 */
[----:B------:R-:W-:Y:S02]  /*2170*/  LOP3.LUT R138, R138, 0xfffffffd, RZ, 0xc0, !PT ;  /* 0xfffffffd8a8a7812 */ /* 0x000fe400078ec0ff */
[----:B------:R-:W-:-:S04]  /*2180*/  ISETP.GT.AND P3, PT, R6, 0x1, !P2 ;  /* 0x000000010600780c */ /* 0x000fc80005764270 */
[----:B------:R-:W-:Y:S02]  /*2190*/  ISETP.LT.OR P3, PT, R3, 0x2, P3 ;  /* 0x000000020300780c */ /* 0x000fe40001f61670 */
[----:B------:R-:W-:Y:S02]  /*21a0*/  @P4 LOP3.LUT R138, R138, 0x2, RZ, 0xfc, !PT ;  /* 0x000000028a8a4812 */ /* 0x000fe400078efcff */
[----:B------:R-:W-:Y:S02]  /*21b0*/  FSEL R25, R25, -INF , !P3 ;  /* 0xff80000019197808 */ /* 0x000fe40005800000 */
[----:B------:R-:W-:Y:S02]  /*21c0*/  LOP3.LUT R138, R138, 0xfffffffb, RZ, 0xc0, !PT ;  /* 0xfffffffb8a8a7812 */ /* 0x000fe400078ec0ff */
[----:B------:R-:W-:Y:S02]  /*21d0*/  ISETP.GT.AND P4, PT, R6, 0x8, !P4 ;  /* 0x000000080600780c */ /* 0x000fe40006784270 */
[----:B------:R-:W-:-:S02]  /*21e0*/  @P5 LOP3.LUT R138, R138, 0x4, RZ, 0xfc, !PT ;  /* 0x000000048a8a5812 */ /* 0x000fc400078efcff */
[----:B------:R-:W-:Y:S02]  /*21f0*/  ISETP.GT.AND P3, PT, R6, 0x9, !P5 ;  /* 0x000000090600780c */ /* 0x000fe40006f64270 */
[----:B------:R-:W-:Y:S02]  /*2200*/  ISETP.GE.AND P5, PT, R12, 0x11, PT ;  /* 0x000000110c00780c */ /* 0x000fe40003fa6270 */
[C---:B------:R-:W-:Y:S02]  /*2210*/  ISETP.LT.OR P4, PT, R3.reuse, 0x9, P4 ;  /* 0x000000090300780c */ /* 0x040fe40002781670 */
[----:B------:R-:W-:Y:S02]  /*2220*/  ISETP.LT.OR P3, PT, R3, 0xa, P3 ;  /* 0x0000000a0300780c */ /* 0x000fe40001f61670 */
[----:B------:R-:W-:Y:S02]  /*2230*/  FSEL R28, R28, -INF , !P4 ;  /* 0xff8000001c1c7808 */ /* 0x000fe40006000000 */
[----:B------:R-:W-:-:S02]  /*2240*/  ISETP.GE.AND P4, PT, R12, 0x12, PT ;  /* 0x000000120c00780c */ /* 0x000fc40003f86270 */
[----:B------:R-:W-:Y:S02]  /*2250*/  LOP3.LUT R138, R138, 0xfffffff7, RZ, 0xc0, !PT ;  /* 0xfffffff78a8a7812 */ /* 0x000fe400078ec0ff */
[----:B------:R-:W-:Y:S02]  /*2260*/  FSEL R29, R29, -INF , !P3 ;  /* 0xff8000001d1d7808 */ /* 0x000fe40005800000 */
[----:B------:R-:W-:Y:S02]  /*2270*/  ISETP.GT.AND P3, PT, R6, 0x10, !P5 ;  /* 0x000000100600780c */ /* 0x000fe40006f64270 */
[----:B------:R-:W-:Y:S02]  /*2280*/  @P5 LOP3.LUT R138, R138, 0x8, RZ, 0xfc, !PT ;  /* 0x000000088a8a5812 */ /* 0x000fe400078efcff */
[----:B------:R-:W-:Y:S02]  /*2290*/  ISETP.LT.OR P3, PT, R3, 0x11, P3 ;  /* 0x000000110300780c */ /* 0x000fe40001f61670 */
[----:B------:R-:W-:-:S02]  /*22a0*/  LOP3.LUT R138, R138, 0xfdffffff, RZ, 0xc0, !PT ;  /* 0xfdffffff8a8a7812 */ /* 0x000fc400078ec0ff */
[----:B------:R-:W-:Y:S02]  /*22b0*/  FSEL R32, R32, -INF , !P3 ;  /* 0xff80000020207808 */ /* 0x000fe40005800000 */
[----:B------:R-:W-:Y:S02]  /*22c0*/  @P4 LOP3.LUT R138, R138, 0x2000000, RZ, 0xfc, !PT ;  /* 0x020000008a8a4812 */ /* 0x000fe400078efcff */
[----:B------:R-:W-:Y:S02]  /*22d0*/  ISETP.GT.AND P3, PT, R6, 0x11, !P4 ;  /* 0x000000110600780c */ /* 0x000fe40006764270 */
[----:B------:R-:W-:Y:S02]  /*22e0*/  ISETP.GE.AND P4, PT, R12, 0x19, PT ;  /* 0x000000190c00780c */ /* 0x000fe40003f86270 */
[----:B------:R-:W-:Y:S02]  /*22f0*/  ISETP.LT.OR P3, PT, R3, 0x12, P3 ;  /* 0x000000120300780c */ /* 0x000fe40001f61670 */
[----:B------:R-:W-:-:S02]  /*2300*/  LOP3.LUT R138, R138, 0xfeffffff, RZ, 0xc0, !PT ;  /* 0xfeffffff8a8a7812 */ /* 0x000fc400078ec0ff */
[----:B------:R-:W-:Y:S02]  /*2310*/  FSEL R33, R33, -INF , !P3 ;  /* 0xff80000021217808 */ /* 0x000fe40005800000 */
[----:B------:R-:W-:-:S04]  /*2320*/  ISETP.GT.AND P3, PT, R6, 0x18, !P4 ;  /* 0x000000180600780c */ /* 0x000fc80006764270 */
[----:B------:R-:W-:Y:S02]  /*2330*/  ISETP.LT.OR P3, PT, R3, 0x19, P3 ;  /* 0x000000190300780c */ /* 0x000fe40001f61670 */
[----:B------:R-:W-:Y:S02]  /*2340*/  @P4 LOP3.LUT R138, R138, 0x1000000, RZ, 0xfc, !PT ;  /* 0x010000008a8a4812 */ /* 0x000fe400078efcff */
[----:B------:R-:W-:Y:S02]  /*2350*/  ISETP.GE.AND P4, PT, R12, 0x1a, PT ;  /* 0x0000001a0c00780c */ /* 0x000fe40003f86270 */
[----:B------:R-:W-:Y:S02]  /*2360*/  LOP3.LUT R138, R138, 0xff7fffff, RZ, 0xc0, !PT ;  /* 0xff7fffff8a8a7812 */ /* 0x000fe400078ec0ff */
[----:B------:R-:W-:Y:S02]  /*2370*/  FSEL R36, R36, -INF , !P3 ;  /* 0xff80000024247808 */ /* 0x000fe40005800000 */
[----:B------:R-:W-:-:S04]  /*2380*/  ISETP.GT.AND P3, PT, R6, 0x19, !P4 ;  /* 0x000000190600780c */ /* 0x000fc80006764270 */
[----:B------:R-:W-:-:S03]  /*2390*/  ISETP.LT.OR P3, PT, R3, 0x1a, P3 ;  /* 0x0000001a0300780c */ /* 0x000fc60001f61670 */
        /* <DEDUP_REMOVED lines=110> */
[----:B------:R-:W-:Y:S02]  /*2a80*/  FSEL R73, R73, -INF , !P3 ;  /* 0xff80000049497808 */ /* 0x000fe40005800000 */
[----:B------:R-:W-:Y:S02]  /*2a90*/  LOP3.LUT R138, R138, 0xffffffef, RZ, 0xc0, !PT ;  /* 0xffffffef8a8a7812 */ /* 0x000fe400078ec0ff */
[----:B------:R-:W-:-:S04]  /*2aa0*/  ISETP.GT.AND P3, PT, R6, 0x68, !P4 ;  /* 0x000000680600780c */ /* 0x000fc80006764270 */
[----:B------:R-:W-:-:S03]  /*2ab0*/  ISETP.LT.OR P3, PT, R3, 0x69, P3 ;  /* 0x000000690300780c */ /* 0x000fc60001f61670 */
[----:B------:R-:W-:Y:S02]  /*2ac0*/  @P4 LOP3.LUT R138, R138, 0x10, RZ, 0xfc, !PT ;  /* 0x000000108a8a4812 */ /* 0x000fe400078efcff */
[----:B------:R-:W-:Y:S02]  /*2ad0*/  ISETP.GE.AND P4, PT, R12, 0x6a, PT ;  /* 0x0000006a0c00780c */ /* 0x000fe40003f86270 */
[----:B------:R-:W-:Y:S02]  /*2ae0*/  FSEL R76, R76, -INF , !P3 ;  /* 0xff8000004c4c7808 */ /* 0x000fe40005800000 */
[----:B------:R-:W-:Y:S02]  /*2af0*/  ISETP.GT.AND P3, PT, R6, 0x69, !P4 ;  /* 0x000000690600780c */ /* 0x000fe40006764270 */
[----:B------:R-:W-:Y:S02]  /*2b00*/  LOP3.LUT R138, R138, 0xfbffffff, RZ, 0xc0, !PT ;  /* 0xfbffffff8a8a7812 */ /* 0x000fe400078ec0ff */
[----:B------:R-:W-:-:S04]  /*2b10*/  ISETP.LT.OR P3, PT, R3, 0x6a, P3 ;  /* 0x0000006a0300780c */ /* 0x000fc80001f61670 */
[----:B------:R-:W-:Y:S02]  /*2b20*/  FSEL R77, R77, -INF , !P3 ;  /* 0xff8000004d4d7808 */ /* 0x000fe40005800000 */
[----:B------:R-:W-:Y:S02]  /*2b30*/  ISETP.GE.AND P3, PT, R12, 0x71, PT ;  /* 0x000000710c00780c */ /* 0x000fe40003f66270 */
[----:B------:R-:W-:Y:S02]  /*2b40*/  @P4 LOP3.LUT R138, R138, 0x4000000, RZ, 0xfc, !PT ;  /* 0x040000008a8a4812 */ /* 0x000fe400078efcff */
[----:B------:R-:W-:Y:S02]  /*2b50*/  ISETP.GT.AND P4, PT, R6, 0x70, !P3 ;  /* 0x000000700600780c */ /* 0x000fe40005f84270 */
[----:B------:R-:W-:Y:S02]  /*2b60*/  LOP3.LUT R138, R138, 0xfffffffe, RZ, 0xc0, !PT ;  /* 0xfffffffe8a8a7812 */ /* 0x000fe400078ec0ff */
[----:B------:R-:W-:-:S04]  /*2b70*/  ISETP.LT.OR P4, PT, R3, 0x71, P4 ;  /* 0x000000710300780c */ /* 0x000fc80002781670 */
[----:B------:R-:W-:Y:S02]  /*2b80*/  FSEL R80, R80, -INF , !P4 ;  /* 0xff80000050507808 */ /* 0x000fe40006000000 */
[----:B------:R-:W-:-:S04]  /*2b90*/  ISETP.GE.AND P4, PT, R12, 0x72, PT ;  /* 0x000000720c00780c */ /* 0x000fc80003f86270 */
[----:B------:R-:W-:-:S04]  /*2ba0*/  ISETP.GT.AND P5, PT, R6, 0x71, !P4 ;  /* 0x000000710600780c */ /* 0x000fc800067a4270 */
[----:B------:R-:W-:-:S04]  /*2bb0*/  ISETP.LT.OR P5, PT, R3, 0x72, P5 ;  /* 0x000000720300780c */ /* 0x000fc80002fa1670 */
[----:B------:R-:W-:Y:S02]  /*2bc0*/  FSEL R81, R81, -INF , !P5 ;  /* 0xff80000051517808 */ /* 0x000fe40006800000 */
[----:B------:R-:W-:-:S04]  /*2bd0*/  ISETP.GE.AND P5, PT, R12, 0x79, PT ;  /* 0x000000790c00780c */ /* 0x000fc80003fa6270 */
[----:B------:R-:W-:-:S04]  /*2be0*/  ISETP.GT.AND P6, PT, R6, 0x78, !P5 ;  /* 0x000000780600780c */ /* 0x000fc80006fc4270 */
[----:B------:R-:W-:-:S04]  /*2bf0*/  ISETP.LT.OR P6, PT, R3, 0x79, P6 ;  /* 0x000000790300780c */ /* 0x000fc800037c1670 */
[----:B------:R-:W-:Y:S02]  /*2c00*/  FSEL R84, R84, -INF , !P6 ;  /* 0xff80000054547808 */ /* 0x000fe40007000000 */
[----:B------:R-:W-:-:S13]  /*2c10*/  ISETP.GE.AND P6, PT, R12, 0x1, PT ;  /* 0x000000010c00780c */ /* 0x000fda0003fc6270 */
[----:B------:R-:W-:Y:S02]  /*2c20*/  @P6 LOP3.LUT R138, R138, 0x1, RZ, 0xfc, !PT ;  /* 0x000000018a8a6812 */ /* 0x000fe400078efcff */
[----:B------:R-:W-:Y:S02]  /*2c30*/  ISETP.GT.AND P6, PT, R6, RZ, !P6 ;  /* 0x000000ff0600720c */ /* 0x000fe400077c4270 */
[----:B------:R-:W-:Y:S02]  /*2c40*/  LOP3.LUT R138, R138, 0xf7ffffff, RZ, 0xc0, !PT ;  /* 0xf7ffffff8a8a7812 */ /* 0x000fe400078ec0ff */
[----:B------:R-:W-:-:S04]  /*2c50*/  ISETP.LT.OR P6, PT, R3, 0x1, P6 ;  /* 0x000000010300780c */ /* 0x000fc800037c1670 */
[----:B------:R-:W-:Y:S02]  /*2c60*/  FSEL R9, R24, -INF , !P6 ;  /* 0xff80000018097808 */ /* 0x000fe40007000000 */
[----:B------:R-:W-:-:S13]  /*2c70*/  ISETP.GE.AND P6, PT, R12, 0x7a, PT ;  /* 0x0000007a0c00780c */ /* 0x000fda0003fc6270 */
[----:B------:R-:W-:Y:S02]  /*2c80*/  @P6 LOP3.LUT R138, R138, 0x8000000, RZ, 0xfc, !PT ;  /* 0x080000008a8a6812 */ /* 0x000fe400078efcff */
[----:B------:R-:W-:-:S04]  /*2c90*/  ISETP.GT.AND P6, PT, R6, 0x79, !P6 ;  /* 0x000000790600780c */ /* 0x000fc800077c4270 */
[----:B------:R-:W-:Y:S01]  /*2ca0*/  ISETP.LT.OR P6, PT, R3, 0x7a, P6 ;  /* 0x0000007a0300780c */ /* 0x000fe200037c1670 */
[----:B------:R-:W-:-:S03]  /*2cb0*/  VIADD R3, R0, 0x8 ;  /* 0x0000000800037836 */ /* 0x000fc60000000000 */
[----:B------:R-:W-:Y:S01]  /*2cc0*/  FSEL R85, R85, -INF , !P6 ;  /* 0xff80000055557808 */ /* 0x000fe20007000000 */
[----:B------:R-:W-:Y:S01]  /*2cd0*/  IMAD.IADD R8, R13, 0x1, R3 ;  /* 0x000000010d087824 */ /* 0x000fe200078e0203 */
[----:B------:R-:W-:Y:S02]  /*2ce0*/  PLOP3.LUT P6, PT, PT, PT, UP0, 0x40, 0x0 ;  /* 0x000000000000781c */ /* 0x000fe40003fce808 */
[----:B------:R-:W-:-:S11]  /*2cf0*/  VIADDMNMX R6, R3, R14, R11, PT ;  /* 0x0000000e03067246 */ /* 0x000fd6000380010b */
[----:B------:R-:W-:Y:S05]  /*2d00*/  @P6 BRA `(.L_x_674) ;  /* 0x0000000000646947 */ /* 0x000fea0003800000 */
        /* <DEDUP_REMOVED lines=9> */
[----:B------:R-:W-:Y:S01]  /*2da0*/  @P6 IMAD.HI.U32 R11, R7, UR10, RZ ;  /* 0x0000000a070b6c27 */ /* 0x000fe2000f8e00ff */
[----:B------:R-:W-:-:S13]  /*2db0*/  PLOP3.LUT P6, PT, PT, PT, UP1, 0x80, 0x0 ;  /* 0x000000000000781c */ /* 0x000fda0003fcf018 */
[----:B------:R-:W-:-:S04]  /*2dc0*/  @P6 SHF.R.U32.HI R7, RZ, UR11, R11 ;  /* 0x0000000bff076c19 */ /* 0x000fc8000801160b */
[----:B------:R-:W-:Y:S01]  /*2dd0*/  LOP3.LUT R7, RZ, R7, RZ, 0x33, !PT ;  /* 0x00000007ff077212 */ /* 0x000fe200078e33ff */
[----:B------:R-:W-:Y:S06]  /*2de0*/  BRA `(.L_x_677) ;  /* 0x0000000000187947 */ /* 0x000fec0003800000 */
.L_x_676:
[----:B------:R-:W-:-:S06]  /*2df0*/  UISETP.NE.AND UP1, UPT, UR7, 0x1, UPT ;  /* 0x000000010700788c */ /* 0x000fcc000bf25270 */
[----:B------:R-:W-:-:S05]  /*2e00*/  PLOP3.LUT P6, PT, PT, PT, UP1, 0x80, 0x0 ;  /* 0x000000000000781c */ /* 0x000fca0003fcf018 */
[----:B------:R-:W-:-:S08]  /*2e10*/  @UP1 ULDC.64 UR10, c[0x0][0x9e8] ;  /* 0x00027a00000a1ab9 */ /* 0x000fd00000000a00 */
[----:B------:R-:W-:Y:S01]  /*2e20*/  @P6 IMAD.HI.U32 R11, R7, UR10, RZ ;  /* 0x0000000a070b6c27 */ /* 0x000fe2000f8e00ff */
[----:B------:R-:W-:-:S13]  /*2e30*/  PLOP3.LUT P6, PT, PT, PT, UP1, 0x80, 0x0 ;  /* 0x000000000000781c */ /* 0x000fda0003fcf018 */
[----:B------:R-:W-:-:S07]  /*2e40*/  @P6 SHF.R.U32.HI R7, RZ, UR11, R11 ;  /* 0x0000000bff076c19 */ /* 0x000fce000801160b */
.L_x_677:
[----:B------:R-:W-:Y:S05]  /*2e50*/  BSYNC B0 ;  /* 0x0000000000007941 */ /* 0x000fea0003800000 */
.L_x_675:
[----:B------:R-:W-:-:S04]  /*2e60*/  IMAD R10, R7, UR7, -R10 ;  /* 0x00000007070a7c24 */ /* 0x000fc8000f8e0a0a */
[----:B------:R-:W-:-:S05]  /*2e70*/  IMAD R7, R19, -0x2, R10 ;  /* 0xfffffffe13077824 */ /* 0x000fca00078e020a */
[----:B------:R-:W-:Y:S02]  /*2e80*/  VIMNMX R8, R8, R7, !PT ;  /* 0x0000000708087248 */ /* 0x000fe40007fe0100 */
[----:B------:R-:W-:-:S07]  /*2e90*/  VIADDMNMX R6, R7, UR7, R6, PT ;  /* 0x0000000707067c46 */ /* 0x000fce000b800106 */
.L_x_674:
[----:B------:R-:W-:Y:S01]  /*2ea0*/  ISETP.GT.AND P2, PT, R8, 0x1, !P2 ;  /* 0x000000010800780c */ /* 0x000fe20005744270 */
[----:B------:R-:W-:Y:S01]  /*2eb0*/  ULDC UR33, c[0x0][0x988] ;  /* 0x0002620000217ab9 */ /* 0x000fe20000000800 */
[----:B------:R-:W-:Y:S01]  /*2ec0*/  LOP3.LUT P6, RZ, R138, 0x8, RZ, 0xc0, !PT ;  /* 0x000000088aff7812 */ /* 0x000fe200078cc0ff */
[----:B------:R-:W-:Y:S01]  /*2ed0*/  IMAD R5, R5, UR47, -R4 ;  /* 0x0000002f05057c24 */ /* 0x000fe2000f8e0a04 */
[----:B------:R-:W-:Y:S02]  /*2ee0*/  ISETP.LT.OR P2, PT, R6, 0x2, P2 ;  /* 0x000000020600780c */ /* 0x000fe40001741670 */
[----:B------:R-:W-:Y:S02]  /*2ef0*/  FMNMX.FTZ R7, R9, R25, !PT ;  /* 0x0000001909077209 */ /* 0x000fe40007810000 */
[----:B------:R-:W-:Y:S02]  /*2f00*/  FSEL R27, R27, -INF , !P2 ;  /* 0xff8000001b1b7808 */ /* 0x000fe40005000000 */
[----:B------:R-:W-:-:S02]  /*2f10*/  LOP3.LUT P2, RZ, R138, 0x2, RZ, 0xc0, !PT ;  /* 0x000000028aff7812 */ /* 0x000fc4000784c0ff */
[----:B------:R-:W-:Y:S02]  /*2f20*/  FMNMX.FTZ R10, R28, R7, !PT ;  /* 0x000000071c0a7209 */ /* 0x000fe40007810000 */
[----:B------:R-:W-:Y:S02]  /*2f30*/  ISETP.GT.AND P2, PT, R8, 0x8, !P2 ;  /* 0x000000080800780c */ /* 0x000fe40005744270 */
[----:B------:R-:W-:Y:S02]  /*2f40*/  FMNMX.FTZ R7, R29, R10, !PT ;  /* 0x0000000a1d077209 */ /* 0x000fe40007810000 */
[----:B------:R-:W-:Y:S02]  /*2f50*/  ISETP.LT.OR P2, PT, R6, 0x9, P2 ;  /* 0x000000090600780c */ /* 0x000fe40001741670 */
[----:B------:R-:W-:Y:S02]  /*2f60*/  FMNMX.FTZ R10, R32, R7, !PT ;  /* 0x00000007200a7209 */ /* 0x000fe40007810000 */
[----:B------:R-:W-:-:S02]  /*2f70*/  FSEL R30, R30, -INF , !P2 ;  /* 0xff8000001e1e7808 */ /* 0x000fc40005000000 */
[----:B------:R-:W-:Y:S02]  /*2f80*/  LOP3.LUT P2, RZ, R138, 0x4, RZ, 0xc0, !PT ;  /* 0x000000048aff7812 */ /* 0x000fe4000784c0ff */
[----:B------:R-:W-:Y:S02]  /*2f90*/  FMNMX.FTZ R7, R33, R10, !PT ;  /* 0x0000000a21077209 */ /* 0x000fe40007810000 */
[----:B------:R-:W-:Y:S02]  /*2fa0*/  ISETP.GT.AND P2, PT, R8, 0x9, !P2 ;  /* 0x000000090800780c */ /* 0x000fe40005744270 */
[----:B------:R-:W-:Y:S02]  /*2fb0*/  FMNMX.FTZ R10, R36, R7, !PT ;  /* 0x00000007240a7209 */ /* 0x000fe40007810000 */
[----:B------:R-:W-:Y:S02]  /*2fc0*/  ISETP.LT.OR P2, PT, R6, 0xa, P2 ;  /* 0x0000000a0600780c */ /* 0x000fe40001741670 */
[----:B------:R-:W-:-:S02]  /*2fd0*/  FMNMX.FTZ R7, R37, R10, !PT ;  /* 0x0000000a25077209 */ /* 0x000fc40007810000 */
[----:B------:R-:W-:Y:S02]  /*2fe0*/  FSEL R31, R31, -INF , !P2 ;  /* 0xff8000001f1f7808 */ /* 0x000fe40005000000 */
[----:B------:R-:W-:Y:S02]  /*2ff0*/  ISETP.GT.AND P2, PT, R8, 0x10, !P6 ;  /* 0x000000100800780c */ /* 0x000fe40007744270 */
[----:B------:R-:W-:Y:S02]  /*3000*/  FMNMX.FTZ R10, R40, R7, !PT ;  /* 0x00000007280a7209 */ /* 0x000fe40007810000 */
[----:B------:R-:W-:Y:S02]  /*3010*/  ISETP.LT.OR P2, PT, R6, 0x11, P2 ;  /* 0x000000110600780c */ /* 0x000fe40001741670 */
[----:B------:R-:W-:Y:S02]  /*3020*/  LOP3.LUT P6, RZ, R138, 0x8000, RZ, 0xc0, !PT ;  /* 0x000080008aff7812 */ /* 0x000fe400078cc0ff */
        /* <DEDUP_REMOVED lines=8> */
[----:B------:R-:W-:Y:S02]  /*30b0*/  LOP3.LUT P2, RZ, R138, 0x1000000, RZ, 0xc0, !PT ;  /* 0x010000008aff7812 */ /* 0x000fe4000784c0ff */
[----:B------:R-:W-:Y:S02]  /*30c0*/  FMNMX.FTZ R10, R48, R7, !PT ;  /* 0x00000007300a7209 */ /* 0x000fe40007810000 */
[----:B------:R-:W-:Y:S02]  /*30d0*/  ISETP.GT.AND P2, PT, R8, 0x18, !P2 ;  /* 0x000000180800780c */ /* 0x000fe40005744270 */
[----:B------:R-:W-:Y:S02]  /*30e0*/  FMNMX.FTZ R7, R49, R10, !PT ;  /* 0x0000000a31077209 */ /* 0x000fe40007810000 */
[----:B------:R-:W-:-:S02]  /*30f0*/  ISETP.LT.OR P2, PT, R6, 0x19, P2 ;  /* 0x000000190600780c */ /* 0x000fc40001741670 */
[----:B------:R-:W-:Y:S02]  /*3100*/  FMNMX.FTZ R10, R52, R7, !PT ;  /* 0x00000007340a7209 */ /* 0x000fe40007810000 */
[----:B------:R-:W-:Y:S02]  /*3110*/  FSEL R38, R38, -INF , !P2 ;  /* 0xff80000026267808 */ /* 0x000fe40005000000 */
[----:B------:R-:W-:Y:S02]  /*3120*/  LOP3.LUT P2, RZ, R138, 0x800000, RZ, 0xc0, !PT ;  /* 0x008000008aff7812 */ /* 0x000fe4000784c0ff */
[----:B------:R-:W-:Y:S02]  /*3130*/  FMNMX.FTZ R7, R53, R10, !PT ;  /* 0x0000000a35077209 */ /* 0x000fe40007810000 */
[----:B------:R-:W-:Y:S02]  /*3140*/  ISETP.GT.AND P2, PT, R8, 0x19, !P2 ;  /* 0x000000190800780c */ /* 0x000fe40005744270 */
[----:B------:R-:W-:-:S02]  /*3150*/  FMNMX.FTZ R10, R56, R7, !PT ;  /* 0x00000007380a7209 */ /* 0x000fc40007810000 */
[----:B------:R-:W-:Y:S02]  /*3160*/  ISETP.LT.OR P2, PT, R6, 0x1a, P2 ;  /* 0x0000001a0600780c */ /* 0x000fe40001741670 */
[----:B------:R-:W-:Y:S02]  /*3170*/  FMNMX.FTZ R7, R57, R10, !PT ;  /* 0x0000000a39077209 */ /* 0x000fe40007810000 */
[----:B------:R-:W-:Y:S02]  /*3180*/  FSEL R39, R39, -INF , !P2 ;  /* 0xff80000027277808 */ /* 0x000fe40005000000 */
[----:B------:R-:W-:Y:S02]  /*3190*/  LOP3.LUT P2, RZ, R138, 0x400000, RZ, 0xc0, !PT ;  /* 0x004000008aff7812 */ /* 0x000fe4000784c0ff */
[----:B------:R-:W-:Y:S02]  /*31a0*/  FMNMX.FTZ R10, R60, R7, !PT ;  /* 0x000000073c0a7209 */ /* 0x000fe40007810000 */
[----:B------:R-:W-:-:S02]  /*31b0*/  ISETP.GT.AND P2, PT, R8, 0x20, !P2 ;  /* 0x000000200800780c */ /* 0x000fc40005744270 */
[----:B------:R-:W-:Y:S02]  /*31c0*/  FMNMX.FTZ R7, R61, R10, !PT ;  /* 0x0000000a3d077209 */ /* 0x000fe40007810000 */
[----:B------:R-:W-:Y:S02]  /*31d0*/  ISETP.LT.OR P2, PT, R6, 0x21, P2 ;  /* 0x000000210600780c */ /* 0x000fe40001741670 */
[----:B------:R-:W-:Y:S02]  /*31e0*/  FMNMX.FTZ R10, R64, R7, !PT ;  /* 0x00000007400a7209 */ /* 0x000fe40007810000 */
[----:B------:R-:W-:Y:S02]  /*31f0*/  FSEL R42, R42, -INF , !P2 ;  /* 0xff8000002a2a7808 */ /* 0x000fe40005000000 */
[----:B------:R-:W-:Y:S02]  /*3200*/  LOP3.LUT P2, RZ, R138, 0x200000, RZ, 0xc0, !PT ;  /* 0x002000008aff7812 */ /* 0x000fe4000784c0ff */
[----:B------:R-:W-:-:S02]  /*3210*/  FMNMX.FTZ R7, R65, R10, !PT ;  /* 0x0000000a41077209 */ /* 0x000fc40007810000 */
[----:B------:R-:W-:Y:S02]  /*3220*/  ISETP.GT.AND P2, PT, R8, 0x21, !P2 ;  /* 0x000000210800780c */ /* 0x000fe40005744270 */
[----:B------:R-:W-:Y:S02]  /*3230*/  FMNMX.FTZ R10, R68, R7, !PT ;  /* 0x00000007440a7209 */ /* 0x000fe40007810000 */
        /* <DEDUP_REMOVED lines=22> */
[----:B------:R-:W-:Y:S01]  /*33a0*/  ISETP.GT.AND P3, PT, R8, 0x70, !P3 ;  /* 0x000000700800780c */ /* 0x000fe20005f64270 */
[----:B------:R-:W1:Y:S01]  /*33b0*/  SHFL.BFLY PT, R7, R10, 0x2, 0x1f ;  /* 0x0c401f000a077f89 */ /* 0x000e6200000e0000 */
[----:B------:R-:W-:Y:S02]  /*33c0*/  FSEL R50, R50, -INF , !P2 ;  /* 0xff80000032327808 */ /* 0x000fe40005000000 */
[----:B------:R-:W-:Y:S02]  /*33d0*/  LOP3.LUT P2, RZ, R138, 0x20000, RZ, 0xc0, !PT ;  /* 0x000200008aff7812 */ /* 0x000fe4000784c0ff */
[C---:B------:R-:W-:Y:S02]  /*33e0*/  ISETP.GT.AND P4, PT, R8.reuse, 0x71, !P4 ;  /* 0x000000710800780c */ /* 0x040fe40006784270 */
[----:B------:R-:W-:Y:S02]  /*33f0*/  ISETP.GT.AND P2, PT, R8, 0x31, !P2 ;  /* 0x000000310800780c */ /* 0x000fe40005744270 */
[----:B------:R-:W-:-:S02]  /*3400*/  ISETP.LT.OR P3, PT, R6, 0x71, P3 ;  /* 0x000000710600780c */ /* 0x000fc40001f61670 */
[----:B------:R-:W-:Y:S02]  /*3410*/  ISETP.LT.OR P2, PT, R6, 0x32, P2 ;  /* 0x000000320600780c */ /* 0x000fe40001741670 */
[----:B------:R-:W-:Y:S02]  /*3420*/  ISETP.GT.AND P5, PT, R8, 0x78, !P5 ;  /* 0x000000780800780c */ /* 0x000fe40006fa4270 */
[----:B------:R-:W-:Y:S02]  /*3430*/  FSEL R51, R51, -INF , !P2 ;  /* 0xff80000033337808 */ /* 0x000fe40005000000 */
[----:B------:R-:W-:Y:S02]  /*3440*/  LOP3.LUT P2, RZ, R138, 0x10000, RZ, 0xc0, !PT ;  /* 0x000100008aff7812 */ /* 0x000fe4000784c0ff */
[----:B------:R-:W-:Y:S02]  /*3450*/  ISETP.LT.OR P4, PT, R6, 0x72, P4 ;  /* 0x000000720600780c */ /* 0x000fe40002781670 */
[----:B------:R-:W-:-:S02]  /*3460*/  ISETP.GT.AND P2, PT, R8, 0x38, !P2 ;  /* 0x000000380800780c */ /* 0x000fc40005744270 */
[----:B------:R-:W-:Y:S02]  /*3470*/  FSEL R82, R82, -INF , !P3 ;  /* 0xff80000052527808 */ /* 0x000fe40005800000 */
[----:B------:R-:W-:Y:S02]  /*3480*/  ISETP.LT.OR P2, PT, R6, 0x39, P2 ;  /* 0x000000390600780c */ /* 0x000fe40001741670 */
[----:B-1----:R-:W-:Y:S02]  /*3490*/  FMNMX.FTZ R11, R10, R7, !PT ;  /* 0x000000070a0b7209 */ /* 0x002fe40007810000 */
[----:B------:R-:W-:Y:S02]  /*34a0*/  FSEL R54, R54, -INF , !P2 ;  /* 0xff80000036367808 */ /* 0x000fe40005000000 */
[----:B------:R-:W-:Y:S01]  /*34b0*/  ISETP.GT.AND P2, PT, R8, 0x39, !P6 ;  /* 0x000000390800780c */ /* 0x000fe20007744270 */
[----:B------:R-:W1:Y:S01]  /*34c0*/  SHFL.BFLY PT, R12, R11, 0x1, 0x1f ;  /* 0x0c201f000b0c7f89 */ /* 0x000e6200000e0000 */
[----:B------:R-:W-:-:S02]  /*34d0*/  LOP3.LUT P6, RZ, R138, 0x10, RZ, 0xc0, !PT ;  /* 0x000000108aff7812 */ /* 0x000fc400078cc0ff */
[C---:B------:R-:W-:Y:S02]  /*34e0*/  ISETP.LT.OR P2, PT, R6.reuse, 0x3a, P2 ;  /* 0x0000003a0600780c */ /* 0x040fe40001741670 */
[----:B------:R-:W-:Y:S02]  /*34f0*/  ISETP.LT.OR P5, PT, R6, 0x79, P5 ;  /* 0x000000790600780c */ /* 0x000fe40002fa1670 */
[----:B------:R-:W-:Y:S02]  /*3500*/  FSEL R55, R55, -INF , !P2 ;  /* 0xff80000037377808 */ /* 0x000fe40005000000 */
[----:B------:R-:W-:Y:S02]  /*3510*/  LOP3.LUT P2, RZ, R138, 0x4000, RZ, 0xc0, !PT ;  /* 0x000040008aff7812 */ /* 0x000fe4000784c0ff */
[----:B------:R-:W-:Y:S02]  /*3520*/  FSEL R83, R83, -INF , !P4 ;  /* 0xff80000053537808 */ /* 0x000fe40006000000 */
[----:B------:R-:W-:-:S02]  /*3530*/  ISETP.GT.AND P2, PT, R8, 0x40, !P2 ;  /* 0x000000400800780c */ /* 0x000fc40005744270 */
[----:B------:R-:W-:Y:S02]  /*3540*/  FSEL R86, R86, -INF , !P5 ;  /* 0xff80000056567808 */ /* 0x000fe40006800000 */
[----:B------:R-:W-:Y:S02]  /*3550*/  ISETP.LT.OR P2, PT, R6, 0x41, P2 ;  /* 0x000000410600780c */ /* 0x000fe40001741670 */
[----:B------:R-:W-:Y:S02]  /*3560*/  R2UR UR10, R5 ;  /* 0x00000000050a72ca */ /* 0x000fe400000e0000 */
[----:B------:R-:W-:Y:S02]  /*3570*/  FSEL R58, R58, -INF , !P2 ;  /* 0xff8000003a3a7808 */ /* 0x000fe40005000000 */
[----:B------:R-:W-:Y:S02]  /*3580*/  LOP3.LUT P2, RZ, R138, 0x2000, RZ, 0xc0, !PT ;  /* 0x000020008aff7812 */ /* 0x000fe4000784c0ff */
[----:B-1----:R-:W-:-:S02]  /*3590*/  FMNMX.FTZ R7, R11, R12, !PT ;  /* 0x0000000c0b077209 */ /* 0x002fc40007810000 */
[----:B------:R-:W-:-:S03]  /*35a0*/  ISETP.GT.AND P2, PT, R8, 0x41, !P2 ;  /* 0x000000410800780c */ /* 0x000fc60005744270 */
[----:B------:R-:W-:Y:S01]  /*35b0*/  FMUL.FTZ R90, R7, UR33 ;  /* 0x00000021075a7c20 */ /* 0x000fe20008410000 */
[----:B------:R-:W-:Y:S01]  /*35c0*/  ISETP.LT.OR P2, PT, R6, 0x42, P2 ;  /* 0x000000420600780c */ /* 0x000fe20001741670 */
[----:B------:R-:W-:-:S03]  /*35d0*/  UIADD3 UR10, UR42, UR10, URZ ;  /* 0x0000000a2a0a7290 */ /* 0x000fc6000fffe03f */
[----:B------:R-:W-:Y:S01]  /*35e0*/  FSEL R59, R59, -INF , !P2 ;  /* 0xff8000003b3b7808 */ /* 0x000fe20005000000 */
[----:B------:R-:W-:Y:S01]  /*35f0*/  UIADD3 UR6, UR10, UR6, URZ ;  /* 0x000000060a067290 */ /* 0x000fe2000fffe03f */
[----:B------:R-:W-:-:S04]  /*3600*/  LOP3.LUT P2, RZ, R138, 0x1000, RZ, 0xc0, !PT ;  /* 0x000010008aff7812 */ /* 0x000fc8000784c0ff */
[----:B------:R-:W-:-:S04]  /*3610*/  ISETP.GT.AND P2, PT, R8, 0x48, !P2 ;  /* 0x000000480800780c */ /* 0x000fc80005744270 */
[----:B------:R-:W-:-:S04]  /*3620*/  ISETP.LT.OR P2, PT, R6, 0x49, P2 ;  /* 0x000000490600780c */ /* 0x000fc80001741670 */
[----:B------:R-:W-:Y:S02]  /*3630*/  FSEL R62, R62, -INF , !P2 ;  /* 0xff8000003e3e7808 */ /* 0x000fe40005000000 */
        /* <DEDUP_REMOVED lines=28> */
[----:B------:R-:W-:Y:S02]  /*3800*/  ISETP.GT.AND P2, PT, R8, 0x68, !P6 ;  /* 0x000000680800780c */ /* 0x000fe40007744270 */
[----:B------:R-:W-:Y:S02]  /*3810*/  LOP3.LUT P6, RZ, R138, 0x1, RZ, 0xc0, !PT ;  /* 0x000000018aff7812 */ /* 0x000fe400078cc0ff */
[----:B------:R-:W-:-:S04]  /*3820*/  ISETP.LT.OR P2, PT, R6, 0x69, P2 ;  /* 0x000000690600780c */ /* 0x000fc80001741670 */
[----:B------:R-:W-:Y:S02]  /*3830*/  FSEL R78, R78, -INF , !P2 ;  /* 0xff8000004e4e7808 */ /* 0x000fe40005000000 */
[----:B------:R-:W-:-:S04]  /*3840*/  FSETP.NEU.FTZ.AND P2, PT, R7, -INF , PT ;  /* 0xff8000000700780b */ /* 0x000fc80003f5d000 */
[----:B------:R-:W-:Y:S02]  /*3850*/  FSEL R90, R90, RZ, P2 ;  /* 0x000000ff5a5a7208 */ /* 0x000fe40001000000 */
[----:B------:R-:W-:Y:S02]  /*3860*/  ISETP.GT.AND P2, PT, R8, RZ, !P6 ;  /* 0x000000ff0800720c */ /* 0x000fe40007744270 */
[----:B------:R-:W-:Y:S01]  /*3870*/  LOP3.LUT P6, RZ, R138, 0x8000000, RZ, 0xc0, !PT ;  /* 0x080000008aff7812 */ /* 0x000fe200078cc0ff */
[--C-:B------:R-:W-:Y:S01]  /*3880*/  FFMA.FTZ R12, R9, UR33, -R90.reuse ;  /* 0x00000021090c7c23 */ /* 0x100fe2000801085a */
[----:B------:R-:W-:Y:S01]  /*3890*/  ISETP.LT.OR P2, PT, R6, 0x1, P2 ;  /* 0x000000010600780c */ /* 0x000fe20001741670 */
[--C-:B------:R-:W-:Y:S01]  /*38a0*/  FFMA.FTZ R24, R32, UR33, -R90.reuse ;  /* 0x0000002120187c23 */ /* 0x100fe2000801085a */
[--C-:B------:R-:W-:Y:S01]  /*38b0*/  FFMA.FTZ R14, R28, UR33, -R90.reuse ;  /* 0x000000211c0e7c23 */ /* 0x100fe2000801085a */
[--C-:B------:R-:W-:Y:S01]  /*38c0*/  FFMA.FTZ R28, R40, UR33, -R90.reuse ;  /* 0x00000021281c7c23 */ /* 0x100fe2000801085a */
[----:B------:R-:W-:Y:S01]  /*38d0*/  FSEL R20, R26, -INF , !P2 ;  /* 0xff8000001a147808 */ /* 0x000fe20005000000 */
[--C-:B------:R-:W-:Y:S01]  /*38e0*/  FFMA.FTZ R26, R36, UR33, -R90.reuse ;  /* 0x00000021241a7c23 */ /* 0x100fe2000801085a */
[----:B------:R-:W-:Y:S01]  /*38f0*/  LOP3.LUT P2, RZ, R138, 0x4000000, RZ, 0xc0, !PT ;  /* 0x040000008aff7812 */ /* 0x000fe2000784c0ff */
[--C-:B------:R-:W-:Y:S01]  /*3900*/  FFMA.FTZ R11, R25, UR33, -R90.reuse ;  /* 0x00000021190b7c23 */ /* 0x100fe2000801085a */
[----:B------:R-:W-:Y:S01]  /*3910*/  FMNMX.FTZ R9, R20, R27, !PT ;  /* 0x0000001b14097209 */ /* 0x000fe20007810000 */
[----:B------:R-:W-:Y:S01]  /*3920*/  MUFU.EX2 R12, R12 ;  /* 0x0000000c000c7308 */ /* 0x000fe20000000800 */
[----:B------:R-:W-:Y:S01]  /*3930*/  ISETP.GT.AND P2, PT, R8, 0x69, !P2 ;  /* 0x000000690800780c */ /* 0x000fe20005744270 */
[--C-:B------:R-:W-:Y:S01]  /*3940*/  FFMA.FTZ R13, R29, UR33, -R90.reuse ;  /* 0x000000211d0d7c23 */ /* 0x100fe2000801085a */
[----:B------:R-:W-:Y:S01]  /*3950*/  FMNMX.FTZ R10, R30, R9, !PT ;  /* 0x000000091e0a7209 */ /* 0x000fe20007810000 */
[--C-:B------:R-:W-:Y:S01]  /*3960*/  FFMA.FTZ R72, R72, UR33, -R90.reuse ;  /* 0x0000002148487c23 */ /* 0x100fe2000801085a */
[----:B------:R-:W-:Y:S01]  /*3970*/  ISETP.LT.OR P2, PT, R6, 0x6a, P2 ;  /* 0x0000006a0600780c */ /* 0x000fe20001741670 */
[--C-:B------:R-:W-:Y:S01]  /*3980*/  FFMA.FTZ R21, R33, UR33, -R90.reuse ;  /* 0x0000002121157c23 */ /* 0x100fe2000801085a */
[----:B------:R-:W-:Y:S01]  /*3990*/  FMNMX.FTZ R9, R31, R10, !PT ;  /* 0x0000000a1f097209 */ /* 0x000fe20007810000 */
[----:B------:R-:W1:Y:S01]  /*39a0*/  MUFU.EX2 R11, R11 ;  /* 0x0000000b000b7308 */ /* 0x000e620000000800 */
[----:B------:R-:W-:Y:S01]  /*39b0*/  FSEL R79, R79, -INF , !P2 ;  /* 0xff8000004f4f7808 */ /* 0x000fe20005000000 */
[--C-:B------:R-:W-:Y:S01]  /*39c0*/  FFMA.FTZ R25, R37, UR33, -R90.reuse ;  /* 0x0000002125197c23 */ /* 0x100fe2000801085a */
[----:B------:R-:W-:Y:S01]  /*39d0*/  FMNMX.FTZ R10, R34, R9, !PT ;  /* 0x00000009220a7209 */ /* 0x000fe20007810000 */
[--C-:B------:R-:W-:Y:S01]  /*39e0*/  FFMA.FTZ R37, R49, UR33, -R90.reuse ;  /* 0x0000002131257c23 */ /* 0x100fe2000801085a */
[----:B------:R-:W-:Y:S01]  /*39f0*/  ISETP.GT.AND P6, PT, R8, 0x79, !P6 ;  /* 0x000000790800780c */ /* 0x000fe200077c4270 */
[--C-:B------:R-:W-:Y:S01]  /*3a00*/  FFMA.FTZ R49, R61, UR33, -R90.reuse ;  /* 0x000000213d317c23 */ /* 0x100fe2000801085a */
[----:B------:R-:W-:Y:S01]  /*3a10*/  FMNMX.FTZ R9, R35, R10, !PT ;  /* 0x0000000a23097209 */ /* 0x000fe20007810000 */
[----:B------:R-:W2:Y:S01]  /*3a20*/  MUFU.EX2 R14, R14 ;  /* 0x0000000e000e7308 */ /* 0x000ea20000000800 */
[----:B------:R-:W-:Y:S01]  /*3a30*/  ISETP.LT.OR P6, PT, R6, 0x7a, P6 ;  /* 0x0000007a0600780c */ /* 0x000fe200037c1670 */
[--C-:B------:R-:W-:Y:S01]  /*3a40*/  FFMA.FTZ R6, R60, UR33, -R90.reuse ;  /* 0x000000213c067c23 */ /* 0x100fe2000801085a */
[----:B------:R-:W-:Y:S01]  /*3a50*/  FMNMX.FTZ R10, R38, R9, !PT ;  /* 0x00000009260a7209 */ /* 0x000fe20007810000 */
[--C-:B------:R-:W-:Y:S01]  /*3a60*/  FFMA.FTZ R29, R41, UR33, -R90.reuse ;  /* 0x00000021291d7c23 */ /* 0x100fe2000801085a */
[----:B------:R-:W-:Y:S01]  /*3a70*/  FSEL R87, R87, -INF , !P6 ;  /* 0xff80000057577808 */ /* 0x000fe20007000000 */
[--C-:B------:R-:W-:Y:S01]  /*3a80*/  FFMA.FTZ R61, R69, UR33, -R90.reuse ;  /* 0x00000021453d7c23 */ /* 0x100fe2000801085a */
[----:B------:R-:W-:Y:S01]  /*3a90*/  FMNMX.FTZ R9, R39, R10, !PT ;  /* 0x0000000a27097209 */ /* 0x000fe20007810000 */
[----:B------:R-:W3:Y:S01]  /*3aa0*/  MUFU.EX2 R13, R13 ;  /* 0x0000000d000d7308 */ /* 0x000ee20000000800 */
[--C-:B------:R-:W-:Y:S01]  /*3ab0*/  FFMA.FTZ R41, R53, UR33, -R90.reuse ;  /* 0x0000002135297c23 */ /* 0x100fe2000801085a */
[--C-:B------:R-:W-:Y:S01]  /*3ac0*/  FFMA.FTZ R69, R81, UR33, -R90.reuse ;  /* 0x0000002151457c23 */ /* 0x100fe2000801085a */
[----:B------:R-:W-:Y:S01]  /*3ad0*/  FMNMX.FTZ R10, R42, R9, !PT ;  /* 0x000000092a0a7209 */ /* 0x000fe20007810000 */
[--C-:B------:R-:W-:Y:S01]  /*3ae0*/  FFMA.FTZ R53, R65, UR33, -R90.reuse ;  /* 0x0000002141357c23 */ /* 0x100fe2000801085a */
[--C-:B------:R-:W-:Y:S01]  /*3af0*/  FFMA.FTZ R65, R77, UR33, -R90.reuse ;  /* 0x000000214d417c23 */ /* 0x100fe2000801085a */
[--C-:B------:R-:W-:Y:S01]  /*3b00*/  FFMA.FTZ R33, R45, UR33, -R90.reuse ;  /* 0x000000212d217c23 */ /* 0x100fe2000801085a */
[----:B------:R-:W-:Y:S01]  /*3b10*/  FMNMX.FTZ R9, R43, R10, !PT ;  /* 0x0000000a2b097209 */ /* 0x000fe20007810000 */
[----:B------:R-:W4:Y:S01]  /*3b20*/  MUFU.EX2 R24, R24 ;  /* 0x0000001800187308 */ /* 0x000f220000000800 */
[--C-:B------:R-:W-:Y:S01]  /*3b30*/  FFMA.FTZ R8, R56, UR33, -R90.reuse ;  /* 0x0000002138087c23 */ /* 0x100fe2000801085a */
[--C-:B------:R-:W-:Y:S01]  /*3b40*/  FFMA.FTZ R45, R57, UR33, -R90.reuse ;  /* 0x00000021392d7c23 */ /* 0x100fe2000801085a */
[----:B------:R-:W-:Y:S01]  /*3b50*/  FMNMX.FTZ R10, R46, R9, !PT ;  /* 0x000000092e0a7209 */ /* 0x000fe20007810000 */
[--C-:B------:R-:W-:Y:S01]  /*3b60*/  FFMA.FTZ R57, R73, UR33, -R90.reuse ;  /* 0x0000002149397c23 */ /* 0x100fe2000801085a */
[--C-:B------:R-:W-:Y:S01]  /*3b70*/  FFMA.FTZ R56, R80, UR33, -R90.reuse ;  /* 0x0000002150387c23 */ /* 0x100fe2000801085a */
[----:B------:R-:W-:Y:S01]  /*3b80*/  FFMA.FTZ R73, R85, UR33, -R90 ;  /* 0x0000002155497c23 */ /* 0x000fe2000801085a */
[----:B------:R-:W-:Y:S01]  /*3b90*/  FMNMX.FTZ R9, R47, R10, !PT ;  /* 0x0000000a2f097209 */ /* 0x000fe20007810000 */
[----:B------:R-:W-:Y:S03]  /*3ba0*/  MUFU.EX2 R21, R21 ;  /* 0x0000001500157308 */ /* 0x000fe60000000800 */
[----:B------:R-:W-:-:S04]  /*3bb0*/  FMNMX.FTZ R10, R50, R9, !PT ;  /* 0x00000009320a7209 */ /* 0x000fc80007810000 */
[----:B------:R-:W-:Y:S01]  /*3bc0*/  FMNMX.FTZ R9, R51, R10, !PT ;  /* 0x0000000a33097209 */ /* 0x000fe20007810000 */
[----:B------:R-:W-:Y:S01]  /*3bd0*/  FFMA.FTZ R10, R44, UR33, -R90 ;  /* 0x000000212c0a7c23 */ /* 0x000fe2000801085a */
[----:B------:R-:W-:Y:S02]  /*3be0*/  MUFU.EX2 R26, R26 ;  /* 0x0000001a001a7308 */ /* 0x000fe40000000800 */
[----:B------:R-:W-:-:S04]  /*3bf0*/  FMNMX.FTZ R32, R54, R9, !PT ;  /* 0x0000000936207209 */ /* 0x000fc80007810000 */
[----:B------:R-:W-:Y:S02]  /*3c00*/  FMNMX.FTZ R9, R55, R32, !PT ;  /* 0x0000002037097209 */ /* 0x000fe40007810000 */
[----:B------:R-:W-:Y:S02]  /*3c10*/  MUFU.EX2 R25, R25 ;  /* 0x0000001900197308 */ /* 0x000fe40000000800 */
[----:B------:R-:W-:-:S04]  /*3c20*/  FMNMX.FTZ R32, R58, R9, !PT ;  /* 0x000000093a207209 */ /* 0x000fc80007810000 */
[----:B------:R-:W-:Y:S01]  /*3c30*/  FMNMX.FTZ R9, R59, R32, !PT ;  /* 0x000000203b097209 */ /* 0x000fe20007810000 */
[--C-:B------:R-:W-:Y:S01]  /*3c40*/  FFMA.FTZ R32, R48, UR33, -R90.reuse ;  /* 0x0000002130207c23 */ /* 0x100fe2000801085a */
[----:B------:R-:W-:Y:S01]  /*3c50*/  FFMA.FTZ R48, R68, UR33, -R90 ;  /* 0x0000002144307c23 */ /* 0x000fe2000801085a */
[----:B------:R-:W-:Y:S01]  /*3c60*/  MUFU.EX2 R28, R28 ;  /* 0x0000001c001c7308 */ /* 0x000fe20000000800 */
[----:B------:R-:W-:-:S04]  /*3c70*/  FMNMX.FTZ R36, R62, R9, !PT ;  /* 0x000000093e247209 */ /* 0x000fc80007810000 */
[----:B------:R-:W-:-:S03]  /*3c80*/  FMNMX.FTZ R9, R63, R36, !PT ;  /* 0x000000243f097209 */ /* 0x000fc60007810000 */
[----:B------:R-:W-:Y:S01]  /*3c90*/  MUFU.EX2 R29, R29 ;  /* 0x0000001d001d7308 */ /* 0x000fe20000000800 */
        /* <DEDUP_REMOVED lines=18> */
[----:B------:R-:W-:Y:S01]  /*3dc0*/  FMNMX.FTZ R9, R87, R40, !PT ;  /* 0x0000002857097209 */ /* 0x000fe20007810000 */
[----:B------:R-:W-:Y:S02]  /*3dd0*/  FFMA.FTZ R40, R64, UR33, -R90 ;  /* 0x0000002140287c23 */ /* 0x000fe4000801085a */
[----:B------:R-:W-:Y:S02]  /*3de0*/  MUFU.EX2 R41, R41 ;  /* 0x0000002900297308 */ /* 0x000fe40000000800 */
[----:B------:R-:W5:Y:S06]  /*3df0*/  SHFL.BFLY PT, R44, R9, 0x2, 0x1f ;  /* 0x0c401f00092c7f89 */ /* 0x000f6c00000e0000 */
[----:B------:R-:W-:Y:S08]  /*3e00*/  MUFU.EX2 R8, R8 ;  /* 0x0000000800087308 */ /* 0x000ff00000000800 */
[----:B------:R-:W-:Y:S08]  /*3e10*/  MUFU.EX2 R45, R45 ;  /* 0x0000002d002d7308 */ /* 0x000ff00000000800 */
[----:B------:R-:W-:Y:S01]  /*3e20*/  MUFU.EX2 R6, R6 ;  /* 0x0000000600067308 */ /* 0x000fe20000000800 */
[----:B-----5:R-:W-:-:S05]  /*3e30*/  FMNMX.FTZ R15, R9, R44, !PT ;  /* 0x0000002c090f7209 */ /* 0x020fca0007810000 */
[----:B------:R-:W5:Y:S02]  /*3e40*/  SHFL.BFLY PT, R60, R15, 0x1, 0x1f ;  /* 0x0c201f000f3c7f89 */ /* 0x000f6400000e0000 */
[----:B------:R-:W-:Y:S08]  /*3e50*/  MUFU.EX2 R44, R72 ;  /* 0x00000048002c7308 */ /* 0x000ff00000000800 */
[----:B------:R-:W-:Y:S08]  /*3e60*/  MUFU.EX2 R49, R49 ;  /* 0x0000003100317308 */ /* 0x000ff00000000800 */
[----:B------:R-:W-:Y:S01]  /*3e70*/  MUFU.EX2 R40, R40 ;  /* 0x0000002800287308 */ /* 0x000fe20000000800 */
[----:B-----5:R-:W-:-:S07]  /*3e80*/  FMNMX.FTZ R9, R15, R60, !PT ;  /* 0x0000003c0f097209 */ /* 0x020fce0007810000 */
[----:B------:R-:W-:Y:S01]  /*3e90*/  MUFU.EX2 R53, R53 ;  /* 0x0000003500357308 */ /* 0x000fe20000000800 */
[----:B------:R-:W-:Y:S01]  /*3ea0*/  FFMA.FTZ R60, R84, UR33, -R90 ;  /* 0x00000021543c7c23 */ /* 0x000fe2000801085a */
[C---:B------:R-:W-:Y:S01]  /*3eb0*/  FSETP.NEU.FTZ.AND P2, PT, R9.reuse, -INF , PT ;  /* 0xff8000000900780b */ /* 0x040fe20003f5d000 */
[----:B------:R-:W-:-:S05]  /*3ec0*/  FMUL.FTZ R64, R9, UR33 ;  /* 0x0000002109407c20 */ /* 0x000fca0008410000 */
[----:B------:R-:W-:Y:S01]  /*3ed0*/  MUFU.EX2 R48, R48 ;  /* 0x0000003000307308 */ /* 0x000fe20000000800 */
[----:B------:R-:W-:Y:S02]  /*3ee0*/  FSEL R64, R64, RZ, P2 ;  /* 0x000000ff40407208 */ /* 0x000fe40001000000 */
[----:B------:R-:W-:-:S03]  /*3ef0*/  PLOP3.LUT P2, PT, PT, PT, UP0, 0x40, 0x0 ;  /* 0x000000000000781c */ /* 0x000fc60003f4e808 */
[--C-:B------:R-:W-:Y:S01]  /*3f00*/  FFMA.FTZ R15, R20, UR33, -R64.reuse ;  /* 0x00000021140f7c23 */ /* 0x100fe20008010840 */
[--C-:B------:R-:W-:Y:S01]  /*3f10*/  FFMA.FTZ R68, R27, UR33, -R64.reuse ;  /* 0x000000211b447c23 */ /* 0x100fe20008010840 */
[--C-:B------:R-:W-:Y:S01]  /*3f20*/  FFMA.FTZ R30, R30, UR33, -R64.reuse ;  /* 0x000000211e1e7c23 */ /* 0x100fe20008010840 */
[--C-:B------:R-:W-:Y:S01]  /*3f30*/  FFMA.FTZ R76, R31, UR33, -R64.reuse ;  /* 0x000000211f4c7c23 */ /* 0x100fe20008010840 */
[--C-:B------:R-:W-:Y:S01]  /*3f40*/  FFMA.FTZ R20, R34, UR33, -R64.reuse ;  /* 0x0000002122147c23 */ /* 0x100fe20008010840 */
[----:B------:R5:W-:Y:S01]  /*3f50*/  MUFU.EX2 R72, R68 ;  /* 0x0000004400487308 */ /* 0x000be20000000800 */
[--C-:B------:R-:W-:Y:S01]  /*3f60*/  FFMA.FTZ R27, R35, UR33, -R64.reuse ;  /* 0x00000021231b7c23 */ /* 0x100fe20008010840 */
[--C-:B------:R-:W-:Y:S01]  /*3f70*/  FFMA.FTZ R77, R47, UR33, -R64.reuse ;  /* 0x000000212f4d7c23 */ /* 0x100fe20008010840 */
[--C-:B------:R-:W-:Y:S01]  /*3f80*/  FFMA.FTZ R47, R58, UR33, -R64.reuse ;  /* 0x000000213a2f7c23 */ /* 0x100fe20008010840 */
[--C-:B------:R-:W-:Y:S01]  /*3f90*/  FFMA.FTZ R31, R38, UR33, -R64.reuse ;  /* 0x00000021261f7c23 */ /* 0x100fe20008010840 */
[--C-:B------:R-:W-:Y:S01]  /*3fa0*/  FFMA.FTZ R34, R39, UR33, -R64.reuse ;  /* 0x0000002127227c23 */ /* 0x100fe20008010840 */
[--C-:B------:R-:W-:Y:S01]  /*3fb0*/  FFMA.FTZ R38, R51, UR33, -R64.reuse ;  /* 0x0000002133267c23 */ /* 0x100fe20008010840 */
[--C-:B------:R-:W-:Y:S01]  /*3fc0*/  FFMA.FTZ R51, R62, UR33, -R64.reuse ;  /* 0x000000213e337c23 */ /* 0x100fe20008010840 */
[----:B------:R-:W4:Y:S01]  /*3fd0*/  MUFU.EX2 R15, R15 ;  /* 0x0000000f000f7308 */ /* 0x000f220000000800 */
[--C-:B-----5:R-:W-:Y:S01]  /*3fe0*/  FFMA.FTZ R68, R46, UR33, -R64.reuse ;  /* 0x000000212e447c23 */ /* 0x120fe20008010840 */
[--C-:B------:R-:W-:Y:S01]  /*3ff0*/  FFMA.FTZ R46, R55, UR33, -R64.reuse ;  /* 0x00000021372e7c23 */ /* 0x100fe20008010840 */
[----:B-1----:R-:W-:Y:S01]  /*4000*/  FADD.FTZ R55, R12, R11 ;  /* 0x0000000b0c377221 */ /* 0x002fe20000010000 */
[----:B------:R-:W-:Y:S01]  /*4010*/  F2FP.BF16.F32.PACK_AB R12, R11, R12 ;  /* 0x0000000c0b0c723e */ /* 0x000fe200000010ff */
[--C-:B------:R-:W-:Y:S01]  /*4020*/  FFMA.FTZ R42, R42, UR33, -R64.reuse ;  /* 0x000000212a2a7c23 */ /* 0x100fe20008010840 */
[--C-:B------:R-:W-:Y:S01]  /*4030*/  FFMA.FTZ R43, R43, UR33, -R64.reuse ;  /* 0x000000212b2b7c23 */ /* 0x100fe20008010840 */
[----:B--2---:R-:W-:Y:S01]  /*4040*/  FADD.FTZ R58, R14, R55 ;  /* 0x000000370e3a7221 */ /* 0x004fe20000010000 */
[----:B------:R-:W1:Y:S01]  /*4050*/  MUFU.EX2 R30, R30 ;  /* 0x0000001e001e7308 */ /* 0x000e620000000800 */
[C---:B---3--:R-:W-:Y:S01]  /*4060*/  F2FP.BF16.F32.PACK_AB R14, R13.reuse, R14 ;  /* 0x0000000e0d0e723e */ /* 0x048fe200000010ff */
[----:B------:R-:W-:Y:S01]  /*4070*/  FFMA.FTZ R35, R50, UR33, -R64 ;  /* 0x0000002132237c23 */ /* 0x000fe20008010840 */
[----:B------:R-:W-:Y:S01]  /*4080*/  FADD.FTZ R55, R13, R58 ;  /* 0x0000003a0d377221 */ /* 0x000fe20000010000 */
[--C-:B------:R-:W-:Y:S01]  /*4090*/  FFMA.FTZ R39, R54, UR33, -R64.reuse ;  /* 0x0000002136277c23 */ /* 0x100fe20008010840 */
[--C-:B------:R-:W-:Y:S01]  /*40a0*/  FFMA.FTZ R50, R59, UR33, -R64.reuse ;  /* 0x000000213b327c23 */ /* 0x100fe20008010840 */
[----:B------:R-:W-:Y:S01]  /*40b0*/  FFMA.FTZ R54, R63, UR33, -R64 ;  /* 0x000000213f367c23 */ /* 0x000fe20008010840 */
[----:B----4-:R-:W-:Y:S01]  /*40c0*/  FADD.FTZ R62, R24, R55 ;  /* 0x00000037183e7221 */ /* 0x010fe20000010000 */
[----:B------:R-:W2:Y:S01]  /*40d0*/  MUFU.EX2 R81, R76 ;  /* 0x0000004c00517308 */ /* 0x000ea20000000800 */
[----:B------:R-:W-:Y:S01]  /*40e0*/  FADD.FTZ R11, R15, R72 ;  /* 0x000000480f0b7221 */ /* 0x000fe20000010000 */
[----:B------:R-:W-:Y:S01]  /*40f0*/  F2FP.BF16.F32.PACK_AB R13, R72, R15 ;  /* 0x0000000f480d723e */ /* 0x000fe200000010ff */
[----:B------:R-:W-:Y:S01]  /*4100*/  FADD.FTZ R55, R21, R62 ;  /* 0x0000003e15377221 */ /* 0x000fe20000010000 */
[--C-:B------:R-:W-:Y:S01]  /*4110*/  FFMA.FTZ R4, R66, UR33, -R64.reuse ;  /* 0x0000002142047c23 */ /* 0x100fe20008010840 */
[--C-:B------:R-:W-:Y:S01]  /*4120*/  FFMA.FTZ R67, R67, UR33, -R64.reuse ;  /* 0x0000002143437c23 */ /* 0x100fe20008010840 */
[--C-:B------:R-:W-:Y:S01]  /*4130*/  FFMA.FTZ R70, R70, UR33, -R64.reuse ;  /* 0x0000002146467c23 */ /* 0x100fe20008010840 */
[----:B------:R-:W-:Y:S01]  /*4140*/  F2FP.BF16.F32.PACK_AB R24, R21, R24 ;  /* 0x000000181518723e */ /* 0x000fe200000010ff */
[----:B------:R-:W3:Y:S01]  /*4150*/  MUFU.EX2 R20, R20 ;  /* 0x0000001400147308 */ /* 0x000ee20000000800 */
[----:B-1----:R-:W-:Y:S01]  /*4160*/  FADD.FTZ R58, R30, R11 ;  /* 0x0000000b1e3a7221 */ /* 0x002fe20000010000 */
[--C-:B------:R-:W-:Y:S01]  /*4170*/  FFMA.FTZ R71, R71, UR33, -R64.reuse ;  /* 0x0000002147477c23 */ /* 0x100fe20008010840 */
[--C-:B------:R-:W-:Y:S01]  /*4180*/  FFMA.FTZ R74, R74, UR33, -R64.reuse ;  /* 0x000000214a4a7c23 */ /* 0x100fe20008010840 */
[--C-:B------:R-:W-:Y:S01]  /*4190*/  FFMA.FTZ R75, R75, UR33, -R64.reuse ;  /* 0x000000214b4b7c23 */ /* 0x100fe20008010840 */
[--C-:B------:R-:W-:Y:S01]  /*41a0*/  FFMA.FTZ R78, R78, UR33, -R64.reuse ;  /* 0x000000214e4e7c23 */ /* 0x100fe20008010840 */
[--C-:B------:R-:W-:Y:S01]  /*41b0*/  FFMA.FTZ R79, R79, UR33, -R64.reuse ;  /* 0x000000214f4f7c23 */ /* 0x100fe20008010840 */
[----:B------:R-:W-:Y:S01]  /*41c0*/  FFMA.FTZ R82, R82, UR33, -R64 ;  /* 0x0000002152527c23 */ /* 0x000fe20008010840 */
[----:B------:R-:W1:Y:S01]  /*41d0*/  MUFU.EX2 R27, R27 ;  /* 0x0000001b001b7308 */ /* 0x000e620000000800 */
[C---:B--2---:R-:W-:Y:S01]  /*41e0*/  FADD.FTZ R11, R81.reuse, R58 ;  /* 0x0000003a510b7221 */ /* 0x044fe20000010000 */
[----:B------:R-:W-:Y:S01]  /*41f0*/  F2FP.BF16.F32.PACK_AB R15, R81, R30 ;  /* 0x0000001e510f723e */ /* 0x000fe200000010ff */
[----:B------:R-:W-:Y:S01]  /*4200*/  FADD.FTZ R58, R26, R55 ;  /* 0x000000371a3a7221 */ /* 0x000fe20000010000 */
[----:B------:R-:W-:Y:S01]  /*4210*/  F2FP.BF16.F32.PACK_AB R26, R25, R26 ;  /* 0x0000001a191a723e */ /* 0x000fe200000010ff */
[--C-:B------:R-:W-:Y:S01]  /*4220*/  FFMA.FTZ R83, R83, UR33, -R64.reuse ;  /* 0x0000002153537c23 */ /* 0x100fe20008010840 */
[----:B------:R-:W-:Y:S01]  /*4230*/  FFMA.FTZ R86, R86, UR33, -R64 ;  /* 0x0000002156567c23 */ /* 0x000fe20008010840 */
[----:B------:R2:W-:Y:S01]  /*4240*/  STSM.16.M88.4 [R136+0x21800], R12 ;  /* 0x0218000c88007844 */ /* 0x0005e20000000200 */
[----:B------:R-:W4:Y:S01]  /*4250*/  MUFU.EX2 R31, R31 ;  /* 0x0000001f001f7308 */ /* 0x000f220000000800 */
[----:B---3--:R-:W-:Y:S01]  /*4260*/  FADD.FTZ R30, R20, R11 ;  /* 0x0000000b141e7221 */ /* 0x008fe20000010000 */
[----:B------:R-:W-:Y:S01]  /*4270*/  FADD.FTZ R11, R25, R58 ;  /* 0x0000003a190b7221 */ /* 0x000fe20000010000 */
[----:B------:R-:W-:-:S03]  /*4280*/  FFMA.FTZ R64, R87, UR33, -R64 ;  /* 0x0000002157407c23 */ /* 0x000fc60008010840 */
[----:B------:R-:W-:Y:S01]  /*4290*/  FADD.FTZ R58, R28, R11 ;  /* 0x0000000b1c3a7221 */ /* 0x000fe20000010000 */
[----:B------:R-:W-:Y:S01]  /*42a0*/  F2FP.BF16.F32.PACK_AB R28, R29, R28 ;  /* 0x0000001c1d1c723e */ /* 0x000fe200000010ff */
[----:B------:R-:W3:Y:S01]  /*42b0*/  MUFU.EX2 R34, R34 ;  /* 0x0000002200227308 */ /* 0x000ee20000000800 */
[----:B-1----:R-:W-:Y:S01]  /*42c0*/  FADD.FTZ R30, R27, R30 ;  /* 0x0000001e1b1e7221 */ /* 0x002fe20000010000 */
[----:B------:R-:W-:Y:S01]  /*42d0*/  FADD.FTZ R55, R29, R58 ;  /* 0x0000003a1d377221 */ /* 0x000fe20000010000 */
[----:B------:R-:W-:-:S03]  /*42e0*/  F2FP.BF16.F32.PACK_AB R25, R27, R20 ;  /* 0x000000141b19723e */ /* 0x000fc600000010ff */
[----:B------:R-:W-:Y:S01]  /*42f0*/  FADD.FTZ R58, R10, R55 ;  /* 0x000000370a3a7221 */ /* 0x000fe20000010000 */
[----:B--2---:R-:W-:Y:S01]  /*4300*/  F2FP.BF16.F32.PACK_AB R14, R41, R36 ;  /* 0x00000024290e723e */ /* 0x004fe200000010ff */
[----:B------:R-:W1:Y:S01]  /*4310*/  MUFU.EX2 R42, R42 ;  /* 0x0000002a002a7308 */ /* 0x000e620000000800 */
[----:B----4-:R-:W-:Y:S01]  /*4320*/  FADD.FTZ R11, R31, R30 ;  /* 0x0000001e1f0b7221 */ /* 0x010fe20000010000 */
[----:B------:R-:W-:-:S04]  /*4330*/  FADD.FTZ R55, R33, R58 ;  /* 0x0000003a21377221 */ /* 0x000fc80000010000 */
[----:B------:R-:W-:Y:S02]  /*4340*/  FADD.FTZ R58, R32, R55 ;  /* 0x00000037203a7221 */ /* 0x000fe40000010000 */
[----:B------:R-:W2:Y:S01]  /*4350*/  MUFU.EX2 R43, R43 ;  /* 0x0000002b002b7308 */ /* 0x000ea20000000800 */
[C---:B---3--:R-:W-:Y:S01]  /*4360*/  FADD.FTZ R11, R34.reuse, R11 ;  /* 0x0000000b220b7221 */ /* 0x048fe20000010000 */
[----:B------:R-:W-:Y:S02]  /*4370*/  F2FP.BF16.F32.PACK_AB R27, R34, R31 ;  /* 0x0000001f221b723e */ /* 0x000fe400000010ff */
[----:B------:R-:W-:-:S03]  /*4380*/  F2FP.BF16.F32.PACK_AB R34, R49, R6 ;  /* 0x000000063122723e */ /* 0x000fc600000010ff */
[----:B------:R3:W-:Y:S01]  /*4390*/  STSM.16.M88.4 [R23], R24 ;  /* 0x0000001817007844 */ /* 0x0007e20000000200 */
[----:B------:R-:W4:Y:S01]  /*43a0*/  MUFU.EX2 R68, R68 ;  /* 0x0000004400447308 */ /* 0x000f220000000800 */
[----:B-1----:R-:W-:-:S07]  /*43b0*/  FADD.FTZ R30, R42, R11 ;  /* 0x0000000b2a1e7221 */ /* 0x002fce0000010000 */
[----:B------:R-:W1:Y:S01]  /*43c0*/  MUFU.EX2 R77, R77 ;  /* 0x0000004d004d7308 */ /* 0x000e620000000800 */
[C---:B--2---:R-:W-:Y:S01]  /*43d0*/  FADD.FTZ R11, R43.reuse, R30 ;  /* 0x0000001e2b0b7221 */ /* 0x044fe20000010000 */
[----:B------:R-:W-:Y:S02]  /*43e0*/  F2FP.BF16.F32.PACK_AB R29, R43, R42 ;  /* 0x0000002a2b1d723e */ /* 0x000fe400000010ff */
[----:B---3--:R-:W-:-:S04]  /*43f0*/  F2FP.BF16.F32.PACK_AB R24, R53, R40 ;  /* 0x000000283518723e */ /* 0x008fc800000010ff */
[----:B------:R-:W2:Y:S01]  /*4400*/  MUFU.EX2 R35, R35 ;  /* 0x0000002300237308 */ /* 0x000ea20000000800 */
[----:B----4-:R-:W-:Y:S01]  /*4410*/  FADD.FTZ R30, R68, R11 ;  /* 0x0000000b441e7221 */ /* 0x010fe20000010000 */
[----:B------:R-:W-:-:S04]  /*4420*/  FADD.FTZ R11, R37, R58 ;  /* 0x0000003a250b7221 */ /* 0x000fc80000010000 */
[----:B------:R-:W-:Y:S02]  /*4430*/  FADD.FTZ R58, R36, R11 ;  /* 0x0000000b243a7221 */ /* 0x000fe40000010000 */
[----:B------:R-:W3:Y:S01]  /*4440*/  MUFU.EX2 R38, R38 ;  /* 0x0000002600267308 */ /* 0x000ee20000000800 */
[----:B-1----:R-:W-:Y:S01]  /*4450*/  FADD.FTZ R30, R77, R30 ;  /* 0x0000001e4d1e7221 */ /* 0x002fe20000010000 */
[----:B------:R-:W-:Y:S01]  /*4460*/  FADD.FTZ R21, R41, R58 ;  /* 0x0000003a29157221 */ /* 0x000fe20000010000 */
[----:B------:R-:W-:-:S03]  /*4470*/  F2FP.BF16.F32.PACK_AB R31, R77, R68 ;  /* 0x000000444d1f723e */ /* 0x000fc600000010ff */
[----:B------:R-:W-:Y:S02]  /*4480*/  FADD.FTZ R12, R8, R21 ;  /* 0x00000015080c7221 */ /* 0x000fe40000010000 */
[----:B------:R-:W1:Y:S01]  /*4490*/  MUFU.EX2 R39, R39 ;  /* 0x0000002700277308 */ /* 0x000e620000000800 */
[----:B--2---:R-:W-:Y:S01]  /*44a0*/  FADD.FTZ R11, R35, R30 ;  /* 0x0000001e230b7221 */ /* 0x004fe20000010000 */
[----:B------:R-:W-:Y:S01]  /*44b0*/  F2FP.BF16.F32.PACK_AB R30, R33, R10 ;  /* 0x0000000a211e723e */ /* 0x000fe200000010ff */
[----:B------:R-:W-:-:S04]  /*44c0*/  FADD.FTZ R13, R45, R12 ;  /* 0x0000000c2d0d7221 */ /* 0x000fc80000010000 */
[----:B------:R-:W-:Y:S01]  /*44d0*/  FADD.FTZ R12, R6, R13 ;  /* 0x0000000d060c7221 */ /* 0x000fe20000010000 */
[----:B------:R-:W2:Y:S01]  /*44e0*/  MUFU.EX2 R46, R46 ;  /* 0x0000002e002e7308 */ /* 0x000ea20000000800 */
[----:B---3--:R-:W-:Y:S01]  /*44f0*/  FADD.FTZ R10, R38, R11 ;  /* 0x0000000b260a7221 */ /* 0x008fe20000010000 */
[----:B------:R3:W-:Y:S01]  /*4500*/  STSM.16.M88.4 [R22], R28 ;  /* 0x0000001c16007844 */ /* 0x0007e20000000200 */
[----:B------:R-:W-:Y:S01]  /*4510*/  FADD.FTZ R13, R49, R12 ;  /* 0x0000000c310d7221 */ /* 0x000fe20000010000 */
[----:B------:R-:W-:Y:S02]  /*4520*/  F2FP.BF16.F32.PACK_AB R12, R37, R32 ;  /* 0x00000020250c723e */ /* 0x000fe400000010ff */
[----:B------:R-:W-:Y:S01]  /*4530*/  F2FP.BF16.F32.PACK_AB R32, R45, R8 ;  /* 0x000000082d20723e */ /* 0x000fe200000010ff */
[----:B------:R-:W-:Y:S01]  /*4540*/  FADD.FTZ R20, R40, R13 ;  /* 0x0000000d28147221 */ /* 0x000fe20000010000 */
[----:B------:R-:W4:Y:S01]  /*4550*/  MUFU.EX2 R47, R47 ;  /* 0x0000002f002f7308 */ /* 0x000f220000000800 */
[----:B-1----:R-:W-:-:S02]  /*4560*/  FADD.FTZ R11, R39, R10 ;  /* 0x0000000a270b7221 */ /* 0x002fc40000010000 */
[----:B------:R-:W-:-:S04]  /*4570*/  FADD.FTZ R13, R53, R20 ;  /* 0x00000014350d7221 */ /* 0x000fc80000010000 */
[----:B------:R-:W-:Y:S01]  /*4580*/  FADD.FTZ R8, R48, R13 ;  /* 0x0000000d30087221 */ /* 0x000fe20000010000 */
[----:B------:R-:W1:Y:S01]  /*4590*/  MUFU.EX2 R50, R50 ;  /* 0x0000003200327308 */ /* 0x000e620000000800 */
[----:B--2---:R-:W-:Y:S01]  /*45a0*/  FADD.FTZ R10, R46, R11 ;  /* 0x0000000b2e0a7221 */ /* 0x004fe20000010000 */
[----:B------:R-:W-:Y:S02]  /*45b0*/  F2FP.BF16.F32.PACK_AB R13, R38, R35 ;  /* 0x00000023260d723e */ /* 0x000fe400000010ff */
[----:B------:R-:W-:-:S04]  /*45c0*/  F2FP.BF16.F32.PACK_AB R15, R46, R39 ;  /* 0x000000272e0f723e */ /* 0x000fc800000010ff */
[----:B------:R-:W2:Y:S01]  /*45d0*/  MUFU.EX2 R51, R51 ;  /* 0x0000003300337308 */ /* 0x000ea20000000800 */
[----:B----4-:R-:W-:Y:S01]  /*45e0*/  FADD.FTZ R11, R47, R10 ;  /* 0x0000000a2f0b7221 */ /* 0x010fe20000010000 */
[----:B------:R4:W-:Y:S06]  /*45f0*/  STSM.16.M88.4 [R18], R12 ;  /* 0x0000000c12007844 */ /* 0x0009ec0000000200 */
[----:B------:R-:W5:Y:S01]  /*4600*/  MUFU.EX2 R54, R54 ;  /* 0x0000003600367308 */ /* 0x000f620000000800 */
[C---:B-1----:R-:W-:Y:S01]  /*4610*/  FADD.FTZ R10, R50.reuse, R11 ;  /* 0x0000000b320a7221 */ /* 0x042fe20000010000 */
[----:B------:R-:W-:-:S06]  /*4620*/  F2FP.BF16.F32.PACK_AB R33, R50, R47 ;  /* 0x0000002f3221723e */ /* 0x000fcc00000010ff */
[----:B------:R-:W1:Y:S01]  /*4630*/  MUFU.EX2 R4, R4 ;  /* 0x0000000400047308 */ /* 0x000e620000000800 */
[----:B--2---:R-:W-:-:S07]  /*4640*/  FADD.FTZ R11, R51, R10 ;  /* 0x0000000a330b7221 */ /* 0x004fce0000010000 */
[----:B------:R-:W2:Y:S01]  /*4650*/  MUFU.EX2 R67, R67 ;  /* 0x0000004300437308 */ /* 0x000ea20000000800 */
[C---:B-----5:R-:W-:Y:S01]  /*4660*/  FADD.FTZ R11, R54.reuse, R11 ;  /* 0x0000000b360b7221 */ /* 0x060fe20000010000 */
[----:B------:R-:W-:-:S05]  /*4670*/  F2FP.BF16.F32.PACK_AB R35, R54, R51 ;  /* 0x000000333623723e */ /* 0x000fca00000010ff */
[----:B------:R3:W-:Y:S01]  /*4680*/  STSM.16.M88.4 [R136+0x27800], R32 ;  /* 0x0278002088007844 */ /* 0x0007e20000000200 */
[----:B------:R-:W5:Y:S01]  /*4690*/  MUFU.EX2 R70, R70 ;  /* 0x0000004600467308 */ /* 0x000f620000000800 */
[----:B-1----:R-:W-:-:S07]  /*46a0*/  FADD.FTZ R6, R4, R11 ;  /* 0x0000000b04067221 */ /* 0x002fce0000010000 */
[----:B------:R-:W1:Y:S01]  /*46b0*/  MUFU.EX2 R61, R61 ;  /* 0x0000003d003d7308 */ /* 0x000e620000000800 */
[C---:B--2---:R-:W-:Y:S01]  /*46c0*/  FADD.FTZ R11, R67.reuse, R6 ;  /* 0x00000006430b7221 */ /* 0x044fe20000010000 */
[----:B------:R-:W-:-:S06]  /*46d0*/  F2FP.BF16.F32.PACK_AB R25, R67, R4 ;  /* 0x000000044319723e */ /* 0x000fcc00000010ff */
[----:B------:R-:W2:Y:S01]  /*46e0*/  MUFU.EX2 R71, R71 ;  /* 0x0000004700477308 */ /* 0x000ea20000000800 */
[----:B-----5:R-:W-:-:S07]  /*46f0*/  FADD.FTZ R6, R70, R11 ;  /* 0x0000000b46067221 */ /* 0x020fce0000010000 */
[----:B------:R-:W5:Y:S01]  /*4700*/  MUFU.EX2 R57, R57 ;  /* 0x0000003900397308 */ /* 0x000f620000000800 */
[C---:B-1----:R-:W-:Y:S01]  /*4710*/  FADD.FTZ R21, R61.reuse, R8 ;  /* 0x000000083d157221 */ /* 0x042fe20000010000 */
[----:B------:R-:W-:Y:S01]  /*4720*/  F2FP.BF16.F32.PACK_AB R26, R61, R48 ;  /* 0x000000303d1a723e */ /* 0x000fe200000010ff */
[----:B------:R-:W-:Y:S02]  /*4730*/  VIADD R8, R88, 0xfffffffe ;  /* 0xfffffffe58087836 */ /* 0x000fe40000000000 */
[----:B------:R-:W-:-:S03]  /*4740*/  FADD.FTZ R4, R44, R21 ;  /* 0x000000152c047221 */ /* 0x000fc60000010000 */
[----:B------:R-:W1:Y:S01]  /*4750*/  MUFU.EX2 R52, R52 ;  /* 0x0000003400347308 */ /* 0x000e620000000800 */
[C---:B--2---:R-:W-:Y:S01]  /*4760*/  F2FP.BF16.F32.PACK_AB R27, R71.reuse, R70 ;  /* 0x00000046471b723e */ /* 0x044fe200000010ff */
[----:B---3--:R-:W-:-:S04]  /*4770*/  FADD.FTZ R29, R71, R6 ;  /* 0x00000006471d7221 */ /* 0x008fc80000010000 */
[----:B------:R2:W-:Y:S02]  /*4780*/  STSM.16.M88.4 [R17], R24 ;  /* 0x0000001811007844 */ /* 0x0005e40000000200 */
[----:B------:R-:W3:Y:S01]  /*4790*/  MUFU.EX2 R65, R65 ;  /* 0x0000004100417308 */ /* 0x000ee20000000800 */
[C---:B-----5:R-:W-:Y:S01]  /*47a0*/  F2FP.BF16.F32.PACK_AB R44, R57.reuse, R44 ;  /* 0x0000002c392c723e */ /* 0x060fe200000010ff */
[----:B------:R-:W-:-:S06]  /*47b0*/  FADD.FTZ R21, R57, R4 ;  /* 0x0000000439157221 */ /* 0x000fcc0000010000 */
[----:B------:R-:W5:Y:S01]  /*47c0*/  MUFU.EX2 R74, R74 ;  /* 0x0000004a004a7308 */ /* 0x000f620000000800 */
[----:B-1----:R-:W-:-:S07]  /*47d0*/  FADD.FTZ R4, R52, R21 ;  /* 0x0000001534047221 */ /* 0x002fce0000010000 */
[----:B------:R-:W1:Y:S01]  /*47e0*/  MUFU.EX2 R75, R75 ;  /* 0x0000004b004b7308 */ /* 0x000e620000000800 */
[C---:B---3--:R-:W-:Y:S01]  /*47f0*/  F2FP.BF16.F32.PACK_AB R46, R65.reuse, R52 ;  /* 0x00000034412e723e */ /* 0x048fe200000010ff */
[----:B------:R-:W-:-:S06]  /*4800*/  FADD.FTZ R21, R65, R4 ;  /* 0x0000000441157221 */ /* 0x000fcc0000010000 */
[----:B------:R-:W3:Y:S01]  /*4810*/  MUFU.EX2 R78, R78 ;  /* 0x0000004e004e7308 */ /* 0x000ee20000000800 */
[----:B-----5:R-:W-:-:S07]  /*4820*/  FADD.FTZ R6, R74, R29 ;  /* 0x0000001d4a067221 */ /* 0x020fce0000010000 */
[----:B------:R-:W5:Y:S01]  /*4830*/  MUFU.EX2 R79, R79 ;  /* 0x0000004f004f7308 */ /* 0x000f620000000800 */
[C---:B-1----:R-:W-:Y:S01]  /*4840*/  F2FP.BF16.F32.PACK_AB R45, R75.reuse, R74 ;  /* 0x0000004a4b2d723e */ /* 0x042fe200000010ff */
[----:B------:R-:W-:-:S06]  /*4850*/  FADD.FTZ R29, R75, R6 ;  /* 0x000000064b1d7221 */ /* 0x000fcc0000010000 */
[----:B------:R-:W-:Y:S01]  /*4860*/  MUFU.EX2 R56, R56 ;  /* 0x0000003800387308 */ /* 0x000fe20000000800 */
[----:B---3--:R-:W-:-:S07]  /*4870*/  FADD.FTZ R6, R78, R29 ;  /* 0x0000001d4e067221 */ /* 0x008fce0000010000 */
[----:B------:R-:W4:Y:S01]  /*4880*/  MUFU.EX2 R69, R69 ;  /* 0x0000004500457308 */ /* 0x000f220000000800 */
[C---:B-----5:R-:W-:Y:S01]  /*4890*/  F2FP.BF16.F32.PACK_AB R47, R79.reuse, R78 ;  /* 0x0000004e4f2f723e */ /* 0x060fe200000010ff */
[----:B------:R-:W-:-:S04]  /*48a0*/  FADD.FTZ R29, R79, R6 ;  /* 0x000000064f1d7221 */ /* 0x000fc80000010000 */
[----:B------:R2:W-:Y:S02]  /*48b0*/  STSM.16.M88.4 [R22+0x6000], R44 ;  /* 0x0060002c16007844 */ /* 0x0005e40000000200 */
[----:B------:R-:W1:Y:S08]  /*48c0*/  MUFU.EX2 R60, R60 ;  /* 0x0000003c003c7308 */ /* 0x000e700000000800 */
[----:B------:R-:W3:Y:S01]  /*48d0*/  MUFU.EX2 R73, R73 ;  /* 0x0000004900497308 */ /* 0x000ee20000000800 */
[----:B----4-:R-:W-:Y:S01]  /*48e0*/  F2FP.BF16.F32.PACK_AB R12, R69, R56 ;  /* 0x00000038450c723e */ /* 0x010fe200000010ff */
[----:B------:R-:W-:-:S04]  /*48f0*/  FADD.FTZ R56, R56, R21 ;  /* 0x0000001538387221 */ /* 0x000fc80000010000 */
[----:B------:R-:W-:Y:S02]  /*4900*/  FADD.FTZ R69, R69, R56 ;  /* 0x0000003845457221 */ /* 0x000fe40000010000 */
[----:B------:R-:W-:Y:S02]  /*4910*/  MUFU.EX2 R82, R82 ;  /* 0x0000005200527308 */ /* 0x000fe40000000800 */
[----:B-1----:R-:W-:-:S06]  /*4920*/  FADD.FTZ R6, R60, R69 ;  /* 0x000000453c067221 */ /* 0x002fcc0000010000 */
[----:B------:R-:W1:Y:S01]  /*4930*/  MUFU.EX2 R83, R83 ;  /* 0x0000005300537308 */ /* 0x000e620000000800 */
[C---:B---3--:R-:W-:Y:S01]  /*4940*/  F2FP.BF16.F32.PACK_AB R14, R73.reuse, R60 ;  /* 0x0000003c490e723e */ /* 0x048fe200000010ff */
[----:B------:R-:W-:-:S06]  /*4950*/  FADD.FTZ R6, R73, R6 ;  /* 0x0000000649067221 */ /* 0x000fcc0000010000 */
[----:B------:R-:W3:Y:S08]  /*4960*/  MUFU.EX2 R86, R86 ;  /* 0x0000005600567308 */ /* 0x000ef00000000800 */
[----:B------:R-:W4:Y:S01]  /*4970*/  MUFU.EX2 R11, R64 ;  /* 0x00000040000b7308 */ /* 0x000f220000000800 */
[----:B-1----:R-:W-:Y:S01]  /*4980*/  F2FP.BF16.F32.PACK_AB R13, R83, R82 ;  /* 0x00000052530d723e */ /* 0x002fe200000010ff */
[----:B------:R-:W-:-:S04]  /*4990*/  FADD.FTZ R82, R82, R29 ;  /* 0x0000001d52527221 */ /* 0x000fc80000010000 */
[----:B------:R-:W-:-:S04]  /*49a0*/  FADD.FTZ R83, R83, R82 ;  /* 0x0000005253537221 */ /* 0x000fc80000010000 */
[----:B---3--:R-:W-:Y:S01]  /*49b0*/  FADD.FTZ R4, R86, R83 ;  /* 0x0000005356047221 */ /* 0x008fe20000010000 */
[----:B----4-:R-:W-:-:S03]  /*49c0*/  F2FP.BF16.F32.PACK_AB R15, R11, R86 ;  /* 0x000000560b0f723e */ /* 0x010fc600000010ff */
[----:B------:R-:W-:Y:S02]  /*49d0*/  FADD.FTZ R4, R11, R4 ;  /* 0x000000040b047221 */ /* 0x000fe40000010000 */
[----:B------:R2:W-:Y:S01]  /*49e0*/  STSM.16.M88.4 [R18+0x6000], R12 ;  /* 0x0060000c12007844 */ /* 0x0005e20000000200 */
[----:B------:R1:W-:Y:S06]  /*49f0*/  MEMBAR.ALL.CTA ;  /* 0x0000000000007992 */ /* 0x0003ec0000008000 */
[----:B-1----:R-:W1:Y:S02]  /*4a00*/  FENCE.VIEW.ASYNC.S ;  /* 0x00000000000073c6 */ /* 0x002e640000000000 */
[----:B-1----:R-:W-:Y:S01]  /*4a10*/  NOP ;  /* 0x0000000000007918 */ /* 0x002fe20000000000 */
[----:B------:R-:W-:Y:S05]  /*4a20*/  @P2 BRA `(.L_x_678) ;  /* 0x0000000000442947 */ /* 0x000fea0003800000 */
        /* <DEDUP_REMOVED lines=10> */
.L_x_679:
[----:B------:R-:W-:-:S11]  /*4ad0*/  UISETP.NE.AND UP1, UPT, UR7, 0x1, UPT ;  /* 0x000000010700788c */ /* 0x000fd6000bf25270 */
[----:B------:R-:W-:Y:S02]  /*4ae0*/  @UP1 ULDC.64 UR10, c[0x0][0x9e8] ;  /* 0x00027a00000a1ab9 */ /* 0x000fe40000000a00 */
[----:B------:R-:W-:-:S04]  /*4af0*/  UIMAD.WIDE.U32 UR14, UR18, UR10, URZ ;  /* 0x0000000a120e72a5 */ /* 0x000fc8000f8e003f */
[----:B------:R-:W-:-:S12]  /*4b00*/  @UP1 USHF.R.U32.HI UR18, URZ, UR11, UR15 ;  /* 0x0000000b3f121299 */ /* 0x000fd8000801160f */
.L_x_680:
[----:B------:R-:W-:-:S04]  /*4b10*/  UIMAD UR7, UR18, UR7, UR7 ;  /* 0x00000007120772a4 */ /* 0x000fc8000f8e0207 */
[----:B------:R-:W-:-:S04]  /*4b20*/  UISETP.LT.AND UP1, UPT, UR6, UR7, UPT ;  /* 0x000000070600728c */ /* 0x000fc8000bf21270 */
[----:B------:R-:W-:-:S12]  /*4b30*/  USEL UR6, UR6, UR7, UP1 ;  /* 0x0000000706067287 */ /* 0x000fd80008800000 */
.L_x_678:
[----:B------:R-:W-:Y:S01]  /*4b40*/  USHF.R.S32.HI UR7, URZ, 0x1f, UR6 ;  /* 0x0000001f3f077899 */ /* 0x000fe20008011406 */
[----:B------:R-:W-:Y:S02]  /*4b50*/  CS2R R134, SRZ ;  /* 0x0000000000867805 */ /* 0x000fe4000001ff00 */
[----:B------:R-:W-:Y:S02]  /*4b60*/  CS2R R132, SRZ ;  /* 0x0000000000847805 */ /* 0x000fe4000001ff00 */
[----:B------:R-:W-:Y:S01]  /*4b70*/  CS2R R130, SRZ ;  /* 0x0000000000827805 */ /* 0x000fe2000001ff00 */
[----:B------:R-:W-:Y:S01]  /*4b80*/  ULEA.HI UR7, UR7, UR6, URZ, 0x7 ;  /* 0x0000000607077291 */ /* 0x000fe2000f8f383f */
[----:B------:R-:W-:Y:S02]  /*4b90*/  CS2R R128, SRZ ;  /* 0x0000000000807805 */ /* 0x000fe4000001ff00 */
[----:B------:R-:W-:Y:S02]  /*4ba0*/  CS2R R126, SRZ ;  /* 0x00000000007e7805 */ /* 0x000fe4000001ff00 */
[----:B------:R-:W-:Y:S01]  /*4bb0*/  CS2R R124, SRZ ;  /* 0x00000000007c7805 */ /* 0x000fe2000001ff00 */
[----:B------:R-:W-:Y:S01]  /*4bc0*/  USHF.R.S32.HI UR7, URZ, 0x7, UR7 ;  /* 0x000000073f077899 */ /* 0x000fe20008011407 */
[----:B------:R-:W-:-:S02]  /*4bd0*/  CS2R R122, SRZ ;  /* 0x00000000007a7805 */ /* 0x000fc4000001ff00 */
[----:B------:R-:W-:Y:S02]  /*4be0*/  CS2R R120, SRZ ;  /* 0x0000000000787805 */ /* 0x000fe4000001ff00 */
[----:B------:R-:W-:Y:S01]  /*4bf0*/  CS2R R118, SRZ ;  /* 0x0000000000767805 */ /* 0x000fe2000001ff00 */
[----:B------:R-:W-:Y:S01]  /*4c00*/  UISETP.LT.AND UP1, UPT, UR40, UR7, UPT ;  /* 0x000000072800728c */ /* 0x000fe2000bf21270 */
[----:B------:R-:W-:Y:S02]  /*4c10*/  CS2R R116, SRZ ;  /* 0x0000000000747805 */ /* 0x000fe4000001ff00 */
[----:B------:R-:W-:Y:S02]  /*4c20*/  CS2R R114, SRZ ;  /* 0x0000000000727805 */ /* 0x000fe4000001ff00 */
[----:B------:R-:W-:Y:S01]  /*4c30*/  CS2R R112, SRZ ;  /* 0x0000000000707805 */ /* 0x000fe2000001ff00 */
[----:B------:R-:W-:Y:S01]  /*4c40*/  USEL UR58, UR40, UR7, !UP1 ;  /* 0x00000007283a7287 */ /* 0x000fe2000c800000 */
[----:B------:R-:W-:-:S02]  /*4c50*/  CS2R R110, SRZ ;  /* 0x00000000006e7805 */ /* 0x000fc4000001ff00 */
[----:B------:R-:W-:Y:S02]  /*4c60*/  CS2R R108, SRZ ;  /* 0x00000000006c7805 */ /* 0x000fe4000001ff00 */
[----:B------:R-:W-:Y:S02]  /*4c70*/  CS2R R106, SRZ ;  /* 0x00000000006a7805 */ /* 0x000fe4000001ff00 */
[----:B------:R-:W-:Y:S02]  /*4c80*/  CS2R R104, SRZ ;  /* 0x0000000000687805 */ /* 0x000fe4000001ff00 */
[----:B------:R-:W-:Y:S02]  /*4c90*/  CS2R R102, SRZ ;  /* 0x0000000000667805 */ /* 0x000fe4000001ff00 */
[----:B------:R-:W-:Y:S02]  /*4ca0*/  ISETP.GE.AND P2, PT, R8, UR58, PT ;  /* 0x0000003a08007c0c */ /* 0x000fe4000bf46270 */
[----:B------:R-:W-:-:S02]  /*4cb0*/  CS2R R100, SRZ ;  /* 0x0000000000647805 */ /* 0x000fc4000001ff00 */
[----:B------:R-:W-:Y:S02]  /*4cc0*/  CS2R R98, SRZ ;  /* 0x0000000000627805 */ /* 0x000fe4000001ff00 */
[----:B------:R-:W-:Y:S02]  /*4cd0*/  CS2R R96, SRZ ;  /* 0x0000000000607805 */ /* 0x000fe4000001ff00 */
[----:B------:R-:W-:Y:S02]  /*4ce0*/  CS2R R94, SRZ ;  /* 0x00000000005e7805 */ /* 0x000fe4000001ff00 */
[----:B------:R-:W-:Y:S02]  /*4cf0*/  CS2R R92, SRZ ;  /* 0x00000000005c7805 */ /* 0x000fe4000001ff00 */
[----:B------:R-:W-:Y:S02]  /*4d00*/  CS2R R90, SRZ ;  /* 0x00000000005a7805 */ /* 0x000fe4000001ff00 */
[----:B------:R-:W-:Y:S01]  /*4d10*/  CS2R R88, SRZ ;  /* 0x0000000000587805 */ /* 0x000fe2000001ff00 */
[----:B------:R-:W-:Y:S06]  /*4d20*/  @!P2 BRA `(.L_x_681) ;  /* 0x000000300040a947 */ /* 0x000fec0003800000 */
[----:B------:R-:W-:Y:S01]  /*4d30*/  IMAD.IADD R21, R0, 0x1, R5 ;  /* 0x0000000100157824 */ /* 0x000fe200078e0205 */
[----:B------:R-:W-:Y:S01]  /*4d40*/  ULDC UR34, c[0x0][0x9e4] ;  /* 0x0002790000227ab9 */ /* 0x000fe20000000800 */
[----:B------:R-:W-:Y:S01]  /*4d50*/  IMAD.MOV.U32 R135, RZ, RZ, RZ ;  /* 0x000000ffff877224 */ /* 0x000fe200078e00ff */
[----:B------:R-:W-:Y:S01]  /*4d60*/  ULDC UR35, c[0x0][0x9dc] ;  /* 0x0002770000237ab9 */ /* 0x000fe20000000800 */
[----:B------:R-:W-:Y:S01]  /*4d70*/  ULDC UR55, c[0x0][0x288] ;  /* 0x0000a20000377ab9 */ /* 0x000fe20000000800 */
[----:B------:R-:W-:Y:S01]  /*4d80*/  ULDC UR33, c[0x0][0x988] ;  /* 0x0002620000217ab9 */ /* 0x000fe20000000800 */
[----:B------:R-:W-:-:S05]  /*4d90*/  ULDC UR54, c[0x0][0x9e0] ;  /* 0x0002780000367ab9 */ /* 0x000fca0000000800 */
.L_x_698:
[----:B------:R-:W-:Y:S01]  /*4da0*/  UIADD3 UR57, UR36, 0x1, URZ ;  /* 0x0000000124397890 */ /* 0x000fe2000fffe03f */
[----:B------:R-:W-:-:S03]  /*4db0*/  ISETP.NE.AND P3, PT, RZ, UR45, PT ;  /* 0x0000002dff007c0c */ /* 0x000fc6000bf65270 */
[----:B------:R-:W-:-:S04]  /*4dc0*/  UISETP.NE.AND UP1, UPT, UR57, 0x2, UPT ;  /* 0x000000023900788c */ /* 0x000fc8000bf25270 */
[----:B------:R-:W-:Y:S02]  /*4dd0*/  USEL UR56, URZ, 0x1, UP1 ;  /* 0x000000013f387887 */ /* 0x000fe40008800000 */
[----:B------:R-:W-:Y:S02]  /*4de0*/  USEL UR57, UR57, URZ, UP1 ;  /* 0x0000003f39397287 */ /* 0x000fe40008800000 */
[----:B------:R-:W-:Y:S02]  /*4df0*/  ULOP3.LUT UR56, UR49, UR56, URZ, 0x3c, !UPT ;  /* 0x0000003831387292 */ /* 0x000fe4000f8e3c3f */
[----:B----4-:R-:W-:Y:S10]  /*4e00*/  @P3 BRA `(.L_x_682) ;  /* 0x00000000002c3947 */ /* 0x010ff40003800000 */
[----:B------:R-:W-:Y:S05]  /*4e10*/  @!P0 BRA `(.L_x_683) ;  /* 0x0000000000048947 */ /* 0x000fea0003800000 */
[----:B------:R-:W-:Y:S01]  /*4e20*/  BPT.TRAP 0x1 ;  /* 0x000000040000795c */ /* 0x000fe20000300000 */
.L_x_683:
[----:B------:R-:W-:Y:S01]  /*4e30*/  ULEA UR6, UR57, UR39, 0x3 ;  /* 0x0000002739067291 */ /* 0x000fe2000f8e183f */
[----:B------:R-:W-:-:S05]  /*4e40*/  IMAD.U32 R10, RZ, RZ, UR56 ;  /* 0x00000038ff0a7e24 */ /* 0x000fca000f8e00ff */
[----:B------:R-:W-:-:S04]  /*4e50*/  SHF.L.U32 R10, R10, 0x1f, RZ ;  /* 0x0000001f0a0a7819 */ /* 0x000fc800000006ff */
[----:B------:R1:W3:Y:S01]  /*4e60*/  SYNCS.PHASECHK.TRANS64.TRYWAIT P2, [UR6+0x2d830], R10 ;  /* 0x02d8300aff0075a7 */ /* 0x0002e20008040146 */
[----:B------:R-:W-:Y:S05]  /*4e70*/  @!P0 BRA `(.L_x_684) ;  /* 0x0000000000048947 */ /* 0x000fea0003800000 */
[----:B------:R-:W-:Y:S01]  /*4e80*/  BPT.TRAP 0x1 ;  /* 0x000000040000795c */ /* 0x000fe20000300000 */
.L_x_684:
[----:B---3--:R-:W-:Y:S05]  /*4e90*/  @P2 BRA `(.L_x_682) ;  /* 0x0000000000082947 */ /* 0x008fea0003800000 */
[----:B------:R-:W3:Y:S02]  /*4ea0*/  SYNCS.PHASECHK.TRANS64.TRYWAIT P2, [UR6+0x2d830], R10 ;  /* 0x02d8300aff0075a7 */ /* 0x000ee40008040146 */
[----:B---3--:R-:W-:Y:S05]  /*4eb0*/  @!P2 BRA `(.L_x_685) ;  /* 0x000000cc00f8a947 */ /* 0x008fea0003800000 */
.L_x_682:
[----:B-1-3--:R-:W-:Y:S01]  /*4ec0*/  VIADD R10, R16, 0x8 ;  /* 0x00000008100a7836 */ /* 0x00afe20000000000 */
[----:B------:R-:W-:Y:S01]  /*4ed0*/  UIMAD UR6, UR57, 0x600, UR32 ;  /* 0x00000600390678a4 */ /* 0x000fe2000f8e0220 */
[----:B------:R-:W-:Y:S01]  /*4ee0*/  UMOV UR7, 0x80000020 ;  /* 0x8000002000077882 */ /* 0x000fe20000000000 */
[----:B------:R-:W-:Y:S02]  /*4ef0*/  UMOV UR11, 0x80000020 ;  /* 0x80000020000b7882 */ /* 0x000fe40000000000 */
[----:B------:R1:W-:Y:S01]  /*4f00*/  BAR.SYNC.DEFER_BLOCKING R10, 0x100 ;  /* 0x0004000a0000751d */ /* 0x0003e20000010000 */
[----:B------:R-:W-:Y:S02]  /*4f10*/  UIADD3 UR10, UR6, 0x2, URZ ;  /* 0x00000002060a7890 */ /* 0x000fe4000fffe03f */
[----:B------:R-:W-:Y:S02]  /*4f20*/  UIADD3 UR14, UR6, 0x200, URZ ;  /* 0x00000200060e7890 */ /* 0x000fe4000fffe03f */
[----:B------:R-:W-:Y:S01]  /*4f30*/  UIADD3 UR18, UR6, 0x202, URZ ;  /* 0x0000020206127890 */ /* 0x000fe2000fffe03f */
[----:B------:R-:W-:Y:S01]  /*4f40*/  UMOV UR15, 0x80000020 ;  /* 0x80000020000f7882 */ /* 0x000fe20000000000 */
[----:B------:R-:W-:Y:S01]  /*4f50*/  UMOV UR19, 0x80000020 ;  /* 0x8000002000137882 */ /* 0x000fe20000000000 */
[----:B------:R-:W-:Y:S01]  /*4f60*/  UIADD3 UR22, UR6, 0x400, URZ ;  /* 0x0000040006167890 */ /* 0x000fe2000fffe03f */
[----:B------:R-:W-:Y:S01]  /*4f70*/  UMOV UR23, 0x80000020 ;  /* 0x8000002000177882 */ /* 0x000fe20000000000 */
[----:B------:R-:W-:Y:S01]  /*4f80*/  UIADD3 UR26, UR6, 0x402, URZ ;  /* 0x00000402061a7890 */ /* 0x000fe2000fffe03f */
[----:B------:R-:W-:Y:S01]  /*4f90*/  UMOV UR27, 0x80000020 ;  /* 0x80000020001b7882 */ /* 0x000fe20000000000 */
[----:B--2---:R-:W-:-:S06]  /*4fa0*/  WARPGROUP.ARRIVE ;  /* 0x00000000000079c5 */ /* 0x004fcc0000000000 */
[----:B------:R-:W-:Y:S03]  /*4fb0*/  HGMMA.64x128x16.F32.BF16 R24, gdesc[UR4], RZ, !UPT, gsb0 ;  /* 0x01e00000041879f0 */ /* 0x000fe6000c0018ff */
        /* <DEDUP_REMOVED lines=16> */
[----:B-1----:R-:W-:Y:S05]  /*50c0*/  @P3 BRA `(.L_x_686) ;  /* 0x00000000002c3947 */ /* 0x002fea0003800000 */
[----:B------:R-:W-:Y:S05]  /*50d0*/  @!P0 BRA `(.L_x_687) ;  /* 0x0000000000048947 */ /* 0x000fea0003800000 */
[----:B------:R-:W-:Y:S01]  /*50e0*/  BPT.TRAP 0x1 ;  /* 0x000000040000795c */ /* 0x000fe20000300000 */
.L_x_687:
[----:B------:R-:W-:Y:S01]  /*50f0*/  ULEA UR6, UR36, UR39, 0x3 ;  /* 0x0000002724067291 */ /* 0x000fe2000f8e183f */
[----:B------:R-:W-:-:S05]  /*5100*/  IMAD.U32 R10, RZ, RZ, UR49 ;  /* 0x00000031ff0a7e24 */ /* 0x000fca000f8e00ff */
[----:B------:R-:W-:-:S04]  /*5110*/  SHF.L.U32 R10, R10, 0x1f, RZ ;  /* 0x0000001f0a0a7819 */ /* 0x000fc800000006ff */
[----:B------:R1:W2:Y:S01]  /*5120*/  SYNCS.PHASECHK.TRANS64.TRYWAIT P2, [UR6+0x2d850], R10 ;  /* 0x02d8500aff0075a7 */ /* 0x0002a20008040146 */
[----:B------:R-:W-:Y:S05]  /*5130*/  @!P0 BRA `(.L_x_688) ;  /* 0x0000000000048947 */ /* 0x000fea0003800000 */
[----:B------:R-:W-:Y:S01]  /*5140*/  BPT.TRAP 0x1 ;  /* 0x000000040000795c */ /* 0x000fe20000300000 */
.L_x_688:
[----:B--2---:R-:W-:Y:S05]  /*5150*/  @P2 BRA `(.L_x_686) ;  /* 0x0000000000082947 */ /* 0x004fea0003800000 */
[----:B------:R-:W2:Y:S02]  /*5160*/  SYNCS.PHASECHK.TRANS64.TRYWAIT P2, [UR6+0x2d850], R10 ;  /* 0x02d8500aff0075a7 */ /* 0x000ea40008040146 */
[----:B--2---:R-:W-:Y:S05]  /*5170*/  @!P2 BRA `(.L_x_689) ;  /* 0x000000cc0060a947 */ /* 0x004fea0003800000 */
.L_x_686:
[----:B------:R-:W-:Y:S01]  /*5180*/  UIADD3 UR6, UR39, 0x400, URZ ;  /* 0x0000040027067890 */ /* 0x000fe2000fffe03f */
[----:B------:R-:W-:Y:S01]  /*5190*/  WARPGROUP.ARRIVE ;  /* 0x00000000000079c5 */ /* 0x000fe20000000000 */
[----:B------:R-:W-:Y:S01]  /*51a0*/  ULEA UR7, UR52, UR39, 0xd ;  /* 0x0000002734077291 */ /* 0x000fe2000f8e683f */
[----:B------:R-:W3:Y:S01]  /*51b0*/  LDC R13, c[0x0][0x2e0] ;  /* 0x0000b800ff0d7b82 */ /* 0x000ee20000000800 */
[----:B------:R-:W-:Y:S01]  /*51c0*/  USHF.R.U32.HI UR6, URZ, 0x4, UR6 ;  /* 0x000000043f067899 */ /* 0x000fe20008011606 */
[----:B------:R-:W-:Y:S01]  /*51d0*/  IMAD.SHL.U32 R20, R8, 0x80, RZ ;  /* 0x0000008008147824 */ /* 0x000fe200078e00ff */
[----:B------:R-:W-:Y:S01]  /*51e0*/  UIADD3 UR7, UR7, 0x21800, URZ ;  /* 0x0002180007077890 */ /* 0x000fe2000fffe03f */
[----:B--2---:R-:W-:Y:S01]  /*51f0*/  IMAD.U32 R11, RZ, RZ, UR57 ;  /* 0x00000039ff0b7e24 */ /* 0x004fe2000f8e00ff */
[----:B------:R-:W-:Y:S01]  /*5200*/  ULOP3.LUT UR6, UR6, 0x3fff, URZ, 0xc0, !UPT ;  /* 0x00003fff06067892 */ /* 0x000fe2000f8ec03f */
[----:B-1----:R-:W-:Y:S01]  /*5210*/  VIADD R10, R16, 0x9 ;  /* 0x00000009100a7836 */ /* 0x002fe20000000000 */
[----:B------:R-:W-:Y:S01]  /*5220*/  USHF.R.U32.HI UR7, URZ, 0x4, UR7 ;  /* 0x000000043f077899 */ /* 0x000fe20008011607 */
[----:B------:R-:W-:Y:S01]  /*5230*/  IADD3 R12, -R20, 0x1, RZ ;  /* 0x00000001140c7810 */ /* 0x000fe20007ffe1ff */
[----:B------:R-:W-:Y:S01]  /*5240*/  ULOP3.LUT UR10, UR6, 0x2000000, URZ, 0xfc, !UPT ;  /* 0x02000000060a7892 */ /* 0x000fe2000f8efc3f */
[----:B------:R-:W-:Y:S01]  /*5250*/  ISETP.GE.U32.AND P2, PT, R2, 0x180, PT ;  /* 0x000001800200780c */ /* 0x000fe20003f46070 */
[----:B------:R-:W-:Y:S01]  /*5260*/  ULOP3.LUT UR6, UR7, 0x3fff, URZ, 0xc0, !UPT ;  /* 0x00003fff07067892 */ /* 0x000fe2000f8ec03f */
[----:B------:R-:W-:Y:S01]  /*5270*/  @!P1 LEA R11, R11, UR39, 0x3 ;  /* 0x000000270b0b9c11 */ /* 0x000fe2000f8e18ff */
[----:B------:R-:W-:-:S02]  /*5280*/  UIMAD UR7, UR36, 0x600, UR10 ;  /* 0x00000600240778a4 */ /* 0x000fc4000f8e020a */
[----:B------:R-:W-:Y:S01]  /*5290*/  ULOP3.LUT UR6, UR6, 0x10000, URZ, 0xfc, !UPT ;  /* 0x0001000006067892 */ /* 0x000fe2000f8efc3f */
[----:B------:R-:W-:Y:S01]  /*52a0*/  UMOV UR31, 0x80000020 ;  /* 0x80000020001f7882 */ /* 0x000fe20000000000 */
[----:B------:R-:W-:Y:S01]  /*52b0*/  UMOV UR29, 0x40000040 ;  /* 0x40000040001d7882 */ /* 0x000fe20000000000 */
[----:B------:R-:W-:Y:S02]  /*52c0*/  @!P1 VIADD R11, R11, 0x2d840 ;  /* 0x0002d8400b0b9836 */ /* 0x000fe40000000000 */
[----:B------:R-:W-:Y:S02]  /*52d0*/  UMOV UR30, UR7 ;  /* 0x00000007001e7c82 */ /* 0x000fe40008000000 */
[----:B------:R-:W-:Y:S02]  /*52e0*/  UMOV UR28, UR6 ;  /* 0x00000006001c7c82 */ /* 0x000fe40008000000 */
[----:B------:R-:W-:Y:S01]  /*52f0*/  HGMMA.64x96x16.F32.BF16 R88, gdesc[UR28].tnspB, R88, gsb0 ;  /* 0x416000001c5879f0 */ /* 0x000fe20008001858 */
[----:B------:R-:W-:Y:S01]  /*5300*/  UIADD3 UR30, UR7, 0x40, URZ ;  /* 0x00000040071e7890 */ /* 0x000fe2000fffe03f */
[----:B---3--:R-:W-:Y:S01]  /*5310*/  IMAD R13, R13, UR47, R12 ;  /* 0x0000002f0d0d7c24 */ /* 0x008fe2000f8e020c */
[----:B------:R-:W-:Y:S01]  /*5320*/  UIADD3 UR28, UR6, 0x2, URZ ;  /* 0x00000002061c7890 */ /* 0x000fe2000fffe03f */
[----:B------:R-:W-:Y:S01]  /*5330*/  SEL R12, R10, 0x9, !P2 ;  /* 0x000000090a0c7807 */ /* 0x000fe20005000000 */
[----:B------:R-:W-:Y:S01]  /*5340*/  UMOV UR31, 0x80000020 ;  /* 0x80000020001f7882 */ /* 0x000fe20000000000 */
[----:B------:R-:W-:Y:S01]  /*5350*/  UMOV UR29, 0x40000040 ;  /* 0x40000040001d7882 */ /* 0x000fe20000000000 */
[----:B------:R-:W-:Y:S01]  /*5360*/  PLOP3.LUT P2, PT, PT, PT, UP0, 0x40, 0x0 ;  /* 0x000000000000781c */ /* 0x000fe20003f4e808 */
[----:B------:R-:W-:Y:S01]  /*5370*/  VIADD R10, R13, -UR55 ;  /* 0x800000370d0a7c36 */ /* 0x000fe20008000000 */
[----:B------:R-:W-:-:S03]  /*5380*/  @!P1 PRMT R11, RZ, 0x654, R11 ;  /* 0x00000654ff0b9816 */ /* 0x000fc6000000000b */
[----:B------:R-:W-:-:S04]  /*5390*/  IMAD R10, R19, -0x2, R10 ;  /* 0xfffffffe130a7824 */ /* 0x000fc800078e020a */
[----:B------:R-:W-:Y:S01]  /*53a0*/  VIADD R15, R10, UR54 ;  /* 0x000000360a0f7c36 */ /* 0x000fe20008000000 */
        /* <DEDUP_REMOVED lines=42> */
[----:B------:R-:W-:-:S06]  /*5650*/  ULOP3.LUT UR6, URZ, UR35, URZ, 0x33, !UPT ;  /* 0x000000233f067292 */ /* 0x000fcc000f8e333f */
[----:B------:R-:W-:-:S04]  /*5660*/  VIADD R14, R10, UR6 ;  /* 0x000000060a0e7c36 */ /* 0x000fc80008000000 */
[----:B------:R-:W-:Y:S01]  /*5670*/  IMAD.IADD R10, R0, 0x1, R14 ;  /* 0x00000001000a7824 */ /* 0x000fe200078e020e */
[----:B------:R-:W-:Y:S02]  /*5680*/  WARPGROUP.DEPBAR.LE gsb0, 0x0 ;  /* 0x00008000000079c5 */ /* 0x000fe40000010000 */
[----:B------:R-:W-:-:S06]  /*5690*/  WARPGROUP.ARRIVE ;  /* 0x00000000000079c5 */ /* 0x000fcc0000000000 */
[----:B------:R-:W-:Y:S03]  /*56a0*/  HGMMA.64x96x16.F32.BF16 R88, gdesc[UR28].tnspB, R88, gsb0 ;  /* 0x416000001c5879f0 */ /* 0x000fe60008001858 */
[----:B------:R-:W-:Y:S02]  /*56b0*/  WARPGROUP.DEPBAR.LE gsb0, 0x0 ;  /* 0x00008000000079c5 */ /* 0x000fe40000010000 */
[----:B------:R1:W-:Y:S06]  /*56c0*/  BAR.ARV R12, 0x100 ;  /* 0x0004000c0000751d */ /* 0x0003ec0000002000 */
[----:B------:R2:W-:Y:S02]  /*56d0*/  @!P1 SYNCS.ARRIVE.TRANS64.RED.A1T0 RZ, [R11+URZ], RZ ;  /* 0x000000ff0bff99a7 */ /* 0x0005e4000810043f */
[----:B--2---:R-:W-:Y:S01]  /*56e0*/  IMAD.IADD R11, R0, 0x1, R15 ;  /* 0x00000001000b7824 */ /* 0x004fe200078e020f */
[----:B-1----:R-:W-:Y:S06]  /*56f0*/  @P2 BRA `(.L_x_690) ;  /* 0x00000000005c2947 */ /* 0x002fec0003800000 */
[----:B------:R-:W-:Y:S01]  /*5700*/  ISETP.GT.AND P2, PT, R21, -0x1, PT ;  /* 0xffffffff1500780c */ /* 0x000fe20003f44270 */
[----:B------:R-:W-:-:S12]  /*5710*/  BSSY B0, `(.L_x_691) ;  /* 0x0000011000007945 */ /* 0x000fd80003800000 */
[----:B------:R-:W-:Y:S05]  /*5720*/  @P2 BRA `(.L_x_692) ;  /* 0x0000000000202947 */ /* 0x000fea0003800000 */
[----:B------:R-:W-:Y:S01]  /*5730*/  IMAD.U32 R142, RZ, RZ, UR34 ;  /* 0x00000022ff8e7e24 */ /* 0x000fe2000f8e00ff */
[----:B------:R-:W-:-:S04]  /*5740*/  LOP3.LUT R139, RZ, R21, RZ, 0x33, !PT ;  /* 0x00000015ff8b7212 */ /* 0x000fc800078e33ff */
[----:B------:R-:W-:-:S13]  /*5750*/  ISETP.NE.AND P2, PT, R142, 0x1, PT ;  /* 0x000000018e00780c */ /* 0x000fda0003f45270 */
[----:B------:R-:W1:Y:S02]  /*5760*/  @P2 LDC.64 R12, c[0x0][0x9e8] ;  /* 0x00027a00ff0c2b82 */ /* 0x000e640000000a00 */
[----:B-1----:R-:W-:-:S05]  /*5770*/  @P2 IMAD.HI.U32 R12, R139, R12, RZ ;  /* 0x0000000c8b0c2227 */ /* 0x002fca00078e00ff */
[----:B------:R-:W-:-:S04]  /*5780*/  @P2 SHF.R.U32.HI R139, RZ, R13, R12 ;  /* 0x0000000dff8b2219 */ /* 0x000fc8000001160c */
[----:B------:R-:W-:Y:S01]  /*5790*/  LOP3.LUT R139, RZ, R139, RZ, 0x33, !PT ;  /* 0x0000008bff8b7212 */ /* 0x000fe200078e33ff */
[----:B------:R-:W-:Y:S06]  /*57a0*/  BRA `(.L_x_693) ;  /* 0x00000000001c7947 */ /* 0x000fec0003800000 */
.L_x_692:
[----:B------:R-:W-:-:S05]  /*57b0*/  IMAD.U32 R142, RZ, RZ, UR34 ;  /* 0x00000022ff8e7e24 */ /* 0x000fca000f8e00ff */
[----:B------:R-:W-:-:S13]  /*57c0*/  ISETP.NE.AND P2, PT, R142, 0x1, PT ;  /* 0x000000018e00780c */ /* 0x000fda0003f45270 */
[----:B------:R-:W1:Y:S01]  /*57d0*/  @P2 LDC.64 R12, c[0x0][0x9e8] ;  /* 0x00027a00ff0c2b82 */ /* 0x000e620000000a00 */
[----:B------:R-:W-:-:S04]  /*57e0*/  @P2 IMAD.IADD R139, R0, 0x1, R5 ;  /* 0x00000001008b2824 */ /* 0x000fc800078e0205 */
[----:B-1----:R-:W-:-:S04]  /*57f0*/  @P2 IMAD.HI.U32 R12, R139, R12, RZ ;  /* 0x0000000c8b0c2227 */ /* 0x002fc800078e00ff */
[----:B------:R-:W-:Y:S01]  /*5800*/  IMAD.MOV.U32 R139, RZ, RZ, R21 ;  /* 0x000000ffff8b7224 */ /* 0x000fe200078e0015 */
[----:B------:R-:W-:-:S07]  /*5810*/  @P2 SHF.R.U32.HI R139, RZ, R13, R12 ;  /* 0x0000000dff8b2219 */ /* 0x000fce000001160c */
.L_x_693:
[----:B------:R-:W-:Y:S05]  /*5820*/  BSYNC B0 ;  /* 0x0000000000007941 */ /* 0x000fea0003800000 */
.L_x_691:
[----:B------:R-:W-:-:S04]  /*5830*/  IMAD R12, R139, R142, -R20 ;  /* 0x0000008e8b0c7224 */ /* 0x000fc800078e0a14 */
[----:B------:R-:W-:-:S05]  /*5840*/  IMAD R12, R19, -0x2, R12 ;  /* 0xfffffffe130c7824 */ /* 0x000fca00078e020c */
[----:B------:R-:W-:Y:S02]  /*5850*/  VIADDMNMX R11, R12, R142, R11, PT ;  /* 0x0000008e0c0b7246 */ /* 0x000fe4000380010b */
[----:B------:R-:W-:-:S07]  /*5860*/  VIMNMX R10, R10, R12, !PT ;  /* 0x0000000c0a0a7248 */ /* 0x000fce0007fe0100 */
.L_x_690:
[----:B------:R-:W-:Y:S01]  /*5870*/  ISETP.GT.AND P2, PT, R8, -0x1, PT ;  /* 0xffffffff0800780c */ /* 0x000fe20003f44270 */
[C---:B------:R-:W-:Y:S02]  /*5880*/  IMAD.IADD R15, R3.reuse, 0x1, R15 ;  /* 0x00000001030f7824 */ /* 0x040fe400078e020f */
[----:B------:R-:W-:Y:S01]  /*5890*/  IMAD.IADD R14, R3, 0x1, R14 ;  /* 0x00000001030e7824 */ /* 0x000fe200078e020e */
[C---:B------:R-:W-:Y:S02]  /*58a0*/  ISETP.GT.AND P5, PT, R10.reuse, RZ, P2 ;  /* 0x000000ff0a00720c */ /* 0x040fe400017a4270 */
[C---:B------:R-:W-:Y:S02]  /*58b0*/  ISETP.GT.AND P4, PT, R10.reuse, 0x1, P2 ;  /* 0x000000010a00780c */ /* 0x040fe40001784270 */
[----:B------:R-:W-:Y:S02]  /*58c0*/  ISETP.LT.OR P5, PT, R11, 0x1, P5 ;  /* 0x000000010b00780c */ /* 0x000fe40002fa1670 */
[----:B------:R-:W-:-:S02]  /*58d0*/  ISETP.GT.AND P6, PT, R10, 0x8, P2 ;  /* 0x000000080a00780c */ /* 0x000fc400017c4270 */
[----:B------:R-:W-:Y:S02]  /*58e0*/  FSEL R24, R24, -INF , !P5 ;  /* 0xff80000018187808 */ /* 0x000fe40006800000 */
[C---:B------:R-:W-:Y:S02]  /*58f0*/  ISETP.GT.AND P5, PT, R10.reuse, 0x10, P2 ;  /* 0x000000100a00780c */ /* 0x040fe400017a4270 */
[----:B------:R-:W-:Y:S02]  /*5900*/  ISETP.GT.AND P3, PT, R10, 0x9, P2 ;  /* 0x000000090a00780c */ /* 0x000fe40001764270 */
[C---:B------:R-:W-:Y:S02]  /*5910*/  ISETP.LT.OR P5, PT, R11.reuse, 0x11, P5 ;  /* 0x000000110b00780c */ /* 0x040fe40002fa1670 */
[----:B------:R-:W-:Y:S02]  /*5920*/  ISETP.LT.OR P4, PT, R11, 0x2, P4 ;  /* 0x000000020b00780c */ /* 0x000fe40002781670 */
[----:B------:R-:W-:-:S02]  /*5930*/  FSEL R32, R32, -INF , !P5 ;  /* 0xff80000020207808 */ /* 0x000fc40006800000 */
[----:B------:R-:W-:Y:S02]  /*5940*/  ISETP.GT.AND P5, PT, R10, 0x20, P2 ;  /* 0x000000200a00780c */ /* 0x000fe400017a4270 */
[C---:B------:R-:W-:Y:S02]  /*5950*/  ISETP.LT.OR P6, PT, R11.reuse, 0x9, P6 ;  /* 0x000000090b00780c */ /* 0x040fe400037c1670 */
[C---:B------:R-:W-:Y:S02]  /*5960*/  ISETP.LT.OR P3, PT, R11.reuse, 0xa, P3 ;  /* 0x0000000a0b00780c */ /* 0x040fe40001f61670 */
[----:B------:R-:W-:Y:S02]  /*5970*/  ISETP.LT.OR P5, PT, R11, 0x21, P5 ;  /* 0x000000210b00780c */ /* 0x000fe40002fa1670 */
[----:B------:R-:W-:Y:S02]  /*5980*/  FSEL R25, R25, -INF , !P4 ;  /* 0xff80000019197808 */ /* 0x000fe40006000000 */
[----:B------:R-:W-:-:S02]  /*5990*/  FSEL R28, R28, -INF , !P6 ;  /* 0xff8000001c1c7808 */ /* 0x000fc40007000000 */
[----:B------:R-:W-:Y:S02]  /*59a0*/  FSEL R29, R29, -INF , !P3 ;  /* 0xff8000001d1d7808 */ /* 0x000fe40005800000 */
[C---:B------:R-:W-:Y:S02]  /*59b0*/  ISETP.GT.AND P4, PT, R10.reuse, 0x11, P2 ;  /* 0x000000110a00780c */ /* 0x040fe40001784270 */
[C---:B------:R-:W-:Y:S02]  /*59c0*/  ISETP.GT.AND P6, PT, R10.reuse, 0x18, P2 ;  /* 0x000000180a00780c */ /* 0x040fe400017c4270 */
[----:B------:R-:W-:Y:S02]  /*59d0*/  ISETP.GT.AND P3, PT, R10, 0x19, P2 ;  /* 0x000000190a00780c */ /* 0x000fe40001764270 */
[----:B------:R-:W-:Y:S02]  /*59e0*/  FSEL R40, R40, -INF , !P5 ;  /* 0xff80000028287808 */ /* 0x000fe40006800000 */
[----:B------:R-:W-:-:S02]  /*59f0*/  ISETP.GT.AND P5, PT, R10, 0x30, P2 ;  /* 0x000000300a00780c */ /* 0x000fc400017a4270 */
[C---:B------:R-:W-:Y:S02]  /*5a00*/  ISETP.LT.OR P4, PT, R11.reuse, 0x12, P4 ;  /* 0x000000120b00780c */ /* 0x040fe40002781670 */
        /* <DEDUP_REMOVED lines=58> */
[----:B------:R-:W-:-:S02]  /*5db0*/  PLOP3.LUT P5, PT, PT, PT, UP0, 0x40, 0x0 ;  /* 0x000000000000781c */ /* 0x000fc40003fae808 */
[C---:B------:R-:W-:Y:S02]  /*5dc0*/  ISETP.LT.OR P4, PT, R11.reuse, 0x62, P4 ;  /* 0x000000620b00780c */ /* 0x040fe40002781670 */
[C---:B------:R-:W-:Y:S02]  /*5dd0*/  ISETP.LT.OR P6, PT, R11.reuse, 0x69, P6 ;  /* 0x000000690b00780c */ /* 0x040fe400037c1670 */
[----:B------:R-:W-:Y:S02]  /*5de0*/  ISETP.LT.OR P3, PT, R11, 0x6a, P3 ;  /* 0x0000006a0b00780c */ /* 0x000fe40001f61670 */
[----:B------:R-:W-:Y:S02]  /*5df0*/  FSEL R73, R73, -INF , !P4 ;  /* 0xff80000049497808 */ /* 0x000fe40006000000 */
[----:B------:R-:W-:Y:S02]  /*5e00*/  FSEL R76, R76, -INF , !P6 ;  /* 0xff8000004c4c7808 */ /* 0x000fe40007000000 */
[----:B------:R-:W-:-:S02]  /*5e10*/  FSEL R77, R77, -INF , !P3 ;  /* 0xff8000004d4d7808 */ /* 0x000fc40005800000 */
[C---:B------:R-:W-:Y:S02]  /*5e20*/  ISETP.GT.AND P4, PT, R10.reuse, 0x71, P2 ;  /* 0x000000710a00780c */ /* 0x040fe40001784270 */
[C---:B------:R-:W-:Y:S02]  /*5e30*/  ISETP.GT.AND P6, PT, R10.reuse, 0x78, P2 ;  /* 0x000000780a00780c */ /* 0x040fe400017c4270 */
[----:B------:R-:W-:Y:S02]  /*5e40*/  ISETP.GT.AND P3, PT, R10, 0x79, P2 ;  /* 0x000000790a00780c */ /* 0x000fe40001764270 */
[C---:B------:R-:W-:Y:S02]  /*5e50*/  ISETP.LT.OR P4, PT, R11.reuse, 0x72, P4 ;  /* 0x000000720b00780c */ /* 0x040fe40002781670 */
[C---:B------:R-:W-:Y:S02]  /*5e60*/  ISETP.LT.OR P6, PT, R11.reuse, 0x79, P6 ;  /* 0x000000790b00780c */ /* 0x040fe400037c1670 */
[----:B------:R-:W-:-:S02]  /*5e70*/  ISETP.LT.OR P3, PT, R11, 0x7a, P3 ;  /* 0x0000007a0b00780c */ /* 0x000fc40001f61670 */
[----:B------:R-:W-:Y:S02]  /*5e80*/  FSEL R81, R81, -INF , !P4 ;  /* 0xff80000051517808 */ /* 0x000fe40006000000 */
[----:B------:R-:W-:Y:S02]  /*5e90*/  FSEL R84, R84, -INF , !P6 ;  /* 0xff80000054547808 */ /* 0x000fe40007000000 */
[----:B------:R-:W-:Y:S01]  /*5ea0*/  FSEL R85, R85, -INF , !P3 ;  /* 0xff80000055557808 */ /* 0x000fe20005800000 */
[----:B------:R-:W-:Y:S06]  /*5eb0*/  @P5 BRA `(.L_x_694) ;  /* 0x0000000000585947 */ /* 0x000fec0003800000 */
[----:B------:R-:W-:Y:S01]  /*5ec0*/  IMAD.IADD R13, R3, 0x1, R5 ;  /* 0x00000001030d7824 */ /* 0x000fe200078e0205 */
[----:B------:R-:W-:Y:S04]  /*5ed0*/  BSSY B0, `(.L_x_695) ;  /* 0x0000010000007945 */ /* 0x000fe80003800000 */
[----:B------:R-:W-:-:S13]  /*5ee0*/  ISETP.GT.AND P3, PT, R13, -0x1, PT ;  /* 0xffffffff0d00780c */ /* 0x000fda0003f64270 */
        /* <DEDUP_REMOVED lines=9> */
.L_x_696:
[----:B------:R-:W-:-:S05]  /*5f80*/  IMAD.U32 R12, RZ, RZ, UR34 ;  /* 0x00000022ff0c7e24 */ /* 0x000fca000f8e00ff */
[----:B------:R-:W-:-:S13]  /*5f90*/  ISETP.NE.AND P3, PT, R12, 0x1, PT ;  /* 0x000000010c00780c */ /* 0x000fda0003f65270 */
[----:B------:R-:W1:Y:S02]  /*5fa0*/  @P3 LDC.64 R10, c[0x0][0x9e8] ;  /* 0x00027a00ff0a3b82 */ /* 0x000e640000000a00 */
[----:B-1----:R-:W-:-:S05]  /*5fb0*/  @P3 IMAD.HI.U32 R10, R13, R10, RZ ;  /* 0x0000000a0d0a3227 */ /* 0x002fca00078e00ff */
[----:B------:R-:W-:-:S07]  /*5fc0*/  @P3 SHF.R.U32.HI R13, RZ, R11, R10 ;  /* 0x0000000bff0d3219 */ /* 0x000fce000001160a */
.L_x_697:
[----:B------:R-:W-:Y:S05]  /*5fd0*/  BSYNC B0 ;  /* 0x0000000000007941 */ /* 0x000fea0003800000 */
.L_x_695:
[----:B------:R-:W-:-:S04]  /*5fe0*/  IMAD R20, R13, R12, -R20 ;  /* 0x0000000c0d147224 */ /* 0x000fc800078e0a14 */
[----:B------:R-:W-:-:S05]  /*5ff0*/  IMAD R20, R19, -0x2, R20 ;  /* 0xfffffffe13147824 */ /* 0x000fca00078e0214 */
[----:B------:R-:W-:Y:S02]  /*6000*/  VIADDMNMX R15, R20, R12, R15, PT ;  /* 0x0000000c140f7246 */ /* 0x000fe4000380010f */
[----:B------:R-:W-:-:S07]  /*6010*/  VIMNMX R14, R14, R20, !PT ;  /* 0x000000140e0e7248 */ /* 0x000fce0007fe0100 */
.L_x_694:
[----:B------:R-:W-:Y:S01]  /*6020*/  FMNMX.FTZ R10, R24, R7, !PT ;  /* 0x00000007180a7209 */ /* 0x000fe20007810000 */
[----:B------:R-:W-:Y:S01]  /*6030*/  UMOV UR49, UR56 ;  /* 0x0000003800317c82 */ /* 0x000fe20008000000 */
[----:B------:R-:W-:Y:S02]  /*6040*/  ISETP.GT.AND P5, PT, R14, 0x8, P2 ;  /* 0x000000080e00780c */ /* 0x000fe400017a4270 */
[----:B------:R-:W-:Y:S02]  /*6050*/  FMNMX.FTZ R11, R25, R10, !PT ;  /* 0x0000000a190b7209 */ /* 0x000fe40007810000 */
[----:B------:R-:W-:Y:S02]  /*6060*/  ISETP.LT.OR P5, PT, R15, 0x9, P5 ;  /* 0x000000090f00780c */ /* 0x000fe40002fa1670 */
[----:B------:R-:W-:Y:S02]  /*6070*/  FMNMX.FTZ R10, R28, R11, !PT ;  /* 0x0000000b1c0a7209 */ /* 0x000fe40007810000 */
[----:B------:R-:W-:-:S02]  /*6080*/  FSEL R30, R30, -INF , !P5 ;  /* 0xff8000001e1e7808 */ /* 0x000fc40006800000 */
[----:B------:R-:W-:Y:S02]  /*6090*/  FMNMX.FTZ R11, R29, R10, !PT ;  /* 0x0000000a1d0b7209 */ /* 0x000fe40007810000 */
        /* <DEDUP_REMOVED lines=12> */
[----:B------:R-:W-:Y:S02]  /*6160*/  ISETP.GT.AND P5, PT, R14, RZ, P2 ;  /* 0x000000ff0e00720c */ /* 0x000fe400017a4270 */
[----:B------:R-:W-:Y:S02]  /*6170*/  FMNMX.FTZ R10, R44, R11, !PT ;  /* 0x0000000b2c0a7209 */ /* 0x000fe40007810000 */
[----:B------:R-:W-:Y:S02]  /*6180*/  ISETP.GT.AND P4, PT, R14, 0x1, P2 ;  /* 0x000000010e00780c */ /* 0x000fe40001784270 */
[----:B------:R-:W-:Y:S02]  /*6190*/  FMNMX.FTZ R11, R45, R10, !PT ;  /* 0x0000000a2d0b7209 */ /* 0x000fe40007810000 */
[----:B------:R-:W-:-:S02]  /*61a0*/  ISETP.LT.OR P5, PT, R15, 0x1, P5 ;  /* 0x000000010f00780c */ /* 0x000fc40002fa1670 */
[----:B------:R-:W-:Y:S02]  /*61b0*/  FMNMX.FTZ R10, R48, R11, !PT ;  /* 0x0000000b300a7209 */ /* 0x000fe40007810000 */
[----:B------:R-:W-:Y:S02]  /*61c0*/  ISETP.LT.OR P4, PT, R15, 0x2, P4 ;  /* 0x000000020f00780c */ /* 0x000fe40002781670 */
[----:B------:R-:W-:Y:S02]  /*61d0*/  FMNMX.FTZ R11, R49, R10, !PT ;  /* 0x0000000a310b7209 */ /* 0x000fe40007810000 */
[----:B------:R-:W-:Y:S02]  /*61e0*/  FSEL R26, R26, -INF , !P5 ;  /* 0xff8000001a1a7808 */ /* 0x000fe40006800000 */
[----:B------:R-:W-:Y:S02]  /*61f0*/  FMNMX.FTZ R10, R52, R11, !PT ;  /* 0x0000000b340a7209 */ /* 0x000fe40007810000 */
[----:B------:R-:W-:-:S02]  /*6200*/  ISETP.GT.AND P3, PT, R14, 0x9, P2 ;  /* 0x000000090e00780c */ /* 0x000fc40001764270 */
[----:B------:R-:W-:Y:S02]  /*6210*/  FMNMX.FTZ R11, R53, R10, !PT ;  /* 0x0000000a350b7209 */ /* 0x000fe40007810000 */
[----:B------:R-:W-:Y:S02]  /*6220*/  FSEL R27, R27, -INF , !P4 ;  /* 0xff8000001b1b7808 */ /* 0x000fe40006000000 */
        /* <DEDUP_REMOVED lines=32> */
[----:B------:R-:W-:Y:S01]  /*6430*/  ISETP.GT.AND P3, PT, R14, 0x29, P2 ;  /* 0x000000290e00780c */ /* 0x000fe20001764270 */
[----:B------:R-:W1:Y:S01]  /*6440*/  SHFL.BFLY PT, R10, R11, 0x2, 0x1f ;  /* 0x0c401f000b0a7f89 */ /* 0x000e6200000e0000 */
[----:B------:R-:W-:-:S02]  /*6450*/  FSEL R46, R46, -INF , !P4 ;  /* 0xff8000002e2e7808 */ /* 0x000fc40006000000 */
[C---:B------:R-:W-:Y:S02]  /*6460*/  ISETP.GT.AND P4, PT, R14.reuse, 0x30, P2 ;  /* 0x000000300e00780c */ /* 0x040fe40001784270 */
[----:B------:R-:W-:Y:S02]  /*6470*/  ISETP.LT.OR P5, PT, R15, 0x2a, P3 ;  /* 0x0000002a0f00780c */ /* 0x000fe40001fa1670 */
[C---:B------:R-:W-:Y:S02]  /*6480*/  ISETP.GT.AND P3, PT, R14.reuse, 0x31, P2 ;  /* 0x000000310e00780c */ /* 0x040fe40001764270 */
[----:B------:R-:W-:Y:S02]  /*6490*/  FSEL R47, R47, -INF , !P5 ;  /* 0xff8000002f2f7808 */ /* 0x000fe40006800000 */
[----:B------:R-:W-:Y:S02]  /*64a0*/  ISETP.LT.OR P4, PT, R15, 0x31, P4 ;  /* 0x000000310f00780c */ /* 0x000fe40002781670 */
[----:B------:R-:W-:-:S02]  /*64b0*/  ISETP.GT.AND P5, PT, R14, 0x38, P2 ;  /* 0x000000380e00780c */ /* 0x000fc400017a4270 */
[----:B------:R-:W-:Y:S02]  /*64c0*/  ISETP.LT.OR P3, PT, R15, 0x32, P3 ;  /* 0x000000320f00780c */ /* 0x000fe40001f61670 */
[----:B------:R-:W-:Y:S02]  /*64d0*/  FSEL R50, R50, -INF , !P4 ;  /* 0xff80000032327808 */ /* 0x000fe40006000000 */
[----:B------:R-:W-:Y:S02]  /*64e0*/  ISETP.GT.AND P4, PT, R14, 0x39, P2 ;  /* 0x000000390e00780c */ /* 0x000fe40001784270 */
[----:B------:R-:W-:Y:S02]  /*64f0*/  FSEL R51, R51, -INF , !P3 ;  /* 0xff80000033337808 */ /* 0x000fe40005800000 */
[----:B------:R-:W-:Y:S02]  /*6500*/  ISETP.LT.OR P5, PT, R15, 0x39, P5 ;  /* 0x000000390f00780c */ /* 0x000fe40002fa1670 */
[----:B-1----:R-:W-:-:S02]  /*6510*/  FMNMX.FTZ R12, R11, R10, !PT ;  /* 0x0000000a0b0c7209 */ /* 0x002fc40007810000 */
[----:B------:R-:W-:Y:S02]  /*6520*/  ISETP.GT.AND P3, PT, R14, 0x40, P2 ;  /* 0x000000400e00780c */ /* 0x000fe40001764270 */
[----:B------:R-:W-:Y:S01]  /*6530*/  ISETP.LT.OR P4, PT, R15, 0x3a, P4 ;  /* 0x0000003a0f00780c */ /* 0x000fe20002781670 */
[----:B------:R-:W1:Y:S01]  /*6540*/  SHFL.BFLY PT, R13, R12, 0x1, 0x1f ;  /* 0x0c201f000c0d7f89 */ /* 0x000e6200000e0000 */
[----:B------:R-:W-:Y:S02]  /*6550*/  FSEL R54, R54, -INF , !P5 ;  /* 0xff80000036367808 */ /* 0x000fe40006800000 */
[----:B------:R-:W-:Y:S02]  /*6560*/  ISETP.GT.AND P5, PT, R14, 0x41, P2 ;  /* 0x000000410e00780c */ /* 0x000fe400017a4270 */
[----:B------:R-:W-:Y:S02]  /*6570*/  FSEL R55, R55, -INF , !P4 ;  /* 0xff80000037377808 */ /* 0x000fe40006000000 */
[----:B------:R-:W-:-:S02]  /*6580*/  ISETP.LT.OR P3, PT, R15, 0x41, P3 ;  /* 0x000000410f00780c */ /* 0x000fc40001f61670 */
[----:B------:R-:W-:Y:S02]  /*6590*/  ISETP.GT.AND P4, PT, R14, 0x48, P2 ;  /* 0x000000480e00780c */ /* 0x000fe40001784270 */
[----:B------:R-:W-:Y:S02]  /*65a0*/  ISETP.LT.OR P5, PT, R15, 0x42, P5 ;  /* 0x000000420f00780c */ /* 0x000fe40002fa1670 */
[----:B------:R-:W-:Y:S02]  /*65b0*/  FSEL R58, R58, -INF , !P3 ;  /* 0xff8000003a3a7808 */ /* 0x000fe40005800000 */
[----:B------:R-:W-:Y:S02]  /*65c0*/  ISETP.GT.AND P3, PT, R14, 0x49, P2 ;  /* 0x000000490e00780c */ /* 0x000fe40001764270 */
[----:B------:R-:W-:Y:S02]  /*65d0*/  FSEL R59, R59, -INF , !P5 ;  /* 0xff8000003b3b7808 */ /* 0x000fe40006800000 */
[----:B------:R-:W-:-:S02]  /*65e0*/  ISETP.LT.OR P4, PT, R15, 0x49, P4 ;  /* 0x000000490f00780c */ /* 0x000fc40002781670 */
[----:B------:R-:W-:Y:S02]  /*65f0*/  ISETP.GT.AND P5, PT, R14, 0x50, P2 ;  /* 0x000000500e00780c */ /* 0x000fe400017a4270 */
[----:B------:R-:W-:Y:S02]  /*6600*/  ISETP.LT.OR P3, PT, R15, 0x4a, P3 ;  /* 0x0000004a0f00780c */ /* 0x000fe40001f61670 */
[----:B-1----:R-:W-:Y:S02]  /*6610*/  FMNMX.FTZ R10, R12, R13, !PT ;  /* 0x0000000d0c0a7209 */ /* 0x002fe40007810000 */
[----:B------:R-:W-:Y:S02]  /*6620*/  FSEL R62, R62, -INF , !P4 ;  /* 0xff8000003e3e7808 */ /* 0x000fe40006000000 */
[C---:B------:R-:W-:Y:S01]  /*6630*/  FSETP.NEU.FTZ.AND P6, PT, R10.reuse, -INF , PT ;  /* 0xff8000000a00780b */ /* 0x040fe20003fdd000 */
[----:B------:R-:W-:Y:S01]  /*6640*/  FMUL.FTZ R13, R10, UR33 ;  /* 0x000000210a0d7c20 */ /* 0x000fe20008410000 */
[----:B------:R-:W-:-:S02]  /*6650*/  ISETP.GT.AND P4, PT, R14, 0x51, P2 ;  /* 0x000000510e00780c */ /* 0x000fc40001784270 */
[----:B------:R-:W-:Y:S02]  /*6660*/  FSEL R63, R63, -INF , !P3 ;  /* 0xff8000003f3f7808 */ /* 0x000fe40005800000 */
[----:B------:R-:W-:Y:S02]  /*6670*/  FSEL R11, R13, RZ, P6 ;  /* 0x000000ff0d0b7208 */ /* 0x000fe40003000000 */
[----:B------:R-:W-:Y:S02]  /*6680*/  ISETP.LT.OR P5, PT, R15, 0x51, P5 ;  /* 0x000000510f00780c */ /* 0x000fe40002fa1670 */
[----:B------:R-:W-:Y:S01]  /*6690*/  ISETP.GT.AND P3, PT, R14, 0x58, P2 ;  /* 0x000000580e00780c */ /* 0x000fe20001764270 */
[--C-:B------:R-:W-:Y:S01]  /*66a0*/  FFMA.FTZ R20, R28, UR33, -R11.reuse ;  /* 0x000000211c147c23 */ /* 0x100fe2000801080b */
[----:B------:R-:W-:Y:S01]  /*66b0*/  FMNMX.FTZ R28, R26, R9, !PT ;  /* 0x000000091a1c7209 */ /* 0x000fe20007810000 */
[--C-:B------:R-:W-:Y:S01]  /*66c0*/  FFMA.FTZ R12, R25, UR33, -R11.reuse ;  /* 0x00000021190c7c23 */ /* 0x100fe2000801080b */
[--C-:B------:R-:W-:Y:S01]  /*66d0*/  FFMA.FTZ R25, R29, UR33, -R11.reuse ;  /* 0x000000211d197c23 */ /* 0x100fe2000801080b */
        /* <DEDUP_REMOVED lines=11> */
[----:B------:R1:W-:Y:S01]  /*6790*/  MUFU.EX2 R28, R36 ;  /* 0x00000024001c7308 */ /* 0x0003e20000000800 */
[----:B------:R-:W-:Y:S01]  /*67a0*/  ISETP.LT.OR P4, PT, R15, 0x52, P4 ;  /* 0x000000520f00780c */ /* 0x000fe20002781670 */
[--C-:B------:R-:W-:Y:S01]  /*67b0*/  FFMA.FTZ R56, R56, UR33, -R11.reuse ;  /* 0x0000002138387c23 */ /* 0x100fe2000801080b */
[----:B------:R-:W-:Y:S01]  /*67c0*/  FMNMX.FTZ R32, R34, R33, !PT ;  /* 0x0000002122207209 */ /* 0x000fe20007810000 */
[--C-:B------:R-:W-:Y:S01]  /*67d0*/  FFMA.FTZ R33, R37, UR33, -R11.reuse ;  /* 0x0000002125217c23 */ /* 0x100fe2000801080b */
[----:B------:R-:W-:Y:S01]  /*67e0*/  FSEL R66, R66, -INF , !P5 ;  /* 0xff80000042427808 */ /* 0x000fe20006800000 */
[--C-:B------:R-:W-:Y:S01]  /*67f0*/  FFMA.FTZ R60, R60, UR33, -R11.reuse ;  /* 0x000000213c3c7c23 */ /* 0x100fe2000801080b */
[----:B------:R-:W-:Y:S01]  /*6800*/  FMNMX.FTZ R37, R35, R32, !PT ;  /* 0x0000002023257209 */ /* 0x000fe20007810000 */
[----:B------:R-:W-:Y:S01]  /*6810*/  FFMA.FTZ R85, R85, UR33, -R11 ;  /* 0x0000002155557c23 */ /* 0x000fe2000801080b */
[----:B------:R-:W-:Y:S01]  /*6820*/  ISETP.GT.AND P5, PT, R14, 0x59, P2 ;  /* 0x000000590e00780c */ /* 0x000fe200017a4270 */
[----:B------:R-:W-:Y:S01]  /*6830*/  MUFU.EX2 R13, R13 ;  /* 0x0000000d000d7308 */ /* 0x000fe20000000800 */
[----:B------:R-:W-:-:S02]  /*6840*/  FMNMX.FTZ R32, R38, R37, !PT ;  /* 0x0000002526207209 */ /* 0x000fc40007810000 */
[----:B------:R-:W-:Y:S02]  /*6850*/  FSEL R67, R67, -INF , !P4 ;  /* 0xff80000043437808 */ /* 0x000fe40006000000 */
[----:B------:R-:W-:Y:S02]  /*6860*/  FMNMX.FTZ R37, R39, R32, !PT ;  /* 0x0000002027257209 */ /* 0x000fe40007810000 */
[----:B------:R-:W-:Y:S01]  /*6870*/  ISETP.LT.OR P3, PT, R15, 0x59, P3 ;  /* 0x000000590f00780c */ /* 0x000fe20001f61670 */
[----:B------:R2:W-:Y:S01]  /*6880*/  MUFU.EX2 R32, R40 ;  /* 0x0000002800207308 */ /* 0x0005e20000000800 */
[----:B-1----:R-:W-:Y:S01]  /*6890*/  FMNMX.FTZ R36, R42, R37, !PT ;  /* 0x000000252a247209 */ /* 0x002fe20007810000 */
[----:B------:R-:W-:Y:S01]  /*68a0*/  FFMA.FTZ R37, R41, UR33, -R11 ;  /* 0x0000002129257c23 */ /* 0x000fe2000801080b */
[----:B------:R-:W-:Y:S02]  /*68b0*/  ISETP.GT.AND P4, PT, R14, 0x60, P2 ;  /* 0x000000600e00780c */ /* 0x000fe40001784270 */
[----:B------:R-:W-:-:S02]  /*68c0*/  FMNMX.FTZ R41, R43, R36, !PT ;  /* 0x000000242b297209 */ /* 0x000fc40007810000 */
[----:B------:R-:W-:Y:S01]  /*68d0*/  ISETP.LT.OR P5, PT, R15, 0x5a, P5 ;  /* 0x0000005a0f00780c */ /* 0x000fe20002fa1670 */
[----:B------:R-:W-:Y:S01]  /*68e0*/  MUFU.EX2 R12, R12 ;  /* 0x0000000c000c7308 */ /* 0x000fe20000000800 */
[----:B------:R-:W-:Y:S02]  /*68f0*/  FMNMX.FTZ R36, R46, R41, !PT ;  /* 0x000000292e247209 */ /* 0x000fe40007810000 */
[----:B------:R-:W-:Y:S02]  /*6900*/  FSEL R70, R70, -INF , !P3 ;  /* 0xff80000046467808 */ /* 0x000fe40005800000 */
[----:B------:R-:W-:Y:S02]  /*6910*/  FMNMX.FTZ R41, R47, R36, !PT ;  /* 0x000000242f297209 */ /* 0x000fe40007810000 */
[----:B------:R-:W-:Y:S01]  /*6920*/  ISETP.GT.AND P3, PT, R14, 0x61, P2 ;  /* 0x000000610e00780c */ /* 0x000fe20001764270 */
[----:B------:R1:W-:Y:S01]  /*6930*/  MUFU.EX2 R36, R44 ;  /* 0x0000002c00247308 */ /* 0x0003e20000000800 */
[----:B--2---:R-:W-:Y:S01]  /*6940*/  FMNMX.FTZ R40, R50, R41, !PT ;  /* 0x0000002932287209 */ /* 0x004fe20007810000 */
[----:B------:R-:W-:Y:S01]  /*6950*/  FFMA.FTZ R41, R45, UR33, -R11 ;  /* 0x000000212d297c23 */ /* 0x000fe2000801080b */
[----:B------:R-:W-:-:S02]  /*6960*/  FSEL R71, R71, -INF , !P5 ;  /* 0xff80000047477808 */ /* 0x000fc40006800000 */
[----:B------:R-:W-:Y:S02]  /*6970*/  FMNMX.FTZ R45, R51, R40, !PT ;  /* 0x00000028332d7209 */ /* 0x000fe40007810000 */
[----:B------:R-:W-:Y:S01]  /*6980*/  ISETP.LT.OR P4, PT, R15, 0x61, P4 ;  /* 0x000000610f00780c */ /* 0x000fe20002781670 */
[----:B------:R-:W-:Y:S01]  /*6990*/  MUFU.EX2 R20, R20 ;  /* 0x0000001400147308 */ /* 0x000fe20000000800 */
[----:B------:R-:W-:Y:S02]  /*69a0*/  FMNMX.FTZ R40, R54, R45, !PT ;  /* 0x0000002d36287209 */ /* 0x000fe40007810000 */
[----:B------:R-:W-:Y:S02]  /*69b0*/  ISETP.GT.AND P5, PT, R14, 0x68, P2 ;  /* 0x000000680e00780c */ /* 0x000fe400017a4270 */
[----:B------:R-:W-:Y:S02]  /*69c0*/  FMNMX.FTZ R45, R55, R40, !PT ;  /* 0x00000028372d7209 */ /* 0x000fe40007810000 */
[----:B------:R-:W-:Y:S01]  /*69d0*/  ISETP.LT.OR P3, PT, R15, 0x62, P3 ;  /* 0x000000620f00780c */ /* 0x000fe20001f61670 */
[----:B------:R2:W-:Y:S01]  /*69e0*/  MUFU.EX2 R40, R48 ;  /* 0x0000003000287308 */ /* 0x0005e20000000800 */
[----:B-1----:R-:W-:Y:S01]  /*69f0*/  FMNMX.FTZ R44, R58, R45, !PT ;  /* 0x0000002d3a2c7209 */ /* 0x002fe20007810000 */
[----:B------:R-:W-:Y:S01]  /*6a00*/  FFMA.FTZ R45, R49, UR33, -R11 ;  /* 0x00000021312d7c23 */ /* 0x000fe2000801080b */
[----:B------:R-:W-:-:S02]  /*6a10*/  FSEL R74, R74, -INF , !P4 ;  /* 0xff8000004a4a7808 */ /* 0x000fc40006000000 */
[----:B------:R-:W-:Y:S02]  /*6a20*/  FMNMX.FTZ R49, R59, R44, !PT ;  /* 0x0000002c3b317209 */ /* 0x000fe40007810000 */
[----:B------:R-:W-:Y:S01]  /*6a30*/  ISETP.GT.AND P4, PT, R14, 0x69, P2 ;  /* 0x000000690e00780c */ /* 0x000fe20001784270 */
[----:B------:R-:W-:Y:S01]  /*6a40*/  MUFU.EX2 R25, R25 ;  /* 0x0000001900197308 */ /* 0x000fe20000000800 */
[----:B------:R-:W-:Y:S02]  /*6a50*/  FMNMX.FTZ R44, R62, R49, !PT ;  /* 0x000000313e2c7209 */ /* 0x000fe40007810000 */
[----:B------:R-:W-:Y:S02]  /*6a60*/  FSEL R75, R75, -INF , !P3 ;  /* 0xff8000004b4b7808 */ /* 0x000fe40005800000 */
[----:B------:R-:W-:Y:S02]  /*6a70*/  FMNMX.FTZ R49, R63, R44, !PT ;  /* 0x0000002c3f317209 */ /* 0x000fe40007810000 */
[----:B------:R-:W-:Y:S01]  /*6a80*/  ISETP.LT.OR P5, PT, R15, 0x69, P5 ;  /* 0x000000690f00780c */ /* 0x000fe20002fa1670 */
[----:B------:R1:W-:Y:S01]  /*6a90*/  MUFU.EX2 R44, R52 ;  /* 0x00000034002c7308 */ /* 0x0003e20000000800 */
[----:B--2---:R-:W-:Y:S01]  /*6aa0*/  FMNMX.FTZ R48, R66, R49, !PT ;  /* 0x0000003142307209 */ /* 0x004fe20007810000 */
[----:B------:R-:W-:Y:S01]  /*6ab0*/  FFMA.FTZ R49, R53, UR33, -R11 ;  /* 0x0000002135317c23 */ /* 0x000fe2000801080b */
[----:B------:R-:W-:-:S02]  /*6ac0*/  ISETP.GT.AND P3, PT, R14, 0x70, P2 ;  /* 0x000000700e00780c */ /* 0x000fc40001764270 */
[----:B------:R-:W-:Y:S02]  /*6ad0*/  FMNMX.FTZ R53, R67, R48, !PT ;  /* 0x0000003043357209 */ /* 0x000fe40007810000 */
[----:B------:R-:W-:Y:S01]  /*6ae0*/  ISETP.LT.OR P4, PT, R15, 0x6a, P4 ;  /* 0x0000006a0f00780c */ /* 0x000fe20002781670 */
[----:B------:R-:W-:Y:S01]  /*6af0*/  MUFU.EX2 R24, R24 ;  /* 0x0000001800187308 */ /* 0x000fe20000000800 */
[----:B------:R-:W-:Y:S02]  /*6b00*/  FMNMX.FTZ R48, R70, R53, !PT ;  /* 0x0000003546307209 */ /* 0x000fe40007810000 */
[----:B------:R-:W-:Y:S02]  /*6b10*/  FSEL R139, R78, -INF , !P5 ;  /* 0xff8000004e8b7808 */ /* 0x000fe40006800000 */
[----:B------:R-:W-:Y:S02]  /*6b20*/  FMNMX.FTZ R53, R71, R48, !PT ;  /* 0x0000003047357209 */ /* 0x000fe40007810000 */
[----:B------:R-:W-:Y:S01]  /*6b30*/  ISETP.GT.AND P5, PT, R14, 0x71, P2 ;  /* 0x000000710e00780c */ /* 0x000fe200017a4270 */
[----:B------:R2:W-:Y:S01]  /*6b40*/  MUFU.EX2 R48, R56 ;  /* 0x0000003800307308 */ /* 0x0005e20000000800 */
[----:B-1----:R-:W-:Y:S01]  /*6b50*/  FMNMX.FTZ R52, R74, R53, !PT ;  /* 0x000000354a347209 */ /* 0x002fe20007810000 */
[----:B------:R-:W-:Y:S01]  /*6b60*/  FFMA.FTZ R53, R57, UR33, -R11 ;  /* 0x0000002139357c23 */ /* 0x000fe2000801080b */
[----:B------:R-:W-:-:S02]  /*6b70*/  FSEL R79, R79, -INF , !P4 ;  /* 0xff8000004f4f7808 */ /* 0x000fc40006000000 */
[----:B------:R-:W-:Y:S02]  /*6b80*/  FMNMX.FTZ R52, R75, R52, !PT ;  /* 0x000000344b347209 */ /* 0x000fe40007810000 */
[----:B------:R-:W-:Y:S01]  /*6b90*/  ISETP.LT.OR P3, PT, R15, 0x71, P3 ;  /* 0x000000710f00780c */ /* 0x000fe20001f61670 */
[----:B------:R-:W-:Y:S01]  /*6ba0*/  MUFU.EX2 R29, R29 ;  /* 0x0000001d001d7308 */ /* 0x000fe20000000800 */
[----:B------:R-:W-:Y:S01]  /*6bb0*/  FMNMX.FTZ R52, R139, R52, !PT ;  /* 0x000000348b347209 */ /* 0x000fe20007810000 */
[--C-:B--2---:R-:W-:Y:S01]  /*6bc0*/  FFMA.FTZ R56, R64, UR33, -R11.reuse ;  /* 0x0000002140387c23 */ /* 0x104fe2000801080b */
[----:B------:R-:W-:Y:S01]  /*6bd0*/  ISETP.GT.AND P4, PT, R14, 0x78, P2 ;  /* 0x000000780e00780c */ /* 0x000fe20001784270 */
[--C-:B------:R-:W-:Y:S01]  /*6be0*/  FFMA.FTZ R64, R72, UR33, -R11.reuse ;  /* 0x0000002148407c23 */ /* 0x100fe2000801080b */
[----:B------:R-:W-:Y:S01]  /*6bf0*/  ISETP.LT.OR P5, PT, R15, 0x72, P5 ;  /* 0x000000720f00780c */ /* 0x000fe20002fa1670 */
[----:B------:R-:W-:Y:S01]  /*6c00*/  FFMA.FTZ R72, R80, UR33, -R11 ;  /* 0x0000002150487c23 */ /* 0x000fe2000801080b */
[----:B------:R-:W-:Y:S01]  /*6c10*/  FSEL R82, R82, -INF , !P3 ;  /* 0xff80000052527808 */ /* 0x000fe20005800000 */
[----:B------:R-:W-:Y:S01]  /*6c20*/  MUFU.EX2 R33, R33 ;  /* 0x0000002100217308 */ /* 0x000fe20000000800 */
[----:B------:R-:W-:-:S02]  /*6c30*/  FMNMX.FTZ R57, R79, R52, !PT ;  /* 0x000000344f397209 */ /* 0x000fc40007810000 */
[----:B------:R-:W-:Y:S02]  /*6c40*/  ISETP.GT.AND P2, PT, R14, 0x79, P2 ;  /* 0x000000790e00780c */ /* 0x000fe40001744270 */
[----:B------:R-:W-:Y:S02]  /*6c50*/  ISETP.LT.OR P4, PT, R15, 0x79, P4 ;  /* 0x000000790f00780c */ /* 0x000fe40002781670 */
[----:B------:R-:W-:Y:S01]  /*6c60*/  FSEL R83, R83, -INF , !P5 ;  /* 0xff80000053537808 */ /* 0x000fe20006800000 */
[----:B------:R1:W-:Y:S01]  /*6c70*/  MUFU.EX2 R52, R60 ;  /* 0x0000003c00347308 */ /* 0x0003e20000000800 */
[----:B------:R-:W-:Y:S01]  /*6c80*/  FMNMX.FTZ R14, R82, R57, !PT ;  /* 0x00000039520e7209 */ /* 0x000fe20007810000 */
[--C-:B------:R-:W-:Y:S01]  /*6c90*/  FFMA.FTZ R57, R61, UR33, -R11.reuse ;  /* 0x000000213d397c23 */ /* 0x100fe2000801080b */
[----:B------:R-:W-:Y:S01]  /*6ca0*/  ISETP.LT.OR P2, PT, R15, 0x7a, P2 ;  /* 0x0000007a0f00780c */ /* 0x000fe20001741670 */
[--C-:B------:R-:W-:Y:S01]  /*6cb0*/  FFMA.FTZ R61, R65, UR33, -R11.reuse ;  /* 0x00000021413d7c23 */ /* 0x100fe2000801080b */
[----:B------:R-:W-:Y:S01]  /*6cc0*/  FSEL R86, R86, -INF , !P4 ;  /* 0xff80000056567808 */ /* 0x000fe20006000000 */
[--C-:B------:R-:W-:Y:S01]  /*6cd0*/  FFMA.FTZ R65, R69, UR33, -R11.reuse ;  /* 0x0000002145417c23 */ /* 0x100fe2000801080b */
[----:B------:R-:W-:Y:S01]  /*6ce0*/  FMNMX.FTZ R15, R83, R14, !PT ;  /* 0x0000000e530f7209 */ /* 0x000fe20007810000 */
[--C-:B------:R-:W-:Y:S01]  /*6cf0*/  FFMA.FTZ R69, R73, UR33, -R11.reuse ;  /* 0x0000002149457c23 */ /* 0x100fe2000801080b */
[----:B------:R-:W-:Y:S01]  /*6d00*/  FSEL R87, R87, -INF , !P2 ;  /* 0xff80000057577808 */ /* 0x000fe20005000000 */
[--C-:B-1----:R-:W-:Y:S01]  /*6d10*/  FFMA.FTZ R60, R68, UR33, -R11.reuse ;  /* 0x00000021443c7c23 */ /* 0x102fe2000801080b */
[----:B------:R-:W-:Y:S01]  /*6d20*/  FMNMX.FTZ R14, R86, R15, !PT ;  /* 0x0000000f560e7209 */ /* 0x000fe20007810000 */
[--C-:B------:R-:W-:Y:S01]  /*6d30*/  FFMA.FTZ R68, R76, UR33, -R11.reuse ;  /* 0x000000214c447c23 */ /* 0x100fe2000801080b */
[--C-:B------:R-:W-:Y:S01]  /*6d40*/  FFMA.FTZ R73, R77, UR33, -R11.reuse ;  /* 0x000000214d497c23 */ /* 0x100fe2000801080b */
[--C-:B------:R-:W-:Y:S01]  /*6d50*/  FFMA.FTZ R77, R81, UR33, -R11.reuse ;  /* 0x00000021514d7c23 */ /* 0x100fe2000801080b */
[----:B------:R-:W-:Y:S01]  /*6d60*/  FMNMX.FTZ R14, R87, R14, !PT ;  /* 0x0000000e570e7209 */ /* 0x000fe20007810000 */
[----:B------:R-:W-:Y:S01]  /*6d70*/  FFMA.FTZ R76, R84, UR33, -R11 ;  /* 0x00000021544c7c23 */ /* 0x000fe2000801080b */
[----:B------:R-:W-:Y:S01]  /*6d80*/  FSEL R78, R10, RZ, P6 ;  /* 0x000000ff0a4e7208 */ /* 0x000fe20003000000 */
[----:B------:R-:W-:Y:S02]  /*6d90*/  MUFU.EX2 R37, R37 ;  /* 0x0000002500257308 */ /* 0x000fe40000000800 */
[----:B------:R-:W1:Y:S02]  /*6da0*/  SHFL.BFLY PT, R15, R14, 0x2, 0x1f ;  /* 0x0c401f000e0f7f89 */ /* 0x000e6400000e0000 */
[----:B------:R-:W-:-:S04]  /*6db0*/  FADD.FTZ R78, -R78, R7 ;  /* 0x000000074e4e7221 */ /* 0x000fc80000010100 */
[----:B------:R-:W-:Y:S01]  /*6dc0*/  FMUL.FTZ R78, R78, UR33 ;  /* 0x000000214e4e7c20 */ /* 0x000fe20008410000 */
[----:B------:R-:W-:Y:S08]  /*6dd0*/  MUFU.EX2 R7, R85 ;  /* 0x0000005500077308 */ /* 0x000ff00000000800 */
[----:B------:R-:W2:Y:S08]  /*6de0*/  MUFU.EX2 R78, R78 ;  /* 0x0000004e004e7308 */ /* 0x000eb00000000800 */
[----:B------:R-:W-:Y:S01]  /*6df0*/  MUFU.EX2 R41, R41 ;  /* 0x0000002900297308 */ /* 0x000fe20000000800 */
[----:B-1----:R-:W-:-:S05]  /*6e00*/  FMNMX.FTZ R15, R14, R15, !PT ;  /* 0x0000000f0e0f7209 */ /* 0x002fca0007810000 */
[----:B------:R-:W1:Y:S02]  /*6e10*/  SHFL.BFLY PT, R14, R15, 0x1, 0x1f ;  /* 0x0c201f000f0e7f89 */ /* 0x000e6400000e0000 */
[----:B------:R-:W-:Y:S01]  /*6e20*/  MUFU.EX2 R45, R45 ;  /* 0x0000002d002d7308 */ /* 0x000fe20000000800 */
[-C--:B--2---:R-:W-:Y:S01]  /*6e30*/  FMUL.FTZ R88, R88, R78.reuse ;  /* 0x0000004e58587220 */ /* 0x084fe20000410000 */
[-C--:B------:R-:W-:Y:S01]  /*6e40*/  FMUL.FTZ R89, R89, R78.reuse ;  /* 0x0000004e59597220 */ /* 0x080fe20000410000 */
[-C--:B------:R-:W-:Y:S01]  /*6e50*/  FMUL.FTZ R92, R92, R78.reuse ;  /* 0x0000004e5c5c7220 */ /* 0x080fe20000410000 */
[-C--:B------:R-:W-:Y:S01]  /*6e60*/  FMUL.FTZ R93, R93, R78.reuse ;  /* 0x0000004e5d5d7220 */ /* 0x080fe20000410000 */
[-C--:B------:R-:W-:Y:S01]  /*6e70*/  FMUL.FTZ R96, R96, R78.reuse ;  /* 0x0000004e60607220 */ /* 0x080fe20000410000 */
[-C--:B------:R-:W-:Y:S01]  /*6e80*/  FMUL.FTZ R97, R97, R78.reuse ;  /* 0x0000004e61617220 */ /* 0x080fe20000410000 */
[-C--:B------:R-:W-:Y:S01]  /*6e90*/  FMUL.FTZ R100, R100, R78.reuse ;  /* 0x0000004e64647220 */ /* 0x080fe20000410000 */
[----:B------:R-:W-:Y:S01]  /*6ea0*/  MUFU.EX2 R49, R49 ;  /* 0x0000003100317308 */ /* 0x000fe20000000800 */
[-C--:B------:R-:W-:Y:S01]  /*6eb0*/  FMUL.FTZ R101, R101, R78.reuse ;  /* 0x0000004e65657220 */ /* 0x080fe20000410000 */
        /* <DEDUP_REMOVED lines=11> */
[----:B------:R-:W-:Y:S01]  /*6f70*/  FMUL.FTZ R124, R124, R78 ;  /* 0x0000004e7c7c7220 */ /* 0x000fe20000410000 */
[----:B-1----:R-:W-:Y:S01]  /*6f80*/  FMNMX.FTZ R11, R15, R14, !PT ;  /* 0x0000000e0f0b7209 */ /* 0x002fe20007810000 */
[-C--:B------:R-:W-:Y:S01]  /*6f90*/  FMUL.FTZ R125, R125, R78.reuse ;  /* 0x0000004e7d7d7220 */ /* 0x080fe20000410000 */
[----:B------:R-:W-:Y:S01]  /*6fa0*/  MUFU.EX2 R57, R57 ;  /* 0x0000003900397308 */ /* 0x000fe20000000800 */
[-C--:B------:R-:W-:Y:S01]  /*6fb0*/  FMUL.FTZ R128, R128, R78.reuse ;  /* 0x0000004e80807220 */ /* 0x080fe20000410000 */
[C---:B------:R-:W-:Y:S01]  /*6fc0*/  FSETP.NEU.FTZ.AND P2, PT, R11.reuse, -INF , PT ;  /* 0xff8000000b00780b */ /* 0x040fe20003f5d000 */
[----:B------:R-:W-:Y:S01]  /*6fd0*/  FMUL.FTZ R80, R11, UR33 ;  /* 0x000000210b507c20 */ /* 0x000fe20008410000 */
[-C--:B------:R-:W-:Y:S01]  /*6fe0*/  FMUL.FTZ R129, R129, R78.reuse ;  /* 0x0000004e81817220 */ /* 0x080fe20000410000 */
[-C--:B------:R-:W-:Y:S01]  /*6ff0*/  FMUL.FTZ R132, R132, R78.reuse ;  /* 0x0000004e84847220 */ /* 0x080fe20000410000 */
[----:B------:R-:W-:Y:S01]  /*7000*/  FSEL R14, R11, RZ, P2 ;  /* 0x000000ff0b0e7208 */ /* 0x000fe20001000000 */
[----:B------:R-:W-:Y:S01]  /*7010*/  FMUL.FTZ R133, R133, R78 ;  /* 0x0000004e85857220 */ /* 0x000fe20000410000 */
[----:B------:R-:W-:Y:S01]  /*7020*/  FSEL R80, R80, RZ, P2 ;  /* 0x000000ff50507208 */ /* 0x000fe20001000000 */
[----:B------:R-:W-:Y:S01]  /*7030*/  MUFU.EX2 R56, R56 ;  /* 0x0000003800387308 */ /* 0x000fe20000000800 */
[----:B------:R-:W-:Y:S01]  /*7040*/  ISETP.GT.AND P2, PT, R8, UR58, PT ;  /* 0x0000003a08007c0c */ /* 0x000fe2000bf44270 */
[----:B------:R-:W-:Y:S01]  /*7050*/  FADD.FTZ R14, -R14, R9 ;  /* 0x000000090e0e7221 */ /* 0x000fe20000010100 */
[----:B------:R-:W-:-:S02]  /*7060*/  VIADD R8, R8, 0xffffffff ;  /* 0xffffffff08087836 */ /* 0x000fc40000000000 */
[--C-:B------:R-:W-:Y:S01]  /*7070*/  FFMA.FTZ R26, R26, UR33, -R80.reuse ;  /* 0x000000211a1a7c23 */ /* 0x100fe20008010850 */
[--C-:B------:R-:W-:Y:S01]  /*7080*/  FFMA.FTZ R15, R27, UR33, -R80.reuse ;  /* 0x000000211b0f7c23 */ /* 0x100fe20008010850 */
[----:B------:R-:W-:Y:S01]  /*7090*/  FMUL.FTZ R9, R14, UR33 ;  /* 0x000000210e097c20 */ /* 0x000fe20008410000 */
[----:B------:R-:W-:Y:S02]  /*70a0*/  IMAD.U32 R14, RZ, RZ, UR36 ;  /* 0x00000024ff0e7e24 */ /* 0x000fe4000f8e00ff */
[--C-:B------:R-:W-:Y:S01]  /*70b0*/  FFMA.FTZ R84, R35, UR33, -R80.reuse ;  /* 0x0000002123547c23 */ /* 0x100fe20008010850 */
[--C-:B------:R-:W-:Y:S01]  /*70c0*/  FFMA.FTZ R30, R30, UR33, -R80.reuse ;  /* 0x000000211e1e7c23 */ /* 0x100fe20008010850 */
[----:B------:R-:W-:Y:S01]  /*70d0*/  MUFU.EX2 R26, R26 ;  /* 0x0000001a001a7308 */ /* 0x000fe20000000800 */
[--C-:B------:R-:W-:Y:S01]  /*70e0*/  FFMA.FTZ R35, R38, UR33, -R80.reuse ;  /* 0x0000002126237c23 */ /* 0x100fe20008010850 */
[----:B------:R-:W-:Y:S01]  /*70f0*/  @!P1 LEA R14, R14, UR39, 0x3 ;  /* 0x000000270e0e9c11 */ /* 0x000fe2000f8e18ff */
[--C-:B------:R-:W-:Y:S01]  /*7100*/  FFMA.FTZ R38, R39, UR33, -R80.reuse ;  /* 0x0000002127267c23 */ /* 0x100fe20008010850 */
[--C-:B------:R-:W-:Y:S01]  /*7110*/  FFMA.FTZ R142, R31, UR33, -R80.reuse ;  /* 0x000000211f8e7c23 */ /* 0x100fe20008010850 */
[--C-:B------:R-:W-:Y:S01]  /*7120*/  FFMA.FTZ R39, R42, UR33, -R80.reuse ;  /* 0x000000212a277c23 */ /* 0x100fe20008010850 */
[--C-:B------:R-:W-:Y:S01]  /*7130*/  FFMA.FTZ R42, R43, UR33, -R80.reuse ;  /* 0x000000212b2a7c23 */ /* 0x100fe20008010850 */
[----:B------:R-:W-:Y:S01]  /*7140*/  FFMA.FTZ R43, R54, UR33, -R80 ;  /* 0x00000021362b7c23 */ /* 0x000fe20008010850 */
[----:B------:R-:W1:Y:S01]  /*7150*/  MUFU.EX2 R9, R9 ;  /* 0x0000000900097308 */ /* 0x000e620000000800 */
[----:B------:R-:W-:-:S02]  /*7160*/  @!P1 VIADD R14, R14, 0x2d860 ;  /* 0x0002d8600e0e9836 */ /* 0x000fc40000000000 */
[--C-:B------:R-:W-:Y:S01]  /*7170*/  FFMA.FTZ R54, R55, UR33, -R80.reuse ;  /* 0x0000002137367c23 */ /* 0x100fe20008010850 */
[--C-:B------:R-:W-:Y:S01]  /*7180*/  FFMA.FTZ R27, R34, UR33, -R80.reuse ;  /* 0x00000021221b7c23 */ /* 0x100fe20008010850 */
[----:B------:R-:W-:Y:S01]  /*7190*/  FFMA.FTZ R55, R78, R6, R13 ;  /* 0x000000064e377223 */ /* 0x000fe2000001000d */
[----:B------:R-:W-:Y:S01]  /*71a0*/  FFMA.FTZ R81, R47, UR33, -R80 ;  /* 0x000000212f517c23 */ /* 0x000fe20008010850 */
[----:B------:R-:W-:Y:S01]  /*71b0*/  @!P1 PRMT R14, RZ, 0x654, R14 ;  /* 0x00000654ff0e9816 */ /* 0x000fe2000000000e */
[--C-:B------:R-:W-:Y:S01]  /*71c0*/  FFMA.FTZ R47, R58, UR33, -R80.reuse ;  /* 0x000000213a2f7c23 */ /* 0x100fe20008010850 */
[----:B------:R-:W2:Y:S01]  /*71d0*/  MUFU.EX2 R15, R15 ;  /* 0x0000000f000f7308 */ /* 0x000ea20000000800 */
[C---:B------:R-:W-:Y:S01]  /*71e0*/  FADD.FTZ R55, R12.reuse, R55 ;  /* 0x000000370c377221 */ /* 0x040fe20000010000 */
[----:B------:R3:W-:Y:S01]  /*71f0*/  @!P1 SYNCS.ARRIVE.TRANS64.RED.A1T0 RZ, [R14+URZ], RZ ;  /* 0x000000ff0eff99a7 */ /* 0x0007e2000810043f */
[----:B------:R-:W-:Y:S01]  /*7200*/  F2FP.BF16.F32.PACK_AB R12, R12, R13 ;  /* 0x0000000d0c0c723e */ /* 0x000fe200000010ff */
[--C-:B------:R-:W-:Y:S01]  /*7210*/  FFMA.FTZ R58, R59, UR33, -R80.reuse ;  /* 0x000000213b3a7c23 */ /* 0x100fe20008010850 */
[--C-:B------:R-:W-:Y:S01]  /*7220*/  FFMA.FTZ R46, R46, UR33, -R80.reuse ;  /* 0x000000212e2e7c23 */ /* 0x100fe20008010850 */
[--C-:B------:R-:W-:Y:S01]  /*7230*/  FFMA.FTZ R6, R63, UR33, -R80.reuse ;  /* 0x000000213f067c23 */ /* 0x100fe20008010850 */
[----:B------:R-:W-:Y:S01]  /*7240*/  FFMA.FTZ R31, R51, UR33, -R80 ;  /* 0x00000021331f7c23 */ /* 0x000fe20008010850 */
[----:B------:R4:W5:Y:S01]  /*7250*/  MUFU.EX2 R85, R30 ;  /* 0x0000001e00557308 */ /* 0x0009620000000800 */
[----:B-1----:R-:W-:Y:S01]  /*7260*/  FFMA.FTZ R4, R9, R4, R26 ;  /* 0x0000000409047223 */ /* 0x002fe2000001001a */
[----:B---3--:R-:W-:Y:S01]  /*7270*/  FADD.FTZ R14, R20, R55 ;  /* 0x00000037140e7221 */ /* 0x008fe20000010000 */
[--C-:B------:R-:W-:Y:S01]  /*7280*/  FFMA.FTZ R51, R62, UR33, -R80.reuse ;  /* 0x000000213e337c23 */ /* 0x100fe20008010850 */
[--C-:B------:R-:W-:Y:S01]  /*7290*/  FFMA.FTZ R62, R74, UR33, -R80.reuse ;  /* 0x000000214a3e7c23 */ /* 0x100fe20008010850 */
[----:B------:R-:W-:Y:S01]  /*72a0*/  FFMA.FTZ R75, R75, UR33, -R80 ;  /* 0x000000214b4b7c23 */ /* 0x000fe20008010850 */
[C---:B------:R-:W-:Y:S01]  /*72b0*/  FADD.FTZ R55, R25.reuse, R14 ;  /* 0x0000000e19377221 */ /* 0x040fe20000010000 */
[----:B------:R-:W-:Y:S01]  /*72c0*/  F2FP.BF16.F32.PACK_AB R14, R25, R20 ;  /* 0x00000014190e723e */ /* 0x000fe200000010ff */
[----:B------:R-:W1:Y:S01]  /*72d0*/  MUFU.EX2 R142, R142 ;  /* 0x0000008e008e7308 */ /* 0x000e620000000800 */
[C---:B--2---:R-:W-:Y:S01]  /*72e0*/  FADD.FTZ R4, R15.reuse, R4 ;  /* 0x000000040f047221 */ /* 0x044fe20000010000 */
[----:B------:R-:W-:Y:S01]  /*72f0*/  F2FP.BF16.F32.PACK_AB R13, R15, R26 ;  /* 0x0000001a0f0d723e */ /* 0x000fe200000010ff */
[----:B------:R-:W-:Y:S01]  /*7300*/  FADD.FTZ R26, R24, R55 ;  /* 0x00000037181a7221 */ /* 0x000fe20000010000 */
[--C-:B----4-:R-:W-:Y:S01]  /*7310*/  FFMA.FTZ R30, R50, UR33, -R80.reuse ;  /* 0x00000021321e7c23 */ /* 0x110fe20008010850 */
[--C-:B------:R-:W-:Y:S01]  /*7320*/  FFMA.FTZ R55, R67, UR33, -R80.reuse ;  /* 0x0000002143377c23 */ /* 0x100fe20008010850 */
[----:B------:R-:W-:Y:S01]  /*7330*/  FFMA.FTZ R139, R139, UR33, -R80 ;  /* 0x000000218b8b7c23 */ /* 0x000fe20008010850 */
[----:B------:R-:W-:Y:S01]  /*7340*/  FADD.FTZ R59, R29, R26 ;  /* 0x0000001a1d3b7221 */ /* 0x000fe20000010000 */
[----:B------:R-:W2:Y:S01]  /*7350*/  MUFU.EX2 R27, R27 ;  /* 0x0000001b001b7308 */ /* 0x000ea20000000800 */
[----:B-----5:R-:W-:Y:S01]  /*7360*/  FADD.FTZ R25, R85, R4 ;  /* 0x0000000455197221 */ /* 0x020fe20000010000 */
[--C-:B------:R-:W-:Y:S01]  /*7370*/  FFMA.FTZ R4, R66, UR33, -R80.reuse ;  /* 0x0000002142047c23 */ /* 0x100fe20008010850 */
[----:B------:R-:W-:Y:S01]  /*7380*/  FADD.FTZ R34, R28, R59 ;  /* 0x0000003b1c227221 */ /* 0x000fe20000010000 */
[--C-:B------:R-:W-:Y:S01]  /*7390*/  FFMA.FTZ R59, R70, UR33, -R80.reuse ;  /* 0x00000021463b7c23 */ /* 0x100fe20008010850 */
[--C-:B------:R-:W-:Y:S01]  /*73a0*/  FFMA.FTZ R79, R79, UR33, -R80.reuse ;  /* 0x000000214f4f7c23 */ /* 0x100fe20008010850 */
[----:B------:R-:W-:Y:S01]  /*73b0*/  FFMA.FTZ R82, R82, UR33, -R80 ;  /* 0x0000002152527c23 */ /* 0x000fe20008010850 */
[----:B------:R-:W-:Y:S01]  /*73c0*/  FADD.FTZ R63, R33, R34 ;  /* 0x00000022213f7221 */ /* 0x000fe20000010000 */
[----:B------:R-:W3:Y:S01]  /*73d0*/  MUFU.EX2 R84, R84 ;  /* 0x0000005400547308 */ /* 0x000ee20000000800 */
[C---:B-1----:R-:W-:Y:S01]  /*73e0*/  FADD.FTZ R20, R142.reuse, R25 ;  /* 0x000000198e147221 */ /* 0x042fe20000010000 */
[----:B------:R-:W-:Y:S01]  /*73f0*/  F2FP.BF16.F32.PACK_AB R15, R142, R85 ;  /* 0x000000558e0f723e */ /* 0x000fe200000010ff */
[----:B------:R-:W-:Y:S01]  /*7400*/  FADD.FTZ R34, R32, R63 ;  /* 0x0000003f20227221 */ /* 0x000fe20000010000 */
[--C-:B------:R-:W-:Y:S01]  /*7410*/  FFMA.FTZ R83, R83, UR33, -R80.reuse ;  /* 0x0000002153537c23 */ /* 0x100fe20008010850 */
[----:B------:R-:W-:Y:S01]  /*7420*/  FFMA.FTZ R86, R86, UR33, -R80 ;  /* 0x0000002156567c23 */ /* 0x000fe20008010850 */
[----:B------:R-:W-:Y:S01]  /*7430*/  F2FP.BF16.F32.PACK_AB R24, R29, R24 ;  /* 0x000000181d18723e */ /* 0x000fe200000010ff */
[----:B------:R-:W-:Y:S01]  /*7440*/  FADD.FTZ R63, R37, R34 ;  /* 0x00000022253f7221 */ /* 0x000fe20000010000 */
[----:B------:R-:W1:Y:S01]  /*7450*/  MUFU.EX2 R35, R35 ;  /* 0x0000002300237308 */ /* 0x000e620000000800 */
[----:B--2---:R-:W-:Y:S01]  /*7460*/  FADD.FTZ R25, R27, R20 ;  /* 0x000000141b197221 */ /* 0x004fe20000010000 */
[----:B------:R2:W-:Y:S01]  /*7470*/  STSM.16.M88.4 [R136+0x21800], R12 ;  /* 0x0218000c88007844 */ /* 0x0005e20000000200 */
[--C-:B------:R-:W-:Y:S01]  /*7480*/  FFMA.FTZ R20, R71, UR33, -R80.reuse ;  /* 0x0000002147147c23 */ /* 0x100fe20008010850 */
[----:B------:R-:W-:Y:S01]  /*7490*/  FFMA.FTZ R80, R87, UR33, -R80 ;  /* 0x0000002157507c23 */ /* 0x000fe20008010850 */
[----:B------:R-:W-:Y:S01]  /*74a0*/  F2FP.BF16.F32.PACK_AB R32, R37, R32 ;  /* 0x000000202520723e */ /* 0x000fe200000010ff */
[----:B------:R-:W-:Y:S01]  /*74b0*/  UMOV UR36, UR57 ;  /* 0x0000003900247c82 */ /* 0x000fe20008000000 */
[-C--:B------:R-:W-:Y:S01]  /*74c0*/  FMUL.FTZ R90, R90, R9.reuse ;  /* 0x000000095a5a7220 */ /* 0x080fe20000410000 */
[----:B------:R-:W4:Y:S01]  /*74d0*/  MUFU.EX2 R38, R38 ;  /* 0x0000002600267308 */ /* 0x000f220000000800 */
[----:B---3--:R-:W-:Y:S01]  /*74e0*/  FADD.FTZ R26, R84, R25 ;  /* 0x00000019541a7221 */ /* 0x008fe20000010000 */
[-C--:B------:R-:W-:Y:S01]  /*74f0*/  FMUL.FTZ R91, R91, R9.reuse ;  /* 0x000000095b5b7220 */ /* 0x080fe20000410000 */
[-C--:B------:R-:W-:Y:S01]  /*7500*/  FMUL.FTZ R94, R94, R9.reuse ;  /* 0x000000095e5e7220 */ /* 0x080fe20000410000 */
[-C--:B------:R-:W-:Y:S01]  /*7510*/  FMUL.FTZ R95, R95, R9.reuse ;  /* 0x000000095f5f7220 */ /* 0x080fe20000410000 */
[-C--:B------:R-:W-:Y:S01]  /*7520*/  FMUL.FTZ R98, R98, R9.reuse ;  /* 0x0000000962627220 */ /* 0x080fe20000410000 */
[-C--:B------:R-:W-:Y:S01]  /*7530*/  FMUL.FTZ R99, R99, R9.reuse ;  /* 0x0000000963637220 */ /* 0x080fe20000410000 */
[-C--:B------:R-:W-:Y:S01]  /*7540*/  FMUL.FTZ R102, R102, R9.reuse ;  /* 0x0000000966667220 */ /* 0x080fe20000410000 */
[----:B------:R-:W3:Y:S01]  /*7550*/  MUFU.EX2 R39, R39 ;  /* 0x0000002700277308 */ /* 0x000ee20000000800 */
[----:B-1----:R-:W-:Y:S01]  /*7560*/  FADD.FTZ R25, R35, R26 ;  /* 0x0000001a23197221 */ /* 0x002fe20000010000 */
[-C--:B------:R-:W-:Y:S01]  /*7570*/  FMUL.FTZ R103, R103, R9.reuse ;  /* 0x0000000967677220 */ /* 0x080fe20000410000 */
[-C--:B------:R-:W-:Y:S01]  /*7580*/  FMUL.FTZ R106, R106, R9.reuse ;  /* 0x000000096a6a7220 */ /* 0x080fe20000410000 */
[-C--:B------:R-:W-:Y:S01]  /*7590*/  FMUL.FTZ R107, R107, R9.reuse ;  /* 0x000000096b6b7220 */ /* 0x080fe20000410000 */
[-C--:B------:R-:W-:Y:S01]  /*75a0*/  FMUL.FTZ R110, R110, R9.reuse ;  /* 0x000000096e6e7220 */ /* 0x080fe20000410000 */
[-C--:B------:R-:W-:Y:S01]  /*75b0*/  FMUL.FTZ R111, R111, R9.reuse ;  /* 0x000000096f6f7220 */ /* 0x080fe20000410000 */
[-C--:B------:R-:W-:Y:S01]  /*75c0*/  FMUL.FTZ R114, R114, R9.reuse ;  /* 0x0000000972727220 */ /* 0x080fe20000410000 */
[----:B------:R-:W1:Y:S01]  /*75d0*/  MUFU.EX2 R42, R42 ;  /* 0x0000002a002a7308 */ /* 0x000e620000000800 */
[----:B----4-:R-:W-:Y:S01]  /*75e0*/  FADD.FTZ R26, R38, R25 ;  /* 0x00000019261a7221 */ /* 0x010fe20000010000 */
[-C--:B------:R-:W-:Y:S01]  /*75f0*/  FMUL.FTZ R115, R115, R9.reuse ;  /* 0x0000000973737220 */ /* 0x080fe20000410000 */
[-C--:B------:R-:W-:Y:S01]  /*7600*/  FMUL.FTZ R118, R118, R9.reuse ;  /* 0x0000000976767220 */ /* 0x080fe20000410000 */
[-C--:B------:R-:W-:Y:S01]  /*7610*/  FMUL.FTZ R119, R119, R9.reuse ;  /* 0x0000000977777220 */ /* 0x080fe20000410000 */
[-C--:B------:R-:W-:Y:S01]  /*7620*/  FMUL.FTZ R122, R122, R9.reuse ;  /* 0x000000097a7a7220 */ /* 0x080fe20000410000 */
[-C--:B------:R-:W-:Y:S01]  /*7630*/  FMUL.FTZ R123, R123, R9.reuse ;  /* 0x000000097b7b7220 */ /* 0x080fe20000410000 */
[-C--:B------:R-:W-:Y:S01]  /*7640*/  FMUL.FTZ R126, R126, R9.reuse ;  /* 0x000000097e7e7220 */ /* 0x080fe20000410000 */
[----:B------:R-:W4:Y:S01]  /*7650*/  MUFU.EX2 R46, R46 ;  /* 0x0000002e002e7308 */ /* 0x000f220000000800 */
[----:B---3--:R-:W-:Y:S01]  /*7660*/  FADD.FTZ R25, R39, R26 ;  /* 0x0000001a27197221 */ /* 0x008fe20000010000 */
[----:B------:R-:W-:Y:S01]  /*7670*/  FADD.FTZ R26, R36, R63 ;  /* 0x0000003f241a7221 */ /* 0x000fe20000010000 */
[-C--:B------:R-:W-:Y:S01]  /*7680*/  FMUL.FTZ R127, R127, R9.reuse ;  /* 0x000000097f7f7220 */ /* 0x080fe20000410000 */
[-C--:B------:R-:W-:Y:S01]  /*7690*/  FMUL.FTZ R130, R130, R9.reuse ;  /* 0x0000000982827220 */ /* 0x080fe20000410000 */
[-C--:B------:R-:W-:Y:S01]  /*76a0*/  FMUL.FTZ R131, R131, R9.reuse ;  /* 0x0000000983837220 */ /* 0x080fe20000410000 */
[----:B------:R-:W-:Y:S01]  /*76b0*/  FADD.FTZ R63, R41, R26 ;  /* 0x0000001a293f7221 */ /* 0x000fe20000010000 */
[-C--:B------:R-:W-:Y:S01]  /*76c0*/  FMUL.FTZ R134, R134, R9.reuse ;  /* 0x0000000986867220 */ /* 0x080fe20000410000 */
[----:B------:R-:W3:Y:S01]  /*76d0*/  MUFU.EX2 R81, R81 ;  /* 0x0000005100517308 */ /* 0x000ee20000000800 */
[----:B-1----:R-:W-:Y:S01]  /*76e0*/  FADD.FTZ R25, R42, R25 ;  /* 0x000000192a197221 */ /* 0x002fe20000010000 */
[----:B------:R-:W-:Y:S01]  /*76f0*/  FADD.FTZ R34, R40, R63 ;  /* 0x0000003f28227221 */ /* 0x000fe20000010000 */
[----:B------:R-:W-:Y:S01]  /*7700*/  F2FP.BF16.F32.PACK_AB R40, R45, R40 ;  /* 0x000000282d28723e */ /* 0x000fe200000010ff */
[----:B------:R-:W-:Y:S01]  /*7710*/  FMUL.FTZ R135, R135, R9 ;  /* 0x0000000987877220 */ /* 0x000fe20000410000 */
[----:B------:R-:W-:-:S02]  /*7720*/  IMAD.MOV.U32 R9, RZ, RZ, R11 ;  /* 0x000000ffff097224 */ /* 0x000fc400078e000b */
[----:B------:R-:W-:Y:S01]  /*7730*/  FADD.FTZ R63, R45, R34 ;  /* 0x000000222d3f7221 */ /* 0x000fe20000010000 */
[----:B------:R-:W1:Y:S01]  /*7740*/  MUFU.EX2 R30, R30 ;  /* 0x0000001e001e7308 */ /* 0x000e620000000800 */
[----:B----4-:R-:W-:Y:S02]  /*7750*/  FADD.FTZ R26, R46, R25 ;  /* 0x000000192e1a7221 */ /* 0x010fe40000010000 */
[----:B------:R-:W-:-:S05]  /*7760*/  FADD.FTZ R50, R44, R63 ;  /* 0x0000003f2c327221 */ /* 0x000fca0000010000 */
[----:B------:R-:W4:Y:S01]  /*7770*/  MUFU.EX2 R31, R31 ;  /* 0x0000001f001f7308 */ /* 0x000f220000000800 */
[----:B---3--:R-:W-:Y:S01]  /*7780*/  FADD.FTZ R25, R81, R26 ;  /* 0x0000001a51197221 */ /* 0x008fe20000010000 */
[----:B------:R-:W-:Y:S02]  /*7790*/  F2FP.BF16.F32.PACK_AB R26, R33, R28 ;  /* 0x0000001c211a723e */ /* 0x000fe400000010ff */
[----:B------:R-:W-:Y:S02]  /*77a0*/  F2FP.BF16.F32.PACK_AB R33, R42, R39 ;  /* 0x000000272a21723e */ /* 0x000fe400000010ff */
[C---:B------:R-:W-:Y:S02]  /*77b0*/  F2FP.BF16.F32.PACK_AB R42, R49.reuse, R44 ;  /* 0x0000002c312a723e */ /* 0x040fe400000010ff */
[----:B------:R-:W3:Y:S01]  /*77c0*/  MUFU.EX2 R43, R43 ;  /* 0x0000002b002b7308 */ /* 0x000ee20000000800 */
[----:B-1----:R-:W-:Y:S01]  /*77d0*/  FADD.FTZ R34, R30, R25 ;  /* 0x000000191e227221 */ /* 0x002fe20000010000 */
[----:B------:R-:W-:Y:S01]  /*77e0*/  FADD.FTZ R25, R49, R50 ;  /* 0x0000003231197221 */ /* 0x000fe20000010000 */
[----:B------:R-:W-:-:S03]  /*77f0*/  F2FP.BF16.F32.PACK_AB R50, R57, R52 ;  /* 0x000000343932723e */ /* 0x000fc600000010ff */
[----:B--2---:R-:W-:Y:S01]  /*7800*/  FADD.FTZ R14, R48, R25 ;  /* 0x00000019300e7221 */ /* 0x004fe20000010000 */
[----:B------:R-:W-:Y:S01]  /*7810*/  F2FP.BF16.F32.PACK_AB R25, R84, R27 ;  /* 0x0000001b5419723e */ /* 0x000fe200000010ff */
[----:B------:R-:W1:Y:S01]  /*7820*/  MUFU.EX2 R54, R54 ;  /* 0x0000003600367308 */ /* 0x000e620000000800 */
[----:B----4-:R-:W-:Y:S01]  /*7830*/  FADD.FTZ R28, R31, R34 ;  /* 0x000000221f1c7221 */ /* 0x010fe20000010000 */
[----:B------:R-:W-:Y:S01]  /*7840*/  FADD.FTZ R15, R53, R14 ;  /* 0x0000000e350f7221 */ /* 0x000fe20000010000 */
[----:B------:R-:W-:Y:S02]  /*7850*/  F2FP.BF16.F32.PACK_AB R27, R38, R35 ;  /* 0x00000023261b723e */ /* 0x000fe400000010ff */
[----:B------:R-:W-:Y:S01]  /*7860*/  F2FP.BF16.F32.PACK_AB R34, R41, R36 ;  /* 0x000000242922723e */ /* 0x000fe200000010ff */
[----:B------:R-:W-:Y:S01]  /*7870*/  FADD.FTZ R14, R52, R15 ;  /* 0x0000000f340e7221 */ /* 0x000fe20000010000 */
[----:B------:R-:W-:Y:S01]  /*7880*/  F2FP.BF16.F32.PACK_AB R35, R81, R46 ;  /* 0x0000002e5123723e */ /* 0x000fe200000010ff */
[----:B------:R-:W2:Y:S01]  /*7890*/  MUFU.EX2 R47, R47 ;  /* 0x0000002f002f7308 */ /* 0x000ea20000000800 */
[----:B---3--:R-:W-:Y:S01]  /*78a0*/  FADD.FTZ R13, R43, R28 ;  /* 0x0000001c2b0d7221 */ /* 0x008fe20000010000 */
[----:B------:R-:W-:Y:S01]  /*78b0*/  FADD.FTZ R15, R57, R14 ;  /* 0x0000000e390f7221 */ /* 0x000fe20000010000 */
[----:B------:R3:W-:Y:S01]  /*78c0*/  STSM.16.M88.4 [R23], R24 ;  /* 0x0000001817007844 */ /* 0x0007e20000000200 */
[----:B------:R-:W-:-:S02]  /*78d0*/  F2FP.BF16.F32.PACK_AB R41, R31, R30 ;  /* 0x0000001e1f29723e */ /* 0x000fc400000010ff */
[----:B------:R-:W-:Y:S01]  /*78e0*/  F2FP.BF16.F32.PACK_AB R48, R53, R48 ;  /* 0x000000303530723e */ /* 0x000fe200000010ff */
[----:B------:R4:W-:Y:S01]  /*78f0*/  STSM.16.M88.4 [R22], R32 ;  /* 0x0000002016007844 */ /* 0x0009e20000000200 */
[----:B------:R-:W5:Y:S01]  /*7900*/  MUFU.EX2 R58, R58 ;  /* 0x0000003a003a7308 */ /* 0x000f620000000800 */
[C---:B-1----:R-:W-:Y:S01]  /*7910*/  FADD.FTZ R12, R54.reuse, R13 ;  /* 0x0000000d360c7221 */ /* 0x042fe20000010000 */
[----:B------:R-:W-:-:S05]  /*7920*/  F2FP.BF16.F32.PACK_AB R43, R54, R43 ;  /* 0x0000002b362b723e */ /* 0x000fca00000010ff */
[----:B------:R4:W-:Y:S01]  /*7930*/  STSM.16.M88.4 [R18], R40 ;  /* 0x0000002812007844 */ /* 0x0009e20000000200 */
[----:B------:R-:W1:Y:S01]  /*7940*/  MUFU.EX2 R51, R51 ;  /* 0x0000003300337308 */ /* 0x000e620000000800 */
[----:B--2---:R-:W-:-:S07]  /*7950*/  FADD.FTZ R13, R47, R12 ;  /* 0x0000000c2f0d7221 */ /* 0x004fce0000010000 */
[----:B------:R-:W2:Y:S01]  /*7960*/  MUFU.EX2 R6, R6 ;  /* 0x0000000600067308 */ /* 0x000ea20000000800 */
[C---:B-----5:R-:W-:Y:S01]  /*7970*/  FADD.FTZ R12, R58.reuse, R13 ;  /* 0x0000000d3a0c7221 */ /* 0x060fe20000010000 */
[----:B------:R-:W-:-:S06]  /*7980*/  F2FP.BF16.F32.PACK_AB R49, R58, R47 ;  /* 0x0000002f3a31723e */ /* 0x000fcc00000010ff */
[----:B------:R-:W5:Y:S01]  /*7990*/  MUFU.EX2 R61, R61 ;  /* 0x0000003d003d7308 */ /* 0x000f620000000800 */
[----:B-1----:R-:W-:Y:S01]  /*79a0*/  FADD.FTZ R13, R51, R12 ;  /* 0x0000000c330d7221 */ /* 0x002fe20000010000 */
[----:B------:R-:W-:-:S06]  /*79b0*/  FADD.FTZ R12, R56, R15 ;  /* 0x0000000f380c7221 */ /* 0x000fcc0000010000 */
[----:B------:R-:W1:Y:S01]  /*79c0*/  MUFU.EX2 R4, R4 ;  /* 0x0000000400047308 */ /* 0x000e620000000800 */
[C---:B--2---:R-:W-:Y:S01]  /*79d0*/  FADD.FTZ R13, R6.reuse, R13 ;  /* 0x0000000d060d7221 */ /* 0x044fe20000010000 */
[----:B------:R-:W-:-:S05]  /*79e0*/  F2FP.BF16.F32.PACK_AB R51, R6, R51 ;  /* 0x000000330633723e */ /* 0x000fca00000010ff */
[----:B------:R4:W-:Y:S01]  /*79f0*/  STSM.16.M88.4 [R136+0x27800], R48 ;  /* 0x0278003088007844 */ /* 0x0009e20000000200 */
[----:B------:R-:W2:Y:S01]  /*7a00*/  MUFU.EX2 R60, R60 ;  /* 0x0000003c003c7308 */ /* 0x000ea20000000800 */
[C---:B-----5:R-:W-:Y:S01]  /*7a10*/  FADD.FTZ R15, R61.reuse, R12 ;  /* 0x0000000c3d0f7221 */ /* 0x060fe20000010000 */
[----:B------:R-:W-:-:S06]  /*7a20*/  F2FP.BF16.F32.PACK_AB R56, R61, R56 ;  /* 0x000000383d38723e */ /* 0x000fcc00000010ff */
[----:B------:R-:W5:Y:S01]  /*7a30*/  MUFU.EX2 R55, R55 ;  /* 0x0000003700377308 */ /* 0x000f620000000800 */
[----:B-1----:R-:W-:-:S07]  /*7a40*/  FADD.FTZ R12, R4, R13 ;  /* 0x0000000d040c7221 */ /* 0x002fce0000010000 */
[----:B------:R-:W1:Y:S01]  /*7a50*/  MUFU.EX2 R65, R65 ;  /* 0x0000004100417308 */ /* 0x000e620000000800 */
[----:B--2---:R-:W-:-:S07]  /*7a60*/  FADD.FTZ R14, R60, R15 ;  /* 0x0000000f3c0e7221 */ /* 0x004fce0000010000 */
[----:B------:R-:W2:Y:S01]  /*7a70*/  MUFU.EX2 R59, R59 ;  /* 0x0000003b003b7308 */ /* 0x000ea20000000800 */
[C---:B-----5:R-:W-:Y:S01]  /*7a80*/  FADD.FTZ R12, R55.reuse, R12 ;  /* 0x0000000c370c7221 */ /* 0x060fe20000010000 */
[----:B------:R-:W-:-:S06]  /*7a90*/  F2FP.BF16.F32.PACK_AB R57, R55, R4 ;  /* 0x000000043739723e */ /* 0x000fcc00000010ff */
[----:B------:R-:W5:Y:S01]  /*7aa0*/  MUFU.EX2 R64, R64 ;  /* 0x0000004000407308 */ /* 0x000f620000000800 */
[C---:B-1----:R-:W-:Y:S01]  /*7ab0*/  FADD.FTZ R15, R65.reuse, R14 ;  /* 0x0000000e410f7221 */ /* 0x042fe20000010000 */
[----:B------:R-:W-:-:S06]  /*7ac0*/  F2FP.BF16.F32.PACK_AB R58, R65, R60 ;  /* 0x0000003c413a723e */ /* 0x000fcc00000010ff */
[----:B------:R-:W1:Y:S01]  /*7ad0*/  MUFU.EX2 R20, R20 ;  /* 0x0000001400147308 */ /* 0x000e620000000800 */
[----:B--2---:R-:W-:-:S07]  /*7ae0*/  FADD.FTZ R13, R59, R12 ;  /* 0x0000000c3b0d7221 */ /* 0x004fce0000010000 */
[----:B------:R-:W2:Y:S01]  /*7af0*/  MUFU.EX2 R69, R69 ;  /* 0x0000004500457308 */ /* 0x000ea20000000800 */
[----:B-----5:R-:W-:-:S07]  /*7b00*/  FADD.FTZ R12, R64, R15 ;  /* 0x0000000f400c7221 */ /* 0x020fce0000010000 */
[----:B------:R-:W5:Y:S01]  /*7b10*/  MUFU.EX2 R62, R62 ;  /* 0x0000003e003e7308 */ /* 0x000f620000000800 */
[C---:B-1----:R-:W-:Y:S01]  /*7b20*/  FADD.FTZ R13, R20.reuse, R13 ;  /* 0x0000000d140d7221 */ /* 0x042fe20000010000 */
[----:B------:R-:W-:-:S05]  /*7b30*/  F2FP.BF16.F32.PACK_AB R59, R20, R59 ;  /* 0x0000003b143b723e */ /* 0x000fca00000010ff */
[----:B------:R4:W-:Y:S01]  /*7b40*/  STSM.16.M88.4 [R17], R56 ;  /* 0x0000003811007844 */ /* 0x0009e20000000200 */
[----:B------:R-:W1:Y:S01]  /*7b50*/  MUFU.EX2 R68, R68 ;  /* 0x0000004400447308 */ /* 0x000e620000000800 */
[C---:B--2---:R-:W-:Y:S01]  /*7b60*/  FADD.FTZ R15, R69.reuse, R12 ;  /* 0x0000000c450f7221 */ /* 0x044fe20000010000 */
[----:B------:R-:W-:-:S06]  /*7b70*/  F2FP.BF16.F32.PACK_AB R64, R69, R64 ;  /* 0x000000404540723e */ /* 0x000fcc00000010ff */
[----:B------:R-:W2:Y:S01]  /*7b80*/  MUFU.EX2 R75, R75 ;  /* 0x0000004b004b7308 */ /* 0x000ea20000000800 */
[----:B-----5:R-:W-:-:S07]  /*7b90*/  FADD.FTZ R6, R62, R13 ;  /* 0x0000000d3e067221 */ /* 0x020fce0000010000 */
[----:B------:R-:W5:Y:S01]  /*7ba0*/  MUFU.EX2 R73, R73 ;  /* 0x0000004900497308 */ /* 0x000f620000000800 */
[----:B-1----:R-:W-:-:S07]  /*7bb0*/  FADD.FTZ R12, R68, R15 ;  /* 0x0000000f440c7221 */ /* 0x002fce0000010000 */
[----:B------:R-:W1:Y:S01]  /*7bc0*/  MUFU.EX2 R67, R139 ;  /* 0x0000008b00437308 */ /* 0x000e620000000800 */
[C---:B--2---:R-:W-:Y:S01]  /*7bd0*/  FADD.FTZ R6, R75.reuse, R6 ;  /* 0x000000064b067221 */ /* 0x044fe20000010000 */
[----:B------:R-:W-:-:S06]  /*7be0*/  F2FP.BF16.F32.PACK_AB R65, R75, R62 ;  /* 0x0000003e4b41723e */ /* 0x000fcc00000010ff */
        /* <DEDUP_REMOVED lines=8> */
[C---:B-----5:R-:W-:Y:S01]  /*7c70*/  F2FP.BF16.F32.PACK_AB R67, R79.reuse, R67 ;  /* 0x000000434f43723e */ /* 0x060fe200000010ff */
[----:B------:R-:W-:-:S04]  /*7c80*/  FADD.FTZ R6, R79, R6 ;  /* 0x000000064f067221 */ /* 0x000fc80000010000 */
[----:B------:R4:W-:Y:S02]  /*7c90*/  STSM.16.M88.4 [R22+0x6000], R64 ;  /* 0x0060004016007844 */ /* 0x0009e40000000200 */
[----:B---3--:R-:W3:Y:S01]  /*7ca0*/  MUFU.EX2 R25, R82 ;  /* 0x0000005200197308 */ /* 0x008ee20000000800 */
[C---:B-1----:R-:W-:Y:S01]  /*7cb0*/  F2FP.BF16.F32.PACK_AB R72, R77.reuse, R72 ;  /* 0x000000484d48723e */ /* 0x042fe200000010ff */
[----:B------:R-:W-:-:S06]  /*7cc0*/  FADD.FTZ R13, R77, R12 ;  /* 0x0000000c4d0d7221 */ /* 0x000fcc0000010000 */
[----:B------:R-:W1:Y:S01]  /*7cd0*/  MUFU.EX2 R83, R83 ;  /* 0x0000005300537308 */ /* 0x000e620000000800 */
[----:B--2---:R-:W-:Y:S01]  /*7ce0*/  F2FP.BF16.F32.PACK_AB R74, R7, R76 ;  /* 0x0000004c074a723e */ /* 0x004fe200000010ff */
[----:B------:R-:W-:-:S06]  /*7cf0*/  FADD.FTZ R76, R76, R13 ;  /* 0x0000000d4c4c7221 */ /* 0x000fcc0000010000 */
[----:B------:R-:W2:Y:S01]  /*7d00*/  MUFU.EX2 R27, R86 ;  /* 0x00000056001b7308 */ /* 0x000ea20000000800 */
[----:B---3--:R-:W-:-:S07]  /*7d10*/  FADD.FTZ R6, R25, R6 ;  /* 0x0000000619067221 */ /* 0x008fce0000010000 */
[----:B------:R-:W3:Y:S01]  /*7d20*/  MUFU.EX2 R80, R80 ;  /* 0x0000005000507308 */ /* 0x000ee20000000800 */
[C---:B-1----:R-:W-:Y:S01]  /*7d30*/  F2FP.BF16.F32.PACK_AB R73, R83.reuse, R25 ;  /* 0x000000195349723e */ /* 0x042fe200000010ff */
[----:B------:R-:W-:-:S04]  /*7d40*/  FADD.FTZ R6, R83, R6 ;  /* 0x0000000653067221 */ /* 0x000fc80000010000 */
[----:B--2---:R-:W-:Y:S01]  /*7d50*/  FADD.FTZ R4, R27, R6 ;  /* 0x000000061b047221 */ /* 0x004fe20000010000 */
[----:B------:R-:W-:Y:S01]  /*7d60*/  FADD.FTZ R6, R7, R76 ;  /* 0x0000004c07067221 */ /* 0x000fe20000010000 */
[----:B------:R-:W-:Y:S01]  /*7d70*/  IMAD.MOV.U32 R7, RZ, RZ, R10 ;  /* 0x000000ffff077224 */ /* 0x000fe200078e000a */
[C---:B---3--:R-:W-:Y:S01]  /*7d80*/  F2FP.BF16.F32.PACK_AB R75, R80.reuse, R27 ;  /* 0x0000001b504b723e */ /* 0x048fe200000010ff */
[----:B------:R-:W-:-:S04]  /*7d90*/  FADD.FTZ R4, R80, R4 ;  /* 0x0000000450047221 */ /* 0x000fc80000010000 */
[----:B------:R4:W-:Y:S01]  /*7da0*/  STSM.16.M88.4 [R18+0x6000], R72 ;  /* 0x0060004812007844 */ /* 0x0009e20000000200 */
[----:B------:R1:W-:Y:S06]  /*7db0*/  MEMBAR.ALL.CTA ;  /* 0x0000000000007992 */ /* 0x0003ec0000008000 */
[----:B-1----:R-:W1:Y:S02]  /*7dc0*/  FENCE.VIEW.ASYNC.S ;  /* 0x00000000000073c6 */ /* 0x002e640000000000 */
[----:B-1----:R-:W-:Y:S01]  /*7dd0*/  NOP ;  /* 0x0000000000007918 */ /* 0x002fe20000000000 */
[----:B------:R-:W-:Y:S05]  /*7de0*/  @P2 BRA `(.L_x_698) ;  /* 0xffffffcc00ec2947 */ /* 0x000fea000383ffff */
[----:B------:R-:W-:Y:S01]  /*7df0*/  IMAD.MOV.U32 R9, RZ, RZ, R11 ;  /* 0x000000ffff097224 */ /* 0x000fe200078e000b */
[----:B------:R-:W-:Y:S01]  /*7e00*/  UMOV UR36, UR57 ;  /* 0x0000003900247c82 */ /* 0x000fe20008000000 */
[----:B------:R-:W-:Y:S01]  /*7e10*/  IMAD.MOV.U32 R7, RZ, RZ, R10 ;  /* 0x000000ffff077224 */ /* 0x000fe200078e000a */
[----:B------:R-:W-:-:S06]  /*7e20*/  UMOV UR49, UR56 ;  /* 0x0000003800317c82 */ /* 0x000fcc0008000000 */
.L_x_681:
[----:B------:R-:W-:Y:S01]  /*7e30*/  ULDC UR10, c[0x0][0x9e4] ;  /* 0x00027900000a7ab9 */ /* 0x000fe20000000800 */
[----:B------:R-:W-:Y:S02]  /*7e40*/  UIADD3 UR35, UR53, -UR35, URZ ;  /* 0x8000002335237290 */ /* 0x000fe4000fffe03f */
[----:B------:R-:W-:-:S06]  /*7e50*/  UISETP.GE.AND UP0, UPT, UR10, 0x1, UPT ;  /* 0x000000010a00788c */ /* 0x000fcc000bf06270 */
[----:B------:R-:W-:-:S13]  /*7e60*/  PLOP3.LUT P5, PT, PT, PT, UP0, 0x80, 0x0 ;  /* 0x000000000000781c */ /* 0x000fda0003faf008 */
[----:B------:R-:W-:Y:S05]  /*7e70*/  @!P5 BRA `(.L_x_699) ;  /* 0x000000000044d947 */ /* 0x000fea0003800000 */
        /* <DEDUP_REMOVED lines=10> */
.L_x_700:
[----:B------:R-:W-:-:S11]  /*7f20*/  UISETP.NE.AND UP0, UPT, UR10, 0x1, UPT ;  /* 0x000000010a00788c */ /* 0x000fd6000bf05270 */
[----:B------:R-:W-:Y:S02]  /*7f30*/  @UP0 ULDC.64 UR14, c[0x0][0x9e8] ;  /* 0x00027a00000e0ab9 */ /* 0x000fe40000000a00 */
[----:B------:R-:W-:-:S04]  /*7f40*/  UIMAD.WIDE.U32 UR6, UR53, UR14, URZ ;  /* 0x0000000e350672a5 */ /* 0x000fc8000f8e003f */
[----:B------:R-:W-:-:S12]  /*7f50*/  @UP0 USHF.R.U32.HI UR53, URZ, UR15, UR7 ;  /* 0x0000000f3f350299 */ /* 0x000fd80008011607 */
.L_x_701:
[----:B------:R-:W-:-:S04]  /*7f60*/  UIMAD UR53, UR53, UR10, URZ ;  /* 0x0000000a353572a4 */ /* 0x000fc8000f8e023f */
[----:B------:R-:W-:-:S04]  /*7f70*/  UISETP.LT.AND UP0, UPT, UR35, UR53, UPT ;  /* 0x000000352300728c */ /* 0x000fc8000bf01270 */
[----:B------:R-:W-:-:S12]  /*7f80*/  USEL UR35, UR35, UR53, !UP0 ;  /* 0x0000003523237287 */ /* 0x000fd8000c000000 */
.L_x_699:
[----:B------:R-:W-:-:S04]  /*7f90*/  UIADD3 UR35, UR35, 0x7f, URZ ;  /* 0x0000007f23237890 */ /* 0x000fc8000fffe03f */
[----:B------:R-:W-:-:S04]  /*7fa0*/  USHF.R.S32.HI UR6, URZ, 0x1f, UR35 ;  /* 0x0000001f3f067899 */ /* 0x000fc80008011423 */
[----:B------:R-:W-:-:S04]  /*7fb0*/  ULEA.HI UR6, UR6, UR35, URZ, 0x7 ;  /* 0x0000002306067291 */ /* 0x000fc8000f8f383f */
[----:B------:R-:W-:-:S04]  /*7fc0*/  USHF.R.S32.HI UR6, URZ, 0x7, UR6 ;  /* 0x000000073f067899 */ /* 0x000fc80008011406 */
[----:B------:R-:W-:-:S04]  /*7fd0*/  UISETP.LT.AND UP0, UPT, UR40, UR6, UPT ;  /* 0x000000062800728c */ /* 0x000fc8000bf01270 */
[----:B------:R-:W-:-:S06]  /*7fe0*/  USEL UR34, UR40, UR6, !UP0 ;  /* 0x0000000628227287 */ /* 0x000fcc000c000000 */
[----:B------:R-:W-:-:S13]  /*7ff0*/  ISETP.GE.AND P2, PT, R8, UR34, PT ;  /* 0x0000002208007c0c */ /* 0x000fda000bf46270 */
[----:B------:R-:W-:Y:S05]  /*8000*/  @!P2 BRA `(.L_x_702) ;  /* 0x000000200014a947 */ /* 0x000fea0003800000 */
[----:B------:R-:W-:Y:S01]  /*8010*/  IMAD.MOV.U32 R10, RZ, RZ, R9 ;  /* 0x000000ffff0a7224 */ /* 0x000fe200078e0009 */
[----:B------:R-:W-:Y:S01]  /*8020*/  UMOV UR28, UR49 ;  /* 0x00000031001c7c82 */ /* 0x000fe20008000000 */
[----:B------:R-:W-:Y:S01]  /*8030*/  IMAD.MOV.U32 R11, RZ, RZ, R7 ;  /* 0x000000ffff0b7224 */ /* 0x000fe200078e0007 */
[----:B------:R-:W-:Y:S01]  /*8040*/  UMOV UR35, UR36 ;  /* 0x0000002400237c82 */ /* 0x000fe20008000000 */
[----:B------:R-:W-:-:S05]  /*8050*/  ULDC UR33, c[0x0][0x988] ;  /* 0x0002620000217ab9 */ /* 0x000fca0000000800 */
.L_x_711:
[----:B------:R-:W-:Y:S01]  /*8060*/  UIADD3 UR36, UR35, 0x1, URZ ;  /* 0x0000000123247890 */ /* 0x000fe2000fffe03f */
[----:B------:R-:W-:-:S03]  /*8070*/  ISETP.NE.AND P3, PT, RZ, UR45, PT ;  /* 0x0000002dff007c0c */ /* 0x000fc6000bf65270 */
[----:B------:R-:W-:-:S04]  /*8080*/  UISETP.NE.AND UP0, UPT, UR36, 0x2, UPT ;  /* 0x000000022400788c */ /* 0x000fc8000bf05270 */
[----:B------:R-:W-:Y:S02]  /*8090*/  USEL UR49, URZ, 0x1, UP0 ;  /* 0x000000013f317887 */ /* 0x000fe40008000000 */
[----:B------:R-:W-:Y:S02]  /*80a0*/  USEL UR36, UR36, URZ, UP0 ;  /* 0x0000003f24247287 */ /* 0x000fe40008000000 */
[----:B------:R-:W-:Y:S02]  /*80b0*/  ULOP3.LUT UR49, UR28, UR49, URZ, 0x3c, !UPT ;  /* 0x000000311c317292 */ /* 0x000fe4000f8e3c3f */
[----:B------:R-:W-:Y:S10]  /*80c0*/  @P3 BRA `(.L_x_703) ;  /* 0x00000000002c3947 */ /* 0x000ff40003800000 */
[----:B------:R-:W-:Y:S05]  /*80d0*/  @!P0 BRA `(.L_x_704) ;  /* 0x0000000000048947 */ /* 0x000fea0003800000 */
[----:B------:R-:W-:Y:S01]  /*80e0*/  BPT.TRAP 0x1 ;  /* 0x000000040000795c */ /* 0x000fe20000300000 */
.L_x_704:
[----:B------:R-:W-:Y:S01]  /*80f0*/  ULEA UR6, UR36, UR39, 0x3 ;  /* 0x0000002724067291 */ /* 0x000fe2000f8e183f */
[----:B------:R-:W-:-:S05]  /*8100*/  IMAD.U32 R7, RZ, RZ, UR49 ;  /* 0x00000031ff077e24 */ /* 0x000fca000f8e00ff */
[----:B------:R-:W-:-:S04]  /*8110*/  SHF.L.U32 R7, R7, 0x1f, RZ ;  /* 0x0000001f07077819 */ /* 0x000fc800000006ff */
[----:B------:R1:W3:Y:S01]  /*8120*/  SYNCS.PHASECHK.TRANS64.TRYWAIT P2, [UR6+0x2d830], R7 ;  /* 0x02d83007ff0075a7 */ /* 0x0002e20008040146 */
[----:B------:R-:W-:Y:S05]  /*8130*/  @!P0 BRA `(.L_x_705) ;  /* 0x0000000000048947 */ /* 0x000fea0003800000 */
[----:B------:R-:W-:Y:S01]  /*8140*/  BPT.TRAP 0x1 ;  /* 0x000000040000795c */ /* 0x000fe20000300000 */
.L_x_705:
[----:B---3--:R-:W-:Y:S05]  /*8150*/  @P2 BRA `(.L_x_703) ;  /* 0x0000000000082947 */ /* 0x008fea0003800000 */
[----:B------:R-:W3:Y:S02]  /*8160*/  SYNCS.PHASECHK.TRANS64.TRYWAIT P2, [UR6+0x2d830], R7 ;  /* 0x02d83007ff0075a7 */ /* 0x000ee40008040146 */
[----:B---3--:R-:W-:Y:S05]  /*8170*/  @!P2 BRA `(.L_x_706) ;  /* 0x0000009c0078a947 */ /* 0x008fea0003800000 */
.L_x_703:
[----:B-12---:R-:W-:Y:S01]  /*8180*/  VIADD R7, R16, 0x8 ;  /* 0x0000000810077836 */ /* 0x006fe20000000000 */
        /* <DEDUP_REMOVED lines=13> */
[----:B----4-:R-:W-:-:S06]  /*8260*/  WARPGROUP.ARRIVE ;  /* 0x00000000000079c5 */ /* 0x010fcc0000000000 */
        /* <DEDUP_REMOVED lines=20> */
.L_x_708:
[----:B------:R-:W-:Y:S01]  /*83b0*/  ULEA UR6, UR35, UR39, 0x3 ;  /* 0x0000002723067291 */ /* 0x000fe2000f8e183f */
[----:B------:R-:W-:-:S05]  /*83c0*/  IMAD.U32 R7, RZ, RZ, UR28 ;  /* 0x0000001cff077e24 */ /* 0x000fca000f8e00ff */
[----:B------:R-:W-:-:S04]  /*83d0*/  SHF.L.U32 R7, R7, 0x1f, RZ ;  /* 0x0000001f07077819 */ /* 0x000fc800000006ff */
[----:B------:R1:W2:Y:S01]  /*83e0*/  SYNCS.PHASECHK.TRANS64.TRYWAIT P2, [UR6+0x2d850], R7 ;  /* 0x02d85007ff0075a7 */ /* 0x0002a20008040146 */
[----:B------:R-:W-:Y:S05]  /*83f0*/  @!P0 BRA `(.L_x_709) ;  /* 0x0000000000048947 */ /* 0x000fea0003800000 */
[----:B------:R-:W-:Y:S01]  /*8400*/  BPT.TRAP 0x1 ;  /* 0x000000040000795c */ /* 0x000fe20000300000 */
.L_x_709:
[----:B--2---:R-:W-:Y:S05]  /*8410*/  @P2 BRA `(.L_x_707) ;  /* 0x0000000000082947 */ /* 0x004fea0003800000 */
[----:B------:R-:W2:Y:S02]  /*8420*/  SYNCS.PHASECHK.TRANS64.TRYWAIT P2, [UR6+0x2d850], R7 ;  /* 0x02d85007ff0075a7 */ /* 0x000ea40008040146 */
[----:B--2---:R-:W-:Y:S05]  /*8430*/  @!P2 BRA `(.L_x_710) ;  /* 0x0000009800e0a947 */ /* 0x004fea0003800000 */
.L_x_707:
[----:B------:R-:W-:Y:S01]  /*8440*/  UIADD3 UR6, UR39, 0x400, URZ ;  /* 0x0000040027067890 */ /* 0x000fe2000fffe03f */
[----:B------:R-:W-:Y:S01]  /*8450*/  WARPGROUP.ARRIVE ;  /* 0x00000000000079c5 */ /* 0x000fe20000000000 */
[----:B------:R-:W-:Y:S01]  /*8460*/  UMOV UR29, 0x40000040 ;  /* 0x40000040001d7882 */ /* 0x000fe20000000000 */
[----:B------:R-:W-:Y:S01]  /*8470*/  UMOV UR31, 0x80000020 ;  /* 0x80000020001f7882 */ /* 0x000fe20000000000 */
[----:B------:R-:W-:Y:S01]  /*8480*/  USHF.R.U32.HI UR6, URZ, 0x4, UR6 ;  /* 0x000000043f067899 */ /* 0x000fe20008011606 */
[----:B--2---:R-:W-:Y:S02]  /*8490*/  FMNMX.FTZ R12, R24, R11, !PT ;  /* 0x0000000b180c7209 */ /* 0x004fe40007810000 */
[----:B------:R-:W-:Y:S01]  /*84a0*/  ISETP.GE.U32.AND P2, PT, R2, 0x180, PT ;  /* 0x000001800200780c */ /* 0x000fe20003f46070 */
[----:B------:R-:W-:Y:S01]  /*84b0*/  ULOP3.LUT UR6, UR6, 0x3fff, URZ, 0xc0, !UPT ;  /* 0x00003fff06067892 */ /* 0x000fe2000f8ec03f */
[----:B-1----:R-:W-:-:S03]  /*84c0*/  FMNMX.FTZ R7, R25, R12, !PT ;  /* 0x0000000c19077209 */ /* 0x002fc60007810000 */
[----:B------:R-:W-:Y:S01]  /*84d0*/  ULOP3.LUT UR7, UR6, 0x2000000, URZ, 0xfc, !UPT ;  /* 0x0200000006077892 */ /* 0x000fe2000f8efc3f */
[----:B------:R-:W-:Y:S01]  /*84e0*/  FMNMX.FTZ R12, R28, R7, !PT ;  /* 0x000000071c0c7209 */ /* 0x000fe20007810000 */
[----:B------:R-:W-:Y:S02]  /*84f0*/  ULOP3.LUT UR6, UR41, 0x10000, URZ, 0xfc, !UPT ;  /* 0x0001000029067892 */ /* 0x000fe4000f8efc3f */
[----:B------:R-:W-:Y:S01]  /*8500*/  UIMAD UR7, UR35, 0x600, UR7 ;  /* 0x00000600230778a4 */ /* 0x000fe2000f8e0207 */
[----:B------:R-:W-:-:S04]  /*8510*/  FMNMX.FTZ R7, R29, R12, !PT ;  /* 0x0000000c1d077209 */ /* 0x000fc80007810000 */
[----:B------:R-:W-:Y:S01]  /*8520*/  UMOV UR28, UR6 ;  /* 0x00000006001c7c82 */ /* 0x000fe20008000000 */
[----:B------:R-:W-:Y:S01]  /*8530*/  FMNMX.FTZ R12, R32, R7, !PT ;  /* 0x00000007200c7209 */ /* 0x000fe20007810000 */
        /* <DEDUP_REMOVED lines=38> */
[----:B------:R-:W1:Y:S01]  /*87a0*/  SHFL.BFLY PT, R7, R12, 0x2, 0x1f ;  /* 0x0c401f000c077f89 */ /* 0x000e6200000e0000 */
[----:B------:R-:W-:Y:S01]  /*87b0*/  UMOV UR29, 0x40000040 ;  /* 0x40000040001d7882 */ /* 0x000fe20000000000 */
[----:B------:R-:W-:Y:S01]  /*87c0*/  UMOV UR31, 0x80000020 ;  /* 0x80000020001f7882 */ /* 0x000fe20000000000 */
[----:B-1----:R-:W-:-:S05]  /*87d0*/  FMNMX.FTZ R9, R12, R7, !PT ;  /* 0x000000070c097209 */ /* 0x002fca0007810000 */
[----:B------:R-:W1:Y:S02]  /*87e0*/  SHFL.BFLY PT, R14, R9, 0x1, 0x1f ;  /* 0x0c201f00090e7f89 */ /* 0x000e6400000e0000 */
[----:B-1----:R-:W-:-:S05]  /*87f0*/  FMNMX.FTZ R7, R9, R14, !PT ;  /* 0x0000000e09077209 */ /* 0x002fca0007810000 */
[C---:B------:R-:W-:Y:S01]  /*8800*/  FMUL.FTZ R12, R7.reuse, UR33 ;  /* 0x00000021070c7c20 */ /* 0x040fe20008410000 */
[----:B------:R-:W-:-:S03]  /*8810*/  FADD.FTZ R11, -R7, R11 ;  /* 0x0000000b070b7221 */ /* 0x000fc60000010100 */
        /* <DEDUP_REMOVED lines=16> */
[----:B------:R1:W-:Y:S01]  /*8920*/  MUFU.EX2 R24, R33 ;  /* 0x0000002100187308 */ /* 0x0003e20000000800 */
[----:B------:R-:W-:Y:S01]  /*8930*/  FMNMX.FTZ R28, R34, R9, !PT ;  /* 0x00000009221c7209 */ /* 0x000fe20007810000 */
[----:B------:R-:W-:Y:S01]  /*8940*/  FFMA.FTZ R85, R85, UR33, -R12 ;  /* 0x0000002155557c23 */ /* 0x000fe2000801080c */
[----:B------:R-:W-:-:S02]  /*8950*/  FMUL.FTZ R11, R11, UR33 ;  /* 0x000000210b0b7c20 */ /* 0x000fc40008410000 */
[----:B------:R-:W-:-:S03]  /*8960*/  FMNMX.FTZ R9, R35, R28, !PT ;  /* 0x0000001c23097209 */ /* 0x000fc60007810000 */
[----:B------:R-:W-:Y:S01]  /*8970*/  MUFU.EX2 R14, R14 ;  /* 0x0000000e000e7308 */ /* 0x000fe20000000800 */
[----:B------:R-:W-:Y:S01]  /*8980*/  FMNMX.FTZ R28, R38, R9, !PT ;  /* 0x00000009261c7209 */ /* 0x000fe20007810000 */
[--C-:B-1----:R-:W-:Y:S01]  /*8990*/  FFMA.FTZ R33, R44, UR33, -R12.reuse ;  /* 0x000000212c217c23 */ /* 0x102fe2000801080c */
[--C-:B------:R-:W-:Y:S01]  /*89a0*/  FFMA.FTZ R44, R49, UR33, -R12.reuse ;  /* 0x00000021312c7c23 */ /* 0x100fe2000801080c */
[--C-:B------:R-:W-:Y:S01]  /*89b0*/  FFMA.FTZ R49, R56, UR33, -R12.reuse ;  /* 0x0000002138317c23 */ /* 0x100fe2000801080c */
[----:B------:R-:W-:Y:S01]  /*89c0*/  FMNMX.FTZ R9, R39, R28, !PT ;  /* 0x0000001c27097209 */ /* 0x000fe20007810000 */
[--C-:B------:R-:W-:Y:S01]  /*89d0*/  FFMA.FTZ R56, R61, UR33, -R12.reuse ;  /* 0x000000213d387c23 */ /* 0x100fe2000801080c */
[--C-:B------:R-:W-:Y:S01]  /*89e0*/  FFMA.FTZ R61, R68, UR33, -R12.reuse ;  /* 0x00000021443d7c23 */ /* 0x100fe2000801080c */
[----:B------:R1:W-:Y:S01]  /*89f0*/  MUFU.EX2 R28, R37 ;  /* 0x00000025001c7308 */ /* 0x0003e20000000800 */
[----:B------:R-:W-:Y:S01]  /*8a00*/  FMNMX.FTZ R32, R42, R9, !PT ;  /* 0x000000092a207209 */ /* 0x000fe20007810000 */
[--C-:B------:R-:W-:Y:S01]  /*8a10*/  FFMA.FTZ R68, R73, UR33, -R12.reuse ;  /* 0x0000002149447c23 */ /* 0x100fe2000801080c */
[----:B------:R-:W-:Y:S01]  /*8a20*/  FFMA.FTZ R73, R80, UR33, -R12 ;  /* 0x0000002150497c23 */ /* 0x000fe2000801080c */
[----:B------:R-:W-:-:S02]  /*8a30*/  WARPGROUP.DEPBAR.LE gsb0, 0x0 ;  /* 0x00008000000079c5 */ /* 0x000fc40000010000 */
[----:B------:R-:W-:Y:S01]  /*8a40*/  WARPGROUP.ARRIVE ;  /* 0x00000000000079c5 */ /* 0x000fe20000000000 */
[----:B------:R-:W-:Y:S01]  /*8a50*/  FMNMX.FTZ R9, R43, R32, !PT ;  /* 0x000000202b097209 */ /* 0x000fe20007810000 */
[----:B------:R-:W-:Y:S01]  /*8a60*/  MUFU.EX2 R11, R11 ;  /* 0x0000000b000b7308 */ /* 0x000fe20000000800 */
[--C-:B-1----:R-:W-:Y:S01]  /*8a70*/  FFMA.FTZ R37, R48, UR33, -R12.reuse ;  /* 0x0000002130257c23 */ /* 0x102fe2000801080c */
[--C-:B------:R-:W-:Y:S01]  /*8a80*/  FFMA.FTZ R48, R53, UR33, -R12.reuse ;  /* 0x0000002135307c23 */ /* 0x100fe2000801080c */
[----:B------:R-:W-:Y:S01]  /*8a90*/  FMNMX.FTZ R32, R46, R9, !PT ;  /* 0x000000092e207209 */ /* 0x000fe20007810000 */
[----:B------:R-:W-:Y:S01]  /*8aa0*/  HGMMA.64x96x16.F32.BF16 R88, gdesc[UR28].tnspB, R88, gsb0 ;  /* 0x416000001c5879f0 */ /* 0x000fe20008001858 */
[----:B------:R-:W-:Y:S01]  /*8ab0*/  UIADD3 UR28, UR6, 0x6, URZ ;  /* 0x00000006061c7890 */ /* 0x000fe2000fffe03f */
[--C-:B------:R-:W-:Y:S01]  /*8ac0*/  FFMA.FTZ R53, R60, UR33, -R12.reuse ;  /* 0x000000213c357c23 */ /* 0x100fe2000801080c */
[----:B------:R-:W-:Y:S01]  /*8ad0*/  UIADD3 UR30, UR7, 0xc0, URZ ;  /* 0x000000c0071e7890 */ /* 0x000fe2000fffe03f */
[----:B------:R-:W-:Y:S01]  /*8ae0*/  FMNMX.FTZ R9, R47, R32, !PT ;  /* 0x000000202f097209 */ /* 0x000fe20007810000 */
[----:B------:R-:W-:Y:S01]  /*8af0*/  UMOV UR29, 0x40000040 ;  /* 0x40000040001d7882 */ /* 0x000fe20000000000 */
[----:B------:R-:W-:Y:S01]  /*8b00*/  UMOV UR31, 0x80000020 ;  /* 0x80000020001f7882 */ /* 0x000fe20000000000 */
[----:B------:R-:W-:Y:S01]  /*8b10*/  MUFU.EX2 R32, R41 ;  /* 0x0000002900207308 */ /* 0x000fe20000000800 */
[----:B------:R-:W-:Y:S01]  /*8b20*/  FMNMX.FTZ R36, R50, R9, !PT ;  /* 0x0000000932247209 */ /* 0x000fe20007810000 */
[--C-:B------:R-:W-:Y:S01]  /*8b30*/  FFMA.FTZ R60, R65, UR33, -R12.reuse ;  /* 0x00000021413c7c23 */ /* 0x100fe2000801080c */
[--C-:B------:R-:W-:Y:S01]  /*8b40*/  FFMA.FTZ R65, R72, UR33, -R12.reuse ;  /* 0x0000002148417c23 */ /* 0x100fe2000801080c */
[--C-:B------:R-:W-:Y:S01]  /*8b50*/  FFMA.FTZ R72, R77, UR33, -R12.reuse ;  /* 0x000000214d487c23 */ /* 0x100fe2000801080c */
[----:B------:R-:W-:Y:S01]  /*8b60*/  FMNMX.FTZ R9, R51, R36, !PT ;  /* 0x0000002433097209 */ /* 0x000fe20007810000 */
[----:B------:R-:W-:-:S02]  /*8b70*/  FFMA.FTZ R77, R84, UR33, -R12 ;  /* 0x00000021544d7c23 */ /* 0x000fc4000801080c */
        /* <DEDUP_REMOVED lines=32> */
[----:B------:R-:W-:Y:S02]  /*8d80*/  MUFU.EX2 R37, R37 ;  /* 0x0000002500257308 */ /* 0x000fe40000000800 */
[----:B------:R-:W1:Y:S06]  /*8d90*/  SHFL.BFLY PT, R9, R40, 0x2, 0x1f ;  /* 0x0c401f0028097f89 */ /* 0x000e6c00000e0000 */
[----:B------:R-:W-:Y:S01]  /*8da0*/  MUFU.EX2 R44, R44 ;  /* 0x0000002c002c7308 */ /* 0x000fe20000000800 */
[----:B------:R-:W-:Y:S02]  /*8db0*/  WARPGROUP.DEPBAR.LE gsb0, 0x0 ;  /* 0x00008000000079c5 */ /* 0x000fe40000010000 */
[----:B------:R-:W-:-:S05]  /*8dc0*/  WARPGROUP.ARRIVE ;  /* 0x00000000000079c5 */ /* 0x000fca0000000000 */
[----:B------:R-:W-:Y:S01]  /*8dd0*/  MUFU.EX2 R48, R48 ;  /* 0x0000003000307308 */ /* 0x000fe20000000800 */
[----:B------:R-:W-:Y:S01]  /*8de0*/  HGMMA.64x96x16.F32.BF16 R88, gdesc[UR28].tnspB, R88, gsb0 ;  /* 0x416000001c5879f0 */ /* 0x000fe20008001858 */
[----:B------:R-:W-:Y:S02]  /*8df0*/  UIADD3 UR28, UR6, 0x600, URZ ;  /* 0x00000600061c7890 */ /* 0x000fe4000fffe03f */
[----:B------:R-:W-:Y:S01]  /*8e00*/  UIADD3 UR30, UR7, 0x100, URZ ;  /* 0x00000100071e7890 */ /* 0x000fe2000fffe03f */
[----:B-1----:R-:W-:Y:S01]  /*8e10*/  FMNMX.FTZ R41, R40, R9, !PT ;  /* 0x0000000928297209 */ /* 0x002fe20007810000 */
[----:B------:R-:W-:Y:S01]  /*8e20*/  UMOV UR29, 0x40000040 ;  /* 0x40000040001d7882 */ /* 0x000fe20000000000 */
[----:B------:R-:W-:Y:S01]  /*8e30*/  UMOV UR31, 0x80000020 ;  /* 0x80000020001f7882 */ /* 0x000fe20000000000 */
[----:B------:R-:W-:Y:S02]  /*8e40*/  MUFU.EX2 R49, R49 ;  /* 0x0000003100317308 */ /* 0x000fe40000000800 */
[----:B------:R-:W1:Y:S06]  /*8e50*/  SHFL.BFLY PT, R40, R41, 0x1, 0x1f ;  /* 0x0c201f0029287f89 */ /* 0x000e6c00000e0000 */
[----:B------:R-:W-:Y:S08]  /*8e60*/  MUFU.EX2 R52, R52 ;  /* 0x0000003400347308 */ /* 0x000ff00000000800 */
[----:B------:R-:W-:Y:S08]  /*8e70*/  MUFU.EX2 R53, R53 ;  /* 0x0000003500357308 */ /* 0x000ff00000000800 */
[----:B------:R-:W-:Y:S01]  /*8e80*/  MUFU.EX2 R56, R56 ;  /* 0x0000003800387308 */ /* 0x000fe20000000800 */
[----:B-1----:R-:W-:-:S05]  /*8e90*/  FMNMX.FTZ R9, R41, R40, !PT ;  /* 0x0000002829097209 */ /* 0x002fca0007810000 */
[C---:B------:R-:W-:Y:S02]  /*8ea0*/  FADD.FTZ R12, -R9.reuse, R10 ;  /* 0x0000000a090c7221 */ /* 0x040fe40000010100 */
[----:B------:R-:W-:Y:S02]  /*8eb0*/  MUFU.EX2 R57, R57 ;  /* 0x0000003900397308 */ /* 0x000fe40000000800 */
[----:B------:R-:W-:Y:S01]  /*8ec0*/  FMUL.FTZ R81, R12, UR33 ;  /* 0x000000210c517c20 */ /* 0x000fe20008410000 */
[----:B------:R-:W-:-:S05]  /*8ed0*/  FMUL.FTZ R12, R9, UR33 ;  /* 0x00000021090c7c20 */ /* 0x000fca0008410000 */
[----:B------:R1:W-:Y:S01]  /*8ee0*/  MUFU.EX2 R10, R85 ;  /* 0x00000055000a7308 */ /* 0x0003e20000000800 */
[--C-:B------:R-:W-:Y:S01]  /*8ef0*/  FFMA.FTZ R26, R26, UR33, -R12.reuse ;  /* 0x000000211a1a7c23 */ /* 0x100fe2000801080c */
[--C-:B------:R-:W-:Y:S01]  /*8f00*/  FFMA.FTZ R27, R27, UR33, -R12.reuse ;  /* 0x000000211b1b7c23 */ /* 0x100fe2000801080c */
[--C-:B------:R-:W-:Y:S01]  /*8f10*/  FFMA.FTZ R139, R43, UR33, -R12.reuse ;  /* 0x000000212b8b7c23 */ /* 0x100fe2000801080c */
[----:B------:R-:W-:Y:S02]  /*8f20*/  IMAD.U32 R43, RZ, RZ, UR35 ;  /* 0x00000023ff2b7e24 */ /* 0x000fe4000f8e00ff */
[--C-:B------:R-:W-:Y:S01]  /*8f30*/  FFMA.FTZ R40, R30, UR33, -R12.reuse ;  /* 0x000000211e287c23 */ /* 0x100fe2000801080c */
[--C-:B------:R-:W-:Y:S01]  /*8f40*/  FFMA.FTZ R41, R34, UR33, -R12.reuse ;  /* 0x0000002122297c23 */ /* 0x100fe2000801080c */
[----:B------:R-:W-:Y:S01]  /*8f50*/  VIADD R34, R16, 0x9 ;  /* 0x0000000910227836 */ /* 0x000fe20000000000 */
[----:B------:R-:W-:Y:S01]  /*8f60*/  MUFU.EX2 R81, R81 ;  /* 0x0000005100517308 */ /* 0x000fe20000000800 */
[----:B-1----:R-:W-:Y:S01]  /*8f70*/  FFMA.FTZ R85, R39, UR33, -R12 ;  /* 0x0000002127557c23 */ /* 0x002fe2000801080c */
[----:B------:R-:W-:-:S02]  /*8f80*/  IMAD.U32 R39, RZ, RZ, UR36 ;  /* 0x00000024ff277e24 */ /* 0x000fc4000f8e00ff */
[--C-:B------:R-:W-:Y:S01]  /*8f90*/  FFMA.FTZ R143, R31, UR33, -R12.reuse ;  /* 0x000000211f8f7c23 */ /* 0x100fe2000801080c */
[----:B------:R-:W-:Y:S01]  /*8fa0*/  @!P1 LEA R43, R43, UR39, 0x3 ;  /* 0x000000272b2b9c11 */ /* 0x000fe2000f8e18ff */
[--C-:B------:R-:W-:Y:S01]  /*8fb0*/  FFMA.FTZ R31, R54, UR33, -R12.reuse ;  /* 0x00000021361f7c23 */ /* 0x100fe2000801080c */
[--C-:B------:R-:W-:Y:S01]  /*8fc0*/  FFMA.FTZ R80, R38, UR33, -R12.reuse ;  /* 0x0000002126507c23 */ /* 0x100fe2000801080c */
[----:B------:R-:W-:Y:S01]  /*8fd0*/  @!P1 LEA R39, R39, UR39, 0x3 ;  /* 0x0000002727279c11 */ /* 0x000fe2000f8e18ff */
[----:B------:R-:W1:Y:S01]  /*8fe0*/  MUFU.EX2 R26, R26 ;  /* 0x0000001a001a7308 */ /* 0x000e620000000800 */
[----:B------:R-:W-:Y:S01]  /*8ff0*/  SEL R54, R34, 0x9, !P2 ;  /* 0x0000000922367807 */ /* 0x000fe20005000000 */
[--C-:B------:R-:W-:Y:S01]  /*9000*/  FFMA.FTZ R38, R42, UR33, -R12.reuse ;  /* 0x000000212a267c23 */ /* 0x100fe2000801080c */
[----:B------:R-:W-:Y:S02]  /*9010*/  @!P1 VIADD R43, R43, 0x2d860 ;  /* 0x0002d8602b2b9836 */ /* 0x000fe40000000000 */
[----:B------:R-:W-:Y:S01]  /*9020*/  FFMA.FTZ R84, R35, UR33, -R12 ;  /* 0x0000002123547c23 */ /* 0x000fe2000801080c */
[----:B------:R-:W-:-:S02]  /*9030*/  @!P1 VIADD R39, R39, 0x2d840 ;  /* 0x0002d84027279836 */ /* 0x000fc40000000000 */
[--C-:B------:R-:W-:Y:S01]  /*9040*/  FFMA.FTZ R34, R58, UR33, -R12.reuse ;  /* 0x000000213a227c23 */ /* 0x100fe2000801080c */
[--C-:B------:R-:W-:Y:S01]  /*9050*/  FFMA.FTZ R35, R46, UR33, -R12.reuse ;  /* 0x000000212e237c23 */ /* 0x100fe2000801080c */
[----:B------:R-:W2:Y:S01]  /*9060*/  MUFU.EX2 R27, R27 ;  /* 0x0000001b001b7308 */ /* 0x000ea20000000800 */
[----:B------:R-:W-:Y:S01]  /*9070*/  @!P1 PRMT R43, RZ, 0x654, R43 ;  /* 0x00000654ff2b9816 */ /* 0x000fe2000000002b */
[--C-:B------:R-:W-:Y:S01]  /*9080*/  FFMA.FTZ R46, R47, UR33, -R12.reuse ;  /* 0x000000212f2e7c23 */ /* 0x100fe2000801080c */
[----:B------:R-:W-:Y:S01]  /*9090*/  @!P1 PRMT R42, RZ, 0x654, R39 ;  /* 0x00000654ff2a9816 */ /* 0x000fe20000000027 */
[--C-:B------:R-:W-:Y:S01]  /*90a0*/  FFMA.FTZ R39, R59, UR33, -R12.reuse ;  /* 0x000000213b277c23 */ /* 0x100fe2000801080c */
[--C-:B------:R-:W-:Y:S01]  /*90b0*/  FFMA.FTZ R30, R50, UR33, -R12.reuse ;  /* 0x00000021321e7c23 */ /* 0x100fe2000801080c */
[--C-:B------:R-:W-:Y:S01]  /*90c0*/  FFMA.FTZ R47, R51, UR33, -R12.reuse ;  /* 0x00000021332f7c23 */ /* 0x100fe2000801080c */
[----:B------:R-:W-:Y:S01]  /*90d0*/  FFMA.FTZ R50, R55, UR33, -R12 ;  /* 0x0000002137327c23 */ /* 0x000fe2000801080c */
[----:B------:R-:W-:Y:S01]  /*90e0*/  MUFU.EX2 R40, R40 ;  /* 0x0000002800287308 */ /* 0x000fe20000000800 */
[----:B-1----:R-:W-:Y:S01]  /*90f0*/  FFMA.FTZ R4, R81, R4, R26 ;  /* 0x0000000451047223 */ /* 0x002fe2000001001a */
[--C-:B------:R-:W-:Y:S01]  /*9100*/  FFMA.FTZ R51, R62, UR33, -R12.reuse ;  /* 0x000000213e337c23 */ /* 0x100fe2000801080c */
[--C-:B------:R-:W-:Y:S01]  /*9110*/  FFMA.FTZ R63, R63, UR33, -R12.reuse ;  /* 0x000000213f3f7c23 */ /* 0x100fe2000801080c */
[--C-:B------:R-:W-:Y:S01]  /*9120*/  FFMA.FTZ R55, R67, UR33, -R12.reuse ;  /* 0x0000002143377c23 */ /* 0x100fe2000801080c */
[--C-:B------:R-:W-:Y:S01]  /*9130*/  FFMA.FTZ R71, R71, UR33, -R12.reuse ;  /* 0x0000002147477c23 */ /* 0x100fe2000801080c */
[--C-:B------:R-:W-:Y:S01]  /*9140*/  FFMA.FTZ R74, R74, UR33, -R12.reuse ;  /* 0x000000214a4a7c23 */ /* 0x100fe2000801080c */
[--C-:B------:R-:W-:Y:S01]  /*9150*/  FFMA.FTZ R75, R75, UR33, -R12.reuse ;  /* 0x000000214b4b7c23 */ /* 0x100fe2000801080c */
[----:B------:R-:W1:Y:S01]  /*9160*/  MUFU.EX2 R143, R143 ;  /* 0x0000008f008f7308 */ /* 0x000e620000000800 */
[--C-:B------:R-:W-:Y:S01]  /*9170*/  FFMA.FTZ R78, R78, UR33, -R12.reuse ;  /* 0x000000214e4e7c23 */ /* 0x100fe2000801080c */
[--C-:B------:R-:W-:Y:S01]  /*9180*/  FFMA.FTZ R79, R79, UR33, -R12.reuse ;  /* 0x000000214f4f7c23 */ /* 0x100fe2000801080c */
[--C-:B------:R-:W-:Y:S01]  /*9190*/  FFMA.FTZ R82, R82, UR33, -R12.reuse ;  /* 0x0000002152527c23 */ /* 0x100fe2000801080c */
[--C-:B------:R-:W-:Y:S01]  /*91a0*/  FFMA.FTZ R83, R83, UR33, -R12.reuse ;  /* 0x0000002153537c23 */ /* 0x100fe2000801080c */
[--C-:B------:R-:W-:Y:S01]  /*91b0*/  FFMA.FTZ R86, R86, UR33, -R12.reuse ;  /* 0x0000002156567c23 */ /* 0x100fe2000801080c */
[----:B------:R-:W-:Y:S01]  /*91c0*/  FFMA.FTZ R87, R87, UR33, -R12 ;  /* 0x0000002157577c23 */ /* 0x000fe2000801080c */
[C---:B------:R-:W-:Y:S01]  /*91d0*/  ISETP.GT.AND P2, PT, R8.reuse, UR34, PT ;  /* 0x0000002208007c0c */ /* 0x040fe2000bf44270 */
[----:B------:R-:W3:Y:S01]  /*91e0*/  MUFU.EX2 R41, R41 ;  /* 0x0000002900297308 */ /* 0x000ee20000000800 */
[----:B------:R-:W-:Y:S01]  /*91f0*/  UMOV UR35, UR36 ;  /* 0x0000002400237c82 */ /* 0x000fe20008000000 */
[----:B------:R-:W-:Y:S01]  /*9200*/  VIADD R8, R8, 0xffffffff ;  /* 0xffffffff08087836 */ /* 0x000fe20000000000 */
[----:B------:R-:W-:-:S02]  /*9210*/  WARPGROUP.DEPBAR.LE gsb0, 0x0 ;  /* 0x00008000000079c5 */ /* 0x000fc40000010000 */
[----:B------:R-:W-:-:S03]  /*9220*/  WARPGROUP.ARRIVE ;  /* 0x00000000000079c5 */ /* 0x000fc60000000000 */
[----:B------:R-:W4:Y:S03]  /*9230*/  MUFU.EX2 R84, R84 ;  /* 0x0000005400547308 */ /* 0x000f260000000800 */
[----:B------:R-:W-:Y:S01]  /*9240*/  HGMMA.64x96x16.F32.BF16 R88, gdesc[UR28].tnspB, R88, gsb0 ;  /* 0x416000001c5879f0 */ /* 0x000fe20008001858 */
[----:B------:R-:W-:Y:S02]  /*9250*/  UIADD3 UR28, UR6, 0x602, URZ ;  /* 0x00000602061c7890 */ /* 0x000fe4000fffe03f */
[----:B------:R-:W-:Y:S02]  /*9260*/  UIADD3 UR30, UR7, 0x140, URZ ;  /* 0x00000140071e7890 */ /* 0x000fe4000fffe03f */
[----:B------:R-:W5:Y:S01]  /*9270*/  MUFU.EX2 R80, R80 ;  /* 0x0000005000507308 */ /* 0x000f620000000800 */
[----:B------:R-:W-:Y:S01]  /*9280*/  UMOV UR29, 0x40000040 ;  /* 0x40000040001d7882 */ /* 0x000fe20000000000 */
[----:B------:R-:W-:-:S06]  /*9290*/  UMOV UR31, 0x80000020 ;  /* 0x80000020001f7882 */ /* 0x000fcc0000000000 */
        /* <DEDUP_REMOVED lines=49> */
[----:B------:R-:W-:Y:S02]  /*95b0*/  UMOV UR28, UR49 ;  /* 0x00000031001c7c82 */ /* 0x000fe40008000000 */
[----:B------:R-:W-:Y:S02]  /*95c0*/  WARPGROUP.DEPBAR.LE gsb0, 0x0 ;  /* 0x00008000000079c5 */ /* 0x000fe40000010000 */
[----:B------:R2:W-:Y:S06]  /*95d0*/  BAR.ARV R54, 0x100 ;  /* 0x000400360000751d */ /* 0x0005ec0000002000 */
[----:B------:R1:W-:Y:S01]  /*95e0*/  @!P1 SYNCS.ARRIVE.TRANS64.RED.A1T0 RZ, [R42+URZ], RZ ;  /* 0x000000ff2aff99a7 */ /* 0x0003e2000810043f */
[-C--:B------:R-:W-:Y:S01]  /*95f0*/  FMUL.FTZ R88, R88, R11.reuse ;  /* 0x0000000b58587220 */ /* 0x080fe20000410000 */
[----:B--2---:R-:W-:Y:S01]  /*9600*/  FFMA.FTZ R54, R70, UR33, -R12 ;  /* 0x0000002146367c23 */ /* 0x004fe2000801080c */
[-C--:B------:R-:W-:Y:S01]  /*9610*/  FMUL.FTZ R89, R89, R11.reuse ;  /* 0x0000000b59597220 */ /* 0x080fe20000410000 */
[-C--:B------:R-:W-:Y:S01]  /*9620*/  FMUL.FTZ R92, R92, R11.reuse ;  /* 0x0000000b5c5c7220 */ /* 0x080fe20000410000 */
[-C--:B------:R-:W-:Y:S01]  /*9630*/  FMUL.FTZ R93, R93, R11.reuse ;  /* 0x0000000b5d5d7220 */ /* 0x080fe20000410000 */
[-C--:B------:R-:W-:Y:S01]  /*9640*/  FMUL.FTZ R96, R96, R11.reuse ;  /* 0x0000000b60607220 */ /* 0x080fe20000410000 */
[----:B------:R-:W-:Y:S01]  /*9650*/  FMUL.FTZ R97, R97, R11 ;  /* 0x0000000b61617220 */ /* 0x000fe20000410000 */
[----:B-1----:R-:W-:Y:S01]  /*9660*/  FFMA.FTZ R42, R11, R6, R14 ;  /* 0x000000060b2a7223 */ /* 0x002fe2000001000e */
[----:B------:R1:W-:Y:S01]  /*9670*/  @!P1 SYNCS.ARRIVE.TRANS64.RED.A1T0 RZ, [R43+URZ], RZ ;  /* 0x000000ff2bff99a7 */ /* 0x0003e2000810043f */
[----:B------:R-:W-:Y:S01]  /*9680*/  FFMA.FTZ R6, R66, UR33, -R12 ;  /* 0x0000002142067c23 */ /* 0x000fe2000801080c */
[C---:B------:R-:W-:Y:S01]  /*9690*/  F2FP.BF16.F32.PACK_AB R12, R13.reuse, R14 ;  /* 0x0000000e0d0c723e */ /* 0x040fe200000010ff */
[----:B------:R-:W-:Y:S01]  /*96a0*/  FADD.FTZ R42, R13, R42 ;  /* 0x0000002a0d2a7221 */ /* 0x000fe20000010000 */
[----:B------:R-:W-:Y:S01]  /*96b0*/  F2FP.BF16.F32.PACK_AB R14, R20, R15 ;  /* 0x0000000f140e723e */ /* 0x000fe200000010ff */
[----:B------:R-:W-:Y:S01]  /*96c0*/  MUFU.EX2 R54, R54 ;  /* 0x0000003600367308 */ /* 0x000fe20000000800 */
[----:B------:R-:W-:Y:S01]  /*96d0*/  F2FP.BF16.F32.PACK_AB R13, R27, R26 ;  /* 0x0000001a1b0d723e */ /* 0x000fe200000010ff */
[----:B------:R-:W-:Y:S01]  /*96e0*/  FADD.FTZ R59, R15, R42 ;  /* 0x0000002a0f3b7221 */ /* 0x000fe20000010000 */
[----:B-1----:R-:W-:Y:S01]  /*96f0*/  FADD.FTZ R43, R27, R4 ;  /* 0x000000041b2b7221 */ /* 0x002fe20000010000 */
[----:B------:R-:W-:Y:S01]  /*9700*/  F2FP.BF16.F32.PACK_AB R15, R143, R40 ;  /* 0x000000288f0f723e */ /* 0x000fe200000010ff */
[----:B------:R-:W-:Y:S01]  /*9710*/  FMUL.FTZ R100, R100, R11 ;  /* 0x0000000b64647220 */ /* 0x000fe20000410000 */
[----:B------:R-:W-:Y:S01]  /*9720*/  FADD.FTZ R58, R20, R59 ;  /* 0x0000003b143a7221 */ /* 0x000fe20000010000 */
[----:B------:R-:W-:Y:S01]  /*9730*/  FADD.FTZ R42, R40, R43 ;  /* 0x0000002b282a7221 */ /* 0x000fe20000010000 */
[----:B------:R-:W-:Y:S01]  /*9740*/  F2FP.BF16.F32.PACK_AB R40, R24, R21 ;  /* 0x000000151828723e */ /* 0x000fe200000010ff */
[----:B------:R-:W1:Y:S01]  /*9750*/  MUFU.EX2 R4, R63 ;  /* 0x0000003f00047308 */ /* 0x000e620000000800 */
[----:B------:R-:W-:Y:S01]  /*9760*/  FADD.FTZ R43, R21, R58 ;  /* 0x0000003a152b7221 */ /* 0x000fe20000010000 */
[----:B------:R-:W-:Y:S01]  /*9770*/  FADD.FTZ R42, R143, R42 ;  /* 0x0000002a8f2a7221 */ /* 0x000fe20000010000 */
[----:B------:R2:W-:Y:S01]  /*9780*/  STSM.16.M88.4 [R136+0x21800], R12 ;  /* 0x0218000c88007844 */ /* 0x0005e20000000200 */
[-C--:B------:R-:W-:Y:S01]  /*9790*/  FMUL.FTZ R101, R101, R11.reuse ;  /* 0x0000000b65657220 */ /* 0x080fe20000410000 */
[----:B------:R-:W-:Y:S01]  /*97a0*/  FMUL.FTZ R104, R104, R11 ;  /* 0x0000000b68687220 */ /* 0x000fe20000410000 */
[----:B---3--:R-:W-:Y:S01]  /*97b0*/  FADD.FTZ R59, R41, R42 ;  /* 0x0000002a293b7221 */ /* 0x008fe20000010000 */
[----:B------:R-:W-:Y:S01]  /*97c0*/  FADD.FTZ R42, R24, R43 ;  /* 0x0000002b182a7221 */ /* 0x000fe20000010000 */
[----:B------:R-:W-:Y:S01]  /*97d0*/  F2FP.BF16.F32.PACK_AB R24, R32, R29 ;  /* 0x0000001d2018723e */ /* 0x000fe200000010ff */
[----:B------:R-:W3:Y:S01]  /*97e0*/  MUFU.EX2 R6, R6 ;  /* 0x0000000600067308 */ /* 0x000ee20000000800 */
[C---:B----4-:R-:W-:Y:S01]  /*97f0*/  FADD.FTZ R59, R84.reuse, R59 ;  /* 0x0000003b543b7221 */ /* 0x050fe20000010000 */
[----:B------:R-:W-:Y:S01]  /*9800*/  FADD.FTZ R43, R25, R42 ;  /* 0x0000002a192b7221 */ /* 0x000fe20000010000 */
[----:B------:R-:W-:Y:S01]  /*9810*/  F2FP.BF16.F32.PACK_AB R41, R84, R41 ;  /* 0x000000295429723e */ /* 0x000fe200000010ff */
[-C--:B------:R-:W-:Y:S01]  /*9820*/  FMUL.FTZ R105, R105, R11.reuse ;  /* 0x0000000b69697220 */ /* 0x080fe20000410000 */
[----:B-----5:R-:W-:Y:S01]  /*9830*/  FADD.FTZ R42, R80, R59 ;  /* 0x0000003b502a7221 */ /* 0x020fe20000010000 */
[----:B------:R-:W-:Y:S01]  /*9840*/  FADD.FTZ R58, R28, R43 ;  /* 0x0000002b1c3a7221 */ /* 0x000fe20000010000 */
[-C--:B------:R-:W-:Y:S01]  /*9850*/  FMUL.FTZ R108, R108, R11.reuse ;  /* 0x0000000b6c6c7220 */ /* 0x080fe20000410000 */
[-C--:B------:R-:W-:Y:S01]  /*9860*/  FMUL.FTZ R109, R109, R11.reuse ;  /* 0x0000000b6d6d7220 */ /* 0x080fe20000410000 */
[----:B------:R-:W-:Y:S01]  /*9870*/  FADD.FTZ R43, R85, R42 ;  /* 0x0000002a552b7221 */ /* 0x000fe20000010000 */
        /* <DEDUP_REMOVED lines=26> */
[----:B------:R-:W-:Y:S01]  /*9a20*/  STSM.16.M88.4 [R23], R40 ;  /* 0x0000002817007844 */ /* 0x000fe20000000200 */
[----:B------:R-:W-:Y:S01]  /*9a30*/  FADD.FTZ R29, R31, R20 ;  /* 0x000000141f1d7221 */ /* 0x000fe20000010000 */
[----:B------:R-:W-:Y:S01]  /*9a40*/  FADD.FTZ R20, R48, R21 ;  /* 0x0000001530147221 */ /* 0x000fe20000010000 */
[----:B------:R-:W-:Y:S01]  /*9a50*/  F2FP.BF16.F32.PACK_AB R27, R46, R35 ;  /* 0x000000232e1b723e */ /* 0x000fe200000010ff */
[----:B------:R-:W-:Y:S01]  /*9a60*/  FMUL.FTZ R129, R129, R11 ;  /* 0x0000000b81817220 */ /* 0x000fe20000410000 */
[C---:B------:R-:W-:Y:S01]  /*9a70*/  FADD.FTZ R29, R50.reuse, R29 ;  /* 0x0000001d321d7221 */ /* 0x040fe20000010000 */
[----:B------:R-:W-:Y:S01]  /*9a80*/  FADD.FTZ R21, R49, R20 ;  /* 0x0000001431157221 */ /* 0x000fe20000010000 */
[----:B------:R-:W-:Y:S01]  /*9a90*/  F2FP.BF16.F32.PACK_AB R31, R50, R31 ;  /* 0x0000001f321f723e */ /* 0x000fe200000010ff */
[----:B------:R4:W-:Y:S01]  /*9aa0*/  STSM.16.M88.4 [R22], R24 ;  /* 0x0000001816007844 */ /* 0x0009e20000000200 */
[----:B------:R-:W-:Y:S01]  /*9ab0*/  FADD.FTZ R20, R34, R29 ;  /* 0x0000001d22147221 */ /* 0x000fe20000010000 */
[----:B------:R-:W-:Y:S01]  /*9ac0*/  FADD.FTZ R28, R52, R21 ;  /* 0x00000015341c7221 */ /* 0x000fe20000010000 */
[----:B------:R-:W-:Y:S01]  /*9ad0*/  F2FP.BF16.F32.PACK_AB R29, R47, R30 ;  /* 0x0000001e2f1d723e */ /* 0x000fe200000010ff */
[----:B------:R-:W-:Y:S01]  /*9ae0*/  FMUL.FTZ R132, R132, R11 ;  /* 0x0000000b84847220 */ /* 0x000fe20000410000 */
[----:B------:R-:W-:Y:S01]  /*9af0*/  FADD.FTZ R20, R39, R20 ;  /* 0x0000001427147221 */ /* 0x000fe20000010000 */
[----:B------:R-:W-:Y:S01]  /*9b00*/  FADD.FTZ R21, R53, R28 ;  /* 0x0000001c35157221 */ /* 0x000fe20000010000 */
[----:B------:R-:W-:Y:S01]  /*9b10*/  F2FP.BF16.F32.PACK_AB R28, R44, R37 ;  /* 0x000000252c1c723e */ /* 0x000fe200000010ff */
[----:B------:R-:W-:Y:S01]  /*9b20*/  FMUL.FTZ R133, R133, R11 ;  /* 0x0000000b85857220 */ /* 0x000fe20000410000 */
[----:B------:R-:W-:Y:S01]  /*9b30*/  FADD.FTZ R33, R51, R20 ;  /* 0x0000001433217221 */ /* 0x000fe20000010000 */
[----:B--2---:R-:W-:Y:S01]  /*9b40*/  FADD.FTZ R12, R56, R21 ;  /* 0x00000015380c7221 */ /* 0x004fe20000010000 */
[----:B------:R-:W-:Y:S01]  /*9b50*/  F2FP.BF16.F32.PACK_AB R30, R48, R45 ;  /* 0x0000002d301e723e */ /* 0x000fe200000010ff */
[----:B------:R-:W-:Y:S01]  /*9b60*/  FMUL.FTZ R90, R90, R81 ;  /* 0x000000515a5a7220 */ /* 0x000fe20000410000 */
[----:B-1----:R-:W-:Y:S01]  /*9b70*/  FADD.FTZ R33, R4, R33 ;  /* 0x0000002104217221 */ /* 0x002fe20000010000 */
[----:B------:R-:W-:Y:S01]  /*9b80*/  FADD.FTZ R13, R57, R12 ;  /* 0x0000000c390d7221 */ /* 0x000fe20000010000 */
[----:B------:R-:W-:Y:S01]  /*9b90*/  F2FP.BF16.F32.PACK_AB R12, R52, R49 ;  /* 0x00000031340c723e */ /* 0x000fe200000010ff */
[----:B------:R1:W-:Y:S01]  /*9ba0*/  STSM.16.M88.4 [R18], R28 ;  /* 0x0000001c12007844 */ /* 0x0003e20000000200 */
[----:B---3--:R-:W-:Y:S01]  /*9bb0*/  FADD.FTZ R14, R6, R33 ;  /* 0x00000021060e7221 */ /* 0x008fe20000010000 */
        /* <DEDUP_REMOVED lines=8> */
[----:B------:R-:W-:Y:S01]  /*9c40*/  F2FP.BF16.F32.PACK_AB R15, R4, R51 ;  /* 0x00000033040f723e */ /* 0x000fe200000010ff */
[----:B------:R-:W-:Y:S01]  /*9c50*/  FADD.FTZ R4, R64, R21 ;  /* 0x0000001540047221 */ /* 0x000fe20000010000 */
[----:B----4-:R-:W-:Y:S01]  /*9c60*/  F2FP.BF16.F32.PACK_AB R24, R60, R57 ;  /* 0x000000393c18723e */ /* 0x010fe200000010ff */
[----:B------:R-:W-:Y:S01]  /*9c70*/  FADD.FTZ R21, R71, R20 ;  /* 0x0000001447157221 */ /* 0x000fe20000010000 */
[----:B------:R-:W-:Y:S01]  /*9c80*/  F2FP.BF16.F32.PACK_AB R26, R64, R61 ;  /* 0x0000003d401a723e */ /* 0x000fe200000010ff */
[----:B------:R-:W-:Y:S01]  /*9c90*/  FADD.FTZ R25, R65, R4 ;  /* 0x0000000441197221 */ /* 0x000fe20000010000 */
[----:B------:R2:W-:Y:S01]  /*9ca0*/  STSM.16.M88.4 [R136+0x27800], R12 ;  /* 0x0278000c88007844 */ /* 0x0005e20000000200 */
[----:B------:R-:W-:Y:S01]  /*9cb0*/  FADD.FTZ R4, R74, R21 ;  /* 0x000000154a047221 */ /* 0x000fe20000010000 */
[----:B------:R-:W-:Y:S01]  /*9cc0*/  F2FP.BF16.F32.PACK_AB R27, R71, R54 ;  /* 0x00000036471b723e */ /* 0x000fe200000010ff */
[----:B------:R-:W-:Y:S01]  /*9cd0*/  FADD.FTZ R20, R68, R25 ;  /* 0x0000001944147221 */ /* 0x000fe20000010000 */
[----:B------:R-:W-:Y:S01]  /*9ce0*/  F2FP.BF16.F32.PACK_AB R25, R55, R6 ;  /* 0x000000063719723e */ /* 0x000fe200000010ff */
[----:B------:R-:W-:Y:S01]  /*9cf0*/  FADD.FTZ R21, R75, R4 ;  /* 0x000000044b157221 */ /* 0x000fe20000010000 */
[----:B-1----:R-:W-:Y:S01]  /*9d00*/  F2FP.BF16.F32.PACK_AB R28, R76, R73 ;  /* 0x000000494c1c723e */ /* 0x002fe200000010ff */
[----:B------:R-:W-:Y:S01]  /*9d10*/  FADD.FTZ R29, R69, R20 ;  /* 0x00000014451d7221 */ /* 0x000fe20000010000 */
[----:B------:R-:W-:Y:S01]  /*9d20*/  F2FP.BF16.F32.PACK_AB R30, R10, R77 ;  /* 0x0000004d0a1e723e */ /* 0x000fe200000010ff */
[----:B------:R1:W-:Y:S01]  /*9d30*/  STSM.16.M88.4 [R17], R24 ;  /* 0x0000001811007844 */ /* 0x0003e20000000200 */
[----:B------:R-:W-:Y:S01]  /*9d40*/  F2FP.BF16.F32.PACK_AB R31, R87, R86 ;  /* 0x00000056571f723e */ /* 0x000fe200000010ff */
[----:B------:R-:W-:Y:S01]  /*9d50*/  FADD.FTZ R4, R72, R29 ;  /* 0x0000001d48047221 */ /* 0x000fe20000010000 */
[----:B------:R-:W-:Y:S01]  /*9d60*/  FADD.FTZ R21, R78, R21 ;  /* 0x000000154e157221 */ /* 0x000fe20000010000 */
[-C--:B------:R-:W-:Y:S01]  /*9d70*/  FMUL.FTZ R95, R95, R81.reuse ;  /* 0x000000515f5f7220 */ /* 0x080fe20000410000 */
[----:B------:R-:W-:Y:S01]  /*9d80*/  FMUL.FTZ R98, R98, R81 ;  /* 0x0000005162627220 */ /* 0x000fe20000410000 */
[----:B------:R-:W-:Y:S01]  /*9d90*/  FADD.FTZ R29, R73, R4 ;  /* 0x00000004491d7221 */ /* 0x000fe20000010000 */
        /* <DEDUP_REMOVED lines=8> */
[C---:B------:R-:W-:Y:S01]  /*9e20*/  F2FP.BF16.F32.PACK_AB R29, R83.reuse, R82 ;  /* 0x00000052531d723e */ /* 0x040fe200000010ff */
[----:B------:R-:W-:Y:S01]  /*9e30*/  FADD.FTZ R21, R83, R21 ;  /* 0x0000001553157221 */ /* 0x000fe20000010000 */
[-C--:B------:R-:W-:Y:S01]  /*9e40*/  FMUL.FTZ R99, R99, R81.reuse ;  /* 0x0000005163637220 */ /* 0x080fe20000410000 */
[----:B------:R1:W-:Y:S01]  /*9e50*/  STSM.16.M88.4 [R22+0x6000], R12 ;  /* 0x0060000c16007844 */ /* 0x0003e20000000200 */
[----:B------:R-:W-:Y:S01]  /*9e60*/  FADD.FTZ R6, R10, R77 ;  /* 0x0000004d0a067221 */ /* 0x000fe20000010000 */
[----:B------:R-:W-:Y:S01]  /*9e70*/  FADD.FTZ R21, R86, R21 ;  /* 0x0000001556157221 */ /* 0x000fe20000010000 */
[-C--:B------:R-:W-:Y:S01]  /*9e80*/  FMUL.FTZ R102, R102, R81.reuse ;  /* 0x0000005166667220 */ /* 0x080fe20000410000 */
[----:B------:R1:W-:Y:S01]  /*9e90*/  STSM.16.M88.4 [R18+0x6000], R28 ;  /* 0x0060001c12007844 */ /* 0x0003e20000000200 */
[-C--:B------:R-:W-:Y:S01]  /*9ea0*/  FMUL.FTZ R103, R103, R81.reuse ;  /* 0x0000005167677220 */ /* 0x080fe20000410000 */
[----:B------:R-:W-:Y:S01]  /*9eb0*/  FADD.FTZ R4, R87, R21 ;  /* 0x0000001557047221 */ /* 0x000fe20000010000 */
[-C--:B------:R-:W-:Y:S01]  /*9ec0*/  FMUL.FTZ R106, R106, R81.reuse ;  /* 0x000000516a6a7220 */ /* 0x080fe20000410000 */
[----:B------:R-:W-:Y:S01]  /*9ed0*/  @!PT LDS RZ, [RZ] ;  /* 0x00000000fffff984 */ /* 0x000fe20000000800 */
[----:B------:R-:W-:Y:S01]  /*9ee0*/  @!PT LDS RZ, [RZ] ;  /* 0x00000000fffff984 */ /* 0x000fe20000000800 */
[----:B------:R-:W-:Y:S01]  /*9ef0*/  @!PT LDS RZ, [RZ] ;  /* 0x00000000fffff984 */ /* 0x000fe20000000800 */
[----:B------:R-:W-:Y:S01]  /*9f00*/  @!PT LDS RZ, [RZ] ;  /* 0x00000000fffff984 */ /* 0x000fe20000000800 */
[----:B------:R2:W-:Y:S06]  /*9f10*/  MEMBAR.ALL.CTA ;  /* 0x0000000000007992 */ /* 0x0005ec0000008000 */
[----:B--2---:R-:W2:Y:S01]  /*9f20*/  FENCE.VIEW.ASYNC.S ;  /* 0x00000000000073c6 */ /* 0x004ea20000000000 */
        /* <DEDUP_REMOVED lines=17> */
[----:B--2---:R-:W-:Y:S01]  /*a040*/  NOP ;  /* 0x0000000000007918 */ /* 0x004fe20000000000 */
[----:B-1----:R-:W-:Y:S05]  /*a050*/  @P2 BRA `(.L_x_711) ;  /* 0xffffffe000002947 */ /* 0x002fea000383ffff */
.L_x_702:
[----:B------:R-:W-:-:S13]  /*a060*/  ISETP.GE.AND P2, PT, R8, UR40, PT ;  /* 0x0000002808007c0c */ /* 0x000fda000bf46270 */
[----:B------:R-:W-:Y:S05]  /*a070*/  @!P2 BRA `(.L_x_712) ;  /* 0x000000300024a947 */ /* 0x000fea0003800000 */
[----:B--2---:R-:W-:Y:S01]  /*a080*/  IMAD.MOV.U32 R12, RZ, RZ, R9 ;  /* 0x000000ffff0c7224 */ /* 0x004fe200078e0009 */
[----:B------:R-:W-:Y:S01]  /*a090*/  UMOV UR28, UR49 ;  /* 0x00000031001c7c82 */ /* 0x000fe20008000000 */
[----:B------:R-:W-:Y:S01]  /*a0a0*/  IMAD.MOV.U32 R11, RZ, RZ, R7 ;  /* 0x000000ffff0b7224 */ /* 0x000fe200078e0007 */
[----:B------:R-:W-:Y:S01]  /*a0b0*/  UMOV UR54, UR36 ;  /* 0x0000002400367c82 */ /* 0x000fe20008000000 */
[----:B------:R-:W-:Y:S01]  /*a0c0*/  IMAD.IADD R10, R0, 0x1, R5 ;  /* 0x00000001000a7824 */ /* 0x000fe200078e0205 */
[----:B------:R-:W-:Y:S01]  /*a0d0*/  ULDC UR34, c[0x0][0x9e4] ;  /* 0x0002790000227ab9 */ /* 0x000fe20000000800 */
[----:B------:R-:W-:Y:S01]  /*a0e0*/  ULDC UR53, c[0x0][0x9dc] ;  /* 0x0002770000357ab9 */ /* 0x000fe20000000800 */
[----:B------:R-:W-:Y:S01]  /*a0f0*/  ULDC UR52, c[0x0][0x288] ;  /* 0x0000a20000347ab9 */ /* 0x000fe20000000800 */
[----:B------:R-:W-:Y:S01]  /*a100*/  ULDC UR33, c[0x0][0x988] ;  /* 0x0002620000217ab9 */ /* 0x000fe20000000800 */
[----:B------:R-:W-:-:S05]  /*a110*/  ULDC UR35, c[0x0][0x9e0] ;  /* 0x0002780000237ab9 */ /* 0x000fca0000000800 */
.L_x_729:
[----:B------:R-:W-:Y:S01]  /*a120*/  UIADD3 UR36, UR54, 0x1, URZ ;  /* 0x0000000136247890 */ /* 0x000fe2000fffe03f */
[----:B------:R-:W-:-:S03]  /*a130*/  ISETP.NE.AND P3, PT, RZ, UR45, PT ;  /* 0x0000002dff007c0c */ /* 0x000fc6000bf65270 */
[----:B------:R-:W-:-:S04]  /*a140*/  UISETP.NE.AND UP0, UPT, UR36, 0x2, UPT ;  /* 0x000000022400788c */ /* 0x000fc8000bf05270 */
[----:B------:R-:W-:Y:S02]  /*a150*/  USEL UR49, URZ, 0x1, UP0 ;  /* 0x000000013f317887 */ /* 0x000fe40008000000 */
[----:B------:R-:W-:Y:S02]  /*a160*/  USEL UR36, UR36, URZ, UP0 ;  /* 0x0000003f24247287 */ /* 0x000fe40008000000 */
[----:B------:R-:W-:Y:S02]  /*a170*/  ULOP3.LUT UR49, UR28, UR49, URZ, 0x3c, !UPT ;  /* 0x000000311c317292 */ /* 0x000fe4000f8e3c3f */
[----:B---3--:R-:W-:Y:S10]  /*a180*/  @P3 BRA `(.L_x_713) ;  /* 0x00000000002c3947 */ /* 0x008ff40003800000 */
[----:B------:R-:W-:Y:S05]  /*a190*/  @!P0 BRA `(.L_x_714) ;  /* 0x0000000000048947 */ /* 0x000fea0003800000 */
[----:B------:R-:W-:Y:S01]  /*a1a0*/  BPT.TRAP 0x1 ;  /* 0x000000040000795c */ /* 0x000fe20000300000 */
.L_x_714:
[----:B------:R-:W-:Y:S01]  /*a1b0*/  ULEA UR6, UR36, UR39, 0x3 ;  /* 0x0000002724067291 */ /* 0x000fe2000f8e183f */
[----:B------:R-:W-:-:S05]  /*a1c0*/  IMAD.U32 R7, RZ, RZ, UR49 ;  /* 0x00000031ff077e24 */ /* 0x000fca000f8e00ff */
[----:B------:R-:W-:-:S04]  /*a1d0*/  SHF.L.U32 R7, R7, 0x1f, RZ ;  /* 0x0000001f07077819 */ /* 0x000fc800000006ff */
[----:B------:R1:W2:Y:S01]  /*a1e0*/  SYNCS.PHASECHK.TRANS64.TRYWAIT P2, [UR6+0x2d830], R7 ;  /* 0x02d83007ff0075a7 */ /* 0x0002a20008040146 */
[----:B------:R-:W-:Y:S05]  /*a1f0*/  @!P0 BRA `(.L_x_715) ;  /* 0x0000000000048947 */ /* 0x000fea0003800000 */
[----:B------:R-:W-:Y:S01]  /*a200*/  BPT.TRAP 0x1 ;  /* 0x000000040000795c */ /* 0x000fe20000300000 */
.L_x_715:
[----:B--2---:R-:W-:Y:S05]  /*a210*/  @P2 BRA `(.L_x_713) ;  /* 0x0000000000082947 */ /* 0x004fea0003800000 */
[----:B------:R-:W2:Y:S02]  /*a220*/  SYNCS.PHASECHK.TRANS64.TRYWAIT P2, [UR6+0x2d830], R7 ;  /* 0x02d83007ff0075a7 */ /* 0x000ea40008040146 */
[----:B--2---:R-:W-:Y:S05]  /*a230*/  @!P2 BRA `(.L_x_716) ;  /* 0x0000007c0078a947 */ /* 0x004fea0003800000 */
.L_x_713:
        /* <DEDUP_REMOVED lines=35> */
.L_x_718:
[----:B------:R-:W-:Y:S01]  /*a470*/  ULEA UR6, UR54, UR39, 0x3 ;  /* 0x0000002736067291 */ /* 0x000fe2000f8e183f */
[----:B------:R-:W-:-:S05]  /*a480*/  IMAD.U32 R7, RZ, RZ, UR28 ;  /* 0x0000001cff077e24 */ /* 0x000fca000f8e00ff */
[----:B------:R-:W-:-:S04]  /*a490*/  SHF.L.U32 R7, R7, 0x1f, RZ ;  /* 0x0000001f07077819 */ /* 0x000fc800000006ff */
[----:B------:R1:W2:Y:S01]  /*a4a0*/  SYNCS.PHASECHK.TRANS64.TRYWAIT P2, [UR6+0x2d850], R7 ;  /* 0x02d85007ff0075a7 */ /* 0x0002a20008040146 */
[----:B------:R-:W-:Y:S05]  /*a4b0*/  @!P0 BRA `(.L_x_719) ;  /* 0x0000000000048947 */ /* 0x000fea0003800000 */
[----:B------:R-:W-:Y:S01]  /*a4c0*/  BPT.TRAP 0x1 ;  /* 0x000000040000795c */ /* 0x000fe20000300000 */
.L_x_719:
[----:B--2---:R-:W-:Y:S05]  /*a4d0*/  @P2 BRA `(.L_x_717) ;  /* 0x0000000000082947 */ /* 0x004fea0003800000 */
[----:B------:R-:W2:Y:S02]  /*a4e0*/  SYNCS.PHASECHK.TRANS64.TRYWAIT P2, [UR6+0x2d850], R7 ;  /* 0x02d85007ff0075a7 */ /* 0x000ea40008040146 */
[----:B--2---:R-:W-:Y:S05]  /*a4f0*/  @!P2 BRA `(.L_x_720) ;  /* 0x0000007800e0a947 */ /* 0x004fea0003800000 */
.L_x_717:
[----:B------:R-:W-:Y:S01]  /*a500*/  UIADD3 UR6, UR39, 0x400, URZ ;  /* 0x0000040027067890 */ /* 0x000fe2000fffe03f */
[----:B------:R-:W-:Y:S01]  /*a510*/  WARPGROUP.ARRIVE ;  /* 0x00000000000079c5 */ /* 0x000fe20000000000 */
[----:B------:R-:W-:Y:S01]  /*a520*/  UMOV UR29, 0x40000040 ;  /* 0x40000040001d7882 */ /* 0x000fe20000000000 */
[----:B------:R-:W-:Y:S01]  /*a530*/  UMOV UR31, 0x80000020 ;  /* 0x80000020001f7882 */ /* 0x000fe20000000000 */
[----:B------:R-:W-:Y:S01]  /*a540*/  USHF.R.U32.HI UR6, URZ, 0x4, UR6 ;  /* 0x000000043f067899 */ /* 0x000fe20008011606 */
[----:B--2---:R-:W2:Y:S01]  /*a550*/  LDC R14, c[0x0][0x2e0] ;  /* 0x0000b800ff0e7b82 */ /* 0x004ea20000000800 */
[----:B------:R-:W-:Y:S01]  /*a560*/  IMAD.SHL.U32 R21, R8, 0x80, RZ ;  /* 0x0000008008157824 */ /* 0x000fe200078e00ff */
[----:B------:R-:W-:Y:S01]  /*a570*/  ISETP.GE.U32.AND P2, PT, R2, 0x180, PT ;  /* 0x000001800200780c */ /* 0x000fe20003f46070 */
[----:B------:R-:W-:Y:S01]  /*a580*/  ULOP3.LUT UR6, UR6, 0x3fff, URZ, 0xc0, !UPT ;  /* 0x00003fff06067892 */ /* 0x000fe2000f8ec03f */
[----:B------:R-:W-:Y:S02]  /*a590*/  IMAD.U32 R13, RZ, RZ, UR36 ;  /* 0x00000024ff0d7e24 */ /* 0x000fe4000f8e00ff */
[----:B-1----:R-:W-:Y:S01]  /*a5a0*/  IADD3 R7, -R21, 0x1, RZ ;  /* 0x0000000115077810 */ /* 0x002fe20007ffe1ff */
[----:B------:R-:W-:Y:S01]  /*a5b0*/  ULOP3.LUT UR7, UR6, 0x2000000, URZ, 0xfc, !UPT ;  /* 0x0200000006077892 */ /* 0x000fe2000f8efc3f */
[----:B------:R-:W-:Y:S01]  /*a5c0*/  VIADD R9, R16, 0x9 ;  /* 0x0000000910097836 */ /* 0x000fe20000000000 */
[----:B------:R-:W-:Y:S01]  /*a5d0*/  ULOP3.LUT UR6, UR41, 0x10000, URZ, 0xfc, !UPT ;  /* 0x0001000029067892 */ /* 0x000fe2000f8efc3f */
[----:B------:R-:W-:Y:S01]  /*a5e0*/  @!P1 LEA R13, R13, UR39, 0x3 ;  /* 0x000000270d0d9c11 */ /* 0x000fe2000f8e18ff */
[----:B------:R-:W-:-:S02]  /*a5f0*/  UIMAD UR7, UR54, 0x600, UR7 ;  /* 0x00000600360778a4 */ /* 0x000fc4000f8e0207 */
[----:B------:R-:W-:Y:S02]  /*a600*/  SEL R15, R9, 0x9, !P2 ;  /* 0x00000009090f7807 */ /* 0x000fe40005000000 */
[----:B------:R-:W-:Y:S01]  /*a610*/  @!P1 VIADD R13, R13, 0x2d840 ;  /* 0x0002d8400d0d9836 */ /* 0x000fe20000000000 */
[----:B------:R-:W-:Y:S02]  /*a620*/  UMOV UR28, UR6 ;  /* 0x00000006001c7c82 */ /* 0x000fe40008000000 */
[----:B------:R-:W-:Y:S02]  /*a630*/  UMOV UR30, UR7 ;  /* 0x00000007001e7c82 */ /* 0x000fe40008000000 */
[----:B------:R-:W-:Y:S01]  /*a640*/  HGMMA.64x96x16.F32.BF16 R88, gdesc[UR28].tnspB, R88, gsb0 ;  /* 0x416000001c5879f0 */ /* 0x000fe20008001858 */
[----:B------:R-:W-:Y:S01]  /*a650*/  UIADD3 UR28, UR6, 0x2, URZ ;  /* 0x00000002061c7890 */ /* 0x000fe2000fffe03f */
[----:B------:R-:W-:Y:S01]  /*a660*/  @!P1 PRMT R13, RZ, 0x654, R13 ;  /* 0x00000654ff0d9816 */ /* 0x000fe2000000000d */
[----:B------:R-:W-:Y:S01]  /*a670*/  UIADD3 UR30, UR7, 0x40, URZ ;  /* 0x00000040071e7890 */ /* 0x000fe2000fffe03f */
[----:B--2---:R-:W-:Y:S01]  /*a680*/  IMAD R7, R14, UR47, R7 ;  /* 0x0000002f0e077c24 */ /* 0x004fe2000f8e0207 */
[----:B------:R-:W-:Y:S01]  /*a690*/  UMOV UR29, 0x40000040 ;  /* 0x40000040001d7882 */ /* 0x000fe20000000000 */
[----:B------:R-:W-:-:S02]  /*a6a0*/  UMOV UR31, 0x80000020 ;  /* 0x80000020001f7882 */ /* 0x000fc40000000000 */
[----:B------:R-:W-:-:S04]  /*a6b0*/  VIADD R14, R7, -UR52 ;  /* 0x80000034070e7c36 */ /* 0x000fc80008000000 */
[----:B------:R-:W-:-:S04]  /*a6c0*/  IMAD R14, R19, -0x2, R14 ;  /* 0xfffffffe130e7824 */ /* 0x000fc800078e020e */
[----:B------:R-:W-:-:S04]  /*a6d0*/  VIADD R20, R14, UR35 ;  /* 0x000000230e147c36 */ /* 0x000fc80008000000 */
[----:B------:R-:W-:Y:S01]  /*a6e0*/  IMAD.IADD R9, R0, 0x1, R20 ;  /* 0x0000000100097824 */ /* 0x000fe200078e0214 */
        /* <DEDUP_REMOVED lines=42> */
[----:B------:R-:W-:Y:S01]  /*a990*/  ULOP3.LUT UR6, URZ, UR53, URZ, 0x33, !UPT ;  /* 0x000000353f067292 */ /* 0x000fe2000f8e333f */
[----:B------:R-:W-:Y:S02]  /*a9a0*/  WARPGROUP.DEPBAR.LE gsb0, 0x0 ;  /* 0x00008000000079c5 */ /* 0x000fe40000010000 */
[----:B------:R-:W-:-:S06]  /*a9b0*/  WARPGROUP.ARRIVE ;  /* 0x00000000000079c5 */ /* 0x000fcc0000000000 */
[----:B------:R-:W-:Y:S03]  /*a9c0*/  HGMMA.64x96x16.F32.BF16 R88, gdesc[UR28].tnspB, R88, gsb0 ;  /* 0x416000001c5879f0 */ /* 0x000fe60008001858 */
[----:B------:R-:W-:Y:S02]  /*a9d0*/  WARPGROUP.DEPBAR.LE gsb0, 0x0 ;  /* 0x00008000000079c5 */ /* 0x000fe40000010000 */
[----:B------:R1:W-:Y:S06]  /*a9e0*/  BAR.ARV R15, 0x100 ;  /* 0x0004000f0000751d */ /* 0x0003ec0000002000 */
[----:B------:R2:W-:Y:S02]  /*a9f0*/  @!P1 SYNCS.ARRIVE.TRANS64.RED.A1T0 RZ, [R13+URZ], RZ ;  /* 0x000000ff0dff99a7 */ /* 0x0005e4000810043f */
[----:B--2---:R-:W-:-:S04]  /*aa00*/  VIADD R13, R14, UR6 ;  /* 0x000000060e0d7c36 */ /* 0x004fc80008000000 */
[----:B------:R-:W-:Y:S01]  /*aa10*/  IMAD.IADD R7, R0, 0x1, R13 ;  /* 0x0000000100077824 */ /* 0x000fe200078e020d */
[----:B-1----:R-:W-:Y:S06]  /*aa20*/  @!P5 BRA `(.L_x_721) ;  /* 0x00000000005cd947 */ /* 0x002fec0003800000 */
        /* <DEDUP_REMOVED lines=11> */
.L_x_723:
[----:B------:R-:W-:-:S05]  /*aae0*/  IMAD.U32 R142, RZ, RZ, UR34 ;  /* 0x00000022ff8e7e24 */ /* 0x000fca000f8e00ff */
[----:B------:R-:W-:-:S13]  /*aaf0*/  ISETP.NE.AND P2, PT, R142, 0x1, PT ;  /* 0x000000018e00780c */ /* 0x000fda0003f45270 */
[----:B------:R-:W1:Y:S01]  /*ab00*/  @P2 LDC.64 R14, c[0x0][0x9e8] ;  /* 0x00027a00ff0e2b82 */ /* 0x000e620000000a00 */
[----:B------:R-:W-:-:S04]  /*ab10*/  @P2 IMAD.IADD R139, R0, 0x1, R5 ;  /* 0x00000001008b2824 */ /* 0x000fc800078e0205 */
[----:B-1----:R-:W-:-:S04]  /*ab20*/  @P2 IMAD.HI.U32 R144, R139, R14, RZ ;  /* 0x0000000e8b902227 */ /* 0x002fc800078e00ff */
[----:B------:R-:W-:Y:S01]  /*ab30*/  IMAD.MOV.U32 R14, RZ, RZ, R10 ;  /* 0x000000ffff0e7224 */ /* 0x000fe200078e000a */
[----:B------:R-:W-:-:S07]  /*ab40*/  @P2 SHF.R.U32.HI R14, RZ, R15, R144 ;  /* 0x0000000fff0e2219 */ /* 0x000fce0000011690 */
.L_x_724:
[----:B------:R-:W-:Y:S05]  /*ab50*/  BSYNC B0 ;  /* 0x0000000000007941 */ /* 0x000fea0003800000 */
.L_x_722:
[----:B------:R-:W-:-:S04]  /*ab60*/  IMAD R14, R14, R142, -R21 ;  /* 0x0000008e0e0e7224 */ /* 0x000fc800078e0a15 */
[----:B------:R-:W-:-:S05]  /*ab70*/  IMAD R14, R19, -0x2, R14 ;  /* 0xfffffffe130e7824 */ /* 0x000fca00078e020e */
[----:B------:R-:W-:Y:S02]  /*ab80*/  VIADDMNMX R9, R14, R142, R9, PT ;  /* 0x0000008e0e097246 */ /* 0x000fe40003800109 */
[----:B------:R-:W-:-:S07]  /*ab90*/  VIMNMX R7, R7, R14, !PT ;  /* 0x0000000e07077248 */ /* 0x000fce0007fe0100 */
.L_x_721:
[----:B------:R-:W-:Y:S01]  /*aba0*/  ISETP.GT.AND P2, PT, R8, -0x1, PT ;  /* 0xffffffff0800780c */ /* 0x000fe20003f44270 */
[C---:B------:R-:W-:Y:S02]  /*abb0*/  IMAD.IADD R20, R3.reuse, 0x1, R20 ;  /* 0x0000000103147824 */ /* 0x040fe400078e0214 */
[----:B------:R-:W-:Y:S01]  /*abc0*/  IMAD.IADD R13, R3, 0x1, R13 ;  /* 0x00000001030d7824 */ /* 0x000fe200078e020d */
[C---:B------:R-:W-:Y:S02]  /*abd0*/  ISETP.GT.AND P4, PT, R7.reuse, RZ, P2 ;  /* 0x000000ff0700720c */ /* 0x040fe40001784270 */
[----:B------:R-:W-:Y:S02]  /*abe0*/  ISETP.GT.AND P6, PT, R7, 0x1, P2 ;  /* 0x000000010700780c */ /* 0x000fe400017c4270 */
[C---:B------:R-:W-:Y:S02]  /*abf0*/  ISETP.LT.OR P4, PT, R9.reuse, 0x1, P4 ;  /* 0x000000010900780c */ /* 0x040fe40002781670 */
[----:B------:R-:W-:-:S02]  /*ac00*/  ISETP.LT.OR P6, PT, R9, 0x2, P6 ;  /* 0x000000020900780c */ /* 0x000fc400037c1670 */
[----:B------:R-:W-:Y:S02]  /*ac10*/  FSEL R24, R24, -INF , !P4 ;  /* 0xff80000018187808 */ /* 0x000fe40006000000 */
[----:B------:R-:W-:Y:S02]  /*ac20*/  FSEL R25, R25, -INF , !P6 ;  /* 0xff80000019197808 */ /* 0x000fe40007000000 */
[C---:B------:R-:W-:Y:S02]  /*ac30*/  ISETP.GT.AND P3, PT, R7.reuse, 0x8, P2 ;  /* 0x000000080700780c */ /* 0x040fe40001764270 */
[C---:B------:R-:W-:Y:S02]  /*ac40*/  ISETP.GT.AND P4, PT, R7.reuse, 0x9, P2 ;  /* 0x000000090700780c */ /* 0x040fe40001784270 */
[----:B------:R-:W-:Y:S02]  /*ac50*/  ISETP.GT.AND P6, PT, R7, 0x10, P2 ;  /* 0x000000100700780c */ /* 0x000fe400017c4270 */
[----:B------:R-:W-:-:S02]  /*ac60*/  ISETP.LT.OR P3, PT, R9, 0x9, P3 ;  /* 0x000000090900780c */ /* 0x000fc40001f61670 */
[C---:B------:R-:W-:Y:S02]  /*ac70*/  ISETP.LT.OR P4, PT, R9.reuse, 0xa, P4 ;  /* 0x0000000a0900780c */ /* 0x040fe40002781670 */
[----:B------:R-:W-:Y:S02]  /*ac80*/  ISETP.LT.OR P6, PT, R9, 0x11, P6 ;  /* 0x000000110900780c */ /* 0x000fe400037c1670 */
[----:B------:R-:W-:Y:S02]  /*ac90*/  FSEL R28, R28, -INF , !P3 ;  /* 0xff8000001c1c7808 */ /* 0x000fe40005800000 */
[----:B------:R-:W-:Y:S02]  /*aca0*/  FSEL R29, R29, -INF , !P4 ;  /* 0xff8000001d1d7808 */ /* 0x000fe40006000000 */
[----:B------:R-:W-:Y:S02]  /*acb0*/  FSEL R32, R32, -INF , !P6 ;  /* 0xff80000020207808 */ /* 0x000fe40007000000 */
[----:B------:R-:W-:-:S02]  /*acc0*/  ISETP.GT.AND P3, PT, R7, 0x11, P2 ;  /* 0x000000110700780c */ /* 0x000fc40001764270 */
[C---:B------:R-:W-:Y:S02]  /*acd0*/  ISETP.GT.AND P4, PT, R7.reuse, 0x18, P2 ;  /* 0x000000180700780c */ /* 0x040fe40001784270 */
[----:B------:R-:W-:Y:S02]  /*ace0*/  ISETP.GT.AND P6, PT, R7, 0x19, P2 ;  /* 0x000000190700780c */ /* 0x000fe400017c4270 */
[C---:B------:R-:W-:Y:S02]  /*acf0*/  ISETP.LT.OR P3, PT, R9.reuse, 0x12, P3 ;  /* 0x000000120900780c */ /* 0x040fe40001f61670 */
[C---:B------:R-:W-:Y:S02]  /*ad00*/  ISETP.LT.OR P4, PT, R9.reuse, 0x19, P4 ;  /* 0x000000190900780c */ /* 0x040fe40002781670 */
[----:B------:R-:W-:Y:S02]  /*ad10*/  ISETP.LT.OR P6, PT, R9, 0x1a, P6 ;  /* 0x0000001a0900780c */ /* 0x000fe400037c1670 */
[----:B------:R-:W-:-:S02]  /*ad20*/  FSEL R33, R33, -INF , !P3 ;  /* 0xff80000021217808 */ /* 0x000fc40005800000 */
        /* <DEDUP_REMOVED lines=73> */
[----:B------:R-:W-:Y:S01]  /*b1c0*/  FSEL R85, R85, -INF , !P6 ;  /* 0xff80000055557808 */ /* 0x000fe20007000000 */
[----:B------:R-:W-:Y:S06]  /*b1d0*/  @!P5 BRA `(.L_x_725) ;  /* 0x000000000058d947 */ /* 0x000fec0003800000 */
        /* <DEDUP_REMOVED lines=12> */
.L_x_727:
[----:B------:R-:W-:-:S05]  /*b2a0*/  IMAD.U32 R9, RZ, RZ, UR34 ;  /* 0x00000022ff097e24 */ /* 0x000fca000f8e00ff */
[----:B------:R-:W-:-:S13]  /*b2b0*/  ISETP.NE.AND P3, PT, R9, 0x1, PT ;  /* 0x000000010900780c */ /* 0x000fda0003f65270 */
[----:B------:R-:W1:Y:S02]  /*b2c0*/  @P3 LDC.64 R14, c[0x0][0x9e8] ;  /* 0x00027a00ff0e3b82 */ /* 0x000e640000000a00 */
[----:B-1----:R-:W-:-:S05]  /*b2d0*/  @P3 IMAD.HI.U32 R14, R142, R14, RZ ;  /* 0x0000000e8e0e3227 */ /* 0x002fca00078e00ff */
[----:B------:R-:W-:-:S07]  /*b2e0*/  @P3 SHF.R.U32.HI R142, RZ, R15, R14 ;  /* 0x0000000fff8e3219 */ /* 0x000fce000001160e */
.L_x_728:
[----:B------:R-:W-:Y:S05]  /*b2f0*/  BSYNC B0 ;  /* 0x0000000000007941 */ /* 0x000fea0003800000 */
.L_x_726:
[----:B------:R-:W-:-:S04]  /*b300*/  IMAD R142, R142, R9, -R21 ;  /* 0x000000098e8e7224 */ /* 0x000fc800078e0a15 */
[----:B------:R-:W-:-:S05]  /*b310*/  IMAD R142, R19, -0x2, R142 ;  /* 0xfffffffe138e7824 */ /* 0x000fca00078e028e */
[----:B------:R-:W-:Y:S02]  /*b320*/  VIADDMNMX R20, R142, R9, R20, PT ;  /* 0x000000098e147246 */ /* 0x000fe40003800114 */
[----:B------:R-:W-:-:S07]  /*b330*/  VIMNMX R13, R13, R142, !PT ;  /* 0x0000008e0d0d7248 */ /* 0x000fce0007fe0100 */
.L_x_725:
        /* <DEDUP_REMOVED lines=18> */
[----:B------:R-:W-:-:S02]  /*b460*/  ISETP.GT.AND P6, PT, R13, 0x8, P2 ;  /* 0x000000080d00780c */ /* 0x000fc400017c4270 */
[----:B------:R-:W-:Y:S02]  /*b470*/  FMNMX.FTZ R7, R41, R14, !PT ;  /* 0x0000000e29077209 */ /* 0x000fe40007810000 */
[----:B------:R-:W-:Y:S02]  /*b480*/  ISETP.GT.AND P4, PT, R13, 0x1, P2 ;  /* 0x000000010d00780c */ /* 0x000fe40001784270 */
[----:B------:R-:W-:Y:S02]  /*b490*/  FMNMX.FTZ R14, R44, R7, !PT ;  /* 0x000000072c0e7209 */ /* 0x000fe40007810000 */
[----:B------:R-:W-:Y:S02]  /*b4a0*/  FSEL R39, R39, -INF , !P3 ;  /* 0xff80000027277808 */ /* 0x000fe40005800000 */
[----:B------:R-:W-:Y:S02]  /*b4b0*/  FMNMX.FTZ R7, R45, R14, !PT ;  /* 0x0000000e2d077209 */ /* 0x000fe40007810000 */
[----:B------:R-:W-:-:S02]  /*b4c0*/  ISETP.GT.AND P3, PT, R13, 0x21, P2 ;  /* 0x000000210d00780c */ /* 0x000fc40001764270 */
[----:B------:R-:W-:Y:S02]  /*b4d0*/  FMNMX.FTZ R14, R48, R7, !PT ;  /* 0x00000007300e7209 */ /* 0x000fe40007810000 */
[C---:B------:R-:W-:Y:S02]  /*b4e0*/  ISETP.LT.OR P6, PT, R20.reuse, 0x9, P6 ;  /* 0x000000091400780c */ /* 0x040fe400037c1670 */
[----:B------:R-:W-:Y:S02]  /*b4f0*/  FMNMX.FTZ R7, R49, R14, !PT ;  /* 0x0000000e31077209 */ /* 0x000fe40007810000 */
[----:B------:R-:W-:Y:S02]  /*b500*/  ISETP.LT.OR P4, PT, R20, 0x2, P4 ;  /* 0x000000021400780c */ /* 0x000fe40002781670 */
[----:B------:R-:W-:Y:S02]  /*b510*/  FMNMX.FTZ R14, R52, R7, !PT ;  /* 0x00000007340e7209 */ /* 0x000fe40007810000 */
[----:B------:R-:W-:-:S02]  /*b520*/  ISETP.LT.OR P3, PT, R20, 0x22, P3 ;  /* 0x000000221400780c */ /* 0x000fc40001f61670 */
[----:B------:R-:W-:Y:S02]  /*b530*/  FMNMX.FTZ R7, R53, R14, !PT ;  /* 0x0000000e35077209 */ /* 0x000fe40007810000 */
[----:B------:R-:W-:Y:S02]  /*b540*/  FSEL R30, R30, -INF , !P6 ;  /* 0xff8000001e1e7808 */ /* 0x000fe40007000000 */
[----:B------:R-:W-:Y:S02]  /*b550*/  FMNMX.FTZ R14, R56, R7, !PT ;  /* 0x00000007380e7209 */ /* 0x000fe40007810000 */
[----:B------:R-:W-:Y:S02]  /*b560*/  FSEL R27, R27, -INF , !P4 ;  /* 0xff8000001b1b7808 */ /* 0x000fe40006000000 */
[----:B------:R-:W-:Y:S02]  /*b570*/  FMNMX.FTZ R7, R57, R14, !PT ;  /* 0x0000000e39077209 */ /* 0x000fe40007810000 */
[----:B------:R-:W-:-:S02]  /*b580*/  ISETP.GT.AND P4, PT, R13, 0x10, P2 ;  /* 0x000000100d00780c */ /* 0x000fc40001784270 */
[----:B------:R-:W-:Y:S02]  /*b590*/  FMNMX.FTZ R14, R60, R7, !PT ;  /* 0x000000073c0e7209 */ /* 0x000fe40007810000 */
[----:B------:R-:W-:Y:S02]  /*b5a0*/  FSEL R43, R43, -INF , !P3 ;  /* 0xff8000002b2b7808 */ /* 0x000fe40005800000 */
[----:B------:R-:W-:Y:S02]  /*b5b0*/  FMNMX.FTZ R7, R61, R14, !PT ;  /* 0x0000000e3d077209 */ /* 0x000fe40007810000 */
[----:B------:R-:W-:Y:S02]  /*b5c0*/  ISETP.GT.AND P3, PT, R13, RZ, P2 ;  /* 0x000000ff0d00720c */ /* 0x000fe40001764270 */
        /* <DEDUP_REMOVED lines=24> */
[----:B------:R-:W-:Y:S01]  /*b750*/  ISETP.GT.AND P4, PT, R13, 0x29, P2 ;  /* 0x000000290d00780c */ /* 0x000fe20001784270 */
[----:B------:R-:W1:Y:S03]  /*b760*/  SHFL.BFLY PT, R7, R14, 0x2, 0x1f ;  /* 0x0c401f000e077f89 */ /* 0x000e6600000e0000 */
[----:B------:R-:W-:-:S04]  /*b770*/  ISETP.LT.OR P4, PT, R20, 0x2a, P4 ;  /* 0x0000002a1400780c */ /* 0x000fc80002781670 */
[----:B------:R-:W-:Y:S02]  /*b780*/  FSEL R47, R47, -INF , !P4 ;  /* 0xff8000002f2f7808 */ /* 0x000fe40006000000 */
[----:B------:R-:W-:-:S04]  /*b790*/  ISETP.GT.AND P4, PT, R13, 0x31, P2 ;  /* 0x000000310d00780c */ /* 0x000fc80001784270 */
[----:B------:R-:W-:-:S04]  /*b7a0*/  ISETP.LT.OR P4, PT, R20, 0x32, P4 ;  /* 0x000000321400780c */ /* 0x000fc80002781670 */
[----:B------:R-:W-:Y:S02]  /*b7b0*/  FSEL R51, R51, -INF , !P4 ;  /* 0xff80000033337808 */ /* 0x000fe40006000000 */
[----:B------:R-:W-:-:S04]  /*b7c0*/  ISETP.GT.AND P4, PT, R13, 0x39, P2 ;  /* 0x000000390d00780c */ /* 0x000fc80001784270 */
[----:B------:R-:W-:Y:S02]  /*b7d0*/  ISETP.LT.OR P4, PT, R20, 0x3a, P4 ;  /* 0x0000003a1400780c */ /* 0x000fe40002781670 */
[----:B-1----:R-:W-:Y:S02]  /*b7e0*/  FMNMX.FTZ R9, R14, R7, !PT ;  /* 0x000000070e097209 */ /* 0x002fe40007810000 */
        /* <DEDUP_REMOVED lines=12> */
[C---:B------:R-:W-:Y:S01]  /*b8b0*/  FSETP.NEU.FTZ.AND P6, PT, R7.reuse, -INF , PT ;  /* 0xff8000000700780b */ /* 0x040fe20003fdd000 */
[----:B------:R-:W-:Y:S01]  /*b8c0*/  FMUL.FTZ R9, R7, UR33 ;  /* 0x0000002107097c20 */ /* 0x000fe20008410000 */
[----:B------:R-:W-:-:S04]  /*b8d0*/  ISETP.GT.AND P4, PT, R13, 0x59, P2 ;  /* 0x000000590d00780c */ /* 0x000fc80001784270 */
[----:B------:R-:W-:Y:S02]  /*b8e0*/  FSEL R9, R9, RZ, P6 ;  /* 0x000000ff09097208 */ /* 0x000fe40003000000 */
[----:B------:R-:W-:-:S03]  /*b8f0*/  ISETP.LT.OR P4, PT, R20, 0x5a, P4 ;  /* 0x0000005a1400780c */ /* 0x000fc60002781670 */
[--C-:B------:R-:W-:Y:S01]  /*b900*/  FFMA.FTZ R14, R25, UR33, -R9.reuse ;  /* 0x00000021190e7c23 */ /* 0x100fe20008010809 */
[----:B------:R-:W-:Y:S01]  /*b910*/  FSEL R25, R26, -INF , !P3 ;  /* 0xff8000001a197808 */ /* 0x000fe20005800000 */
[--C-:B------:R-:W-:Y:S01]  /*b920*/  FFMA.FTZ R21, R28, UR33, -R9.reuse ;  /* 0x000000211c157c23 */ /* 0x100fe20008010809 */
[--C-:B------:R-:W-:Y:S01]  /*b930*/  FFMA.FTZ R15, R24, UR33, -R9.reuse ;  /* 0x00000021180f7c23 */ /* 0x100fe20008010809 */
[--C-:B------:R-:W-:Y:S01]  /*b940*/  FFMA.FTZ R24, R29, UR33, -R9.reuse ;  /* 0x000000211d187c23 */ /* 0x100fe20008010809 */
[----:B------:R-:W-:Y:S01]  /*b950*/  FMNMX.FTZ R28, R25, R12, !PT ;  /* 0x0000000c191c7209 */ /* 0x000fe20007810000 */
[--C-:B------:R-:W-:Y:S01]  /*b960*/  FFMA.FTZ R29, R33, UR33, -R9.reuse ;  /* 0x00000021211d7c23 */ /* 0x100fe20008010809 */
[--C-:B------:R-:W-:Y:S01]  /*b970*/  FFMA.FTZ R26, R32, UR33, -R9.reuse ;  /* 0x00000021201a7c23 */ /* 0x100fe20008010809 */
[----:B------:R-:W-:Y:S01]  /*b980*/  ISETP.GT.AND P3, PT, R13, 0x30, P2 ;  /* 0x000000300d00780c */ /* 0x000fe20001764270 */
[--C-:B------:R-:W-:Y:S01]  /*b990*/  FFMA.FTZ R36, R36, UR33, -R9.reuse ;  /* 0x0000002124247c23 */ /* 0x100fe20008010809 */
[----:B------:R-:W-:Y:S01]  /*b9a0*/  FMNMX.FTZ R33, R27, R28, !PT ;  /* 0x0000001c1b217209 */ /* 0x000fe20007810000 */
[--C-:B------:R-:W-:Y:S01]  /*b9b0*/  FFMA.FTZ R40, R40, UR33, -R9.reuse ;  /* 0x0000002128287c23 */ /* 0x100fe20008010809 */
[----:B------:R-:W-:Y:S01]  /*b9c0*/  ISETP.LT.OR P3, PT, R20, 0x31, P3 ;  /* 0x000000311400780c */ /* 0x000fe20001f61670 */
[--C-:B------:R-:W-:Y:S01]  /*b9d0*/  FFMA.FTZ R44, R44, UR33, -R9.reuse ;  /* 0x000000212c2c7c23 */ /* 0x100fe20008010809 */
[----:B------:R-:W-:Y:S01]  /*b9e0*/  FMNMX.FTZ R28, R30, R33, !PT ;  /* 0x000000211e1c7209 */ /* 0x000fe20007810000 */
[--C-:B------:R-:W-:Y:S01]  /*b9f0*/  FFMA.FTZ R48, R48, UR33, -R9.reuse ;  /* 0x0000002130307c23 */ /* 0x100fe20008010809 */
[----:B------:R-:W-:Y:S01]  /*ba00*/  FSEL R50, R50, -INF , !P3 ;  /* 0xff80000032327808 */ /* 0x000fe20005800000 */
[--C-:B------:R-:W-:Y:S01]  /*ba10*/  FFMA.FTZ R52, R52, UR33, -R9.reuse ;  /* 0x0000002134347c23 */ /* 0x100fe20008010809 */
[----:B------:R-:W-:Y:S01]  /*ba20*/  FMNMX.FTZ R33, R31, R28, !PT ;  /* 0x0000001c1f217209 */ /* 0x000fe20007810000 */
[--C-:B------:R-:W-:Y:S01]  /*ba30*/  FFMA.FTZ R56, R56, UR33, -R9.reuse ;  /* 0x0000002138387c23 */ /* 0x100fe20008010809 */
[----:B------:R1:W-:Y:S01]  /*ba40*/  MUFU.EX2 R28, R36 ;  /* 0x00000024001c7308 */ /* 0x0003e20000000800 */
[----:B------:R-:W-:Y:S01]  /*ba50*/  ISETP.GT.AND P3, PT, R13, 0x38, P2 ;  /* 0x000000380d00780c */ /* 0x000fe20001764270 */
[--C-:B------:R-:W-:Y:S01]  /*ba60*/  FFMA.FTZ R142, R64, UR33, -R9.reuse ;  /* 0x00000021408e7c23 */ /* 0x100fe20008010809 */
[----:B------:R-:W-:Y:S01]  /*ba70*/  FMNMX.FTZ R32, R34, R33, !PT ;  /* 0x0000002122207209 */ /* 0x000fe20007810000 */
[--C-:B------:R-:W-:Y:S01]  /*ba80*/  FFMA.FTZ R33, R37, UR33, -R9.reuse ;  /* 0x0000002125217c23 */ /* 0x100fe20008010809 */
[----:B------:R-:W-:Y:S01]  /*ba90*/  ISETP.LT.OR P3, PT, R20, 0x39, P3 ;  /* 0x000000391400780c */ /* 0x000fe20001f61670 */
[--C-:B------:R-:W-:Y:S01]  /*baa0*/  FFMA.FTZ R60, R60, UR33, -R9.reuse ;  /* 0x000000213c3c7c23 */ /* 0x100fe20008010809 */
[----:B------:R-:W-:Y:S01]  /*bab0*/  FMNMX.FTZ R37, R35, R32, !PT ;  /* 0x0000002023257209 */ /* 0x000fe20007810000 */
[----:B------:R-:W-:Y:S01]  /*bac0*/  FFMA.FTZ R85, R85, UR33, -R9 ;  /* 0x0000002155557c23 */ /* 0x000fe20008010809 */
[----:B------:R-:W-:Y:S01]  /*bad0*/  FSEL R54, R54, -INF , !P3 ;  /* 0xff80000036367808 */ /* 0x000fe20005800000 */
[----:B------:R-:W-:Y:S01]  /*bae0*/  MUFU.EX2 R15, R15 ;  /* 0x0000000f000f7308 */ /* 0x000fe20000000800 */
[----:B------:R-:W-:-:S02]  /*baf0*/  FMNMX.FTZ R32, R38, R37, !PT ;  /* 0x0000002526207209 */ /* 0x000fc40007810000 */
[----:B------:R-:W-:Y:S02]  /*bb00*/  ISETP.GT.AND P3, PT, R13, 0x40, P2 ;  /* 0x000000400d00780c */ /* 0x000fe40001764270 */
[----:B------:R-:W-:Y:S02]  /*bb10*/  FMNMX.FTZ R37, R39, R32, !PT ;  /* 0x0000002027257209 */ /* 0x000fe40007810000 */
[----:B------:R-:W-:Y:S01]  /*bb20*/  ISETP.LT.OR P3, PT, R20, 0x41, P3 ;  /* 0x000000411400780c */ /* 0x000fe20001f61670 */
[----:B------:R2:W-:Y:S01]  /*bb30*/  MUFU.EX2 R32, R40 ;  /* 0x0000002800207308 */ /* 0x0005e20000000800 */
[----:B-1----:R-:W-:Y:S01]  /*bb40*/  FMNMX.FTZ R36, R42, R37, !PT ;  /* 0x000000252a247209 */ /* 0x002fe20007810000 */
[----:B------:R-:W-:Y:S01]  /*bb50*/  FFMA.FTZ R37, R41, UR33, -R9 ;  /* 0x0000002129257c23 */ /* 0x000fe20008010809 */
[----:B------:R-:W-:Y:S02]  /*bb60*/  FSEL R58, R58, -INF , !P3 ;  /* 0xff8000003a3a7808 */ /* 0x000fe40005800000 */
[----:B------:R-:W-:-:S02]  /*bb70*/  FMNMX.FTZ R41, R43, R36, !PT ;  /* 0x000000242b297209 */ /* 0x000fc40007810000 */
[----:B------:R-:W-:Y:S01]  /*bb80*/  ISETP.GT.AND P3, PT, R13, 0x48, P2 ;  /* 0x000000480d00780c */ /* 0x000fe20001764270 */
[----:B------:R-:W-:Y:S01]  /*bb90*/  MUFU.EX2 R14, R14 ;  /* 0x0000000e000e7308 */ /* 0x000fe20000000800 */
[----:B------:R-:W-:Y:S02]  /*bba0*/  FMNMX.FTZ R36, R46, R41, !PT ;  /* 0x000000292e247209 */ /* 0x000fe40007810000 */
[----:B------:R-:W-:Y:S02]  /*bbb0*/  ISETP.LT.OR P3, PT, R20, 0x49, P3 ;  /* 0x000000491400780c */ /* 0x000fe40001f61670 */
[----:B------:R-:W-:Y:S02]  /*bbc0*/  FMNMX.FTZ R41, R47, R36, !PT ;  /* 0x000000242f297209 */ /* 0x000fe40007810000 */
[----:B------:R-:W-:Y:S01]  /*bbd0*/  FSEL R62, R62, -INF , !P3 ;  /* 0xff8000003e3e7808 */ /* 0x000fe20005800000 */
        /* <DEDUP_REMOVED lines=14> */
[----:B------:R-:W-:-:S02]  /*bcc0*/  ISETP.LT.OR P3, PT, R20, 0x59, P3 ;  /* 0x000000591400780c */ /* 0x000fc40001f61670 */
[----:B------:R-:W-:Y:S02]  /*bcd0*/  FMNMX.FTZ R49, R59, R44, !PT ;  /* 0x0000002c3b317209 */ /* 0x000fe40007810000 */
[----:B------:R-:W-:Y:S01]  /*bce0*/  FSEL R70, R70, -INF , !P3 ;  /* 0xff80000046467808 */ /* 0x000fe20005800000 */
[----:B------:R-:W-:Y:S01]  /*bcf0*/  MUFU.EX2 R24, R24 ;  /* 0x0000001800187308 */ /* 0x000fe20000000800 */
[----:B------:R-:W-:Y:S02]  /*bd00*/  FMNMX.FTZ R44, R62, R49, !PT ;  /* 0x000000313e2c7209 */ /* 0x000fe40007810000 */
[----:B------:R-:W-:Y:S02]  /*bd10*/  ISETP.GT.AND P3, PT, R13, 0x60, P2 ;  /* 0x000000600d00780c */ /* 0x000fe40001764270 */
[----:B------:R-:W-:Y:S02]  /*bd20*/  FMNMX.FTZ R49, R63, R44, !PT ;  /* 0x0000002c3f317209 */ /* 0x000fe40007810000 */
[----:B------:R-:W-:Y:S01]  /*bd30*/  ISETP.LT.OR P3, PT, R20, 0x61, P3 ;  /* 0x000000611400780c */ /* 0x000fe20001f61670 */
[----:B------:R1:W-:Y:S01]  /*bd40*/  MUFU.EX2 R44, R52 ;  /* 0x00000034002c7308 */ /* 0x0003e20000000800 */
[----:B--2---:R-:W-:Y:S01]  /*bd50*/  FMNMX.FTZ R48, R66, R49, !PT ;  /* 0x0000003142307209 */ /* 0x004fe20007810000 */
[----:B------:R-:W-:Y:S01]  /*bd60*/  FFMA.FTZ R49, R53, UR33, -R9 ;  /* 0x0000002135317c23 */ /* 0x000fe20008010809 */
[----:B------:R-:W-:-:S02]  /*bd70*/  FSEL R71, R71, -INF , !P4 ;  /* 0xff80000047477808 */ /* 0x000fc40006000000 */
[----:B------:R-:W-:Y:S02]  /*bd80*/  FMNMX.FTZ R53, R67, R48, !PT ;  /* 0x0000003043357209 */ /* 0x000fe40007810000 */
[C---:B------:R-:W-:Y:S01]  /*bd90*/  ISETP.GT.AND P4, PT, R13.reuse, 0x61, P2 ;  /* 0x000000610d00780c */ /* 0x040fe20001784270 */
[----:B------:R-:W-:Y:S01]  /*bda0*/  MUFU.EX2 R26, R26 ;  /* 0x0000001a001a7308 */ /* 0x000fe20000000800 */
[----:B------:R-:W-:Y:S02]  /*bdb0*/  FSEL R74, R74, -INF , !P3 ;  /* 0xff8000004a4a7808 */ /* 0x000fe40005800000 */
[----:B------:R-:W-:Y:S02]  /*bdc0*/  ISETP.GT.AND P3, PT, R13, 0x68, P2 ;  /* 0x000000680d00780c */ /* 0x000fe40001764270 */
[----:B------:R-:W-:Y:S02]  /*bdd0*/  FMNMX.FTZ R48, R70, R53, !PT ;  /* 0x0000003546307209 */ /* 0x000fe40007810000 */
[C---:B------:R-:W-:Y:S01]  /*bde0*/  ISETP.LT.OR P4, PT, R20.reuse, 0x62, P4 ;  /* 0x000000621400780c */ /* 0x040fe20002781670 */
[----:B------:R-:W-:Y:S01]  /*bdf0*/  MUFU.EX2 R29, R29 ;  /* 0x0000001d001d7308 */ /* 0x000fe20000000800 */
[----:B------:R-:W-:-:S02]  /*be00*/  ISETP.LT.OR P3, PT, R20, 0x69, P3 ;  /* 0x000000691400780c */ /* 0x000fc40001f61670 */
[----:B------:R-:W-:Y:S02]  /*be10*/  FMNMX.FTZ R53, R71, R48, !PT ;  /* 0x0000003047357209 */ /* 0x000fe40007810000 */
[----:B------:R-:W-:Y:S02]  /*be20*/  FSEL R75, R75, -INF , !P4 ;  /* 0xff8000004b4b7808 */ /* 0x000fe40006000000 */
[----:B------:R-:W-:Y:S01]  /*be30*/  ISETP.GT.AND P4, PT, R13, 0x69, P2 ;  /* 0x000000690d00780c */ /* 0x000fe20001784270 */
[----:B------:R2:W-:Y:S01]  /*be40*/  MUFU.EX2 R48, R56 ;  /* 0x0000003800307308 */ /* 0x0005e20000000800 */
[----:B------:R-:W-:Y:S02]  /*be50*/  FSEL R78, R78, -INF , !P3 ;  /* 0xff8000004e4e7808 */ /* 0x000fe40005800000 */
[----:B-1----:R-:W-:Y:S01]  /*be60*/  FMNMX.FTZ R52, R74, R53, !PT ;  /* 0x000000354a347209 */ /* 0x002fe20007810000 */
[----:B------:R-:W-:Y:S01]  /*be70*/  FFMA.FTZ R53, R57, UR33, -R9 ;  /* 0x0000002139357c23 */ /* 0x000fe20008010809 */
[----:B------:R-:W-:-:S02]  /*be80*/  ISETP.GT.AND P3, PT, R13, 0x70, P2 ;  /* 0x000000700d00780c */ /* 0x000fc40001764270 */
[C---:B------:R-:W-:Y:S01]  /*be90*/  ISETP.LT.OR P4, PT, R20.reuse, 0x6a, P4 ;  /* 0x0000006a1400780c */ /* 0x040fe20002781670 */
[----:B------:R-:W-:Y:S01]  /*bea0*/  MUFU.EX2 R33, R33 ;  /* 0x0000002100217308 */ /* 0x000fe20000000800 */
[----:B------:R-:W-:Y:S02]  /*beb0*/  FMNMX.FTZ R57, R75, R52, !PT ;  /* 0x000000344b397209 */ /* 0x000fe40007810000 */
[----:B------:R-:W-:Y:S02]  /*bec0*/  ISETP.LT.OR P3, PT, R20, 0x71, P3 ;  /* 0x000000711400780c */ /* 0x000fe40001f61670 */
[----:B------:R-:W-:Y:S01]  /*bed0*/  FSEL R139, R79, -INF , !P4 ;  /* 0xff8000004f8b7808 */ /* 0x000fe20006000000 */
[--C-:B------:R-:W-:Y:S01]  /*bee0*/  FFMA.FTZ R79, R61, UR33, -R9.reuse ;  /* 0x000000213d4f7c23 */ /* 0x100fe20008010809 */
[----:B------:R-:W-:Y:S01]  /*bef0*/  ISETP.GT.AND P4, PT, R13, 0x71, P2 ;  /* 0x000000710d00780c */ /* 0x000fe20001784270 */
[--C-:B------:R-:W-:Y:S01]  /*bf00*/  FFMA.FTZ R61, R69, UR33, -R9.reuse ;  /* 0x00000021453d7c23 */ /* 0x100fe20008010809 */
[----:B------:R-:W-:Y:S01]  /*bf10*/  FMNMX.FTZ R52, R78, R57, !PT ;  /* 0x000000394e347209 */ /* 0x000fe20007810000 */
[--C-:B------:R-:W-:Y:S01]  /*bf20*/  FFMA.FTZ R57, R65, UR33, -R9.reuse ;  /* 0x0000002141397c23 */ /* 0x100fe20008010809 */
[----:B------:R-:W-:Y:S01]  /*bf30*/  FSEL R82, R82, -INF , !P3 ;  /* 0xff80000052527808 */ /* 0x000fe20005800000 */
[--C-:B------:R-:W-:Y:S01]  /*bf40*/  FFMA.FTZ R65, R73, UR33, -R9.reuse ;  /* 0x0000002149417c23 */ /* 0x100fe20008010809 */
[----:B------:R-:W-:Y:S01]  /*bf50*/  ISETP.GT.AND P3, PT, R13, 0x78, P2 ;  /* 0x000000780d00780c */ /* 0x000fe20001764270 */
[--C-:B------:R-:W-:Y:S01]  /*bf60*/  FFMA.FTZ R69, R77, UR33, -R9.reuse ;  /* 0x000000214d457c23 */ /* 0x100fe20008010809 */
[----:B------:R-:W-:Y:S01]  /*bf70*/  ISETP.GT.AND P2, PT, R13, 0x79, P2 ;  /* 0x000000790d00780c */ /* 0x000fe20001744270 */
[----:B------:R-:W-:Y:S01]  /*bf80*/  FFMA.FTZ R73, R81, UR33, -R9 ;  /* 0x0000002151497c23 */ /* 0x000fe20008010809 */
[----:B------:R-:W-:Y:S01]  /*bf90*/  ISETP.LT.OR P4, PT, R20, 0x72, P4 ;  /* 0x000000721400780c */ /* 0x000fe20002781670 */
[----:B------:R-:W-:Y:S01]  /*bfa0*/  MUFU.EX2 R37, R37 ;  /* 0x0000002500257308 */ /* 0x000fe20000000800 */
[----:B------:R-:W-:-:S02]  /*bfb0*/  FMNMX.FTZ R13, R139, R52, !PT ;  /* 0x000000348b0d7209 */ /* 0x000fc40007810000 */
[----:B------:R-:W-:Y:S02]  /*bfc0*/  ISETP.LT.OR P3, PT, R20, 0x79, P3 ;  /* 0x000000791400780c */ /* 0x000fe40001f61670 */
[----:B------:R-:W-:Y:S02]  /*bfd0*/  FSEL R83, R83, -INF , !P4 ;  /* 0xff80000053537808 */ /* 0x000fe40006000000 */
[----:B--2---:R-:W-:Y:S01]  /*bfe0*/  FMNMX.FTZ R56, R82, R13, !PT ;  /* 0x0000000d52387209 */ /* 0x004fe20007810000 */
[----:B------:R1:W-:Y:S01]  /*bff0*/  MUFU.EX2 R52, R60 ;  /* 0x0000003c00347308 */ /* 0x0003e20000000800 */
[----:B------:R-:W-:Y:S02]  /*c000*/  ISETP.LT.OR P2, PT, R20, 0x7a, P2 ;  /* 0x0000007a1400780c */ /* 0x000fe40001741670 */
[----:B------:R-:W-:Y:S02]  /*c010*/  FSEL R86, R86, -INF , !P3 ;  /* 0xff80000056567808 */ /* 0x000fe40005800000 */
[----:B------:R-:W-:Y:S01]  /*c020*/  FMNMX.FTZ R13, R83, R56, !PT ;  /* 0x00000038530d7209 */ /* 0x000fe20007810000 */
[--C-:B------:R-:W-:Y:S01]  /*c030*/  FFMA.FTZ R56, R68, UR33, -R9.reuse ;  /* 0x0000002144387c23 */ /* 0x100fe20008010809 */
[----:B------:R-:W-:Y:S01]  /*c040*/  FSEL R87, R87, -INF , !P2 ;  /* 0xff80000057577808 */ /* 0x000fe20005000000 */
[--C-:B------:R-:W-:Y:S01]  /*c050*/  FFMA.FTZ R68, R84, UR33, -R9.reuse ;  /* 0x0000002154447c23 */ /* 0x100fe20008010809 */
[----:B------:R-:W-:Y:S01]  /*c060*/  FMNMX.FTZ R20, R86, R13, !PT ;  /* 0x0000000d56147209 */ /* 0x000fe20007810000 */
[--C-:B-1----:R-:W-:Y:S01]  /*c070*/  FFMA.FTZ R60, R72, UR33, -R9.reuse ;  /* 0x00000021483c7c23 */ /* 0x102fe20008010809 */
[----:B------:R-:W-:Y:S01]  /*c080*/  FFMA.FTZ R72, R80, UR33, -R9 ;  /* 0x0000002150487c23 */ /* 0x000fe20008010809 */
[----:B------:R-:W-:Y:S01]  /*c090*/  MUFU.EX2 R41, R41 ;  /* 0x0000002900297308 */ /* 0x000fe20000000800 */
[----:B------:R-:W-:-:S05]  /*c0a0*/  FMNMX.FTZ R13, R87, R20, !PT ;  /* 0x00000014570d7209 */ /* 0x000fca0007810000 */
[----:B------:R-:W1:Y:S02]  /*c0b0*/  SHFL.BFLY PT, R64, R13, 0x2, 0x1f ;  /* 0x0c401f000d407f89 */ /* 0x000e6400000e0000 */
[----:B------:R1:W-:Y:S08]  /*c0c0*/  MUFU.EX2 R20, R142 ;  /* 0x0000008e00147308 */ /* 0x0003f00000000800 */
[----:B------:R-:W-:Y:S08]  /*c0d0*/  MUFU.EX2 R45, R45 ;  /* 0x0000002d002d7308 */ /* 0x000ff00000000800 */
[----:B------:R-:W-:Y:S01]  /*c0e0*/  MUFU.EX2 R49, R49 ;  /* 0x0000003100317308 */ /* 0x000fe20000000800 */
[----:B-1----:R-:W-:Y:S01]  /*c0f0*/  FMNMX.FTZ R142, R13, R64, !PT ;  /* 0x000000400d8e7209 */ /* 0x002fe20007810000 */
[----:B------:R-:W-:Y:S01]  /*c100*/  FFMA.FTZ R64, R76, UR33, -R9 ;  /* 0x000000214c407c23 */ /* 0x000fe20008010809 */
[----:B------:R-:W-:-:S05]  /*c110*/  FSEL R76, R7, RZ, P6 ;  /* 0x000000ff074c7208 */ /* 0x000fca0003000000 */
[----:B------:R-:W-:Y:S01]  /*c120*/  MUFU.EX2 R53, R53 ;  /* 0x0000003500357308 */ /* 0x000fe20000000800 */
[----:B------:R-:W1:Y:S01]  /*c130*/  SHFL.BFLY PT, R13, R142, 0x1, 0x1f ;  /* 0x0c201f008e0d7f89 */ /* 0x000e6200000e0000 */
[----:B------:R-:W-:-:S04]  /*c140*/  FADD.FTZ R76, -R76, R11 ;  /* 0x0000000b4c4c7221 */ /* 0x000fc80000010100 */
[----:B------:R-:W-:Y:S02]  /*c150*/  FMUL.FTZ R76, R76, UR33 ;  /* 0x000000214c4c7c20 */ /* 0x000fe40008410000 */
[----:B------:R-:W-:Y:S08]  /*c160*/  MUFU.EX2 R79, R79 ;  /* 0x0000004f004f7308 */ /* 0x000ff00000000800 */
[----:B------:R-:W2:Y:S08]  /*c170*/  MUFU.EX2 R76, R76 ;  /* 0x0000004c004c7308 */ /* 0x000eb00000000800 */
[----:B------:R-:W-:Y:S01]  /*c180*/  MUFU.EX2 R57, R57 ;  /* 0x0000003900397308 */ /* 0x000fe20000000800 */
[----:B-1----:R-:W-:-:S04]  /*c190*/  FMNMX.FTZ R9, R142, R13, !PT ;  /* 0x0000000d8e097209 */ /* 0x002fc80007810000 */
[C---:B------:R-:W-:Y:S01]  /*c1a0*/  FSETP.NEU.FTZ.AND P2, PT, R9.reuse, -INF , PT ;  /* 0xff8000000900780b */ /* 0x040fe20003f5d000 */
[----:B------:R-:W-:Y:S02]  /*c1b0*/  FMUL.FTZ R80, R9, UR33 ;  /* 0x0000002109507c20 */ /* 0x000fe40008410000 */
[----:B------:R-:W-:Y:S01]  /*c1c0*/  MUFU.EX2 R56, R56 ;  /* 0x0000003800387308 */ /* 0x000fe20000000800 */
[-C--:B--2---:R-:W-:Y:S01]  /*c1d0*/  FMUL.FTZ R88, R88, R76.reuse ;  /* 0x0000004c58587220 */ /* 0x084fe20000410000 */
[-C--:B------:R-:W-:Y:S01]  /*c1e0*/  FMUL.FTZ R89, R89, R76.reuse ;  /* 0x0000004c59597220 */ /* 0x080fe20000410000 */
[----:B------:R-:W-:Y:S01]  /*c1f0*/  FSEL R80, R80, RZ, P2 ;  /* 0x000000ff50507208 */ /* 0x000fe20001000000 */
[-C--:B------:R-:W-:Y:S01]  /*c200*/  FMUL.FTZ R92, R92, R76.reuse ;  /* 0x0000004c5c5c7220 */ /* 0x080fe20000410000 */
[-C--:B------:R-:W-:Y:S01]  /*c210*/  FMUL.FTZ R93, R93, R76.reuse ;  /* 0x0000004c5d5d7220 */ /* 0x080fe20000410000 */
[-C--:B------:R-:W-:Y:S01]  /*c220*/  FMUL.FTZ R96, R96, R76.reuse ;  /* 0x0000004c60607220 */ /* 0x080fe20000410000 */
[----:B------:R-:W-:Y:S01]  /*c230*/  FMUL.FTZ R97, R97, R76 ;  /* 0x0000004c61617220 */ /* 0x000fe20000410000 */
[--C-:B------:R-:W-:Y:S01]  /*c240*/  FFMA.FTZ R144, R31, UR33, -R80.reuse ;  /* 0x000000211f907c23 */ /* 0x100fe20008010850 */
[----:B------:R-:W-:Y:S01]  /*c250*/  FSEL R31, R9, RZ, P2 ;  /* 0x000000ff091f7208 */ /* 0x000fe20001000000 */
[--C-:B------:R-:W-:Y:S01]  /*c260*/  FFMA.FTZ R142, R25, UR33, -R80.reuse ;  /* 0x00000021198e7c23 */ /* 0x100fe20008010850 */
[--C-:B------:R-:W-:Y:S01]  /*c270*/  FFMA.FTZ R13, R27, UR33, -R80.reuse ;  /* 0x000000211b0d7c23 */ /* 0x100fe20008010850 */
[--C-:B------:R-:W-:Y:S01]  /*c280*/  FFMA.FTZ R81, R30, UR33, -R80.reuse ;  /* 0x000000211e517c23 */ /* 0x100fe20008010850 */
[----:B------:R-:W-:Y:S01]  /*c290*/  FFMA.FTZ R84, R35, UR33, -R80 ;  /* 0x0000002123547c23 */ /* 0x000fe20008010850 */
[----:B------:R-:W-:Y:S01]  /*c2a0*/  FADD.FTZ R31, -R31, R12 ;  /* 0x0000000c1f1f7221 */ /* 0x000fe20000010100 */
[----:B------:R-:W-:Y:S01]  /*c2b0*/  IMAD.U32 R12, RZ, RZ, UR54 ;  /* 0x00000036ff0c7e24 */ /* 0x000fe2000f8e00ff */
[----:B------:R-:W-:Y:S01]  /*c2c0*/  MUFU.EX2 R142, R142 ;  /* 0x0000008e008e7308 */ /* 0x000fe20000000800 */
[--C-:B------:R-:W-:Y:S01]  /*c2d0*/  FFMA.FTZ R35, R42, UR33, -R80.reuse ;  /* 0x000000212a237c23 */ /* 0x100fe20008010850 */
[----:B------:R-:W-:Y:S01]  /*c2e0*/  FMUL.FTZ R31, R31, UR33 ;  /* 0x000000211f1f7c20 */ /* 0x000fe20008410000 */
[--C-:B------:R-:W-:Y:S01]  /*c2f0*/  FFMA.FTZ R42, R43, UR33, -R80.reuse ;  /* 0x000000212b2a7c23 */ /* 0x100fe20008010850 */
[--C-:B------:R-:W-:Y:S01]  /*c300*/  FFMA.FTZ R43, R54, UR33, -R80.reuse ;  /* 0x00000021362b7c23 */ /* 0x100fe20008010850 */
[--C-:B------:R-:W-:Y:S01]  /*c310*/  FFMA.FTZ R54, R55, UR33, -R80.reuse ;  /* 0x0000002137367c23 */ /* 0x100fe20008010850 */
[----:B------:R-:W-:Y:S01]  /*c320*/  @!P1 LEA R12, R12, UR39, 0x3 ;  /* 0x000000270c0c9c11 */ /* 0x000fe2000f8e18ff */
[--C-:B------:R-:W-:Y:S01]  /*c330*/  FFMA.FTZ R25, R34, UR33, -R80.reuse ;  /* 0x0000002122197c23 */ /* 0x100fe20008010850 */
[----:B------:R-:W1:Y:S01]  /*c340*/  MUFU.EX2 R31, R31 ;  /* 0x0000001f001f7308 */ /* 0x000e620000000800 */
[----:B------:R-:W-:Y:S01]  /*c350*/  FFMA.FTZ R55, R76, R6, R15 ;  /* 0x000000064c377223 */ /* 0x000fe2000001000f */
[----:B------:R-:W-:Y:S01]  /*c360*/  FFMA.FTZ R27, R38, UR33, -R80 ;  /* 0x00000021261b7c23 */ /* 0x000fe20008010850 */
[----:B------:R-:W-:-:S02]  /*c370*/  @!P1 VIADD R12, R12, 0x2d860 ;  /* 0x0002d8600c0c9836 */ /* 0x000fc40000000000 */
[--C-:B------:R-:W-:Y:S01]  /*c380*/  FFMA.FTZ R38, R39, UR33, -R80.reuse ;  /* 0x0000002127267c23 */ /* 0x100fe20008010850 */
[----:B------:R-:W-:Y:S01]  /*c390*/  FADD.FTZ R6, R14, R55 ;  /* 0x000000370e067221 */ /* 0x000fe20000010000 */
[--C-:B------:R-:W-:Y:S01]  /*c3a0*/  FFMA.FTZ R77, R47, UR33, -R80.reuse ;  /* 0x000000212f4d7c23 */ /* 0x100fe20008010850 */
[----:B------:R-:W-:Y:S01]  /*c3b0*/  FFMA.FTZ R47, R58, UR33, -R80 ;  /* 0x000000213a2f7c23 */ /* 0x000fe20008010850 */
[----:B------:R-:W2:Y:S01]  /*c3c0*/  MUFU.EX2 R13, R13 ;  /* 0x0000000d000d7308 */ /* 0x000ea20000000800 */
[----:B------:R-:W-:Y:S01]  /*c3d0*/  FADD.FTZ R55, R21, R6 ;  /* 0x0000000615377221 */ /* 0x000fe20000010000 */
[----:B------:R-:W-:Y:S01]  /*c3e0*/  @!P1 PRMT R12, RZ, 0x654, R12 ;  /* 0x00000654ff0c9816 */ /* 0x000fe2000000000c */
[--C-:B------:R-:W-:Y:S01]  /*c3f0*/  FFMA.FTZ R58, R59, UR33, -R80.reuse ;  /* 0x000000213b3a7c23 */ /* 0x100fe20008010850 */
[--C-:B------:R-:W-:Y:S01]  /*c400*/  FFMA.FTZ R46, R46, UR33, -R80.reuse ;  /* 0x000000212e2e7c23 */ /* 0x100fe20008010850 */
[----:B------:R-:W-:Y:S01]  /*c410*/  FADD.FTZ R55, R24, R55 ;  /* 0x0000003718377221 */ /* 0x000fe20000010000 */
[----:B------:R3:W-:Y:S01]  /*c420*/  @!P1 SYNCS.ARRIVE.TRANS64.RED.A1T0 RZ, [R12+URZ], RZ ;  /* 0x000000ff0cff99a7 */ /* 0x0007e2000810043f */
[----:B------:R-:W-:Y:S01]  /*c430*/  FFMA.FTZ R6, R63, UR33, -R80 ;  /* 0x000000213f067c23 */ /* 0x000fe20008010850 */
[----:B------:R-:W4:Y:S01]  /*c440*/  MUFU.EX2 R81, R81 ;  /* 0x0000005100517308 */ /* 0x000f220000000800 */
[----:B-1----:R-:W-:Y:S01]  /*c450*/  FFMA.FTZ R4, R31, R4, R142 ;  /* 0x000000041f047223 */ /* 0x002fe2000001008e */
[----:B------:R-:W-:Y:S01]  /*c460*/  FADD.FTZ R34, R26, R55 ;  /* 0x000000371a227221 */ /* 0x000fe20000010000 */
[--C-:B------:R-:W-:Y:S01]  /*c470*/  FFMA.FTZ R30, R50, UR33, -R80.reuse ;  /* 0x00000021321e7c23 */ /* 0x100fe20008010850 */
[--C-:B------:R-:W-:Y:S01]  /*c480*/  FFMA.FTZ R39, R51, UR33, -R80.reuse ;  /* 0x0000002133277c23 */ /* 0x100fe20008010850 */
[----:B------:R-:W-:Y:S01]  /*c490*/  FFMA.FTZ R51, R62, UR33, -R80 ;  /* 0x000000213e337c23 */ /* 0x000fe20008010850 */
[----:B---3--:R-:W-:Y:S01]  /*c4a0*/  F2FP.BF16.F32.PACK_AB R12, R14, R15 ;  /* 0x0000000f0e0c723e */ /* 0x008fe200000010ff */
[----:B------:R-:W-:Y:S01]  /*c4b0*/  FADD.FTZ R55, R29, R34 ;  /* 0x000000221d377221 */ /* 0x000fe20000010000 */
[----:B------:R-:W1:Y:S01]  /*c4c0*/  MUFU.EX2 R144, R144 ;  /* 0x0000009000907308 */ /* 0x000e620000000800 */
[----:B--2---:R-:W-:Y:S01]  /*c4d0*/  FADD.FTZ R4, R13, R4 ;  /* 0x000000040d047221 */ /* 0x004fe20000010000 */
[----:B------:R-:W-:Y:S01]  /*c4e0*/  F2FP.BF16.F32.PACK_AB R14, R24, R21 ;  /* 0x00000015180e723e */ /* 0x000fe200000010ff */
[----:B------:R-:W-:Y:S01]  /*c4f0*/  FADD.FTZ R34, R28, R55 ;  /* 0x000000371c227221 */ /* 0x000fe20000010000 */
[--C-:B------:R-:W-:Y:S01]  /*c500*/  FFMA.FTZ R21, R67, UR33, -R80.reuse ;  /* 0x0000002143157c23 */ /* 0x100fe20008010850 */
[----:B------:R-:W-:Y:S01]  /*c510*/  F2FP.BF16.F32.PACK_AB R13, R13, R142 ;  /* 0x0000008e0d0d723e */ /* 0x000fe200000010ff */
[----:B------:R-:W-:Y:S01]  /*c520*/  FFMA.FTZ R55, R70, UR33, -R80 ;  /* 0x0000002146377c23 */ /* 0x000fe20008010850 */
[----:B------:R-:W-:Y:S01]  /*c530*/  FADD.FTZ R67, R33, R34 ;  /* 0x0000002221437221 */ /* 0x000fe20000010000 */
[----:B------:R-:W2:Y:S01]  /*c540*/  MUFU.EX2 R25, R25 ;  /* 0x0000001900197308 */ /* 0x000ea20000000800 */
[----:B----4-:R-:W-:Y:S01]  /*c550*/  FADD.FTZ R15, R81, R4 ;  /* 0x00000004510f7221 */ /* 0x010fe20000010000 */
        /* <DEDUP_REMOVED lines=9> */
[--C-:B------:R-:W-:Y:S01]  /*c5f0*/  FFMA.FTZ R139, R139, UR33, -R80.reuse ;  /* 0x000000218b8b7c23 */ /* 0x100fe20008010850 */
[--C-:B------:R-:W-:Y:S01]  /*c600*/  FFMA.FTZ R82, R82, UR33, -R80.reuse ;  /* 0x0000002152527c23 */ /* 0x100fe20008010850 */
[--C-:B------:R-:W-:Y:S01]  /*c610*/  FFMA.FTZ R83, R83, UR33, -R80.reuse ;  /* 0x0000002153537c23 */ /* 0x100fe20008010850 */
[----:B------:R-:W-:Y:S01]  /*c620*/  FFMA.FTZ R86, R86, UR33, -R80 ;  /* 0x0000002156567c23 */ /* 0x000fe20008010850 */
[----:B------:R1:W-:Y:S01]  /*c630*/  STSM.16.M88.4 [R136+0x21800], R12 ;  /* 0x0218000c88007844 */ /* 0x0003e20000000200 */
[----:B------:R-:W4:Y:S01]  /*c640*/  MUFU.EX2 R27, R27 ;  /* 0x0000001b001b7308 */ /* 0x000f220000000800 */
[----:B--2---:R-:W-:Y:S01]  /*c650*/  FADD.FTZ R59, R25, R24 ;  /* 0x00000018193b7221 */ /* 0x004fe20000010000 */
[----:B------:R-:W-:Y:S01]  /*c660*/  F2FP.BF16.F32.PACK_AB R32, R37, R32 ;  /* 0x000000202520723e */ /* 0x000fe200000010ff */
[----:B------:R-:W-:Y:S01]  /*c670*/  UMOV UR54, UR36 ;  /* 0x0000002400367c82 */ /* 0x000fe20008000000 */
[----:B------:R-:W-:Y:S01]  /*c680*/  ISETP.GT.AND P2, PT, R8, UR40, PT ;  /* 0x0000002808007c0c */ /* 0x000fe2000bf44270 */
[-C--:B------:R-:W-:Y:S01]  /*c690*/  FMUL.FTZ R100, R100, R76.reuse ;  /* 0x0000004c64647220 */ /* 0x080fe20000410000 */
[-C--:B------:R-:W-:Y:S01]  /*c6a0*/  FMUL.FTZ R101, R101, R76.reuse ;  /* 0x0000004c65657220 */ /* 0x080fe20000410000 */
[-C--:B------:R-:W-:Y:S01]  /*c6b0*/  FMUL.FTZ R104, R104, R76.reuse ;  /* 0x0000004c68687220 */ /* 0x080fe20000410000 */
[----:B------:R-:W2:Y:S01]  /*c6c0*/  MUFU.EX2 R38, R38 ;  /* 0x0000002600267308 */ /* 0x000ea20000000800 */
[----:B---3--:R-:W-:Y:S01]  /*c6d0*/  FADD.FTZ R24, R84, R59 ;  /* 0x0000003b54187221 */ /* 0x008fe20000010000 */
[--C-:B------:R-:W-:Y:S01]  /*c6e0*/  FFMA.FTZ R59, R74, UR33, -R80.reuse ;  /* 0x000000214a3b7c23 */ /* 0x100fe20008010850 */
[----:B------:R-:W-:Y:S01]  /*c6f0*/  FFMA.FTZ R80, R87, UR33, -R80 ;  /* 0x0000002157507c23 */ /* 0x000fe20008010850 */
[----:B------:R-:W-:Y:S01]  /*c700*/  F2FP.BF16.F32.PACK_AB R25, R84, R25 ;  /* 0x000000195419723e */ /* 0x000fe200000010ff */
[-C--:B------:R-:W-:Y:S01]  /*c710*/  FMUL.FTZ R105, R105, R76.reuse ;  /* 0x0000004c69697220 */ /* 0x080fe20000410000 */
[-C--:B------:R-:W-:Y:S01]  /*c720*/  FMUL.FTZ R108, R108, R76.reuse ;  /* 0x0000004c6c6c7220 */ /* 0x080fe20000410000 */
[-C--:B------:R-:W-:Y:S01]  /*c730*/  FMUL.FTZ R109, R109, R76.reuse ;  /* 0x0000004c6d6d7220 */ /* 0x080fe20000410000 */
[----:B------:R-:W3:Y:S01]  /*c740*/  MUFU.EX2 R35, R35 ;  /* 0x0000002300237308 */ /* 0x000ee20000000800 */
        /* <DEDUP_REMOVED lines=8> */
[C---:B--2---:R-:W-:Y:S01]  /*c7d0*/  FADD.FTZ R24, R38.reuse, R63 ;  /* 0x0000003f26187221 */ /* 0x044fe20000010000 */
[----:B------:R-:W-:Y:S01]  /*c7e0*/  F2FP.BF16.F32.PACK_AB R27, R38, R27 ;  /* 0x0000001b261b723e */ /* 0x000fe200000010ff */
[-C--:B------:R-:W-:Y:S01]  /*c7f0*/  FMUL.FTZ R124, R124, R76.reuse ;  /* 0x0000004c7c7c7220 */ /* 0x080fe20000410000 */
[-C--:B------:R-:W-:Y:S01]  /*c800*/  FMUL.FTZ R125, R125, R76.reuse ;  /* 0x0000004c7d7d7220 */ /* 0x080fe20000410000 */
[-C--:B------:R-:W-:Y:S01]  /*c810*/  FMUL.FTZ R128, R128, R76.reuse ;  /* 0x0000004c80807220 */ /* 0x080fe20000410000 */
[-C--:B------:R-:W-:Y:S01]  /*c820*/  FMUL.FTZ R129, R129, R76.reuse ;  /* 0x0000004c81817220 */ /* 0x080fe20000410000 */
[-C--:B------:R-:W-:Y:S01]  /*c830*/  FMUL.FTZ R132, R132, R76.reuse ;  /* 0x0000004c84847220 */ /* 0x080fe20000410000 */
[----:B------:R-:W2:Y:S01]  /*c840*/  MUFU.EX2 R46, R46 ;  /* 0x0000002e002e7308 */ /* 0x000ea20000000800 */
[----:B---3--:R-:W-:Y:S01]  /*c850*/  FADD.FTZ R63, R35, R24 ;  /* 0x00000018233f7221 */ /* 0x008fe20000010000 */
[----:B------:R-:W-:Y:S01]  /*c860*/  FADD.FTZ R24, R36, R67 ;  /* 0x0000004324187221 */ /* 0x000fe20000010000 */
[----:B------:R-:W-:Y:S01]  /*c870*/  FMUL.FTZ R133, R133, R76 ;  /* 0x0000004c85857220 */ /* 0x000fe20000410000 */
[----:B------:R-:W-:-:S02]  /*c880*/  VIADD R8, R8, 0xffffffff ;  /* 0xffffffff08087836 */ /* 0x000fc40000000000 */
[-C--:B------:R-:W-:Y:S01]  /*c890*/  FMUL.FTZ R90, R90, R31.reuse ;  /* 0x0000001f5a5a7220 */ /* 0x080fe20000410000 */
[----:B------:R-:W-:Y:S01]  /*c8a0*/  FADD.FTZ R67, R41, R24 ;  /* 0x0000001829437221 */ /* 0x000fe20000010000 */
[-C--:B------:R-:W-:Y:S01]  /*c8b0*/  FMUL.FTZ R91, R91, R31.reuse ;  /* 0x0000001f5b5b7220 */ /* 0x080fe20000410000 */
[----:B------:R-:W3:Y:S01]  /*c8c0*/  MUFU.EX2 R77, R77 ;  /* 0x0000004d004d7308 */ /* 0x000ee20000000800 */
[----:B----4-:R-:W-:Y:S01]  /*c8d0*/  FADD.FTZ R63, R42, R63 ;  /* 0x0000003f2a3f7221 */ /* 0x010fe20000010000 */
[----:B------:R-:W-:Y:S01]  /*c8e0*/  FADD.FTZ R34, R40, R67 ;  /* 0x0000004328227221 */ /* 0x000fe20000010000 */
[----:B------:R-:W-:Y:S01]  /*c8f0*/  F2FP.BF16.F32.PACK_AB R40, R45, R40 ;  /* 0x000000282d28723e */ /* 0x000fe200000010ff */
[-C--:B------:R-:W-:Y:S01]  /*c900*/  FMUL.FTZ R94, R94, R31.reuse ;  /* 0x0000001f5e5e7220 */ /* 0x080fe20000410000 */
[-C--:B------:R-:W-:Y:S01]  /*c910*/  FMUL.FTZ R95, R95, R31.reuse ;  /* 0x0000001f5f5f7220 */ /* 0x080fe20000410000 */
[----:B------:R-:W-:Y:S01]  /*c920*/  FADD.FTZ R67, R45, R34 ;  /* 0x000000222d437221 */ /* 0x000fe20000010000 */
[-C--:B------:R-:W-:Y:S01]  /*c930*/  FMUL.FTZ R98, R98, R31.reuse ;  /* 0x0000001f62627220 */ /* 0x080fe20000410000 */
[----:B------:R-:W4:Y:S01]  /*c940*/  MUFU.EX2 R30, R30 ;  /* 0x0000001e001e7308 */ /* 0x000f220000000800 */
[----:B--2---:R-:W-:Y:S01]  /*c950*/  FADD.FTZ R24, R46, R63 ;  /* 0x0000003f2e187221 */ /* 0x004fe20000010000 */
[----:B------:R-:W-:Y:S01]  /*c960*/  FADD.FTZ R62, R44, R67 ;  /* 0x000000432c3e7221 */ /* 0x000fe20000010000 */
[-C--:B------:R-:W-:Y:S01]  /*c970*/  FMUL.FTZ R99, R99, R31.reuse ;  /* 0x0000001f63637220 */ /* 0x080fe20000410000 */
[-C--:B------:R-:W-:Y:S01]  /*c980*/  FMUL.FTZ R102, R102, R31.reuse ;  /* 0x0000001f66667220 */ /* 0x080fe20000410000 */
[-C--:B------:R-:W-:Y:S01]  /*c990*/  FMUL.FTZ R103, R103, R31.reuse ;  /* 0x0000001f67677220 */ /* 0x080fe20000410000 */
[-C--:B------:R-:W-:Y:S01]  /*c9a0*/  FMUL.FTZ R106, R106, R31.reuse ;  /* 0x0000001f6a6a7220 */ /* 0x080fe20000410000 */
[-C--:B------:R-:W-:Y:S01]  /*c9b0*/  FMUL.FTZ R107, R107, R31.reuse ;  /* 0x0000001f6b6b7220 */ /* 0x080fe20000410000 */
[----:B------:R-:W2:Y:S01]  /*c9c0*/  MUFU.EX2 R39, R39 ;  /* 0x0000002700277308 */ /* 0x000ea20000000800 */
[----:B---3--:R-:W-:Y:S01]  /*c9d0*/  FADD.FTZ R63, R77, R24 ;  /* 0x000000184d3f7221 */ /* 0x008fe20000010000 */
[----:B------:R-:W-:Y:S01]  /*c9e0*/  F2FP.BF16.F32.PACK_AB R24, R29, R26 ;  /* 0x0000001a1d18723e */ /* 0x000fe200000010ff */
[----:B------:R-:W-:Y:S01]  /*c9f0*/  FADD.FTZ R29, R49, R62 ;  /* 0x0000003e311d7221 */ /* 0x000fe20000010000 */
[----:B------:R-:W-:Y:S01]  /*ca00*/  F2FP.BF16.F32.PACK_AB R26, R33, R28 ;  /* 0x0000001c211a723e */ /* 0x000fe200000010ff */
[----:B------:R-:W-:Y:S01]  /*ca10*/  FMUL.FTZ R110, R110, R31 ;  /* 0x0000001f6e6e7220 */ /* 0x000fe20000410000 */
[----:B------:R-:W-:Y:S01]  /*ca20*/  F2FP.BF16.F32.PACK_AB R33, R42, R35 ;  /* 0x000000232a21723e */ /* 0x000fe200000010ff */
[----:B-1----:R-:W-:Y:S01]  /*ca30*/  FADD.FTZ R14, R48, R29 ;  /* 0x0000001d300e7221 */ /* 0x002fe20000010000 */
[----:B------:R-:W1:Y:S01]  /*ca40*/  MUFU.EX2 R43, R43 ;  /* 0x0000002b002b7308 */ /* 0x000e620000000800 */
[----:B----4-:R-:W-:Y:S01]  /*ca50*/  FADD.FTZ R34, R30, R63 ;  /* 0x0000003f1e227221 */ /* 0x010fe20000010000 */
[----:B------:R3:W-:Y:S01]  /*ca60*/  STSM.16.M88.4 [R23], R24 ;  /* 0x0000001817007844 */ /* 0x0007e20000000200 */
[----:B------:R-:W-:Y:S01]  /*ca70*/  FADD.FTZ R15, R53, R14 ;  /* 0x0000000e350f7221 */ /* 0x000fe20000010000 */
[----:B------:R-:W-:Y:S01]  /*ca80*/  F2FP.BF16.F32.PACK_AB R35, R77, R46 ;  /* 0x0000002e4d23723e */ /* 0x000fe200000010ff */
[-C--:B------:R-:W-:Y:S01]  /*ca90*/  FMUL.FTZ R111, R111, R31.reuse ;  /* 0x0000001f6f6f7220 */ /* 0x080fe20000410000 */
[----:B------:R-:W-:Y:S01]  /*caa0*/  F2FP.BF16.F32.PACK_AB R42, R49, R44 ;  /* 0x0000002c312a723e */ /* 0x000fe200000010ff */
[----:B------:R-:W-:Y:S01]  /*cab0*/  FADD.FTZ R14, R52, R15 ;  /* 0x0000000f340e7221 */ /* 0x000fe20000010000 */
[----:B------:R-:W4:Y:S01]  /*cac0*/  MUFU.EX2 R54, R54 ;  /* 0x0000003600367308 */ /* 0x000f220000000800 */
[----:B--2---:R-:W-:Y:S01]  /*cad0*/  FADD.FTZ R50, R39, R34 ;  /* 0x0000002227327221 */ /* 0x004fe20000010000 */
[----:B------:R-:W-:Y:S01]  /*cae0*/  F2FP.BF16.F32.PACK_AB R34, R41, R36 ;  /* 0x000000242922723e */ /* 0x000fe200000010ff */
[----:B------:R-:W-:Y:S01]  /*caf0*/  FADD.FTZ R15, R79, R14 ;  /* 0x0000000e4f0f7221 */ /* 0x000fe20000010000 */
[----:B------:R-:W-:Y:S01]  /*cb00*/  F2FP.BF16.F32.PACK_AB R41, R39, R30 ;  /* 0x0000001e2729723e */ /* 0x000fe200000010ff */
[-C--:B------:R-:W-:Y:S01]  /*cb10*/  FMUL.FTZ R114, R114, R31.reuse ;  /* 0x0000001f72727220 */ /* 0x080fe20000410000 */
[----:B------:R-:W-:Y:S01]  /*cb20*/  F2FP.BF16.F32.PACK_AB R48, R53, R48 ;  /* 0x000000303530723e */ /* 0x000fe200000010ff */
[----:B------:R-:W-:Y:S01]  /*cb30*/  STSM.16.M88.4 [R22], R32 ;  /* 0x0000002016007844 */ /* 0x000fe20000000200 */
[----:B------:R-:W2:Y:S01]  /*cb40*/  MUFU.EX2 R47, R47 ;  /* 0x0000002f002f7308 */ /* 0x000ea20000000800 */
[----:B-1----:R-:W-:Y:S01]  /*cb50*/  FADD.FTZ R13, R43, R50 ;  /* 0x000000322b0d7221 */ /* 0x002fe20000010000 */
[----:B------:R-:W-:Y:S01]  /*cb60*/  F2FP.BF16.F32.PACK_AB R50, R79, R52 ;  /* 0x000000344f32723e */ /* 0x000fe200000010ff */
[-C--:B------:R-:W-:Y:S01]  /*cb70*/  FMUL.FTZ R115, R115, R31.reuse ;  /* 0x0000001f73737220 */ /* 0x080fe20000410000 */
[-C--:B------:R-:W-:Y:S01]  /*cb80*/  FMUL.FTZ R118, R118, R31.reuse ;  /* 0x0000001f76767220 */ /* 0x080fe20000410000 */
[-C--:B------:R-:W-:Y:S01]  /*cb90*/  FMUL.FTZ R119, R119, R31.reuse ;  /* 0x0000001f77777220 */ /* 0x080fe20000410000 */
[-C--:B------:R-:W-:Y:S01]  /*cba0*/  FMUL.FTZ R122, R122, R31.reuse ;  /* 0x0000001f7a7a7220 */ /* 0x080fe20000410000 */
[----:B------:R-:W-:Y:S01]  /*cbb0*/  FMUL.FTZ R123, R123, R31 ;  /* 0x0000001f7b7b7220 */ /* 0x000fe20000410000 */
[----:B------:R-:W1:Y:S01]  /*cbc0*/  MUFU.EX2 R58, R58 ;  /* 0x0000003a003a7308 */ /* 0x000e620000000800 */
[C---:B----4-:R-:W-:Y:S01]  /*cbd0*/  FADD.FTZ R12, R54.reuse, R13 ;  /* 0x0000000d360c7221 */ /* 0x050fe20000010000 */
[----:B------:R-:W-:Y:S01]  /*cbe0*/  F2FP.BF16.F32.PACK_AB R43, R54, R43 ;  /* 0x0000002b362b723e */ /* 0x000fe200000010ff */
[-C--:B------:R-:W-:Y:S01]  /*cbf0*/  FMUL.FTZ R126, R126, R31.reuse ;  /* 0x0000001f7e7e7220 */ /* 0x080fe20000410000 */
[-C--:B------:R-:W-:Y:S01]  /*cc00*/  FMUL.FTZ R127, R127, R31.reuse ;  /* 0x0000001f7f7f7220 */ /* 0x080fe20000410000 */
[-C--:B------:R-:W-:Y:S01]  /*cc10*/  FMUL.FTZ R130, R130, R31.reuse ;  /* 0x0000001f82827220 */ /* 0x080fe20000410000 */
[-C--:B------:R-:W-:Y:S01]  /*cc20*/  FMUL.FTZ R131, R131, R31.reuse ;  /* 0x0000001f83837220 */ /* 0x080fe20000410000 */
[----:B------:R-:W-:Y:S01]  /*cc30*/  STSM.16.M88.4 [R18], R40 ;  /* 0x0000002812007844 */ /* 0x000fe20000000200 */
[----:B------:R-:W4:Y:S01]  /*cc40*/  MUFU.EX2 R51, R51 ;  /* 0x0000003300337308 */ /* 0x000f220000000800 */
[----:B--2---:R-:W-:Y:S01]  /*cc50*/  FADD.FTZ R13, R47, R12 ;  /* 0x0000000c2f0d7221 */ /* 0x004fe20000010000 */
[-C--:B------:R-:W-:Y:S01]  /*cc60*/  FMUL.FTZ R134, R134, R31.reuse ;  /* 0x0000001f86867220 */ /* 0x080fe20000410000 */
[----:B------:R-:W-:-:S05]  /*cc70*/  FMUL.FTZ R135, R135, R31 ;  /* 0x0000001f87877220 */ /* 0x000fca0000410000 */
[----:B------:R-:W2:Y:S01]  /*cc80*/  MUFU.EX2 R6, R6 ;  /* 0x0000000600067308 */ /* 0x000ea20000000800 */
[C---:B-1----:R-:W-:Y:S01]  /*cc90*/  FADD.FTZ R12, R58.reuse, R13 ;  /* 0x0000000d3a0c7221 */ /* 0x042fe20000010000 */
[----:B------:R-:W-:-:S06]  /*cca0*/  F2FP.BF16.F32.PACK_AB R49, R58, R47 ;  /* 0x0000002f3a31723e */ /* 0x000fcc00000010ff */
[----:B------:R-:W1:Y:S01]  /*ccb0*/  MUFU.EX2 R4, R4 ;  /* 0x0000000400047308 */ /* 0x000e620000000800 */
[----:B----4-:R-:W-:Y:S01]  /*ccc0*/  FADD.FTZ R13, R51, R12 ;  /* 0x0000000c330d7221 */ /* 0x010fe20000010000 */
[----:B------:R-:W-:-:S04]  /*ccd0*/  FADD.FTZ R12, R20, R15 ;  /* 0x0000000f140c7221 */ /* 0x000fc80000010000 */
[----:B------:R-:W-:Y:S02]  /*cce0*/  FADD.FTZ R15, R57, R12 ;  /* 0x0000000c390f7221 */ /* 0x000fe40000010000 */
[----:B------:R-:W4:Y:S01]  /*ccf0*/  MUFU.EX2 R21, R21 ;  /* 0x0000001500157308 */ /* 0x000f220000000800 */
[----:B--2---:R-:W-:Y:S01]  /*cd00*/  FADD.FTZ R13, R6, R13 ;  /* 0x0000000d060d7221 */ /* 0x004fe20000010000 */
[----:B------:R-:W-:Y:S01]  /*cd10*/  FADD.FTZ R14, R56, R15 ;  /* 0x0000000f380e7221 */ /* 0x000fe20000010000 */
[----:B------:R-:W-:-:S05]  /*cd20*/  F2FP.BF16.F32.PACK_AB R51, R6, R51 ;  /* 0x000000330633723e */ /* 0x000fca00000010ff */
[----:B------:R-:W2:Y:S01]  /*cd30*/  MUFU.EX2 R61, R61 ;  /* 0x0000003d003d7308 */ /* 0x000ea20000000800 */
[----:B-1----:R-:W-:Y:S01]  /*cd40*/  FADD.FTZ R12, R4, R13 ;  /* 0x0000000d040c7221 */ /* 0x002fe20000010000 */
[----:B------:R-:W-:Y:S06]  /*cd50*/  STSM.16.M88.4 [R136+0x27800], R48 ;  /* 0x0278003088007844 */ /* 0x000fec0000000200 */
[----:B------:R-:W1:Y:S01]  /*cd60*/  MUFU.EX2 R55, R55 ;  /* 0x0000003700377308 */ /* 0x000e620000000800 */
[----:B----4-:R-:W-:-:S07]  /*cd70*/  FADD.FTZ R12, R21, R12 ;  /* 0x0000000c150c7221 */ /* 0x010fce0000010000 */
[----:B------:R-:W4:Y:S01]  /*cd80*/  MUFU.EX2 R60, R60 ;  /* 0x0000003c003c7308 */ /* 0x000f220000000800 */
[----:B--2---:R-:W-:-:S07]  /*cd90*/  FADD.FTZ R15, R61, R14 ;  /* 0x0000000e3d0f7221 */ /* 0x004fce0000010000 */
[----:B------:R-:W2:Y:S01]  /*cda0*/  MUFU.EX2 R66, R66 ;  /* 0x0000004200427308 */ /* 0x000ea20000000800 */
[----:B-1----:R-:W-:-:S07]  /*cdb0*/  FADD.FTZ R13, R55, R12 ;  /* 0x0000000c370d7221 */ /* 0x002fce0000010000 */
[----:B------:R-:W1:Y:S01]  /*cdc0*/  MUFU.EX2 R65, R65 ;  /* 0x0000004100417308 */ /* 0x000e620000000800 */
[----:B----4-:R-:W-:-:S07]  /*cdd0*/  FADD.FTZ R12, R60, R15 ;  /* 0x0000000f3c0c7221 */ /* 0x010fce0000010000 */
[----:B------:R-:W4:Y:S01]  /*cde0*/  MUFU.EX2 R59, R59 ;  /* 0x0000003b003b7308 */ /* 0x000f220000000800 */
[----:B--2---:R-:W-:-:S07]  /*cdf0*/  FADD.FTZ R6, R66, R13 ;  /* 0x0000000d42067221 */ /* 0x004fce0000010000 */
[----:B------:R-:W2:Y:S01]  /*ce00*/  MUFU.EX2 R64, R64 ;  /* 0x0000004000407308 */ /* 0x000ea20000000800 */
[----:B-1----:R-:W-:Y:S01]  /*ce10*/  FADD.FTZ R15, R65, R12 ;  /* 0x0000000c410f7221 */ /* 0x002fe20000010000 */
[----:B------:R-:W-:Y:S02]  /*ce20*/  F2FP.BF16.F32.PACK_AB R12, R57, R20 ;  /* 0x00000014390c723e */ /* 0x000fe400000010ff */
[----:B------:R-:W-:-:S04]  /*ce30*/  F2FP.BF16.F32.PACK_AB R60, R65, R60 ;  /* 0x0000003c413c723e */ /* 0x000fc800000010ff */
[----:B------:R-:W1:Y:S01]  /*ce40*/  MUFU.EX2 R28, R75 ;  /* 0x0000004b001c7308 */ /* 0x000e620000000800 */
[----:B----4-:R-:W-:-:S07]  /*ce50*/  FADD.FTZ R13, R59, R6 ;  /* 0x000000063b0d7221 */ /* 0x010fce0000010000 */
[----:B------:R-:W4:Y:S01]  /*ce60*/  MUFU.EX2 R69, R69 ;  /* 0x0000004500457308 */ /* 0x000f220000000800 */
[----:B--2---:R-:W-:Y:S01]  /*ce70*/  FADD.FTZ R14, R64, R15 ;  /* 0x0000000f400e7221 */ /* 0x004fe20000010000 */
[----:B------:R-:W-:-:S06]  /*ce80*/  F2FP.BF16.F32.PACK_AB R15, R66, R55 ;  /* 0x00000037420f723e */ /* 0x000fcc00000010ff */
[----:B------:R-:W2:Y:S01]  /*ce90*/  MUFU.EX2 R72, R72 ;  /* 0x0000004800487308 */ /* 0x000ea20000000800 */
[----:B-1----:R-:W-:-:S07]  /*cea0*/  FADD.FTZ R6, R28, R13 ;  /* 0x0000000d1c067221 */ /* 0x002fce0000010000 */
[----:B------:R-:W1:Y:S01]  /*ceb0*/  MUFU.EX2 R63, R78 ;  /* 0x0000004e003f7308 */ /* 0x000e620000000800 */
[----:B----4-:R-:W-:Y:S01]  /*cec0*/  FADD.FTZ R13, R69, R14 ;  /* 0x0000000e450d7221 */ /* 0x010fe20000010000 */
[----:B------:R-:W-:Y:S02]  /*ced0*/  F2FP.BF16.F32.PACK_AB R14, R61, R56 ;  /* 0x000000383d0e723e */ /* 0x000fe400000010ff */
[----:B------:R-:W-:Y:S02]  /*cee0*/  F2FP.BF16.F32.PACK_AB R62, R69, R64 ;  /* 0x00000040453e723e */ /* 0x000fe400000010ff */
[----:B------:R-:W-:Y:S02]  /*cef0*/  F2FP.BF16.F32.PACK_AB R61, R28, R59 ;  /* 0x0000003b1c3d723e */ /* 0x000fe400000010ff */
[----:B------:R-:W3:Y:S01]  /*cf00*/  MUFU.EX2 R73, R73 ;  /* 0x0000004900497308 */ /* 0x000ee20000000800 */
[----:B--2---:R-:W-:Y:S01]  /*cf10*/  FADD.FTZ R20, R72, R13 ;  /* 0x0000000d48147221 */ /* 0x004fe20000010000 */
[----:B------:R-:W-:-:S05]  /*cf20*/  F2FP.BF16.F32.PACK_AB R13, R21, R4 ;  /* 0x00000004150d723e */ /* 0x000fca00000010ff */
[----:B------:R2:W-:Y:S01]  /*cf30*/  STSM.16.M88.4 [R17], R12 ;  /* 0x0000000c11007844 */ /* 0x0005e20000000200 */
[----:B------:R-:W4:Y:S01]  /*cf40*/  MUFU.EX2 R139, R139 ;  /* 0x0000008b008b7308 */ /* 0x000f220000000800 */
[----:B-1----:R-:W-:-:S07]  /*cf50*/  FADD.FTZ R6, R63, R6 ;  /* 0x000000063f067221 */ /* 0x002fce0000010000 */
[----:B------:R-:W-:Y:S01]  /*cf60*/  MUFU.EX2 R68, R68 ;  /* 0x0000004400447308 */ /* 0x000fe20000000800 */
[C---:B---3--:R-:W-:Y:S01]  /*cf70*/  FADD.FTZ R25, R73.reuse, R20 ;  /* 0x0000001449197221 */ /* 0x048fe20000010000 */
[----:B------:R-:W-:Y:S01]  /*cf80*/  F2FP.BF16.F32.PACK_AB R72, R73, R72 ;  /* 0x000000484948723e */ /* 0x000fe200000010ff */
[----:B--2---:R-:W-:-:S05]  /*cf90*/  IMAD.MOV.U32 R12, RZ, RZ, R9 ;  /* 0x000000ffff0c7224 */ /* 0x004fca00078e0009 */
[----:B------:R-:W1:Y:S01]  /*cfa0*/  MUFU.EX2 R11, R85 ;  /* 0x00000055000b7308 */ /* 0x000e620000000800 */
[C---:B----4-:R-:W-:Y:S01]  /*cfb0*/  F2FP.BF16.F32.PACK_AB R63, R139.reuse, R63 ;  /* 0x0000003f8b3f723e */ /* 0x050fe200000010ff */
[----:B------:R-:W-:-:S04]  /*cfc0*/  FADD.FTZ R6, R139, R6 ;  /* 0x000000068b067221 */ /* 0x000fc80000010000 */
[----:B------:R3:W-:Y:S02]  /*cfd0*/  STSM.16.M88.4 [R22+0x6000], R60 ;  /* 0x0060003c16007844 */ /* 0x0007e40000000200 */
[----:B------:R-:W2:Y:S08]  /*cfe0*/  MUFU.EX2 R27, R82 ;  /* 0x00000052001b7308 */ /* 0x000eb00000000800 */
[----:B------:R-:W4:Y:S01]  /*cff0*/  MUFU.EX2 R83, R83 ;  /* 0x0000005300537308 */ /* 0x000f220000000800 */
[----:B-1----:R-:W-:Y:S01]  /*d000*/  F2FP.BF16.F32.PACK_AB R74, R11, R68 ;  /* 0x000000440b4a723e */ /* 0x002fe200000010ff */
[----:B------:R-:W-:-:S06]  /*d010*/  FADD.FTZ R68, R68, R25 ;  /* 0x0000001944447221 */ /* 0x000fcc0000010000 */
[----:B------:R-:W1:Y:S01]  /*d020*/  MUFU.EX2 R29, R86 ;  /* 0x00000056001d7308 */ /* 0x000e620000000800 */
[----:B--2---:R-:W-:-:S07]  /*d030*/  FADD.FTZ R6, R27, R6 ;  /* 0x000000061b067221 */ /* 0x004fce0000010000 */
[----:B------:R-:W2:Y:S01]  /*d040*/  MUFU.EX2 R80, R80 ;  /* 0x0000005000507308 */ /* 0x000ea20000000800 */
[C---:B----4-:R-:W-:Y:S01]  /*d050*/  F2FP.BF16.F32.PACK_AB R73, R83.reuse, R27 ;  /* 0x0000001b5349723e */ /* 0x050fe200000010ff */
[----:B------:R-:W-:-:S04]  /*d060*/  FADD.FTZ R6, R83, R6 ;  /* 0x0000000653067221 */ /* 0x000fc80000010000 */
[----:B-1----:R-:W-:Y:S01]  /*d070*/  FADD.FTZ R4, R29, R6 ;  /* 0x000000061d047221 */ /* 0x002fe20000010000 */
[----:B------:R-:W-:Y:S01]  /*d080*/  FADD.FTZ R6, R11, R68 ;  /* 0x000000440b067221 */ /* 0x000fe20000010000 */
[----:B------:R-:W-:Y:S01]  /*d090*/  IMAD.MOV.U32 R11, RZ, RZ, R7 ;  /* 0x000000ffff0b7224 */ /* 0x000fe200078e0007 */
[C---:B--2---:R-:W-:Y:S01]  /*d0a0*/  F2FP.BF16.F32.PACK_AB R75, R80.reuse, R29 ;  /* 0x0000001d504b723e */ /* 0x044fe200000010ff */
[----:B------:R-:W-:-:S04]  /*d0b0*/  FADD.FTZ R4, R80, R4 ;  /* 0x0000000450047221 */ /* 0x000fc80000010000 */
[----:B------:R3:W-:Y:S01]  /*d0c0*/  STSM.16.M88.4 [R18+0x6000], R72 ;  /* 0x0060004812007844 */ /* 0x0007e20000000200 */
[----:B------:R1:W-:Y:S06]  /*d0d0*/  MEMBAR.ALL.CTA ;  /* 0x0000000000007992 */ /* 0x0003ec0000008000 */
[----:B-1----:R-:W1:Y:S02]  /*d0e0*/  FENCE.VIEW.ASYNC.S ;  /* 0x00000000000073c6 */ /* 0x002e640000000000 */
[----:B-1----:R-:W-:Y:S01]  /*d0f0*/  NOP ;  /* 0x0000000000007918 */ /* 0x002fe20000000000 */
[----:B------:R-:W-:Y:S05]  /*d100*/  @P2 BRA `(.L_x_729) ;  /* 0xffffffd000042947 */ /* 0x000fea000383ffff */
.L_x_712:
[----:B------:R-:W-:Y:S06]  /*d110*/  BAR.ARV 0x8, 0x1a0 ;  /* 0x0206800000007b1d */ /* 0x000fec0000002000 */
[----:B------:R-:W-:Y:S05]  /*d120*/  @!P0 BRA `(.L_x_730) ;  /* 0x0000000000048947 */ /* 0x000fea0003800000 */
[----:B------:R-:W-:Y:S01]  /*d130*/  BPT.TRAP 0x1 ;  /* 0x000000040000795c */ /* 0x000fe20000300000 */
.L_x_730:
[----:B------:R-:W-:Y:S01]  /*d140*/  ULEA UR9, UR36, UR39, 0x3 ;  /* 0x0000002724097291 */ /* 0x000fe2000f8e183f */
[----:B------:R-:W-:-:S05]  /*d150*/  IMAD.U32 R0, RZ, RZ, UR49 ;  /* 0x00000031ff007e24 */ /* 0x000fca000f8e00ff */
[----:B------:R-:W-:-:S04]  /*d160*/  SHF.L.U32 R0, R0, 0x1f, RZ ;  /* 0x0000001f00007819 */ /* 0x000fc800000006ff */
[----:B------:R1:W1:Y:S01]  /*d170*/  SYNCS.PHASECHK.TRANS64.TRYWAIT P2, [UR9+0x2d850], R0 ;  /* 0x02d85000ff0075a7 */ /* 0x0002620008040149 */
[----:B------:R-:W-:Y:S05]  /*d180*/  @!P0 BRA `(.L_x_731) ;  /* 0x0000000000048947 */ /* 0x000fea0003800000 */
[----:B------:R-:W-:Y:S01]  /*d190*/  BPT.TRAP 0x1 ;  /* 0x000000040000795c */ /* 0x000fe20000300000 */
.L_x_731:
[----:B-1----:R-:W-:Y:S05]  /*d1a0*/  @P2 BRA `(.L_x_732) ;  /* 0x0000000000082947 */ /* 0x002fea0003800000 */
[----:B------:R-:W1:Y:S02]  /*d1b0*/  SYNCS.PHASECHK.TRANS64.TRYWAIT P0, [UR9+0x2d850], R0 ;  /* 0x02d85000ff0075a7 */ /* 0x000e640008000149 */
[----:B-1----:R-:W-:Y:S05]  /*d1c0*/  @!P0 BRA `(.L_x_733) ;  /* 0x0000004c00c48947 */ /* 0x002fea0003800000 */
.L_x_732:
[----:B------:R-:W-:Y:S01]  /*d1d0*/  UIADD3 UR39, UR39, 0x400, URZ ;  /* 0x0000040027277890 */ /* 0x000fe2000fffe03f */
[----:B------:R-:W-:Y:S01]  /*d1e0*/  WARPGROUP.ARRIVE ;  /* 0x00000000000079c5 */ /* 0x000fe20000000000 */
[----:B------:R-:W-:Y:S01]  /*d1f0*/  ULOP3.LUT UR41, UR41, 0x10000, URZ, 0xfc, !UPT ;  /* 0x0001000029297892 */ /* 0x000fe2000f8efc3f */
[----:B------:R-:W1:Y:S01]  /*d200*/  SHFL.BFLY PT, R3, R6, 0x2, 0x1f ;  /* 0x0c401f0006037f89 */ /* 0x000e6200000e0000 */
[----:B------:R-:W-:Y:S01]  /*d210*/  USHF.R.U32.HI UR39, URZ, 0x4, UR39 ;  /* 0x000000043f277899 */ /* 0x000fe20008011627 */
[----:B--2---:R-:W-:Y:S01]  /*d220*/  IMAD.U32 R14, RZ, RZ, UR9 ;  /* 0x00000009ff0e7e24 */ /* 0x004fe2000f8e00ff */
[----:B------:R-:W-:Y:S01]  /*d230*/  UMOV UR5, 0x40000040 ;  /* 0x4000004000057882 */ /* 0x000fe20000000000 */
[----:B------:R-:W-:Y:S01]  /*d240*/  UMOV UR7, 0x80000020 ;  /* 0x8000002000077882 */ /* 0x000fe20000000000 */
[----:B------:R-:W-:Y:S01]  /*d250*/  ULOP3.LUT UR39, UR39, 0x3fff, URZ, 0xc0, !UPT ;  /* 0x00003fff27277892 */ /* 0x000fe2000f8ec03f */
[----:B------:R-:W2:Y:S01]  /*d260*/  SHFL.BFLY PT, R5, R4, 0x2, 0x1f ;  /* 0x0c401f0004057f89 */ /* 0x000ea200000e0000 */
[----:B------:R-:W-:Y:S01]  /*d270*/  UMOV UR4, UR41 ;  /* 0x0000002900047c82 */ /* 0x000fe20008000000 */
[----:B------:R-:W-:Y:S01]  /*d280*/  IMAD.MOV.U32 R10, RZ, RZ, RZ ;  /* 0x000000ffff0a7224 */ /* 0x000fe200078e00ff */
[----:B------:R-:W-:Y:S01]  /*d290*/  ULOP3.LUT UR8, UR39, 0x2000000, URZ, 0xfc, !UPT ;  /* 0x0200000027087892 */ /* 0x000fe2000f8efc3f */
[----:B------:R-:W-:Y:S01]  /*d2a0*/  IMAD.U32 R15, RZ, RZ, UR33 ;  /* 0x00000021ff0f7e24 */ /* 0x000fe2000f8e00ff */
[----:B------:R-:W-:-:S02]  /*d2b0*/  UIADD3 UR37, UR37, 0x1, URZ ;  /* 0x0000000125257890 */ /* 0x000fc4000fffe03f */
        /* <DEDUP_REMOVED lines=8> */
[----:B------:R-:W-:Y:S01]  /*d340*/  IMAD.U32 R6, RZ, RZ, UR33 ;  /* 0x00000021ff067e24 */ /* 0x000fe2000f8e00ff */
[----:B------:R-:W-:Y:S01]  /*d350*/  UMOV UR5, 0x40000040 ;  /* 0x4000004000057882 */ /* 0x000fe20000000000 */
[----:B------:R-:W-:Y:S01]  /*d360*/  UMOV UR7, 0x80000020 ;  /* 0x8000002000077882 */ /* 0x000fe20000000000 */
[----:B--2---:R-:W-:Y:S01]  /*d370*/  FADD.FTZ R5, R5, R4 ;  /* 0x0000000405057221 */ /* 0x004fe20000010000 */
[----:B------:R-:W1:Y:S01]  /*d380*/  SHFL.BFLY PT, R0, R3, 0x1, 0x1f ;  /* 0x0c201f0003007f89 */ /* 0x000e6200000e0000 */
[----:B------:R-:W-:Y:S01]  /*d390*/  IMAD.MOV.U32 R4, RZ, RZ, RZ ;  /* 0x000000ffff047224 */ /* 0x000fe200078e00ff */
[----:B------:R-:W-:-:S02]  /*d3a0*/  USEL UR36, UR36, URZ, UP0 ;  /* 0x0000003f24247287 */ /* 0x000fc40008000000 */
[----:B------:R-:W2:Y:S01]  /*d3b0*/  SHFL.BFLY PT, R8, R5, 0x1, 0x1f ;  /* 0x0c201f0005087f89 */ /* 0x000ea200000e0000 */
[----:B-1----:R-:W-:Y:S01]  /*d3c0*/  FADD.FTZ R12, R3, R0 ;  /* 0x00000000030c7221 */ /* 0x002fe20000010000 */
[----:B------:R-:W-:Y:S02]  /*d3d0*/  IMAD.MOV.U32 R3, RZ, RZ, -0x800000 ;  /* 0xff800000ff037424 */ /* 0x000fe400078e00ff */
[----:B------:R-:W-:Y:S02]  /*d3e0*/  IMAD.MOV.U32 R0, RZ, RZ, -0x800000 ;  /* 0xff800000ff007424 */ /* 0x000fe400078e00ff */
[----:B--2---:R-:W-:Y:S01]  /*d3f0*/  FADD.FTZ R13, R5, R8 ;  /* 0x00000008050d7221 */ /* 0x004fe20000010000 */
[----:B------:R-:W-:-:S04]  /*d400*/  FSETP.NE.FTZ.AND P0, PT, R12, RZ, PT ;  /* 0x000000ff0c00720b */ /* 0x000fc80003f15000 */
[----:B------:R-:W-:-:S09]  /*d410*/  FSETP.NE.FTZ.AND P2, PT, R13, RZ, PT ;  /* 0x000000ff0d00720b */ /* 0x000fd20003f55000 */
[----:B------:R-:W1:Y:S01]  /*d420*/  @P0 MUFU.LG2 R8, R12 ;  /* 0x0000000c00080308 */ /* 0x000e620000000c00 */
[----:B------:R-:W-:-:S03]  /*d430*/  @P0 FMUL.FTZ R6, R6, 0.69314718246459960938 ;  /* 0x3f31721806060820 */ /* 0x000fc60000410000 */
[----:B------:R-:W-:-:S04]  /*d440*/  @P2 FMUL.FTZ R15, R15, 0.69314718246459960938 ;  /* 0x3f3172180f0f2820 */ /* 0x000fc80000410000 */
[----:B------:R-:W2:Y:S08]  /*d450*/  @P2 MUFU.LG2 R11, R13 ;  /* 0x0000000d000b2308 */ /* 0x000eb00000000c00 */
[----:B------:R-:W5:Y:S01]  /*d460*/  @P2 MUFU.RCP R10, R13 ;  /* 0x0000000d000a2308 */ /* 0x000f620000001000 */
[----:B-1----:R-:W-:-:S04]  /*d470*/  @P0 FMUL.FTZ R5, R8, 0.69314718246459960938 ;  /* 0x3f31721808050820 */ /* 0x002fc80000410000 */
[----:B------:R-:W-:-:S03]  /*d480*/  @P0 FFMA.FTZ R3, R6, R7, R5 ;  /* 0x0000000706030223 */ /* 0x000fc60000010005 */
[----:B------:R-:W1:Y:S01]  /*d490*/  @P0 MUFU.RCP R4, R12 ;  /* 0x0000000c00040308 */ /* 0x000e620000001000 */
[----:B--2---:R-:W-:Y:S01]  /*d4a0*/  @P2 FMUL.FTZ R8, R11, 0.69314718246459960938 ;  /* 0x3f3172180b082820 */ /* 0x004fe20000410000 */
[----:B------:R-:W-:Y:S01]  /*d4b0*/  @!P1 VIADD R11, R14, 0x2d860 ;  /* 0x0002d8600e0b9836 */ /* 0x000fe20000000000 */
[----:B------:R-:W-:Y:S02]  /*d4c0*/  PLOP3.LUT P0, PT, PT, PT, PT, 0x8, 0x0 ;  /* 0x000000000000781c */ /* 0x000fe40003f0e170 */
[----:B------:R-:W-:Y:S02]  /*d4d0*/  @P2 FFMA.FTZ R0, R15, R9, R8 ;  /* 0x000000090f002223 */ /* 0x000fe40000010008 */
[----:B------:R-:W-:Y:S01]  /*d4e0*/  @!P1 PRMT R11, RZ, 0x654, R11 ;  /* 0x00000654ff0b9816 */ /* 0x000fe2000000000b */
        /* <DEDUP_REMOVED lines=45> */
[----:B------:R-:W-:-:S04]  /*d7c0*/  USEL UR4, URZ, 0x1, UP0 ;  /* 0x000000013f047887 */ /* 0x000fc80008000000 */
[----:B------:R-:W-:Y:S01]  /*d7d0*/  ULOP3.LUT UR49, UR49, UR4, URZ, 0x3c, !UPT ;  /* 0x0000000431317292 */ /* 0x000fe2000f8e3c3f */
[----:B------:R-:W-:Y:S02]  /*d7e0*/  WARPGROUP.DEPBAR.LE gsb0, 0x0 ;  /* 0x00008000000079c5 */ /* 0x000fe40000010000 */
[----:B------:R2:W-:Y:S01]  /*d7f0*/  @!P1 SYNCS.ARRIVE.TRANS64.RED.A1T0 RZ, [R11+URZ], RZ ;  /* 0x000000ff0bff99a7 */ /* 0x0005e2000810043f */
[----:B-----5:R-:W-:Y:S01]  /*d800*/  FMUL.FTZ R26, R123, R10 ;  /* 0x0000000a7b1a7220 */ /* 0x020fe20000410000 */
[-C--:B-1----:R-:W-:Y:S01]  /*d810*/  FMUL.FTZ R28, R88, R4.reuse ;  /* 0x00000004581c7220 */ /* 0x082fe20000410000 */
        /* <DEDUP_REMOVED lines=45> */
[----:B--2---:R-:W-:-:S07]  /*daf0*/  FMUL.FTZ R135, R135, R10 ;  /* 0x0000000a87877220 */ /* 0x004fce0000410000 */
.L_x_663:
[----:B------:R-:W1:Y:S08]  /*db00*/  S2UR UR4, SR_CgaCtaId ;  /* 0x00000000000479c3 */ /* 0x000e700000008800 */
[----:B------:R-:W-:Y:S01]  /*db10*/  BAR.SYNC.DEFER_BLOCKING 0x5, 0x1a0 ;  /* 0x0146800000007b1d */ /* 0x000fe20000010000 */
[----:B------:R-:W-:-:S05]  /*db20*/  VIADD R29, R2, 0xffffff80 ;  /* 0xffffff80021d7836 */ /* 0x000fca0000000000 */
[----:B------:R-:W-:Y:S02]  /*db30*/  UMOV UR39, 0x400 ;  /* 0x0000040000277882 */ /* 0x000fe40000000000 */
[----:B-1----:R-:W-:-:S09]  /*db40*/  ULEA UR39, UR4, UR39, 0x18 ;  /* 0x0000002704277291 */ /* 0x002fd2000f8ec03f */
[----:B------:R-:W1:Y:S02]  /*db50*/  LDS R4, [UR39+0x2d8d0] ;  /* 0x02d8d027ff047984 */ /* 0x000e640008000800 */
[----:B-1----:R-:W-:Y:S01]  /*db60*/  R2UR UR4, R4 ;  /* 0x00000000040472ca */ /* 0x002fe200000e0000 */
[----:B------:R-:W-:Y:S06]  /*db70*/  BAR.ARV 0x4, 0x1a0 ;  /* 0x0106800000007b1d */ /* 0x000fec0000002000 */
[----:B------:R-:W-:Y:S08]  /*db80*/  @P0 BRA `(.L_x_734) ;  /* 0x0000000800280947 */ /* 0x000ff00003800000 */
[C---:B------:R-:W-:Y:S01]  /*db90*/  IADD3 R5, P5, R140.reuse, 0x20, RZ ;  /* 0x000000208c057810 */ /* 0x040fe20007fbe0ff */
[----:B------:R-:W-:Y:S01]  /*dba0*/  BAR.SYNC.DEFER_BLOCKING 0x1, 0x180 ;  /* 0x0046000000007b1d */ /* 0x000fe20000010000 */
[C---:B------:R-:W-:Y:S01]  /*dbb0*/  IADD3 R11, P4, R140.reuse, 0x3000, RZ ;  /* 0x000030008c0b7810 */ /* 0x040fe20007f9e0ff */
[----:B------:R-:W-:Y:S01]  /*dbc0*/  USHF.R.S32.HI UR5, URZ, 0x1f, UR43 ;  /* 0x0000001f3f057899 */ /* 0x000fe2000801142b */
[----:B------:R-:W-:Y:S02]  /*dbd0*/  LOP3.LUT R8, R5, 0x180, RZ, 0xc0, !PT ;  /* 0x0000018005087812 */ /* 0x000fe400078ec0ff */
[----:B------:R-:W-:-:S03]  /*dbe0*/  IADD3 R25, P1, R140, 0x6020, RZ ;  /* 0x000060208c197810 */ /* 0x000fc60007f3e0ff */
[----:B----4-:R-:W1:Y:S01]  /*dbf0*/  LDC.64 R34, c[0x0][0xb78] ;  /* 0x0002de00ff227b82 */ /* 0x010e620000000a00 */
[----:B------:R-:W-:Y:S01]  /*dc00*/  SHF.R.U64 R8, R8, 0x3, RZ ;  /* 0x0000000308087819 */ /* 0x000fe200000012ff */
[----:B------:R-:W-:Y:S01]  /*dc10*/  ULDC.64 UR6, c[0x0][0xb70] ;  /* 0x0002dc0000067ab9 */ /* 0x000fe20000000a00 */
[----:B------:R-:W-:Y:S01]  /*dc20*/  IADD3 R13, P3, R140, 0x3020, RZ ;  /* 0x000030208c0d7810 */ /* 0x000fe20007f7e0ff */
[----:B------:R-:W-:Y:S01]  /*dc30*/  UIMAD UR5, UR5, UR6, URZ ;  /* 0x00000006050572a4 */ /* 0x000fe2000f8e023f */
[----:B------:R-:W-:Y:S01]  /*dc40*/  LOP3.LUT R8, R8, R5, RZ, 0x3c, !PT ;  /* 0x0000000508087212 */ /* 0x000fe200078e3cff */
[----:B------:R-:W-:Y:S01]  /*dc50*/  UIMAD.WIDE.U32 UR8, UR43, UR6, URZ ;  /* 0x000000062b0872a5 */ /* 0x000fe2000f8e003f */
[----:B------:R-:W-:Y:S01]  /*dc60*/  LOP3.LUT R5, R140, 0x180, RZ, 0xc0, !PT ;  /* 0x000001808c057812 */ /* 0x000fe200078ec0ff */
[----:B------:R-:W-:Y:S01]  /*dc70*/  UIMAD UR5, UR43, UR7, UR5 ;  /* 0x000000072b0572a4 */ /* 0x000fe2000f8e0205 */
[----:B------:R-:W-:Y:S01]  /*dc80*/  LOP3.LUT R10, R11, 0x180, RZ, 0xc0, !PT ;  /* 0x000001800b0a7812 */ /* 0x000fe200078ec0ff */
[----:B------:R-:W-:Y:S01]  /*dc90*/  USHF.R.S32.HI UR6, URZ, 0x1f, UR44 ;  /* 0x0000001f3f067899 */ /* 0x000fe2000801142c */
[----:B------:R-:W-:Y:S01]  /*dca0*/  SHF.R.U64 R5, R5, 0x3, RZ ;  /* 0x0000000305057819 */ /* 0x000fe200000012ff */
[----:B------:R-:W-:Y:S01]  /*dcb0*/  UIADD3 UR5, UR9, UR5, URZ ;  /* 0x0000000509057290 */ /* 0x000fe2000fffe03f */
[----:B------:R-:W-:-:S02]  /*dcc0*/  LOP3.LUT R24, R25, 0x180, RZ, 0xc0, !PT ;  /* 0x0000018019187812 */ /* 0x000fc400078ec0ff */
[----:B------:R-:W-:Y:S02]  /*dcd0*/  LOP3.LUT R12, R13, 0x180, RZ, 0xc0, !PT ;  /* 0x000001800d0c7812 */ /* 0x000fe400078ec0ff */
[----:B------:R-:W-:Y:S01]  /*dce0*/  LOP3.LUT R4, R5, R140, RZ, 0x3c, !PT ;  /* 0x0000008c05047212 */ /* 0x000fe200078e3cff */
[----:B------:R-:W-:Y:S01]  /*dcf0*/  IMAD.MOV.U32 R5, RZ, RZ, R141 ;  /* 0x000000ffff057224 */ /* 0x000fe200078e008d */
[----:B------:R-:W-:Y:S02]  /*dd00*/  SHF.R.U64 R10, R10, 0x3, RZ ;  /* 0x000000030a0a7819 */ /* 0x000fe400000012ff */
[----:B------:R-:W-:Y:S02]  /*dd10*/  SHF.R.U64 R24, R24, 0x3, RZ ;  /* 0x0000000318187819 */ /* 0x000fe400000012ff */
[----:B------:R-:W-:Y:S02]  /*dd20*/  SHF.R.S32.HI R30, RZ, 0x1f, R29 ;  /* 0x0000001fff1e7819 */ /* 0x000fe4000001141d */
[----:B------:R-:W-:-:S02]  /*dd30*/  SHF.R.U64 R12, R12, 0x3, RZ ;  /* 0x000000030c0c7819 */ /* 0x000fc400000012ff */
[----:B------:R-:W-:Y:S02]  /*dd40*/  LOP3.LUT R10, R10, R11, RZ, 0x3c, !PT ;  /* 0x0000000b0a0a7212 */ /* 0x000fe400078e3cff */
[----:B------:R-:W-:Y:S02]  /*dd50*/  IADD3 R21, P2, R140, 0x6000, RZ ;  /* 0x000060008c157810 */ /* 0x000fe40007f5e0ff */
[----:B------:R-:W-:Y:S02]  /*dd60*/  LOP3.LUT R24, R24, R25, RZ, 0x3c, !PT ;  /* 0x0000001918187212 */ /* 0x000fe400078e3cff */
[----:B------:R-:W-:Y:S02]  /*dd70*/  LEA.HI R11, R30, R29, RZ, 0x7 ;  /* 0x0000001d1e0b7211 */ /* 0x000fe400078f38ff */
[----:B------:R-:W-:Y:S02]  /*dd80*/  MOV R25, R4 ;  /* 0x0000000400197202 */ /* 0x000fe40000000f00 */
[----:B------:R-:W-:-:S02]  /*dd90*/  F2FP.BF16.F32.PACK_AB R4, R89, R28 ;  /* 0x0000001c5904723e */ /* 0x000fc400000010ff */
[----:B------:R-:W-:Y:S02]  /*dda0*/  F2FP.BF16.F32.PACK_AB R5, R91, R90 ;  /* 0x0000005a5b05723e */ /* 0x000fe400000010ff */
[----:B------:R-:W-:Y:S01]  /*ddb0*/  F2FP.BF16.F32.PACK_AB R6, R6, R9 ;  /* 0x000000090606723e */ /* 0x000fe200000010ff */
[--C-:B------:R-:W-:Y:S01]  /*ddc0*/  IMAD.X R9, RZ, RZ, R141.reuse, P5 ;  /* 0x000000ffff097224 */ /* 0x100fe200028e068d */
[----:B------:R-:W-:Y:S02]  /*ddd0*/  F2FP.BF16.F32.PACK_AB R7, R7, R94 ;  /* 0x0000005e0707723e */ /* 0x000fe400000010ff */
[----:B------:R-:W-:Y:S01]  /*dde0*/  LOP3.LUT R12, R12, R13, RZ, 0x3c, !PT ;  /* 0x0000000d0c0c7212 */ /* 0x000fe200078e3cff */
[--C-:B------:R-:W-:Y:S01]  /*ddf0*/  IMAD.X R13, RZ, RZ, R141.reuse, P3 ;  /* 0x000000ffff0d7224 */ /* 0x100fe200018e068d */
[----:B------:R-:W-:Y:S01]  /*de00*/  LOP3.LUT R20, R21, 0x180, RZ, 0xc0, !PT ;  /* 0x0000018015147812 */ /* 0x000fe200078ec0ff */
[----:B------:R2:W-:Y:S01]  /*de10*/  STSM.16.M88.4 [R25], R4 ;  /* 0x0000000419007844 */ /* 0x0005e20000000200 */
[----:B------:R-:W-:Y:S01]  /*de20*/  LOP3.LUT R32, R11, 0xffffff80, RZ, 0xc0, !PT ;  /* 0xffffff800b207812 */ /* 0x000fe200078ec0ff */
[----:B------:R-:W-:Y:S01]  /*de30*/  IMAD.X R11, RZ, RZ, R141, P4 ;  /* 0x000000ffff0b7224 */ /* 0x000fe200020e068d */
[----:B------:R-:W-:-:S02]  /*de40*/  SHF.R.U64 R20, R20, 0x3, RZ ;  /* 0x0000000314147819 */ /* 0x000fc400000012ff */
[----:B------:R-:W-:Y:S01]  /*de50*/  MOV R28, R12 ;  /* 0x0000000c001c7202 */ /* 0x000fe20000000f00 */
[----:B------:R-:W-:Y:S01]  /*de60*/  IMAD.IADD R32, R29, 0x1, -R32 ;  /* 0x000000011d207824 */ /* 0x000fe200078e0a20 */
[----:B------:R-:W-:Y:S01]  /*de70*/  LOP3.LUT R20, R20, R21, RZ, 0x3c, !PT ;  /* 0x0000001514147212 */ /* 0x000fe200078e3cff */
[----:B------:R-:W-:Y:S01]  /*de80*/  IMAD.U32 R13, RZ, RZ, UR9 ;  /* 0x00000009ff0d7e24 */ /* 0x000fe2000f8e00ff */
[----:B------:R-:W-:Y:S01]  /*de90*/  LEA.HI R31, R30, R29, RZ, 0x5 ;  /* 0x0000001d1e1f7211 */ /* 0x000fe200078f28ff */
[----:B------:R-:W-:Y:S01]  /*dea0*/  IMAD.U32 R12, RZ, RZ, UR8 ;  /* 0x00000008ff0c7e24 */ /* 0x000fe2000f8e00ff */
[----:B------:R-:W-:Y:S01]  /*deb0*/  LOP3.LUT P0, RZ, R32, 0x3, RZ, 0xc0, !PT ;  /* 0x0000000320ff7812 */ /* 0x000fe2000780c0ff */
[----:B------:R-:W-:Y:S01]  /*dec0*/  IMAD.U32 R13, RZ, RZ, UR5 ;  /* 0x00000005ff0d7e24 */ /* 0x000fe2000f8e00ff */
[----:B------:R-:W-:Y:S01]  /*ded0*/  ULDC UR5, c[0x0][0xa88] ;  /* 0x0002a20000057ab9 */ /* 0x000fe20000000800 */
[--C-:B------:R-:W-:Y:S01]  /*dee0*/  IMAD.X R21, RZ, RZ, R141.reuse, P2 ;  /* 0x000000ffff157224 */ /* 0x100fe200010e068d */
[----:B------:R-:W-:Y:S01]  /*def0*/  MOV R30, R8 ;  /* 0x00000008001e7202 */ /* 0x000fe20000000f00 */
[----:B--2---:R-:W-:Y:S01]  /*df00*/  IMAD.X R25, RZ, RZ, R141, P1 ;  /* 0x000000ffff197224 */ /* 0x004fe200008e068d */
[----:B------:R-:W-:Y:S01]  /*df10*/  MOV R29, R10 ;  /* 0x0000000a001d7202 */ /* 0x000fe20000000f00 */
[C---:B-1----:R-:W-:Y:S01]  /*df20*/  IMAD R4, R34.reuse, UR6, RZ ;  /* 0x0000000622047c24 */ /* 0x042fe2000f8e02ff */
[----:B------:R-:W-:Y:S01]  /*df30*/  MOV R20, R20 ;  /* 0x0000001400147202 */ /* 0x000fe20000000f00 */
[----:B------:R-:W-:Y:S01]  /*df40*/  IMAD.WIDE.U32 R12, R34, UR44, R12 ;  /* 0x0000002c220c7c25 */ /* 0x000fe2000f8e000c */
[----:B------:R-:W-:Y:S01]  /*df50*/  MOV R24, R24 ;  /* 0x0000001800187202 */ /* 0x000fe20000000f00 */
[----:B------:R-:W-:Y:S01]  /*df60*/  ULDC.64 UR6, c[0x0][0xb40] ;  /* 0x0002d00000067ab9 */ /* 0x000fe20000000a00 */
[----:B------:R-:W-:Y:S01]  /*df70*/  F2FP.BF16.F32.PACK_AB R5, R99, R98 ;  /* 0x000000626305723e */ /* 0x000fe200000010ff */
[----:B------:R-:W-:Y:S01]  /*df80*/  VIADD R25, R137, UR42 ;  /* 0x0000002a89197c36 */ /* 0x000fe20008000000 */
[----:B------:R-:W-:Y:S01]  /*df90*/  F2FP.BF16.F32.PACK_AB R6, R101, R100 ;  /* 0x000000646506723e */ /* 0x000fe200000010ff */
[----:B------:R-:W-:Y:S01]  /*dfa0*/  IMAD R32, R35, UR44, R4 ;  /* 0x0000002c23207c24 */ /* 0x000fe2000f8e0204 */
[----:B------:R-:W-:Y:S01]  /*dfb0*/  F2FP.BF16.F32.PACK_AB R4, R97, R96 ;  /* 0x000000606104723e */ /* 0x000fe200000010ff */
[----:B------:R-:W-:Y:S01]  /*dfc0*/  VIADD R33, R25, 0x8 ;  /* 0x0000000819217836 */ /* 0x000fe20000000000 */
[----:B------:R-:W-:-:S02]  /*dfd0*/  SHF.R.S32.HI R21, RZ, 0x1f, R25 ;  /* 0x0000001fff157819 */ /* 0x000fc40000011419 */
[C---:B------:R-:W-:Y:S02]  /*dfe0*/  ISETP.GE.OR P1, PT, R25.reuse, UR5, P0 ;  /* 0x0000000519007c0c */ /* 0x040fe40008726670 */
[----:B------:R-:W-:Y:S02]  /*dff0*/  IADD3 R25, P2, R25, R12, RZ ;  /* 0x0000000c19197210 */ /* 0x000fe40007f5e0ff */
[----:B------:R-:W-:Y:S02]  /*e000*/  F2FP.BF16.F32.PACK_AB R7, R103, R102 ;  /* 0x000000666707723e */ /* 0x000fe400000010ff */
[----:B------:R-:W-:Y:S02]  /*e010*/  F2FP.BF16.F32.PACK_AB R8, R105, R104 ;  /* 0x000000686908723e */ /* 0x000fe400000010ff */
[----:B------:R-:W-:Y:S01]  /*e020*/  F2FP.BF16.F32.PACK_AB R9, R107, R106 ;  /* 0x0000006a6b09723e */ /* 0x000fe200000010ff */
[----:B------:R1:W-:Y:S01]  /*e030*/  STSM.16.M88.4 [R30], R4 ;  /* 0x000000041e007844 */ /* 0x0003e20000000200 */
[----:B------:R-:W-:-:S02]  /*e040*/  F2FP.BF16.F32.PACK_AB R10, R109, R108 ;  /* 0x0000006c6d0a723e */ /* 0x000fc400000010ff */
[----:B------:R-:W-:Y:S02]  /*e050*/  F2FP.BF16.F32.PACK_AB R11, R111, R110 ;  /* 0x0000006e6f0b723e */ /* 0x000fe400000010ff */
[----:B------:R-:W-:Y:S02]  /*e060*/  IADD3.X R32, R21, R13, R32, P2, !PT ;  /* 0x0000000d15207210 */ /* 0x000fe400017fe420 */
[----:B------:R-:W-:Y:S01]  /*e070*/  F2FP.BF16.F32.PACK_AB R12, R113, R112 ;  /* 0x00000070710c723e */ /* 0x000fe200000010ff */
[----:B------:R-:W-:Y:S01]  /*e080*/  STSM.16.M88.4 [R29], R8 ;  /* 0x000000081d007844 */ /* 0x000fe20000000200 */
[----:B------:R-:W-:Y:S02]  /*e090*/  F2FP.BF16.F32.PACK_AB R13, R115, R114 ;  /* 0x00000072730d723e */ /* 0x000fe400000010ff */
[----:B------:R-:W-:Y:S02]  /*e0a0*/  F2FP.BF16.F32.PACK_AB R14, R117, R14 ;  /* 0x0000000e750e723e */ /* 0x000fe400000010ff */
[----:B------:R-:W-:-:S02]  /*e0b0*/  F2FP.BF16.F32.PACK_AB R15, R15, R118 ;  /* 0x000000760f0f723e */ /* 0x000fc400000010ff */
[----:B------:R-:W-:Y:S02]  /*e0c0*/  F2FP.BF16.F32.PACK_AB R120, R121, R120 ;  /* 0x000000787978723e */ /* 0x000fe400000010ff */
[----:B------:R-:W-:Y:S01]  /*e0d0*/  F2FP.BF16.F32.PACK_AB R128, R129, R128 ;  /* 0x000000808180723e */ /* 0x000fe200000010ff */
[----:B------:R-:W-:Y:S01]  /*e0e0*/  STSM.16.M88.4 [R28], R12 ;  /* 0x0000000c1c007844 */ /* 0x000fe20000000200 */
[----:B------:R-:W-:Y:S02]  /*e0f0*/  F2FP.BF16.F32.PACK_AB R121, R26, R27 ;  /* 0x0000001b1a79723e */ /* 0x000fe400000010ff */
[----:B------:R-:W-:Y:S02]  /*e100*/  F2FP.BF16.F32.PACK_AB R122, R125, R124 ;  /* 0x0000007c7d7a723e */ /* 0x000fe400000010ff */
[----:B------:R-:W-:Y:S02]  /*e110*/  F2FP.BF16.F32.PACK_AB R123, R123, R126 ;  /* 0x0000007e7b7b723e */ /* 0x000fe400000010ff */
[----:B------:R-:W-:-:S02]  /*e120*/  F2FP.BF16.F32.PACK_AB R129, R131, R130 ;  /* 0x000000828381723e */ /* 0x000fc400000010ff */
[----:B------:R-:W-:Y:S01]  /*e130*/  F2FP.BF16.F32.PACK_AB R130, R133, R132 ;  /* 0x000000848582723e */ /* 0x000fe200000010ff */
[----:B------:R-:W-:Y:S01]  /*e140*/  STSM.16.M88.4 [R20], R120 ;  /* 0x0000007814007844 */ /* 0x000fe20000000200 */
[----:B------:R-:W-:Y:S02]  /*e150*/  F2FP.BF16.F32.PACK_AB R131, R135, R134 ;  /* 0x000000868783723e */ /* 0x000fe400000010ff */
[----:B-1----:R-:W-:Y:S02]  /*e160*/  SHF.R.S32.HI R6, RZ, 0x5, R31 ;  /* 0x00000005ff067819 */ /* 0x002fe4000001141f */
[----:B------:R-:W-:Y:S01]  /*e170*/  ISETP.GE.OR P0, PT, R33, UR5, P0 ;  /* 0x0000000521007c0c */ /* 0x000fe20008706670 */
[----:B------:R-:W-:Y:S01]  /*e180*/  STSM.16.M88.4 [R24], R128 ;  /* 0x0000008018007844 */ /* 0x000fe20000000200 */
[C---:B------:R-:W-:Y:S01]  /*e190*/  LEA R4, P2, R25.reuse, UR6, 0x2 ;  /* 0x0000000619047c11 */ /* 0x040fe2000f8410ff */
[----:B------:R-:W-:Y:S01]  /*e1a0*/  @!PT LDS RZ, [RZ] ;  /* 0x00000000fffff984 */ /* 0x000fe20000000800 */
[----:B------:R-:W-:Y:S01]  /*e1b0*/  @!PT LDS RZ, [RZ] ;  /* 0x00000000fffff984 */ /* 0x000fe20000000800 */
[----:B------:R-:W-:Y:S01]  /*e1c0*/  @!PT LDS RZ, [RZ] ;  /* 0x00000000fffff984 */ /* 0x000fe20000000800 */
[----:B------:R-:W-:Y:S01]  /*e1d0*/  @!PT LDS RZ, [RZ] ;  /* 0x00000000fffff984 */ /* 0x000fe20000000800 */
[----:B------:R1:W-:Y:S06]  /*e1e0*/  MEMBAR.ALL.CTA ;  /* 0x0000000000007992 */ /* 0x0003ec0000008000 */
[----:B-1----:R-:W1:Y:S01]  /*e1f0*/  FENCE.VIEW.ASYNC.S ;  /* 0x00000000000073c6 */ /* 0x002e620000000000 */
[----:B------:R-:W-:-:S03]  /*e200*/  LEA.HI.X R5, R25, UR7, R32, 0x2, P2 ;  /* 0x0000000719057c11 */ /* 0x000fc600090f1420 */
[----:B-1----:R-:W1:Y:S01]  /*e210*/  SHFL.IDX PT, R6, R6, RZ, 0x1f ;  /* 0x00001fff06067589 */ /* 0x002e6200000e0000 */
[----:B------:R-:W-:Y:S06]  /*e220*/  BAR.ARV 0x1, 0x1a0 ;  /* 0x0046800000007b1d */ /* 0x000fec0000002000 */
[----:B------:R2:W-:Y:S04]  /*e230*/  @!P1 STG.E desc[UR50][R4.64], R3 ;  /* 0x0000000304009986 */ /* 0x0005e8000c101932 */
[----:B------:R2:W-:Y:S01]  /*e240*/  @!P0 STG.E desc[UR50][R4.64+0x20], R0 ;  /* 0x0000200004008986 */ /* 0x0005e2000c101932 */
[----:B-1----:R-:W-:-:S13]  /*e250*/  ISETP.NE.AND P0, PT, R6, 0xb, PT ;  /* 0x0000000b0600780c */ /* 0x002fda0003f05270 */
[----:B--2---:R-:W-:Y:S05]  /*e260*/  @P0 BRA `(.L_x_735) ;  /* 0x0000000800000947 */ /* 0x004fea0003800000 */
        /* <DEDUP_REMOVED lines=26> */
.L_x_737:
[----:B------:R-:W-:Y:S05]  /*e410*/  BSYNC B0 ;  /* 0x0000000000007941 */ /* 0x000fea0003800000 */
.L_x_736:
[----:B------:R-:W-:Y:S05]  /*e420*/  BRA `(.L_x_735) ;  /* 0x0000000400907947 */ /* 0x000fea0003800000 */
.L_x_734:
[----:B------:R-:W1:Y:S01]  /*e430*/  LDC.64 R12, c[0x0][0xae0] ;  /* 0x0002b800ff0c7b82 */ /* 0x000e620000000a00 */
[----:B------:R-:W-:Y:S01]  /*e440*/  SHF.R.S32.HI R0, RZ, 0x1f, R29 ;  /* 0x0000001fff007819 */ /* 0x000fe2000001141d */
[----:B------:R-:W-:Y:S01]  /*e450*/  USHF.R.S32.HI UR5, URZ, 0x1f, UR43 ;  /* 0x0000001f3f057899 */ /* 0x000fe2000801142b */
[----:B------:R-:W-:Y:S01]  /*e460*/  ISETP.GT.AND P0, PT, R29, 0xbf, PT ;  /* 0x000000bf1d00780c */ /* 0x000fe20003f04270 */
[----:B------:R-:W-:Y:S01]  /*e470*/  USHF.R.S32.HI UR6, URZ, 0x1f, UR44 ;  /* 0x0000001f3f067899 */ /* 0x000fe2000801142c */
[----:B------:R-:W-:Y:S01]  /*e480*/  LEA.HI R25, R0, R29, RZ, 0x2 ;  /* 0x0000001d00197211 */ /* 0x000fe200078f10ff */
[----:B------:R-:W-:Y:S02]  /*e490*/  BSSY B0, `(.L_x_738) ;  /* 0x000001e000007945 */ /* 0x000fe40003800000 */
[----:B------:R-:W2:Y:S01]  /*e4a0*/  LDC R11, c[0x0][0xdac] ;  /* 0x00036b00ff0b7b82 */ /* 0x000ea20000000800 */
[----:B------:R-:W-:-:S05]  /*e4b0*/  LOP3.LUT R0, R25, 0x1ffffffc, RZ, 0xc0, !PT ;  /* 0x1ffffffc19007812 */ /* 0x000fca00078ec0ff */
[----:B------:R-:W-:Y:S02]  /*e4c0*/  IMAD.IADD R0, R29, 0x1, -R0 ;  /* 0x000000011d007824 */ /* 0x000fe400078e0a00 */
[----:B------:R-:W2:Y:S02]  /*e4d0*/  LDC R24, c[0x0][0xa88] ;  /* 0x0002a200ff187b82 */ /* 0x000ea40000000800 */
[----:B------:R-:W-:-:S06]  /*e4e0*/  IMAD.SHL.U32 R8, R0, 0x8, RZ ;  /* 0x0000000800087824 */ /* 0x000fcc00078e00ff */
[----:B------:R-:W2:Y:S01]  /*e4f0*/  LDC.64 R14, c[0x0][0xae8] ;  /* 0x0002ba00ff0e7b82 */ /* 0x000ea20000000a00 */
[----:B-1----:R-:W-:Y:S01]  /*e500*/  IMAD R10, R12, UR5, RZ ;  /* 0x000000050c0a7c24 */ /* 0x002fe2000f8e02ff */
[----:B------:R-:W-:Y:S06]  /*e510*/  @P0 BRA `(.L_x_739) ;  /* 0x0000000000540947 */ /* 0x000fec0003800000 */
[----:B------:R-:W-:Y:S01]  /*e520*/  IMAD.U32 R5, RZ, RZ, UR42 ;  /* 0x0000002aff057e24 */ /* 0x000fe2000f8e00ff */
[----:B------:R-:W-:-:S04]  /*e530*/  ULDC UR7, c[0x0][0xa88] ;  /* 0x0002a20000077ab9 */ /* 0x000fc80000000800 */
[----:B------:R-:W-:-:S04]  /*e540*/  IADD3 R4, R5, -0x80, R2 ;  /* 0xffffff8005047810 */ /* 0x000fc80007ffe002 */
[----:B------:R-:W-:-:S13]  /*e550*/  ISETP.GE.AND P0, PT, R4, UR7, PT ;  /* 0x0000000704007c0c */ /* 0x000fda000bf06270 */
[----:B------:R-:W-:Y:S05]  /*e560*/  @P0 BRA `(.L_x_739) ;  /* 0x0000000000400947 */ /* 0x000fea0003800000 */
[----:B------:R-:W1:Y:S01]  /*e570*/  LDC.64 R6, c[0x0][0xb70] ;  /* 0x0002dc00ff067b82 */ /* 0x000e620000000a00 */
[----:B------:R-:W-:Y:S01]  /*e580*/  SHF.R.S32.HI R5, RZ, 0x1f, R4 ;  /* 0x0000001fff057819 */ /* 0x000fe20000011404 */
[----:B------:R-:W-:-:S06]  /*e590*/  ULDC.64 UR8, c[0x0][0xb40] ;  /* 0x0002d00000087ab9 */ /* 0x000fcc0000000a00 */
[----:B------:R-:W5:Y:S01]  /*e5a0*/  LDC.64 R20, c[0x0][0xb78] ;  /* 0x0002de00ff147b82 */ /* 0x000f620000000a00 */
[C---:B-1----:R-:W-:Y:S02]  /*e5b0*/  IMAD R0, R6.reuse, UR5, RZ ;  /* 0x0000000506007c24 */ /* 0x042fe4000f8e02ff */
[----:B------:R-:W-:-:S04]  /*e5c0*/  IMAD.WIDE.U32 R4, R6, UR43, R4 ;  /* 0x0000002b06047c25 */ /* 0x000fc8000f8e0004 */
[----:B------:R-:W-:Y:S02]  /*e5d0*/  IMAD R3, R7, UR43, R0 ;  /* 0x0000002b07037c24 */ /* 0x000fe4000f8e0200 */
[C---:B-----5:R-:W-:Y:S02]  /*e5e0*/  IMAD R0, R20.reuse, UR6, RZ ;  /* 0x0000000614007c24 */ /* 0x060fe4000f8e02ff */
[----:B------:R-:W-:Y:S02]  /*e5f0*/  IMAD.IADD R5, R5, 0x1, R3 ;  /* 0x0000000105057824 */ /* 0x000fe400078e0203 */
[----:B------:R-:W-:Y:S02]  /*e600*/  IMAD R3, R21, UR44, R0 ;  /* 0x0000002c15037c24 */ /* 0x000fe4000f8e0200 */
[----:B------:R-:W-:-:S04]  /*e610*/  IMAD.WIDE.U32 R4, R20, UR44, R4 ;  /* 0x0000002c14047c25 */ /* 0x000fc8000f8e0004 */
[----:B------:R-:W-:Y:S01]  /*e620*/  IMAD.IADD R3, R5, 0x1, R3 ;  /* 0x0000000105037824 */ /* 0x000fe200078e0203 */
[----:B------:R-:W-:-:S04]  /*e630*/  LEA R6, P0, R4, UR8, 0x2 ;  /* 0x0000000804067c11 */ /* 0x000fc8000f8010ff */
[----:B------:R-:W-:Y:S01]  /*e640*/  LEA.HI.X R7, R4, UR9, R3, 0x2, P0 ;  /* 0x0000000904077c11 */ /* 0x000fe200080f1403 */
[----:B------:R-:W-:-:S05]  /*e650*/  IMAD.MOV.U32 R3, RZ, RZ, -0x800000 ;  /* 0xff800000ff037424 */ /* 0x000fca00078e00ff */
[----:B------:R1:W-:Y:S03]  /*e660*/  STG.E desc[UR50][R6.64], R3 ;  /* 0x0000000306007986 */ /* 0x0003e6000c101932 */
.L_x_739:
[----:B------:R-:W-:Y:S05]  /*e670*/  BSYNC B0 ;  /* 0x0000000000007941 */ /* 0x000fea0003800000 */
.L_x_738:
[----:B------:R-:W-:Y:S01]  /*e680*/  ULOP3.LUT UR48, URZ, UR48, URZ, 0x33, !UPT ;  /* 0x000000303f307292 */ /* 0x000fe2000f8e333f */
[----:B-1----:R-:W-:Y:S01]  /*e690*/  IMAD R3, R13, UR43, R10 ;  /* 0x0000002b0d037c24 */ /* 0x002fe2000f8e020a */
[----:B------:R-:W-:Y:S01]  /*e6a0*/  SHF.R.S32.HI R4, RZ, 0x2, R25 ;  /* 0x00000002ff047819 */ /* 0x000fe20000011419 */
[----:B--2---:R-:W-:Y:S01]  /*e6b0*/  IMAD R10, R14, UR6, RZ ;  /* 0x000000060e0a7c24 */ /* 0x004fe2000f8e02ff */
[----:B------:R-:W-:Y:S01]  /*e6c0*/  SHF.R.S32.HI R9, RZ, 0x1f, R8 ;  /* 0x0000001fff097819 */ /* 0x000fe20000011408 */
[----:B------:R-:W-:Y:S01]  /*e6d0*/  BSSY B0, `(.L_x_740) ;  /* 0x0000021000007945 */ /* 0x000fe20003800000 */
[----:B------:R-:W-:Y:S02]  /*e6e0*/  VIADD R13, R11, UR48 ;  /* 0x000000300b0d7c36 */ /* 0x000fe40008000000 */
[----:B------:R-:W-:Y:S02]  /*e6f0*/  VIADD R0, R4, 0x60 ;  /* 0x0000006004007836 */ /* 0x000fe40000000000 */
[----:B------:R-:W-:-:S02]  /*e700*/  IMAD R5, R13, -0xc0, R24 ;  /* 0xffffff400d057824 */ /* 0x000fc400078e0218 */
[----:B------:R-:W-:-:S03]  /*e710*/  IMAD.WIDE.U32 R6, R12, UR43, R8 ;  /* 0x0000002b0c067c25 */ /* 0x000fc6000f8e0008 */
[-C--:B------:R-:W-:Y:S01]  /*e720*/  ISETP.GE.AND P0, PT, R4, R5.reuse, PT ;  /* 0x000000050400720c */ /* 0x080fe20003f06270 */
[----:B------:R-:W-:Y:S01]  /*e730*/  IMAD.IADD R7, R7, 0x1, R3 ;  /* 0x0000000107077824 */ /* 0x000fe200078e0203 */
[----:B------:R-:W-:Y:S01]  /*e740*/  ISETP.GE.AND P3, PT, R0, R5, PT ;  /* 0x000000050000720c */ /* 0x000fe20003f66270 */
[----:B------:R-:W-:Y:S01]  /*e750*/  IMAD R3, R15, UR44, R10 ;  /* 0x0000002c0f037c24 */ /* 0x000fe2000f8e020a */
[----:B------:R-:W-:Y:S01]  /*e760*/  SHF.R.S32.HI R5, RZ, 0x1f, R4 ;  /* 0x0000001fff057819 */ /* 0x000fe20000011404 */
[----:B------:R-:W-:-:S04]  /*e770*/  IMAD.WIDE.U32 R10, R14, UR44, R6 ;  /* 0x0000002c0e0a7c25 */ /* 0x000fc8000f8e0006 */
        /* <DEDUP_REMOVED lines=22> */
.L_x_741:
[----:B------:R-:W-:Y:S05]  /*e8e0*/  BSYNC B0 ;  /* 0x0000000000007941 */ /* 0x000fea0003800000 */
.L_x_740:
[----:B------:R-:W-:Y:S04]  /*e8f0*/  BSSY B0, `(.L_x_735) ;  /* 0x0000017000007945 */ /* 0x000fe80003800000 */
[----:B------:R-:W-:Y:S05]  /*e900*/  @P3 BRA `(.L_x_742) ;  /* 0x0000000000543947 */ /* 0x000fea0003800000 */
[----:B------:R-:W-:Y:S01]  /*e910*/  IADD3 R3, P0, R6, 0x60, RZ ;  /* 0x0000006006037810 */ /* 0x000fe20007f1e0ff */
[----:B------:R-:W-:Y:S01]  /*e920*/  ULDC UR5, c[0x0][0xa8c] ;  /* 0x0002a30000057ab9 */ /* 0x000fe20000000800 */
[----:B------:R-:W-:Y:S01]  /*e930*/  ULDC.64 UR6, c[0x0][0xad8] ;  /* 0x0002b60000067ab9 */ /* 0x000fe20000000a00 */
[----:B------:R-:W-:Y:S01]  /*e940*/  IMAD.MOV.U32 R4, RZ, RZ, R10 ;  /* 0x000000ffff047224 */ /* 0x000fe200078e000a */
[C---:B------:R-:W-:Y:S01]  /*e950*/  ISETP.GE.AND P1, PT, R8.reuse, UR5, PT ;  /* 0x0000000508007c0c */ /* 0x040fe2000bf26270 */
[----:B------:R-:W-:Y:S02]  /*e960*/  IMAD.X R6, RZ, RZ, R7, P0 ;  /* 0x000000ffff067224 */ /* 0x000fe400000e0607 */
[----:B------:R-:W-:Y:S02]  /*e970*/  IMAD.MOV.U32 R5, RZ, RZ, R13 ;  /* 0x000000ffff057224 */ /* 0x000fe400078e000d */
[----:B------:R-:W-:Y:S02]  /*e980*/  VIADD R0, R8, 0x20 ;  /* 0x0000002008007836 */ /* 0x000fe40000000000 */
[----:B------:R-:W-:-:S02]  /*e990*/  IMAD R6, R6, UR6, RZ ;  /* 0x0000000606067c24 */ /* 0x000fc4000f8e02ff */
[----:B------:R-:W-:Y:S01]  /*e9a0*/  VIADD R8, R8, 0x40 ;  /* 0x0000004008087836 */ /* 0x000fe20000000000 */
[----:B------:R-:W-:Y:S01]  /*e9b0*/  ISETP.GE.AND P2, PT, R0, UR5, PT ;  /* 0x0000000500007c0c */ /* 0x000fe2000bf46270 */
        /* <DEDUP_REMOVED lines=10> */
.L_x_742:
[----:B------:R-:W-:Y:S05]  /*ea60*/  BSYNC B0 ;  /* 0x0000000000007941 */ /* 0x000fea0003800000 */
.L_x_735:
[----:B------:R-:W5:Y:S02]  /*ea70*/  LDC R0, c[0x0][0xda8] ;  /* 0x00036a00ff007b82 */ /* 0x000f640000000800 */
[----:B-----5:R-:W-:-:S13]  /*ea80*/  ISETP.LE.AND P0, PT, R0, UR4, PT ;  /* 0x0000000400007c0c */ /* 0x020fda000bf03270 */
[----:B------:R-:W-:Y:S05]  /*ea90*/  @!P0 BRA `(.L_x_743) ;  /* 0xffffff24000c8947 */ /* 0x000fea000383ffff */
[----:B------:R-:W-:Y:S05]  /*eaa0*/  EXIT ;  /* 0x000000000000794d */ /* 0x000fea0003800000 */
.L_x_653:
[----:B------:R-:W-:-:S08]  /*eab0*/  NOP ;  /* 0x0000000000007918 */ /* 0x000fd00000000000 */
[----:B------:R-:W1:-:S00]  /*eac0*/  USETMAXREG.DEALLOC.CTAPOOL 0x20 ;  /* 0x00000020000079c8 */ /* 0x000e4000080e0500 */
[----:B-1----:R-:W-:-:S05]  /*ead0*/  LOP3.LUT R16, R0, 0x3, RZ, 0xc0, !PT ;  /* 0x0000000300107812 */ /* 0x002fca00078ec0ff */
[----:B------:R-:W1:Y:S02]  /*eae0*/  SHFL.IDX PT, R0, R16, RZ, 0x1f ;  /* 0x00001fff10007589 */ /* 0x000e6400000e0000 */
[----:B-1----:R-:W-:-:S13]  /*eaf0*/  ISETP.NE.AND P0, PT, R0, RZ, PT ;  /* 0x000000ff0000720c */ /* 0x002fda0003f05270 */
[----:B------:R-:W-:Y:S05]  /*eb00*/  @P0 EXIT ;  /* 0x000000000000094d */ /* 0x000fea0003800000 */
[----:B------:R-:W1:Y:S01]  /*eb10*/  S2UR UR4, SR_CTAID.X ;  /* 0x00000000000479c3 */ /* 0x000e620000002500 */
[----:B------:R-:W-:Y:S01]  /*eb20*/  UMOV UR47, URZ ;  /* 0x0000003f002f7c82 */ /* 0x000fe20008000000 */
[----:B------:R-:W-:Y:S02]  /*eb30*/  IMAD.MOV.U32 R19, RZ, RZ, RZ ;  /* 0x000000ffff137224 */ /* 0x000fe400078e00ff */
[----:B------:R-:W-:-:S04]  /*eb40*/  IMAD.MOV.U32 R18, RZ, RZ, 0x1 ;  /* 0x00000001ff127424 */ /* 0x000fc800078e00ff */
[----:B------:R-:W1:Y:S02]  /*eb50*/  LDC R0, c[0x0][0xda8] ;  /* 0x00036a00ff007b82 */ /* 0x000e640000000800 */
[----:B-1----:R-:W-:-:S13]  /*eb60*/  ISETP.LE.AND P0, PT, R0, UR4, PT ;  /* 0x0000000400007c0c */ /* 0x002fda000bf03270 */
[----:B------:R-:W-:Y:S05]  /*eb70*/  @P0 BRA `(.L_x_744) ;  /* 0x0000002c00d80947 */ /* 0x000fea0003800000 */
[----:B------:R-:W-:Y:S01]  /*eb80*/  LOP3.LUT R23, R2, 0x1f, RZ, 0xc0, !PT ;  /* 0x0000001f02177812 */ /* 0x000fe200078ec0ff */
[----:B------:R-:W-:Y:S01]  /*eb90*/  IMAD.U32 R22, RZ, RZ, UR4 ;  /* 0x00000004ff167e24 */ /* 0x000fe2000f8e00ff */
[----:B------:R-:W-:Y:S01]  /*eba0*/  ULDC UR45, c[0x0][0xc] ;  /* 0x00000300002d7ab9 */ /* 0x000fe20000000800 */
[----:B------:R-:W-:Y:S01]  /*ebb0*/  IMAD.MOV.U32 R18, RZ, RZ, 0x1 ;  /* 0x00000001ff127424 */ /* 0x000fe200078e00ff */
[----:B------:R-:W-:Y:S01]  /*ebc0*/  ULDC.64 UR48, c[0x0][0x198] ;  /* 0x0000660000307ab9 */ /* 0x000fe20000000a00 */
[----:B------:R-:W-:Y:S01]  /*ebd0*/  IMAD.MOV.U32 R19, RZ, RZ, RZ ;  /* 0x000000ffff137224 */ /* 0x000fe200078e00ff */
[----:B------:R-:W-:-:S06]  /*ebe0*/  UMOV UR47, URZ ;  /* 0x0000003f002f7c82 */ /* 0x000fcc0008000000 */
.L_x_798:
[----:B------:R-:W-:Y:S01]  /*ebf0*/  ULDC UR8, c[0x0][0xdd0] ;  /* 0x0003740000087ab9 */ /* 0x000fe20000000800 */
[----:B-1----:R-:W1:Y:S01]  /*ec00*/  LDC R0, c[0x0][0xde8] ;  /* 0x00037a00ff007b82 */ /* 0x002e620000000800 */
[C---:B------:R-:W-:Y:S01]  /*ec10*/  R2UR UR6, R22.reuse ;  /* 0x00000000160672ca */ /* 0x040fe200000e0000 */
[----:B------:R-:W-:Y:S01]  /*ec20*/  UISETP.NE.AND UP0, UPT, UR8, 0x1, UPT ;  /* 0x000000010800788c */ /* 0x000fe2000bf05270 */
[----:B------:R-:W-:-:S10]  /*ec30*/  R2UR UR7, R22 ;  /* 0x00000000160772ca */ /* 0x000fd400000e0000 */
[----:B------:R-:W-:Y:S01]  /*ec40*/  @UP0 ULDC UR4, c[0x0][0xdd4] ;  /* 0x0003750000040ab9 */ /* 0x000fe20000000800 */
[----:B------:R-:W-:Y:S01]  /*ec50*/  @UP0 ULDC UR9, c[0x0][0xdd8] ;  /* 0x0003760000090ab9 */ /* 0x000fe20000000800 */
[----:B------:R-:W-:-:S04]  /*ec60*/  UIMAD.WIDE.U32 UR4, UR6, UR4, URZ ;  /* 0x00000004060472a5 */ /* 0x000fc8000f8e003f */
[----:B------:R-:W-:-:S04]  /*ec70*/  @UP0 USHF.R.U32.HI UR6, URZ, UR9, UR5 ;  /* 0x000000093f060299 */ /* 0x000fc80008011605 */
[----:B------:R-:W-:Y:S02]  /*ec80*/  UIADD3 UR4, -UR6, URZ, URZ ;  /* 0x0000003f06047290 */ /* 0x000fe4000fffe13f */
[----:B-1----:R-:W-:Y:S02]  /*ec90*/  ISETP.LE.AND P0, PT, R0, UR6, PT ;  /* 0x0000000600007c0c */ /* 0x002fe4000bf03270 */
[----:B------:R-:W-:-:S11]  /*eca0*/  UIMAD UR8, UR8, UR4, UR7 ;  /* 0x00000004080872a4 */ /* 0x000fd6000f8e0207 */
[----:B------:R-:W-:Y:S05]  /*ecb0*/  @!P0 BRA `(.L_x_745) ;  /* 0x0000000000208947 */ /* 0x000fea0003800000 */
        /* <DEDUP_REMOVED lines=8> */
.L_x_745:
[----:B------:R-:W-:Y:S01]  /*ed40*/  ULDC UR9, c[0x0][0xdc4] ;  /* 0x0003710000097ab9 */ /* 0x000fe20000000800 */
[----:B------:R-:W-:Y:S01]  /*ed50*/  UMOV UR7, UR8 ;  /* 0x0000000800077c82 */ /* 0x000fe20008000000 */
[----:B------:R-:W-:-:S11]  /*ed60*/  UISETP.NE.AND UP0, UPT, UR9, 0x1, UPT ;  /* 0x000000010900788c */ /* 0x000fd6000bf05270 */
[----:B------:R-:W-:Y:S02]  /*ed70*/  @UP0 ULDC.64 UR10, c[0x0][0xdc8] ;  /* 0x00037200000a0ab9 */ /* 0x000fe40000000a00 */
[----:B------:R-:W-:-:S04]  /*ed80*/  UIMAD.WIDE.U32 UR4, UR8, UR10, URZ ;  /* 0x0000000a080472a5 */ /* 0x000fc8000f8e003f */
[----:B------:R-:W-:-:S04]  /*ed90*/  @UP0 USHF.R.U32.HI UR7, URZ, UR11, UR5 ;  /* 0x0000000b3f070299 */ /* 0x000fc80008011605 */
[----:B------:R-:W-:-:S12]  /*eda0*/  UIMAD UR4, UR7, UR9, URZ ;  /* 0x00000009070472a4 */ /* 0x000fd8000f8e023f */
.L_x_746:
[----:B------:R-:W-:Y:S01]  /*edb0*/  ULDC.64 UR10, c[0x0][0x3f8] ;  /* 0x0000fe00000a7ab9 */ /* 0x000fe20000000a00 */
[----:B------:R-:W-:Y:S02]  /*edc0*/  UIADD3 UR8, UR8, -UR4, URZ ;  /* 0x8000000408087290 */ /* 0x000fe4000fffe03f */
[----:B------:R-:W-:Y:S02]  /*edd0*/  UISETP.NE.U32.AND UP0, UPT, UR10, URZ, UPT ;  /* 0x0000003f0a00728c */ /* 0x000fe4000bf05070 */
[----:B------:R-:W-:Y:S01]  /*ede0*/  ULOP3.LUT UR7, URZ, UR7, URZ, 0x33, !UPT ;  /* 0x000000073f077292 */ /* 0x000fe2000f8e333f */
[----:B------:R-:W-:Y:S01]  /*edf0*/  ULDC UR10, c[0x0][0xdb8] ;  /* 0x00036e00000a7ab9 */ /* 0x000fe20000000800 */
[----:B------:R-:W-:Y:S01]  /*ee00*/  ULDC.64 UR4, c[0x0][0x9e0] ;  /* 0x0002780000047ab9 */ /* 0x000fe20000000a00 */
[----:B------:R-:W-:Y:S01]  /*ee10*/  UISETP.NE.AND UP1, UPT, UR10, 0x1, UPT ;  /* 0x000000010a00788c */ /* 0x000fe2000bf25270 */
[----:B------:R-:W-:Y:S01]  /*ee20*/  ULDC UR9, c[0x0][0xdc4] ;  /* 0x0003710000097ab9 */ /* 0x000fe20000000800 */
[----:B------:R-:W-:Y:S01]  /*ee30*/  ULDC UR37, c[0x0][0xdac] ;  /* 0x00036b0000257ab9 */ /* 0x000fe20000000800 */
[----:B------:R-:W-:-:S02]  /*ee40*/  UISETP.GE.AND UP2, UPT, UR5, 0x1, UPT ;  /* 0x000000010500788c */ /* 0x000fc4000bf46270 */
[----:B------:R-:W-:Y:S02]  /*ee50*/  UIMAD UR9, UR6, UR9, UR8 ;  /* 0x00000009060972a4 */ /* 0x000fe4000f8e0208 */
[----:B------:R-:W-:Y:S02]  /*ee60*/  UIADD3 UR37, UR7, UR37, URZ ;  /* 0x0000002507257290 */ /* 0x000fe4000fffe03f */
[----:B------:R-:W-:Y:S01]  /*ee70*/  UISETP.NE.AND.EX UP0, UPT, UR11, URZ, UPT, UP0 ;  /* 0x0000003f0b00728c */ /* 0x000fe2000bf05300 */
[----:B------:R-:W-:Y:S01]  /*ee80*/  PLOP3.LUT P1, PT, PT, PT, UP2, 0x80, 0x0 ;  /* 0x000000000000781c */ /* 0x000fe20003f2f028 */
[----:B------:R-:W-:Y:S01]  /*ee90*/  @UP1 ULDC UR6, c[0x0][0xdbc] ;  /* 0x00036f0000061ab9 */ /* 0x000fe20000000800 */
[----:B------:R-:W-:Y:S02]  /*eea0*/  UIMAD UR37, UR37, 0xc0, URZ ;  /* 0x000000c0252578a4 */ /* 0x000fe4000f8e023f */
[----:B------:R-:W-:Y:S01]  /*eeb0*/  UIMAD.WIDE.U32 UR6, UR9, UR6, URZ ;  /* 0x00000006090672a5 */ /* 0x000fe2000f8e003f */
[----:B------:R-:W-:Y:S01]  /*eec0*/  ULDC UR11, c[0x0][0x404] ;  /* 0x00010100000b7ab9 */ /* 0x000fe20000000800 */
[----:B------:R-:W-:Y:S01]  /*eed0*/  ULDC UR12, c[0x0][0x288] ;  /* 0x0000a200000c7ab9 */ /* 0x000fe20000000800 */
[----:B------:R-:W-:Y:S01]  /*eee0*/  @UP1 ULDC UR14, c[0x0][0xdc0] ;  /* 0x00037000000e1ab9 */ /* 0x000fe20000000800 */
[----:B------:R-:W-:Y:S01]  /*eef0*/  UMOV UR39, UR9 ;  /* 0x0000000900277c82 */ /* 0x000fe20008000000 */
[----:B------:R-:W-:-:S02]  /*ef00*/  USEL UR11, UR11, 0x1, UP0 ;  /* 0x000000010b0b7887 */ /* 0x000fc40008000000 */
[----:B------:R-:W-:Y:S02]  /*ef10*/  UIADD3 UR8, UR37, 0xc0, -UR12 ;  /* 0x000000c025087890 */ /* 0x000fe4000fffe80c */
[----:B------:R-:W-:Y:S01]  /*ef20*/  @UP1 USHF.R.U32.HI UR39, URZ, UR14, UR7 ;  /* 0x0000000e3f271299 */ /* 0x000fe20008011607 */
[----:B------:R-:W-:Y:S02]  /*ef30*/  ULDC UR13, c[0x0][0x2e0] ;  /* 0x0000b800000d7ab9 */ /* 0x000fe40000000800 */
[----:B------:R-:W-:Y:S02]  /*ef40*/  UIMAD UR6, UR11, UR13, UR8 ;  /* 0x0000000d0b0672a4 */ /* 0x000fe4000f8e0208 */
[----:B------:R-:W-:Y:S02]  /*ef50*/  UIADD3 UR38, -UR39, URZ, URZ ;  /* 0x0000003f27267290 */ /* 0x000fe4000fffe13f */
[----:B------:R-:W-:Y:S02]  /*ef60*/  UIADD3 UR4, UR6, UR4, URZ ;  /* 0x0000000406047290 */ /* 0x000fe4000fffe03f */
[----:B------:R-:W-:Y:S01]  /*ef70*/  UIMAD UR38, UR10, UR38, UR9 ;  /* 0x000000260a2672a4 */ /* 0x000fe2000f8e0209 */
[----:B------:R-:W-:Y:S11]  /*ef80*/  @!P1 BRA `(.L_x_747) ;  /* 0x0000000000449947 */ /* 0x000ff60003800000 */
        /* <DEDUP_REMOVED lines=10> */
.L_x_748:
[----:B------:R-:W-:-:S11]  /*f030*/  UISETP.NE.AND UP0, UPT, UR5, 0x1, UPT ;  /* 0x000000010500788c */ /* 0x000fd6000bf05270 */
[----:B------:R-:W-:Y:S02]  /*f040*/  @UP0 ULDC.64 UR14, c[0x0][0x9e8] ;  /* 0x00027a00000e0ab9 */ /* 0x000fe40000000a00 */
[----:B------:R-:W-:-:S04]  /*f050*/  UIMAD.WIDE.U32 UR6, UR8, UR14, URZ ;  /* 0x0000000e080672a5 */ /* 0x000fc8000f8e003f */
[----:B------:R-:W-:-:S12]  /*f060*/  @UP0 USHF.R.U32.HI UR8, URZ, UR15, UR7 ;  /* 0x0000000f3f080299 */ /* 0x000fd80008011607 */
.L_x_749:
[----:B------:R-:W-:-:S04]  /*f070*/  UIMAD UR8, UR8, UR5, UR5 ;  /* 0x00000005080872a4 */ /* 0x000fc8000f8e0205 */
[----:B------:R-:W-:-:S04]  /*f080*/  UISETP.LT.AND UP0, UPT, UR4, UR8, UPT ;  /* 0x000000080400728c */ /* 0x000fc8000bf01270 */
[----:B------:R-:W-:-:S12]  /*f090*/  USEL UR4, UR4, UR8, UP0 ;  /* 0x0000000804047287 */ /* 0x000fd80008000000 */
.L_x_747:
[----:B------:R-:W-:Y:S02]  /*f0a0*/  UIMAD UR7, UR11, UR13, 0x7f ;  /* 0x0000007f0b0774a4 */ /* 0x000fe4000f8e020d */
[----:B------:R-:W-:Y:S02]  /*f0b0*/  UIADD3 UR4, UR4, 0x7f, URZ ;  /* 0x0000007f04047890 */ /* 0x000fe4000fffe03f */
[----:B------:R-:W-:Y:S02]  /*f0c0*/  USHF.R.S32.HI UR8, URZ, 0x1f, UR7 ;  /* 0x0000001f3f087899 */ /* 0x000fe40008011407 */
[----:B------:R-:W-:Y:S02]  /*f0d0*/  USHF.R.S32.HI UR6, URZ, 0x1f, UR4 ;  /* 0x0000001f3f067899 */ /* 0x000fe40008011404 */
[----:B------:R-:W-:Y:S02]  /*f0e0*/  ULEA.HI UR8, UR8, UR7, URZ, 0x7 ;  /* 0x0000000708087291 */ /* 0x000fe4000f8f383f */
[----:B------:R-:W-:-:S02]  /*f0f0*/  ULEA.HI UR6, UR6, UR4, URZ, 0x7 ;  /* 0x0000000406067291 */ /* 0x000fc4000f8f383f */
[----:B------:R-:W-:Y:S02]  /*f100*/  UIADD3 UR4, UR37, -UR12, URZ ;  /* 0x8000000c25047290 */ /* 0x000fe4000fffe03f */
[----:B------:R-:W-:Y:S02]  /*f110*/  USHF.R.S32.HI UR44, URZ, 0x7, UR8 ;  /* 0x000000073f2c7899 */ /* 0x000fe40008011408 */
[----:B------:R-:W-:Y:S02]  /*f120*/  USHF.R.S32.HI UR6, URZ, 0x7, UR6 ;  /* 0x000000073f067899 */ /* 0x000fe40008011406 */
[----:B------:R-:W-:Y:S02]  /*f130*/  UIMAD UR4, UR11, UR13, UR4 ;  /* 0x0000000d0b0472a4 */ /* 0x000fe4000f8e0204 */
[----:B------:R-:W-:Y:S01]  /*f140*/  UISETP.LT.AND UP0, UPT, UR44, UR6, UPT ;  /* 0x000000062c00728c */ /* 0x000fe2000bf01270 */
[----:B------:R-:W-:Y:S02]  /*f150*/  ULDC UR8, c[0x0][0x9dc] ;  /* 0x0002770000087ab9 */ /* 0x000fe40000000800 */
[----:B------:R-:W-:-:S02]  /*f160*/  UIADD3 UR8, UR4, -UR8, URZ ;  /* 0x8000000804087290 */ /* 0x000fc4000fffe03f */
[----:B------:R-:W-:Y:S01]  /*f170*/  USEL UR44, UR44, UR6, UP0 ;  /* 0x000000062c2c7287 */ /* 0x000fe20008000000 */
[----:B------:R-:W-:Y:S11]  /*f180*/  @!P1 BRA `(.L_x_750) ;  /* 0x0000000000449947 */ /* 0x000ff60003800000 */
        /* <DEDUP_REMOVED lines=10> */
.L_x_751:
[----:B------:R-:W-:-:S11]  /*f230*/  UISETP.NE.AND UP0, UPT, UR5, 0x1, UPT ;  /* 0x000000010500788c */ /* 0x000fd6000bf05270 */
[----:B------:R-:W-:Y:S02]  /*f240*/  @UP0 ULDC.64 UR10, c[0x0][0x9e8] ;  /* 0x00027a00000a0ab9 */ /* 0x000fe40000000a00 */
[----:B------:R-:W-:-:S04]  /*f250*/  UIMAD.WIDE.U32 UR6, UR4, UR10, URZ ;  /* 0x0000000a040672a5 */ /* 0x000fc8000f8e003f */
[----:B------:R-:W-:-:S12]  /*f260*/  @UP0 USHF.R.U32.HI UR4, URZ, UR11, UR7 ;  /* 0x0000000b3f040299 */ /* 0x000fd80008011607 */
.L_x_752:
[----:B------:R-:W-:-:S04]  /*f270*/  UIMAD UR4, UR4, UR5, URZ ;  /* 0x00000005040472a4 */ /* 0x000fc8000f8e023f */
[----:B------:R-:W-:-:S04]  /*f280*/  UISETP.LT.AND UP0, UPT, UR8, UR4, UPT ;  /* 0x000000040800728c */ /* 0x000fc8000bf01270 */
[----:B------:R-:W-:-:S12]  /*f290*/  USEL UR8, UR8, UR4, !UP0 ;  /* 0x0000000408087287 */ /* 0x000fd8000c000000 */
.L_x_750:
[----:B------:R-:W-:Y:S01]  /*f2a0*/  USHF.R.S32.HI UR4, URZ, 0x1f, UR8 ;  /* 0x0000001f3f047899 */ /* 0x000fe20008011408 */
[----:B------:R-:W-:Y:S03]  /*f2b0*/  BSSY B6, `(.L_x_753) ;  /* 0x0000273000067945 */ /* 0x000fe60003800000 */
[----:B------:R-:W-:-:S04]  /*f2c0*/  ULEA.HI UR4, UR4, UR8, URZ, 0x7 ;  /* 0x0000000804047291 */ /* 0x000fc8000f8f383f */
[----:B------:R-:W-:-:S04]  /*f2d0*/  USHF.R.S32.HI UR4, URZ, 0x7, UR4 ;  /* 0x000000073f047899 */ /* 0x000fc80008011404 */
[----:B------:R-:W-:-:S04]  /*f2e0*/  UISETP.LT.AND UP0, UPT, URZ, UR4, UPT ;  /* 0x000000043f00728c */ /* 0x000fc8000bf01270 */
[----:B------:R-:W-:-:S04]  /*f2f0*/  USEL UR43, URZ, UR4, !UP0 ;  /* 0x000000043f2b7287 */ /* 0x000fc8000c000000 */
[----:B------:R-:W-:-:S06]  /*f300*/  UISETP.GT.AND UP0, UPT, UR44, UR43, UPT ;  /* 0x0000002b2c00728c */ /* 0x000fcc000bf04270 */
[----:B------:R-:W-:-:S13]  /*f310*/  PLOP3.LUT P0, PT, PT, PT, UP0, 0x80, 0x0 ;  /* 0x000000000000781c */ /* 0x000fda0003f0f008 */
[----:B------:R-:W-:Y:S05]  /*f320*/  @P0 BRA `(.L_x_754) ;  /* 0x0000000000400947 */ /* 0x000fea0003800000 */
[----:B------:R-:W-:Y:S01]  /*f330*/  ISETP.NE.AND P0, PT, R23, RZ, PT ;  /* 0x000000ff1700720c */ /* 0x000fe20003f05270 */
[----:B------:R-:W-:-:S12]  /*f340*/  IMAD.MOV.U32 R13, RZ, RZ, R22 ;  /* 0x000000ffff0d7224 */ /* 0x000fd800078e0016 */
[----:B------:R-:W-:Y:S05]  /*f350*/  @P0 BRA `(.L_x_755) ;  /* 0x0000002400a00947 */ /* 0x000fea0003800000 */
[----:B------:R-:W1:Y:S01]  /*f360*/  S2R R7, SR_LANEID ;  /* 0x0000000000077919 */ /* 0x000e620000000000 */
[----:B------:R-:W-:Y:S01]  /*f370*/  VOTEU.ANY UR4, UPT, PT ;  /* 0x0000000000047886 */ /* 0x000fe200038e0100 */
[----:B------:R-:W2:Y:S01]  /*f380*/  LDC.64 R2, c[0x0][0xdf0] ;  /* 0x00037c00ff027b82 */ /* 0x000ea20000000a00 */
[----:B------:R-:W1:Y:S08]  /*f390*/  FLO.U32 R0, UR4 ;  /* 0x0000000400007d00 */ /* 0x000e7000080e0000 */
[----:B------:R-:W2:Y:S01]  /*f3a0*/  POPC R5, UR4 ;  /* 0x0000000400057d09 */ /* 0x000ea20008000000 */
[----:B-1----:R-:W-:-:S13]  /*f3b0*/  ISETP.EQ.U32.AND P0, PT, R0, R7, PT ;  /* 0x000000070000720c */ /* 0x002fda0003f02070 */
[----:B--2---:R-:W2:Y:S01]  /*f3c0*/  @P0 ATOMG.E.ADD.STRONG.GPU PT, R3, desc[UR50][R2.64], R5 ;  /* 0x00000005020309a8 */ /* 0x004ea200081ee1f2 */
[----:B------:R-:W1:Y:S02]  /*f3d0*/  S2R R4, SR_LTMASK ;  /* 0x0000000000047919 */ /* 0x000e640000003900 */
[----:B-1----:R-:W-:-:S04]  /*f3e0*/  LOP3.LUT R4, R4, UR4, RZ, 0xc0, !PT ;  /* 0x0000000404047c12 */ /* 0x002fc8000f8ec0ff */
[----:B------:R-:W1:Y:S01]  /*f3f0*/  POPC R13, R4 ;  /* 0x00000004000d7309 */ /* 0x000e620000000000 */
[----:B--2---:R-:W1:Y:S02]  /*f400*/  SHFL.IDX PT, R0, R3, R0, 0x1f ;  /* 0x00001f0003007589 */ /* 0x004e6400000e0000 */
[----:B-1----:R-:W-:Y:S01]  /*f410*/  IADD3 R13, R0, UR45, R13 ;  /* 0x0000002d000d7c10 */ /* 0x002fe2000fffe00d */
[----:B------:R-:W-:Y:S06]  /*f420*/  BRA `(.L_x_755) ;  /* 0x00000024006c7947 */ /* 0x000fec0003800000 */
.L_x_754:
[----:B------:R-:W1:Y:S01]  /*f430*/  S2UR UR4, SR_CgaCtaId ;  /* 0x00000000000479c3 */ /* 0x000e620000008800 */
[----:B------:R-:W-:Y:S02]  /*f440*/  UMOV UR42, 0x400 ;  /* 0x00000400002a7882 */ /* 0x000fe40000000000 */
[----:B-1----:R-:W-:-:S04]  /*f450*/  ULEA UR42, UR4, UR42, 0x18 ;  /* 0x0000002a042a7291 */ /* 0x002fc8000f8ec03f */
[----:B------:R-:W-:-:S04]  /*f460*/  UIADD3 UR4, UR42, 0x15400, URZ ;  /* 0x000154002a047890 */ /* 0x000fc8000fffe03f */
[----:B------:R-:W-:-:S06]  /*f470*/  ULOP3.LUT UP0, URZ, UR4, 0x1bf, URZ, 0xc0, !UPT ;  /* 0x000001bf043f7892 */ /* 0x000fcc000f80c03f */
[----:B------:R-:W-:-:S13]  /*f480*/  PLOP3.LUT P0, PT, PT, PT, UP0, 0x80, 0x0 ;  /* 0x000000000000781c */ /* 0x000fda0003f0f008 */
[----:B------:R-:W-:Y:S05]  /*f490*/  @!P0 BRA `(.L_x_756) ;  /* 0x0000000000408947 */ /* 0x000fea0003800000 */
[----:B------:R-:W-:Y:S01]  /*f4a0*/  MOV R2, 0x0 ;  /* 0x0000000000027802 */ /* 0x000fe20000000f00 */
[----:B------:R-:W-:Y:S01]  /*f4b0*/  ULDC.64 UR4, c[0x4][0xa8] ;  /* 0x01002a0000047ab9 */ /* 0x000fe20000000a00 */
[----:B------:R-:W-:Y:S01]  /*f4c0*/  ULDC.64 UR6, c[0x4][0xb0] ;  /* 0x01002c0000067ab9 */ /* 0x000fe20000000a00 */
[----:B------:R-:W-:Y:S02]  /*f4d0*/  IMAD.U32 R4, RZ, RZ, UR4 ;  /* 0x00000004ff047e24 */ /* 0x000fe4000f8e00ff */
[----:B------:R-:W-:Y:S01]  /*f4e0*/  IMAD.U32 R5, RZ, RZ, UR5 ;  /* 0x00000005ff057e24 */ /* 0x000fe2000f8e00ff */
[----:B------:R-:W1:Y:S01]  /*f4f0*/  LDC.64 R2, c[0x4][R2] ;  /* 0x0100000002027b82 */ /* 0x000e620000000a00 */
[----:B------:R-:W-:Y:S01]  /*f500*/  ULDC.64 UR4, c[0x4][0x30] ;  /* 0x01000c0000047ab9 */ /* 0x000fe20000000a00 */
        /* <DEDUP_REMOVED lines=9> */
.L_x_756:
[----:B------:R-:W-:-:S04]  /*f5a0*/  UIADD3 UR4, UR42, 0x400, URZ ;  /* 0x000004002a047890 */ /* 0x000fc8000fffe03f */
[----:B------:R-:W-:-:S06]  /*f5b0*/  ULOP3.LUT UP0, URZ, UR4, 0x1bf, URZ, 0xc0, !UPT ;  /* 0x000001bf043f7892 */ /* 0x000fcc000f80c03f */
[----:B------:R-:W-:-:S13]  /*f5c0*/  PLOP3.LUT P0, PT, PT, PT, UP0, 0x80, 0x0 ;  /* 0x000000000000781c */ /* 0x000fda0003f0f008 */
[----:B------:R-:W-:Y:S05]  /*f5d0*/  @!P0 BRA `(.L_x_757) ;  /* 0x00000000007c8947 */ /* 0x000fea0003800000 */
        /* <DEDUP_REMOVED lines=16> */
.L_x_758:
[----:B------:R1:W2:Y:S01]  /*f6e0*/  LDC.64 R2, c[0x4][R24] ;  /* 0x0100000018027b82 */ /* 0x0002a20000000a00 */
[----:B------:R-:W-:Y:S01]  /*f6f0*/  ULDC.64 UR4, c[0x4][0xa8] ;  /* 0x01002a0000047ab9 */ /* 0x000fe20000000a00 */
[----:B------:R-:W-:Y:S01]  /*f700*/  ULDC.64 UR6, c[0x4][0xb0] ;  /* 0x01002c0000067ab9 */ /* 0x000fe20000000a00 */
[----:B------:R-:W-:Y:S02]  /*f710*/  IMAD.U32 R4, RZ, RZ, UR4 ;  /* 0x00000004ff047e24 */ /* 0x000fe4000f8e00ff */
        /* <DEDUP_REMOVED lines=11> */
.L_x_757:
[----:B------:R-:W-:Y:S01]  /*f7d0*/  ULDC.64 UR4, c[0x0][0x9f8] ;  /* 0x00027e0000047ab9 */ /* 0x000fe20000000a00 */
[----:B------:R-:W-:Y:S01]  /*f7e0*/  IMAD.U32 R5, RZ, RZ, UR39 ;  /* 0x00000027ff057e24 */ /* 0x000fe2000f8e00ff */
[----:B------:R-:W-:Y:S01]  /*f7f0*/  ISETP.NE.U32.AND P0, PT, RZ, UR4, PT ;  /* 0x00000004ff007c0c */ /* 0x000fe2000bf05070 */
[----:B------:R-:W-:-:S03]  /*f800*/  IMAD.U32 R0, RZ, RZ, UR39 ;  /* 0x00000027ff007e24 */ /* 0x000fc6000f8e00ff */
[----:B------:R-:W-:-:S13]  /*f810*/  ISETP.NE.AND.EX P0, PT, RZ, UR5, PT, P0 ;  /* 0x00000005ff007c0c */ /* 0x000fda000bf05300 */
[----:B------:R-:W1:Y:S02]  /*f820*/  @P0 LDC.64 R2, c[0x0][0x9f8] ;  /* 0x00027e00ff020b82 */ /* 0x000e640000000a00 */
[----:B-1----:R-:W-:-:S06]  /*f830*/  @P0 IMAD.WIDE R4, R5, 0x4, R2 ;  /* 0x0000000405040825 */ /* 0x002fcc00078e0202 */
[----:B------:R-:W1:Y:S01]  /*f840*/  LDC R2, c[0x0][0x428] ;  /* 0x00010a00ff027b82 */ /* 0x000e620000000800 */
[----:B------:R2:W3:Y:S01]  /*f850*/  @P0 LDG.E R0, desc[UR50][R4.64] ;  /* 0x0000003204000981 */ /* 0x0004e2000c1e1900 */
[----:B------:R-:W-:Y:S01]  /*f860*/  ISETP.NE.AND P1, PT, R23, RZ, PT ;  /* 0x000000ff1700720c */ /* 0x000fe20003f25270 */
[----:B------:R-:W-:Y:S01]  /*f870*/  UMOV UR36, URZ ;  /* 0x0000003f00247c82 */ /* 0x000fe20008000000 */
[----:B------:R-:W-:Y:S01]  /*f880*/  UMOV UR12, 0x20 ;  /* 0x00000020000c7882 */ /* 0x000fe20000000000 */
[----:B------:R-:W-:Y:S01]  /*f890*/  UMOV UR13, UR37 ;  /* 0x00000025000d7c82 */ /* 0x000fe20008000000 */
[----:B------:R-:W-:Y:S01]  /*f8a0*/  UMOV UR14, UR38 ;  /* 0x00000026000e7c82 */ /* 0x000fe20008000000 */
[----:B------:R-:W-:Y:S01]  /*f8b0*/  UMOV UR15, UR39 ;  /* 0x00000027000f7c82 */ /* 0x000fe20008000000 */
[----:B------:R-:W-:Y:S01]  /*f8c0*/  UMOV UR8, 0x40 ;  /* 0x0000004000087882 */ /* 0x000fe20000000000 */
[----:B------:R-:W-:Y:S01]  /*f8d0*/  UMOV UR9, UR37 ;  /* 0x0000002500097c82 */ /* 0x000fe20008000000 */
[----:B------:R-:W-:Y:S01]  /*f8e0*/  UMOV UR10, UR38 ;  /* 0x00000026000a7c82 */ /* 0x000fe20008000000 */
[----:B------:R-:W-:Y:S01]  /*f8f0*/  UMOV UR11, UR39 ;  /* 0x00000027000b7c82 */ /* 0x000fe20008000000 */
[----:B------:R-:W-:Y:S01]  /*f900*/  UMOV UR6, 0xffffffff ;  /* 0xffffffff00067882 */ /* 0x000fe20000000000 */
[----:B------:R-:W-:-:S02]  /*f910*/  IMAD.U32 R7, RZ, RZ, UR44 ;  /* 0x0000002cff077e24 */ /* 0x000fc4000f8e00ff */
[----:B------:R-:W-:Y:S02]  /*f920*/  VOTEU.ALL UP1, P1 ;  /* 0x00000000003f7886 */ /* 0x000fe40000820000 */
[----:B------:R-:W-:-:S03]  /*f930*/  VIADD R7, R7, 0xffffffff ;  /* 0xffffffff07077836 */ /* 0x000fc60000000000 */
[----:B------:R-:W-:Y:S01]  /*f940*/  @!UP1 UIADD3 UR4, UP0, UR48, 0x270, URZ ;  /* 0x0000027030049890 */ /* 0x000fe2000ff1e03f */
[----:B-1----:R-:W-:Y:S02]  /*f950*/  ISETP.NE.AND P2, PT, R2, 0x1, PT ;  /* 0x000000010200780c */ /* 0x002fe40003f45270 */
[----:B------:R-:W1:Y:S01]  /*f960*/  LDC.64 R2, c[0x0][0x3f8] ;  /* 0x0000fe00ff027b82 */ /* 0x000e620000000a00 */
[----:B------:R-:W-:-:S09]  /*f970*/  @!UP1 UIADD3.X UR5, URZ, UR49, URZ, UP0, !UPT ;  /* 0x000000313f059290 */ /* 0x000fd200087fe43f */
[----:B------:R4:W-:Y:S01]  /*f980*/  @!UP1 UTMAPF.L2.4D [UR36], [UR4] ;  /* 0x00000024040095b8 */ /* 0x0009e20008018000 */
[----:B------:R-:W2:Y:S01]  /*f990*/  @P2 LDC R6, c[0x0][0x42c] ;  /* 0x00010b00ff062b82 */ /* 0x000ea20000000800 */
[----:B------:R4:W-:Y:S07]  /*f9a0*/  @!UP1 UTMAPF.L2.4D [UR12], [UR4] ;  /* 0x0000000c040095b8 */ /* 0x0009ee0008018000 */
[----:B------:R-:W5:Y:S01]  /*f9b0*/  @P2 LDC R9, c[0x0][0x430] ;  /* 0x00010c00ff092b82 */ /* 0x000f620000000800 */
[----:B-1----:R-:W-:Y:S01]  /*f9c0*/  ISETP.NE.U32.AND P0, PT, R2, RZ, PT ;  /* 0x000000ff0200720c */ /* 0x002fe20003f05070 */
[----:B------:R4:W-:Y:S03]  /*f9d0*/  @!UP1 UTMAPF.L2.4D [UR8], [UR4] ;  /* 0x00000008040095b8 */ /* 0x0009e60008018000 */
[----:B------:R-:W-:Y:S01]  /*f9e0*/  ISETP.NE.AND.EX P0, PT, R3, RZ, PT, P0 ;  /* 0x000000ff0300720c */ /* 0x000fe20003f05300 */
[----:B--2---:R-:W-:-:S04]  /*f9f0*/  @P2 IMAD.HI.U32 R4, R6, UR38, RZ ;  /* 0x0000002606042c27 */ /* 0x004fc8000f8e00ff */
[----:B------:R-:W-:Y:S01]  /*fa00*/  IMAD.U32 R6, RZ, RZ, UR38 ;  /* 0x00000026ff067e24 */ /* 0x000fe2000f8e00ff */
[----:B-----5:R-:W-:Y:S02]  /*fa10*/  @P2 SHF.R.U32.HI R6, RZ, R9, R4 ;  /* 0x00000009ff062219 */ /* 0x020fe40000011604 */
[----:B---3--:R-:W-:Y:S01]  /*fa20*/  SEL R9, R0, RZ, !P0 ;  /* 0x000000ff00097207 */ /* 0x008fe20004000000 */
[----:B----4-:R-:W-:Y:S06]  /*fa30*/  BRA.DIV UR6, `(.L_x_759) ;  /* 0x0000002606c07947 */ /* 0x010fec000b800000 */
.L_x_810:
[----:B------:R-:W-:Y:S01]  /*fa40*/  UMOV UR4, 0xffffffff ;  /* 0xffffffff00047882 */ /* 0x000fe20000000000 */
[----:B------:R-:W-:Y:S02]  /*fa50*/  SHF.R.S32.HI R8, RZ, 0x1f, R0 ;  /* 0x0000001fff087819 */ /* 0x000fe40000011400 */
[----:B------:R-:W-:Y:S05]  /*fa60*/  BRA.DIV UR4, `(.L_x_760) ;  /* 0x0000002604d47947 */ /* 0x000fea000b800000 */
[----:B------:R-:W-:-:S13]  /*fa70*/  ELECT P6, URZ, PT ;  /* 0x00000000003f782f */ /* 0x000fda00038c0000 */
.L_x_813:
[----:B------:R-:W-:Y:S05]  /*fa80*/  @!P6 BRA `(.L_x_761) ;  /* 0x0000000000e8e947 */ /* 0x000fea0003800000 */
[----:B------:R-:W-:Y:S01]  /*fa90*/  LEA R13, R19, UR42, 0x3 ;  /* 0x0000002a130d7c11 */ /* 0x000fe2000f8e18ff */
[----:B------:R-:W-:Y:S01]  /*faa0*/  IMAD.MOV.U32 R9, RZ, RZ, R0 ;  /* 0x000000ffff097224 */ /* 0x000fe200078e0000 */
[----:B------:R-:W-:Y:S01]  /*fab0*/  SHF.L.U32 R12, R18, 0x1f, RZ ;  /* 0x0000001f120c7819 */ /* 0x000fe200000006ff */
[----:B------:R-:W-:Y:S06]  /*fac0*/  @!P0 BRA `(.L_x_762) ;  /* 0x0000000000488947 */ /* 0x000fec0003800000 */
[----:B------:R-:W1:Y:S01]  /*fad0*/  LDC R14, c[0x0][0x41c] ;  /* 0x00010700ff0e7b82 */ /* 0x000e620000000800 */
[----:B------:R-:W-:Y:S01]  /*fae0*/  IMAD.MOV.U32 R15, RZ, RZ, R7 ;  /* 0x000000ffff0f7224 */ /* 0x000fe200078e0007 */
[----:B------:R-:W-:Y:S02]  /*faf0*/  ULDC.64 UR4, c[0x0][0x408] ;  /* 0x0001020000047ab9 */ /* 0x000fe40000000a00 */
        /* <DEDUP_REMOVED lines=15> */
.L_x_762:
[----:B------:R-:W2:Y:S01]  /*fbf0*/  SYNCS.PHASECHK.TRANS64.TRYWAIT P2, [R13+URZ+0x2d840], R12 ;  /* 0x02d8400c0d0075a7 */ /* 0x000ea2000804017f */
[----:B------:R-:W-:Y:S01]  /*fc00*/  ISETP.NE.AND P3, PT, R17, RZ, PT ;  /* 0x000000ff1100720c */ /* 0x000fe20003f65270 */
[----:B--2---:R-:W-:-:S12]  /*fc10*/  @!P2 BRA `(.L_x_763) ;  /* 0x000000240088a947 */ /* 0x004fd80003800000 */
.L_x_814:
[----:B------:R-:W-:Y:S05]  /*fc20*/  @P3 BRA `(.L_x_764) ;  /* 0x0000000000143947 */ /* 0x000fea0003800000 */
[----:B------:R-:W-:Y:S01]  /*fc30*/  ISETP.NE.AND P2, PT, R23, RZ, PT ;  /* 0x000000ff1700720c */ /* 0x000fe20003f45270 */
[----:B-1----:R-:W-:-:S04]  /*fc40*/  IMAD.MOV.U32 R4, RZ, RZ, 0x6000 ;  /* 0x00006000ff047424 */ /* 0x002fc800078e00ff */
[----:B------:R3:W-:Y:S08]  /*fc50*/  SYNCS.ARRIVE.TRANS64 RZ, [R13+URZ+0x2d830], R4 ;  /* 0x02d830040dff79a7 */ /* 0x0007f0000800003f */
[----:B------:R-:W-:Y:S05]  /*fc60*/  @!P2 BRA `(.L_x_764) ;  /* 0x000000000004a947 */ /* 0x000fea0003800000 */
[----:B------:R-:W-:Y:S01]  /*fc70*/  BPT.TRAP 0x1 ;  /* 0x000000040000795c */ /* 0x000fe20000300000 */
.L_x_764:
        /* <DEDUP_REMOVED lines=11> */
[----:B------:R-:W-:Y:S02]  /*fd30*/  UIMAD UR8, UR8, 0x6000, UR42 ;  /* 0x00006000080878a4 */ /* 0x000fe4000f8e022a */
[----:B------:R-:W-:Y:S02]  /*fd40*/  USHF.L.U32 UR11, UR11, 0x7, URZ ;  /* 0x000000070b0b7899 */ /* 0x000fe4000800063f */
[----:B------:R-:W-:Y:S02]  /*fd50*/  UIADD3 UR9, UR9, 0x2d830, URZ ;  /* 0x0002d83009097890 */ /* 0x000fe4000fffe03f */
[----:B------:R-:W-:Y:S02]  /*fd60*/  UIADD3 UR14, UR8, 0x15400, URZ ;  /* 0x00015400080e7890 */ /* 0x000fe4000fffe03f */
[----:B------:R-:W-:Y:S02]  /*fd70*/  UIADD3 UR15, UR8, 0x17400, URZ ;  /* 0x00017400080f7890 */ /* 0x000fe4000fffe03f */
[----:B------:R-:W-:-:S03]  /*fd80*/  UIADD3 UR17, UR8, 0x19400, URZ ;  /* 0x0001940008117890 */ /* 0x000fc6000fffe03f */
[----:B------:R-:W-:Y:S01]  /*fd90*/  UMOV UR8, UR14 ;  /* 0x0000000e00087c82 */ /* 0x000fe20008000000 */
[----:B------:R-:W-:Y:S01]  /*fda0*/  UMOV UR14, 0x40 ;  /* 0x00000040000e7882 */ /* 0x000fe20000000000 */
[----:B------:R4:W-:Y:S02]  /*fdb0*/  UTMALDG.4D [UR8], [UR4], desc[UR6] ;  /* 0x00000608040075b4 */ /* 0x0009e40008019000 */
[----:B----4-:R-:W-:Y:S01]  /*fdc0*/  UMOV UR8, UR15 ;  /* 0x0000000f00087c82 */ /* 0x010fe20008000000 */
[----:B------:R-:W-:Y:S02]  /*fdd0*/  UMOV UR10, UR16 ;  /* 0x00000010000a7c82 */ /* 0x000fe40008000000 */
[----:B------:R4:W-:Y:S02]  /*fde0*/  UTMALDG.4D [UR8], [UR4], desc[UR6] ;  /* 0x00000608040075b4 */ /* 0x0009e40008019000 */
[----:B----4-:R-:W-:Y:S01]  /*fdf0*/  UMOV UR8, UR17 ;  /* 0x0000001100087c82 */ /* 0x010fe20008000000 */
[----:B------:R-:W-:-:S02]  /*fe00*/  UMOV UR10, UR14 ;  /* 0x0000000e000a7c82 */ /* 0x000fc40008000000 */
[----:B------:R4:W-:Y:S02]  /*fe10*/  UTMALDG.4D [UR8], [UR4], desc[UR6] ;  /* 0x00000608040075b4 */ /* 0x0009e40008019000 */
[----:B----4-:R-:W-:Y:S01]  /*fe20*/  NOP ;  /* 0x0000000000007918 */ /* 0x010fe20000000000 */
.L_x_761:
[----:B------:R-:W-:Y:S05]  /*fe30*/  WARPSYNC.ALL ;  /* 0x0000000000007948 */ /* 0x000fea0003800000 */
[----:B------:R-:W-:Y:S01]  /*fe40*/  BAR.SYNC.DEFER_BLOCKING 0x8, 0x1a0 ;  /* 0x0206800000007b1d */ /* 0x000fe20000010000 */
[----:B------:R-:W-:Y:S01]  /*fe50*/  ELECT P2, URZ, PT ;  /* 0x00000000003f782f */ /* 0x000fe20003840000 */
[----:B------:R-:W-:Y:S02]  /*fe60*/  UIADD3 UR47, UR47, 0x1, URZ ;  /* 0x000000012f2f7890 */ /* 0x000fe4000fffe03f */
[----:B------:R-:W-:Y:S02]  /*fe70*/  UIADD3 UR4, UP0, UR48, 0x270, URZ ;  /* 0x0000027030047890 */ /* 0x000fe4000ff1e03f */
[----:B------:R-:W-:-:S02]  /*fe80*/  ULEA.HI UR5, UR47, UR47, URZ, 0x1 ;  /* 0x0000002f2f057291 */ /* 0x000fc4000f8f083f */
[----:B------:R-:W-:Y:S02]  /*fe90*/  UIADD3 UR24, UR42, 0xc400, URZ ;  /* 0x0000c4002a187890 */ /* 0x000fe4000fffe03f */
[----:B------:R-:W-:Y:S02]  /*fea0*/  ULOP3.LUT UR5, UR5, 0xfffffffe, URZ, 0xc0, !UPT ;  /* 0xfffffffe05057892 */ /* 0x000fe4000f8ec03f */
[----:B------:R-:W-:Y:S02]  /*feb0*/  UIADD3 UR25, UR42, 0x2d800, URZ ;  /* 0x0002d8002a197890 */ /* 0x000fe4000fffe03f */
[----:B-1-3--:R-:W-:Y:S01]  /*fec0*/  @P2 IMAD.MOV.U32 R4, RZ, RZ, 0x9000 ;  /* 0x00009000ff042424 */ /* 0x00afe200078e00ff */
[----:B------:R-:W-:Y:S02]  /*fed0*/  UIADD3 UR9, UR47, -UR5, URZ ;  /* 0x800000052f097290 */ /* 0x000fe4000fffe03f */
[----:B------:R-:W-:Y:S02]  /*fee0*/  UIADD3.X UR5, URZ, UR49, URZ, UP0, !UPT ;  /* 0x000000313f057290 */ /* 0x000fe400087fe43f */
[----:B------:R-:W-:-:S02]  /*fef0*/  UIADD3 UR16, UR42, 0xf400, URZ ;  /* 0x0000f4002a107890 */ /* 0x000fc4000fffe03f */
[----:B------:R-:W-:Y:S01]  /*ff00*/  UIADD3 UR8, UR42, 0x12400, URZ ;  /* 0x000124002a087890 */ /* 0x000fe2000fffe03f */
[----:B------:R-:W-:Y:S01]  /*ff10*/  UMOV UR27, UR37 ;  /* 0x00000025001b7c82 */ /* 0x000fe20008000000 */
[----:B------:R1:W-:Y:S01]  /*ff20*/  @P2 SYNCS.ARRIVE.TRANS64 RZ, [UR42+0x2d800], R4 ;  /* 0x02d80004ffff29a7 */ /* 0x0003e2000800002a */
[----:B------:R-:W-:Y:S01]  /*ff30*/  UMOV UR28, UR38 ;  /* 0x00000026001c7c82 */ /* 0x000fe20008000000 */
[----:B------:R-:W-:Y:S01]  /*ff40*/  UMOV UR29, UR39 ;  /* 0x00000027001d7c82 */ /* 0x000fe20008000000 */
[----:B------:R-:W-:Y:S01]  /*ff50*/  UMOV UR6, 0x0 ;  /* 0x0000000000067882 */ /* 0x000fe20000000000 */
[----:B------:R-:W-:Y:S01]  /*ff60*/  UMOV UR7, 0x12f00000 ;  /* 0x12f0000000077882 */ /* 0x000fe20000000000 */
[----:B------:R-:W-:Y:S01]  /*ff70*/  UMOV UR26, URZ ;  /* 0x0000003f001a7c82 */ /* 0x000fe20008000000 */
[----:B------:R-:W-:Y:S01]  /*ff80*/  UMOV UR19, UR37 ;  /* 0x0000002500137c82 */ /* 0x000fe20008000000 */
[----:B------:R-:W-:Y:S01]  /*ff90*/  UMOV UR20, UR38 ;  /* 0x0000002600147c82 */ /* 0x000fe20008000000 */
[----:B-1----:R-:W-:Y:S01]  /*ffa0*/  IMAD.U32 R4, RZ, RZ, UR9 ;  /* 0x00000009ff047e24 */ /* 0x002fe2000f8e00ff */
[----:B------:R-:W-:Y:S01]  /*ffb0*/  UMOV UR21, UR39 ;  /* 0x0000002700157c82 */ /* 0x000fe20008000000 */
[----:B------:R-:W-:Y:S01]  /*ffc0*/  UMOV UR18, 0x20 ;  /* 0x0000002000127882 */ /* 0x000fe20000000000 */
[----:B------:R-:W-:Y:S01]  /*ffd0*/  UMOV UR17, UR25 ;  /* 0x0000001900117c82 */ /* 0x000fe20008000000 */
[----:B------:R-:W-:Y:S01]  /*ffe0*/  UMOV UR11, UR37 ;  /* 0x00000025000b7c82 */ /* 0x000fe20008000000 */
[----:B------:R-:W-:Y:S01]  /*fff0*/  SHF.L.U32 R4, R4, 0x1f, RZ ;  /* 0x0000001f04047819 */ /* 0x000fe200000006ff */
[----:B------:R-:W-:Y:S01]  /*10000*/  UMOV UR12, UR38 ;  /* 0x00000026000c7c82 */ /* 0x000fe20008000000 */
[----:B------:R-:W-:Y:S01]  /*10010*/  UMOV UR13, UR39 ;  /* 0x00000027000d7c82 */ /* 0x000fe20008000000 */
[----:B------:R-:W-:Y:S01]  /*10020*/  UMOV UR10, 0x40 ;  /* 0x00000040000a7882 */ /* 0x000fe20000000000 */
[----:B------:R1:W-:Y:S01]  /*10030*/  UTMALDG.4D [UR24], [UR4], desc[UR6] ;  /* 0x00000618040075b4 */ /* 0x0003e20008019000 */
[----:B------:R-:W-:Y:S01]  /*10040*/  UMOV UR9, UR25 ;  /* 0x0000001900097c82 */ /* 0x000fe20008000000 */
[----:B------:R1:W-:Y:S01]  /*10050*/  UTMALDG.4D [UR16], [UR4], desc[UR6] ;  /* 0x00000610040075b4 */ /* 0x0003e20008019000 */
[----:B------:R1:W-:Y:S01]  /*10060*/  UTMALDG.4D [UR8], [UR4], desc[UR6] ;  /* 0x00000608040075b4 */ /* 0x0003e20008019000 */
[----:B------:R-:W3:Y:S02]  /*10070*/  SYNCS.PHASECHK.TRANS64.TRYWAIT P2, [UR42+0x2d820], R4 ;  /* 0x02d82004ff0075a7 */ /* 0x000ee4000804016a */
[----:B-1-3--:R-:W-:Y:S05]  /*10080*/  @!P2 BRA `(.L_x_765) ;  /* 0x000000200080a947 */ /* 0x00afea0003800000 */
.L_x_815:
[----:B------:R-:W-:-:S04]  /*10090*/  UIADD3 UR4, UR44, -0x2, URZ ;  /* 0xfffffffe2c047890 */ /* 0x000fc8000fffe03f */
[----:B------:R-:W-:-:S06]  /*100a0*/  UISETP.GE.AND UP0, UPT, UR4, UR43, UPT ;  /* 0x0000002b0400728c */ /* 0x000fcc000bf06270 */
[----:B------:R-:W-:-:S13]  /*100b0*/  PLOP3.LUT P2, PT, PT, PT, UP0, 0x80, 0x0 ;  /* 0x000000000000781c */ /* 0x000fda0003f4f008 */
[----:B------:R-:W-:Y:S05]  /*100c0*/  @!P2 BRA `(.L_x_766) ;  /* 0x00000014004ca947 */ /* 0x000fea0003800000 */
[----:B-1----:R-:W-:Y:S01]  /*100d0*/  IMAD R5, RZ, RZ, -UR44 ;  /* 0x8000002cff057e24 */ /* 0x002fe2000f8e02ff */
[----:B------:R-:W-:Y:S01]  /*100e0*/  LOP3.LUT R10, RZ, UR43, RZ, 0x33, !PT ;  /* 0x0000002bff0a7c12 */ /* 0x000fe2000f8e33ff */
[----:B------:R-:W-:Y:S01]  /*100f0*/  IMAD.U32 R11, RZ, RZ, UR4 ;  /* 0x00000004ff0b7e24 */ /* 0x000fe2000f8e00ff */
[----:B------:R-:W-:Y:S02]  /*10100*/  ULDC.64 UR40, c[0x0][0x408] ;  /* 0x0001020000287ab9 */ /* 0x000fe40000000a00 */
[----:B------:R-:W-:-:S05]  /*10110*/  VIADDMNMX R10, R5, 0x1, R10, !PT ;  /* 0x00000001050a7846 */ /* 0x000fca000780010a */
[----:B------:R-:W-:-:S05]  /*10120*/  VIADD R4, R10, UR44 ;  /* 0x0000002c0a047c36 */ /* 0x000fca0008000000 */
[----:B------:R-:W-:-:S04]  /*10130*/  LOP3.LUT R4, R4, 0x1, RZ, 0xc0, !PT ;  /* 0x0000000104047812 */ /* 0x000fc800078ec0ff */
[----:B------:R-:W-:-:S13]  /*10140*/  ISETP.NE.U32.AND P2, PT, R4, 0x1, PT ;  /* 0x000000010400780c */ /* 0x000fda0003f45070 */
[----:B------:R-:W-:Y:S05]  /*10150*/  @P2 BRA `(.L_x_767) ;  /* 0x0000000400b42947 */ /* 0x000fea0003800000 */
[----:B--2---:R-:W-:Y:S01]  /*10160*/  VIADD R12, R19, 0x1 ;  /* 0x00000001130c7836 */ /* 0x004fe20000000000 */
        /* <DEDUP_REMOVED lines=26> */
.L_x_770:
[----:B-1----:R-:W-:Y:S02]  /*10310*/  LEA R3, R12, UR42, 0x3 ;  /* 0x0000002a0c037c11 */ /* 0x002fe4000f8e18ff */
[----:B------:R-:W-:Y:S02]  /*10320*/  SHF.L.U32 R2, R13, 0x1f, RZ ;  /* 0x0000001f0d027819 */ /* 0x000fe400000006ff */
[----:B------:R-:W-:Y:S02]  /*10330*/  ISETP.NE.AND P2, PT, R17, RZ, PT ;  /* 0x000000ff1100720c */ /* 0x000fe40003f45270 */
[----:B------:R-:W1:Y:S02]  /*10340*/  SYNCS.PHASECHK.TRANS64.TRYWAIT P3, [R3+URZ+0x2d840], R2 ;  /* 0x02d84002030075a7 */ /* 0x000e64000806017f */
[----:B-1----:R-:W-:Y:S09]  /*10350*/  @!P3 BRA `(.L_x_771) ;  /* 0x0000001c00e4b947 */ /* 0x002ff20003800000 */
.L_x_816:
[----:B------:R-:W-:Y:S05]  /*10360*/  @P2 BRA `(.L_x_772) ;  /* 0x0000000000142947 */ /* 0x000fea0003800000 */
[----:B------:R-:W-:Y:S01]  /*10370*/  ISETP.NE.AND P3, PT, R23, RZ, PT ;  /* 0x000000ff1700720c */ /* 0x000fe20003f65270 */
[----:B-1----:R-:W-:-:S04]  /*10380*/  IMAD.MOV.U32 R2, RZ, RZ, 0x6000 ;  /* 0x00006000ff027424 */ /* 0x002fc800078e00ff */
[----:B------:R2:W-:Y:S08]  /*10390*/  SYNCS.ARRIVE.TRANS64 RZ, [R3+URZ+0x2d830], R2 ;  /* 0x02d8300203ff79a7 */ /* 0x0005f0000800003f */
[----:B------:R-:W-:Y:S05]  /*103a0*/  @!P3 BRA `(.L_x_772) ;  /* 0x000000000004b947 */ /* 0x000fea0003800000 */
[----:B------:R-:W-:Y:S01]  /*103b0*/  BPT.TRAP 0x1 ;  /* 0x000000040000795c */ /* 0x000fe20000300000 */
.L_x_772:
[----:B------:R-:W-:Y:S01]  /*103c0*/  R2UR UR8, R12 ;  /* 0x000000000c0872ca */ /* 0x000fe200000e0000 */
[----:B------:R-:W-:Y:S01]  /*103d0*/  UIADD3 UR4, UP0, UR48, 0x370, URZ ;  /* 0x0000037030047890 */ /* 0x000fe2000ff1e03f */
[----:B------:R-:W-:Y:S01]  /*103e0*/  R2UR UR9, R3 ;  /* 0x00000000030972ca */ /* 0x000fe200000e0000 */
[----:B------:R-:W-:Y:S01]  /*103f0*/  UIADD3 UR19, UR42, 0x2d800, URZ ;  /* 0x0002d8002a137890 */ /* 0x000fe2000fffe03f */
[----:B------:R-:W-:Y:S01]  /*10400*/  R2UR UR11, R11 ;  /* 0x000000000b0b72ca */ /* 0x000fe200000e0000 */
[----:B------:R-:W-:Y:S01]  /*10410*/  UIADD3.X UR5, URZ, UR49, URZ, UP0, !UPT ;  /* 0x000000313f057290 */ /* 0x000fe200087fe43f */
[----:B------:R-:W-:Y:S01]  /*10420*/  R2UR UR12, R6 ;  /* 0x00000000060c72ca */ /* 0x000fe200000e0000 */
[----:B------:R-:W-:Y:S01]  /*10430*/  UMOV UR10, URZ ;  /* 0x0000003f000a7c82 */ /* 0x000fe20008000000 */
[----:B-----5:R-:W-:Y:S01]  /*10440*/  R2UR UR13, R4 ;  /* 0x00000000040d72ca */ /* 0x020fe200000e0000 */
[----:B------:R-:W-:Y:S01]  /*10450*/  UMOV UR6, 0x0 ;  /* 0x0000000000067882 */ /* 0x000fe20000000000 */
[----:B------:R-:W-:Y:S01]  /*10460*/  UMOV UR7, 0x14f00000 ;  /* 0x14f0000000077882 */ /* 0x000fe20000000000 */
[----:B------:R-:W-:Y:S01]  /*10470*/  UMOV UR17, 0x20 ;  /* 0x0000002000117882 */ /* 0x000fe20000000000 */
[----:B------:R-:W-:Y:S01]  /*10480*/  UMOV UR18, 0x40 ;  /* 0x0000004000127882 */ /* 0x000fe20000000000 */
[----:B------:R-:W-:Y:S01]  /*10490*/  UIMAD UR8, UR8, 0x6000, UR42 ;  /* 0x00006000080878a4 */ /* 0x000fe2000f8e022a */
[----:B-12---:R-:W-:Y:S01]  /*104a0*/  SHF.L.U32 R3, R18, 0x1f, RZ ;  /* 0x0000001f12037819 */ /* 0x006fe200000006ff */
[----:B------:R-:W-:Y:S01]  /*104b0*/  UIADD3 UR9, UR9, 0x2d830, URZ ;  /* 0x0002d83009097890 */ /* 0x000fe2000fffe03f */
[----:B------:R-:W-:Y:S01]  /*104c0*/  LEA R2, R19, UR19, 0x3 ;  /* 0x0000001313027c11 */ /* 0x000fe2000f8e18ff */
[----:B------:R-:W-:-:S02]  /*104d0*/  USHF.L.U32 UR11, UR11, 0x7, URZ ;  /* 0x000000070b0b7899 */ /* 0x000fc4000800063f */
[----:B------:R-:W-:Y:S02]  /*104e0*/  UIADD3 UR14, UR8, 0x15400, URZ ;  /* 0x00015400080e7890 */ /* 0x000fe4000fffe03f */
[----:B------:R-:W-:Y:S02]  /*104f0*/  UIADD3 UR15, UR8, 0x17400, URZ ;  /* 0x00017400080f7890 */ /* 0x000fe4000fffe03f */
[----:B------:R-:W-:-:S03]  /*10500*/  UIADD3 UR16, UR8, 0x19400, URZ ;  /* 0x0001940008107890 */ /* 0x000fc6000fffe03f */
[----:B------:R-:W-:Y:S02]  /*10510*/  UMOV UR8, UR14 ;  /* 0x0000000e00087c82 */ /* 0x000fe40008000000 */
[----:B------:R1:W-:Y:S02]  /*10520*/  UTMALDG.4D [UR8], [UR4], desc[UR6] ;  /* 0x00000608040075b4 */ /* 0x0003e40008019000 */
[----:B-1----:R-:W-:Y:S01]  /*10530*/  UMOV UR8, UR15 ;  /* 0x0000000f00087c82 */ /* 0x002fe20008000000 */
[----:B------:R-:W-:Y:S02]  /*10540*/  UMOV UR10, UR17 ;  /* 0x00000011000a7c82 */ /* 0x000fe40008000000 */
[----:B------:R1:W-:Y:S02]  /*10550*/  UTMALDG.4D [UR8], [UR4], desc[UR6] ;  /* 0x00000608040075b4 */ /* 0x0003e40008019000 */
[----:B-1----:R-:W-:Y:S01]  /*10560*/  UMOV UR8, UR16 ;  /* 0x0000001000087c82 */ /* 0x002fe20008000000 */
[----:B------:R-:W-:-:S02]  /*10570*/  UMOV UR10, UR18 ;  /* 0x00000012000a7c82 */ /* 0x000fc40008000000 */
[----:B------:R1:W-:Y:S01]  /*10580*/  UTMALDG.4D [UR8], [UR4], desc[UR6] ;  /* 0x00000608040075b4 */ /* 0x0003e20008019000 */
[----:B------:R-:W2:Y:S02]  /*10590*/  SYNCS.PHASECHK.TRANS64.TRYWAIT P3, [R2+URZ+0x60], R3 ;  /* 0x00006003020075a7 */ /* 0x000ea4000806017f */
[----:B-12---:R-:W-:Y:S05]  /*105a0*/  @!P3 BRA `(.L_x_773) ;  /* 0x0000001c0064b947 */ /* 0x006fea0003800000 */
.L_x_817:
[----:B------:R-:W-:Y:S05]  /*105b0*/  @P2 BRA `(.L_x_774) ;  /* 0x0000000000182947 */ /* 0x000fea0003800000 */
[----:B------:R-:W-:Y:S01]  /*105c0*/  ISETP.NE.AND P2, PT, R23, RZ, PT ;  /* 0x000000ff1700720c */ /* 0x000fe20003f45270 */
[----:B-1----:R-:W-:Y:S01]  /*105d0*/  IMAD.MOV.U32 R3, RZ, RZ, 0x6000 ;  /* 0x00006000ff037424 */ /* 0x002fe200078e00ff */
[----:B------:R-:W-:-:S04]  /*105e0*/  LEA R2, R19, UR42, 0x3 ;  /* 0x0000002a13027c11 */ /* 0x000fc8000f8e18ff */
[----:B------:R2:W-:Y:S07]  /*105f0*/  SYNCS.ARRIVE.TRANS64 RZ, [R2+URZ+0x2d850], R3 ;  /* 0x02d8500302ff79a7 */ /* 0x0005ee000800003f */
[----:B------:R-:W-:Y:S05]  /*10600*/  @!P2 BRA `(.L_x_774) ;  /* 0x000000000004a947 */ /* 0x000fea0003800000 */
[----:B------:R-:W-:Y:S01]  /*10610*/  BPT.TRAP 0x1 ;  /* 0x000000040000795c */ /* 0x000fe20000300000 */
.L_x_774:
        /* <DEDUP_REMOVED lines=10> */
[----:B------:R-:W-:-:S02]  /*106c0*/  IMAD.MOV.U32 R9, RZ, RZ, R4 ;  /* 0x000000ffff097224 */ /* 0x000fc400078e0004 */
[----:B------:R-:W-:Y:S01]  /*106d0*/  IMAD.MOV.U32 R7, RZ, RZ, R11 ;  /* 0x000000ffff077224 */ /* 0x000fe200078e000b */
[----:B------:R-:W-:Y:S02]  /*106e0*/  UIMAD UR15, UR9, 0x6000, UR42 ;  /* 0x00006000090f78a4 */ /* 0x000fe4000f8e022a */
[----:B------:R-:W-:Y:S02]  /*106f0*/  ULEA UR9, UR9, UR42, 0x3 ;  /* 0x0000002a09097291 */ /* 0x000fe4000f8e183f */
[----:B------:R-:W-:Y:S02]  /*10700*/  USHF.L.U32 UR11, UR11, 0x7, URZ ;  /* 0x000000070b0b7899 */ /* 0x000fe4000800063f */
[----:B------:R-:W-:Y:S02]  /*10710*/  UIADD3 UR8, UR15, 0x400, URZ ;  /* 0x000004000f087890 */ /* 0x000fe4000fffe03f */
[----:B------:R-:W-:Y:S02]  /*10720*/  UIADD3 UR9, UR9, 0x2d850, URZ ;  /* 0x0002d85009097890 */ /* 0x000fe4000fffe03f */
        /* <DEDUP_REMOVED lines=11> */
.L_x_769:
[----:B------:R-:W-:Y:S05]  /*107e0*/  BSYNC B0 ;  /* 0x0000000000007941 */ /* 0x000fea0003800000 */
.L_x_768:
[----:B------:R-:W-:Y:S01]  /*107f0*/  UIADD3 UR4, UR44, -0x3, URZ ;  /* 0xfffffffd2c047890 */ /* 0x000fe2000fffe03f */
[----:B------:R-:W-:Y:S02]  /*10800*/  IMAD.MOV.U32 R19, RZ, RZ, R12 ;  /* 0x000000ffff137224 */ /* 0x000fe400078e000c */
[----:B------:R-:W-:-:S03]  /*10810*/  IMAD.MOV.U32 R18, RZ, RZ, R13 ;  /* 0x000000ffff127224 */ /* 0x000fc600078e000d */
[----:B------:R-:W-:-:S07]  /*10820*/  IMAD.U32 R11, RZ, RZ, UR4 ;  /* 0x00000004ff0b7e24 */ /* 0x000fce000f8e00ff */
.L_x_767:
[----:B------:R-:W-:Y:S01]  /*10830*/  ULOP3.LUT UR4, URZ, UR44, URZ, 0x33, !UPT ;  /* 0x0000002c3f047292 */ /* 0x000fe2000f8e333f */
[----:B------:R-:W-:Y:S01]  /*10840*/  VIADD R10, R10, 0xfffffffe ;  /* 0xfffffffe0a0a7836 */ /* 0x000fe20000000000 */
[----:B------:R-:W-:Y:S04]  /*10850*/  BSSY B0, `(.L_x_766) ;  /* 0x00000da000007945 */ /* 0x000fe80003800000 */
[----:B------:R-:W-:-:S13]  /*10860*/  ISETP.NE.AND P2, PT, R10, UR4, PT ;  /* 0x000000040a007c0c */ /* 0x000fda000bf45270 */
[----:B------:R-:W-:Y:S05]  /*10870*/  @!P2 BRA `(.L_x_775) ;  /* 0x0000000c005ca947 */ /* 0x000fea0003800000 */
[----:B-12---:R-:W-:-:S07]  /*10880*/  IMAD.MOV.U32 R2, RZ, RZ, R9 ;  /* 0x000000ffff027224 */ /* 0x006fce00078e0009 */
.L_x_790:
[----:B------:R-:W-:Y:S01]  /*10890*/  VIADD R10, R19, 0x1 ;  /* 0x00000001130a7836 */ /* 0x000fe20000000000 */
[----:B------:R-:W-:Y:S05]  /*108a0*/  YIELD ;  /* 0x0000000000007946 */ /* 0x000fea0003800000 */
[----:B------:R-:W-:Y:S01]  /*108b0*/  ISETP.NE.AND P2, PT, R10, 0x2, PT ;  /* 0x000000020a00780c */ /* 0x000fe20003f45270 */
[----:B------:R-:W-:Y:S03]  /*108c0*/  BSSY B1, `(.L_x_776) ;  /* 0x0000066000017945 */ /* 0x000fe60003800000 */
[----:B-12---:R-:W-:-:S02]  /*108d0*/  SEL R3, RZ, 0x1, P2 ;  /* 0x00000001ff037807 */ /* 0x006fc40001000000 */
[----:B------:R-:W-:Y:S02]  /*108e0*/  SEL R10, R10, RZ, P2 ;  /* 0x000000ff0a0a7207 */ /* 0x000fe40001000000 */
[----:B------:R-:W-:Y:S01]  /*108f0*/  LOP3.LUT R12, R18, R3, RZ, 0x3c, !PT ;  /* 0x00000003120c7212 */ /* 0x000fe200078e3cff */
[----:B------:R-:W-:Y:S06]  /*10900*/  @!P6 BRA `(.L_x_777) ;  /* 0x000000040084e947 */ /* 0x000fec0003800000 */
[----:B------:R-:W-:Y:S01]  /*10910*/  IMAD.MOV.U32 R14, RZ, RZ, R11 ;  /* 0x000000ffff0e7224 */ /* 0x000fe200078e000b */
[----:B------:R-:W-:Y:S06]  /*10920*/  @!P0 BRA `(.L_x_778) ;  /* 0x0000000000488947 */ /* 0x000fec0003800000 */
[----:B------:R-:W1:Y:S01]  /*10930*/  LDC R14, c[0x0][0x41c] ;  /* 0x00010700ff0e7b82 */ /* 0x000e620000000800 */
[----:B------:R-:W-:Y:S02]  /*10940*/  IMAD.MOV.U32 R13, RZ, RZ, R11 ;  /* 0x000000ffff0d7224 */ /* 0x000fe400078e000b */
[----:B------:R-:W-:-:S04]  /*10950*/  IMAD R15, R8, UR40, RZ ;  /* 0x00000028080f7c24 */ /* 0x000fc8000f8e02ff */
[----:B------:R-:W-:Y:S01]  /*10960*/  IMAD R15, R0, UR41, R15 ;  /* 0x00000029000f7c24 */ /* 0x000fe2000f8e020f */
[----:B------:R-:W2:Y:S01]  /*10970*/  LDC.64 R2, c[0x0][0x3f8] ;  /* 0x0000fe00ff027b82 */ /* 0x000ea20000000a00 */
        /* <DEDUP_REMOVED lines=13> */
.L_x_778:
[----:B------:R-:W-:Y:S02]  /*10a50*/  LEA R4, R10, UR42, 0x3 ;  /* 0x0000002a0a047c11 */ /* 0x000fe4000f8e18ff */
[----:B-1----:R-:W-:Y:S02]  /*10a60*/  SHF.L.U32 R3, R12, 0x1f, RZ ;  /* 0x0000001f0c037819 */ /* 0x002fe400000006ff */
[----:B------:R-:W-:Y:S02]  /*10a70*/  ISETP.NE.AND P2, PT, R17, RZ, PT ;  /* 0x000000ff1100720c */ /* 0x000fe40003f45270 */
[----:B------:R-:W1:Y:S02]  /*10a80*/  SYNCS.PHASECHK.TRANS64.TRYWAIT P3, [R4+URZ+0x2d840], R3 ;  /* 0x02d84003040075a7 */ /* 0x000e64000806017f */
[----:B-1----:R-:W-:Y:S09]  /*10a90*/  @!P3 BRA `(.L_x_779) ;  /* 0x00000018003cb947 */ /* 0x002ff20003800000 */
.L_x_818:
[----:B------:R-:W-:Y:S05]  /*10aa0*/  @P2 BRA `(.L_x_780) ;  /* 0x0000000000142947 */ /* 0x000fea0003800000 */
[----:B------:R-:W-:Y:S01]  /*10ab0*/  ISETP.NE.AND P3, PT, R23, RZ, PT ;  /* 0x000000ff1700720c */ /* 0x000fe20003f65270 */
[----:B-1----:R-:W-:-:S04]  /*10ac0*/  IMAD.MOV.U32 R3, RZ, RZ, 0x6000 ;  /* 0x00006000ff037424 */ /* 0x002fc800078e00ff */
[----:B------:R2:W-:Y:S08]  /*10ad0*/  SYNCS.ARRIVE.TRANS64 RZ, [R4+URZ+0x2d830], R3 ;  /* 0x02d8300304ff79a7 */ /* 0x0005f0000800003f */
[----:B------:R-:W-:Y:S05]  /*10ae0*/  @!P3 BRA `(.L_x_780) ;  /* 0x000000000004b947 */ /* 0x000fea0003800000 */
[----:B------:R-:W-:Y:S01]  /*10af0*/  BPT.TRAP 0x1 ;  /* 0x000000040000795c */ /* 0x000fe20000300000 */
.L_x_780:
        /* <DEDUP_REMOVED lines=14> */
[----:B------:R-:W-:Y:S01]  /*10be0*/  SHF.L.U32 R18, R18, 0x1f, RZ ;  /* 0x0000001f12127819 */ /* 0x000fe200000006ff */
[----:B------:R-:W-:Y:S01]  /*10bf0*/  UIADD3 UR9, UR9, 0x2d830, URZ ;  /* 0x0002d83009097890 */ /* 0x000fe2000fffe03f */
[----:B-12---:R-:W-:Y:S01]  /*10c00*/  LEA R3, R19, UR19, 0x3 ;  /* 0x0000001313037c11 */ /* 0x006fe2000f8e18ff */
        /* <DEDUP_REMOVED lines=14> */
.L_x_819:
[----:B------:R-:W-:Y:S05]  /*10cf0*/  @P2 BRA `(.L_x_782) ;  /* 0x0000000000142947 */ /* 0x000fea0003800000 */
[----:B------:R-:W-:Y:S01]  /*10d00*/  ISETP.NE.AND P2, PT, R23, RZ, PT ;  /* 0x000000ff1700720c */ /* 0x000fe20003f45270 */
[----:B------:R-:W-:-:S04]  /*10d10*/  IMAD.MOV.U32 R4, RZ, RZ, 0x6000 ;  /* 0x00006000ff047424 */ /* 0x000fc800078e00ff */
[----:B------:R2:W-:Y:S08]  /*10d20*/  SYNCS.ARRIVE.TRANS64 RZ, [R3+URZ+0x50], R4 ;  /* 0x0000500403ff79a7 */ /* 0x0005f0000800003f */
[----:B------:R-:W-:Y:S05]  /*10d30*/  @!P2 BRA `(.L_x_782) ;  /* 0x000000000004a947 */ /* 0x000fea0003800000 */
[----:B------:R-:W-:Y:S01]  /*10d40*/  BPT.TRAP 0x1 ;  /* 0x000000040000795c */ /* 0x000fe20000300000 */
.L_x_782:
        /* <DEDUP_REMOVED lines=12> */
[----:B------:R-:W-:Y:S01]  /*10e10*/  UIMAD UR8, UR8, 0x6000, UR42 ;  /* 0x00006000080878a4 */ /* 0x000fe2000f8e022a */
[----:B------:R-:W-:Y:S01]  /*10e20*/  IMAD.MOV.U32 R9, RZ, RZ, R2 ;  /* 0x000000ffff097224 */ /* 0x000fe200078e0002 */
        /* <DEDUP_REMOVED lines=15> */
.L_x_777:
[----:B------:R-:W-:Y:S05]  /*10f20*/  BSYNC B1 ;  /* 0x0000000000017941 */ /* 0x000fea0003800000 */
.L_x_776:
[----:B------:R-:W-:Y:S01]  /*10f30*/  VIADD R19, R10, 0x1 ;  /* 0x000000010a137836 */ /* 0x000fe20000000000 */
[----:B------:R-:W-:Y:S01]  /*10f40*/  BSSY B1, `(.L_x_783) ;  /* 0x0000067000017945 */ /* 0x000fe20003800000 */
[----:B------:R-:W-:-:S03]  /*10f50*/  VIADD R13, R11, 0xffffffff ;  /* 0xffffffff0b0d7836 */ /* 0x000fc60000000000 */
[----:B------:R-:W-:-:S04]  /*10f60*/  ISETP.NE.AND P2, PT, R19, 0x2, PT ;  /* 0x000000021300780c */ /* 0x000fc80003f45270 */
[----:B-12---:R-:W-:Y:S02]  /*10f70*/  SEL R3, RZ, 0x1, P2 ;  /* 0x00000001ff037807 */ /* 0x006fe40001000000 */
        /* <DEDUP_REMOVED lines=9> */
[----:B-1----:R-:W-:-:S13]  /*11010*/  ISETP.NE.AND P2, PT, R14, 0x1, PT ;  /* 0x000000010e00780c */ /* 0x002fda0003f45270 */
[----:B------:R-:W1:Y:S02]  /*11020*/  @P2 LDC.64 R2, c[0x0][0x420] ;  /* 0x00010800ff022b82 */ /* 0x000e640000000a00 */
[----:B-1----:R-:W-:-:S05]  /*11030*/  @P2 IMAD.HI.U32 R2, R13, R2, RZ ;  /* 0x000000020d022227 */ /* 0x002fca00078e00ff */
[----:B------:R-:W-:Y:S02]  /*11040*/  @P2 SHF.R.U32.HI R15, RZ, R3, R2 ;  /* 0x00000003ff0f2219 */ /* 0x000fe40000011602 */
[----:B------:R-:W1:Y:S02]  /*11050*/  LDC.64 R2, c[0x0][0x3f8] ;  /* 0x0000fe00ff027b82 */ /* 0x000e640000000a00 */
[--C-:B------:R-:W-:Y:S01]  /*11060*/  SHF.R.S32.HI R5, RZ, 0x1f, R15.reuse ;  /* 0x0000001fff057819 */ /* 0x100fe2000001140f */
[----:B------:R-:W-:-:S04]  /*11070*/  IMAD.MOV.U32 R4, RZ, RZ, R15 ;  /* 0x000000ffff047224 */ /* 0x000fc800078e000f */
[----:B------:R-:W-:-:S04]  /*11080*/  IMAD.WIDE.U32 R4, R0, UR40, R4 ;  /* 0x0000002800047c25 */ /* 0x000fc8000f8e0004 */
[----:B------:R-:W-:Y:S01]  /*11090*/  IMAD.IADD R5, R21, 0x1, R5 ;  /* 0x0000000115057824 */ /* 0x000fe200078e0205 */
[----:B-1----:R-:W-:-:S04]  /*110a0*/  LEA R2, P2, R4, R2, 0x2 ;  /* 0x0000000204027211 */ /* 0x002fc800078410ff */
[----:B------:R-:W-:-:S05]  /*110b0*/  LEA.HI.X R3, R4, R3, R5, 0x2, P2 ;  /* 0x0000000304037211 */ /* 0x000fca00010f1405 */
[----:B------:R1:W5:Y:S01]  /*110c0*/  LDG.E R2, desc[UR50][R2.64] ;  /* 0x0000003202027981 */ /* 0x000362000c1e1900 */
[----:B------:R-:W-:-:S04]  /*110d0*/  IMAD.MOV R4, RZ, RZ, -R15 ;  /* 0x000000ffff047224 */ /* 0x000fc800078e0a0f */
[----:B------:R-:W-:-:S07]  /*110e0*/  IMAD R14, R14, R4, R13 ;  /* 0x000000040e0e7224 */ /* 0x000fce00078e020d */
.L_x_785:
[----:B-1----:R-:W-:Y:S02]  /*110f0*/  LEA R3, R19, UR42, 0x3 ;  /* 0x0000002a13037c11 */ /* 0x002fe4000f8e18ff */
[----:B------:R-:W-:Y:S02]  /*11100*/  SHF.L.U32 R4, R18, 0x1f, RZ ;  /* 0x0000001f12047819 */ /* 0x000fe400000006ff */
[----:B------:R-:W-:Y:S02]  /*11110*/  ISETP.NE.AND P2, PT, R17, RZ, PT ;  /* 0x000000ff1100720c */ /* 0x000fe40003f45270 */
[----:B------:R-:W1:Y:S02]  /*11120*/  SYNCS.PHASECHK.TRANS64.TRYWAIT P3, [R3+URZ+0x2d840], R4 ;  /* 0x02d84004030075a7 */ /* 0x000e64000806017f */
[----:B-1----:R-:W-:Y:S09]  /*11130*/  @!P3 BRA `(.L_x_786) ;  /* 0x0000001000bcb947 */ /* 0x002ff20003800000 */
.L_x_820:
[----:B------:R-:W-:Y:S05]  /*11140*/  @P2 BRA `(.L_x_787) ;  /* 0x0000000000142947 */ /* 0x000fea0003800000 */
[----:B------:R-:W-:Y:S01]  /*11150*/  ISETP.NE.AND P3, PT, R23, RZ, PT ;  /* 0x000000ff1700720c */ /* 0x000fe20003f65270 */
[----:B-1----:R-:W-:-:S04]  /*11160*/  IMAD.MOV.U32 R4, RZ, RZ, 0x6000 ;  /* 0x00006000ff047424 */ /* 0x002fc800078e00ff */
[----:B------:R2:W-:Y:S08]  /*11170*/  SYNCS.ARRIVE.TRANS64 RZ, [R3+URZ+0x2d830], R4 ;  /* 0x02d8300403ff79a7 */ /* 0x0005f0000800003f */
[----:B------:R-:W-:Y:S05]  /*11180*/  @!P3 BRA `(.L_x_787) ;  /* 0x000000000004b947 */ /* 0x000fea0003800000 */
[----:B------:R-:W-:Y:S01]  /*11190*/  BPT.TRAP 0x1 ;  /* 0x000000040000795c */ /* 0x000fe20000300000 */
.L_x_787:
[----:B------:R-:W-:Y:S01]  /*111a0*/  R2UR UR9, R19 ;  /* 0x00000000130972ca */ /* 0x000fe200000e0000 */
[----:B------:R-:W-:Y:S01]  /*111b0*/  UIADD3 UR19, UR42, 0x2d800, URZ ;  /* 0x0002d8002a137890 */ /* 0x000fe2000fffe03f */
[----:B------:R-:W-:Y:S01]  /*111c0*/  R2UR UR11, R14 ;  /* 0x000000000e0b72ca */ /* 0x000fe200000e0000 */
[----:B------:R-:W-:Y:S01]  /*111d0*/  UIADD3 UR4, UP0, UR48, 0x370, URZ ;  /* 0x0000037030047890 */ /* 0x000fe2000ff1e03f */
[----:B------:R-:W-:Y:S01]  /*111e0*/  R2UR UR12, R6 ;  /* 0x00000000060c72ca */ /* 0x000fe200000e0000 */
[----:B------:R-:W-:Y:S01]  /*111f0*/  UMOV UR10, URZ ;  /* 0x0000003f000a7c82 */ /* 0x000fe20008000000 */
[----:B-----5:R-:W-:Y:S01]  /*11200*/  R2UR UR13, R2 ;  /* 0x00000000020d72ca */ /* 0x020fe200000e0000 */
[----:B------:R-:W-:Y:S01]  /*11210*/  UIADD3.X UR5, URZ, UR49, URZ, UP0, !UPT ;  /* 0x000000313f057290 */ /* 0x000fe200087fe43f */
[----:B------:R-:W-:Y:S01]  /*11220*/  SHF.L.U32 R12, R12, 0x1f, RZ ;  /* 0x0000001f0c0c7819 */ /* 0x000fe200000006ff */
[----:B------:R-:W-:Y:S01]  /*11230*/  UMOV UR6, 0x0 ;  /* 0x0000000000067882 */ /* 0x000fe20000000000 */
[----:B------:R-:W-:Y:S01]  /*11240*/  UMOV UR7, 0x14f00000 ;  /* 0x14f0000000077882 */ /* 0x000fe20000000000 */
[----:B------:R-:W-:Y:S01]  /*11250*/  UMOV UR17, 0x20 ;  /* 0x0000002000117882 */ /* 0x000fe20000000000 */
[----:B------:R-:W-:Y:S01]  /*11260*/  UMOV UR18, 0x40 ;  /* 0x0000004000127882 */ /* 0x000fe20000000000 */
[----:B------:R-:W-:Y:S01]  /*11270*/  UIMAD UR8, UR9, 0x6000, UR42 ;  /* 0x00006000090878a4 */ /* 0x000fe2000f8e022a */
[----:B-12---:R-:W-:Y:S01]  /*11280*/  LEA R3, R10, UR19, 0x3 ;  /* 0x000000130a037c11 */ /* 0x006fe2000f8e18ff */
[----:B------:R-:W-:-:S02]  /*11290*/  ULEA UR9, UR9, UR19, 0x3 ;  /* 0x0000001309097291 */ /* 0x000fc4000f8e183f */
[----:B------:R-:W-:Y:S02]  /*112a0*/  USHF.L.U32 UR11, UR11, 0x7, URZ ;  /* 0x000000070b0b7899 */ /* 0x000fe4000800063f */
[----:B------:R-:W-:Y:S02]  /*112b0*/  UIADD3 UR14, UR8, 0x15400, URZ ;  /* 0x00015400080e7890 */ /* 0x000fe4000fffe03f */
        /* <DEDUP_REMOVED lines=13> */
.L_x_821:
[----:B------:R-:W-:Y:S05]  /*11390*/  @P2 BRA `(.L_x_789) ;  /* 0x0000000000142947 */ /* 0x000fea0003800000 */
[----:B------:R-:W-:Y:S01]  /*113a0*/  ISETP.NE.AND P2, PT, R23, RZ, PT ;  /* 0x000000ff1700720c */ /* 0x000fe20003f45270 */
[----:B------:R-:W-:-:S04]  /*113b0*/  IMAD.MOV.U32 R4, RZ, RZ, 0x6000 ;  /* 0x00006000ff047424 */ /* 0x000fc800078e00ff */
[----:B------:R2:W-:Y:S08]  /*113c0*/  SYNCS.ARRIVE.TRANS64 RZ, [R3+URZ+0x50], R4 ;  /* 0x0000500403ff79a7 */ /* 0x0005f0000800003f */
[----:B------:R-:W-:Y:S05]  /*113d0*/  @!P2 BRA `(.L_x_789) ;  /* 0x000000000004a947 */ /* 0x000fea0003800000 */
[----:B------:R-:W-:Y:S01]  /*113e0*/  BPT.TRAP 0x1 ;  /* 0x000000040000795c */ /* 0x000fe20000300000 */
.L_x_789:
        /* <DEDUP_REMOVED lines=28> */
.L_x_784:
[----:B------:R-:W-:Y:S05]  /*115b0*/  BSYNC B1 ;  /* 0x0000000000017941 */ /* 0x000fea0003800000 */
.L_x_783:
[----:B------:R-:W-:Y:S01]  /*115c0*/  ISETP.GT.AND P2, PT, R13, UR43, PT ;  /* 0x0000002b0d007c0c */ /* 0x000fe2000bf44270 */
[----:B------:R-:W-:-:S12]  /*115d0*/  VIADD R11, R11, 0xfffffffe ;  /* 0xfffffffe0b0b7836 */ /* 0x000fd80000000000 */
[----:B------:R-:W-:Y:S05]  /*115e0*/  @P2 BRA `(.L_x_790) ;  /* 0xfffffff000a82947 */ /* 0x000fea000383ffff */
.L_x_775:
[----:B------:R-:W-:Y:S05]  /*115f0*/  BSYNC B0 ;  /* 0x0000000000007941 */ /* 0x000fea0003800000 */
.L_x_766:
[----:B------:R-:W-:Y:S04]  /*11600*/  BSSY B0, `(.L_x_791) ;  /* 0x000000e000007945 */ /* 0x000fe80003800000 */
[----:B------:R-:W-:Y:S05]  /*11610*/  @P1 BRA `(.L_x_792) ;  /* 0x0000000000301947 */ /* 0x000fea0003800000 */
[----:B------:R-:W3:Y:S01]  /*11620*/  S2R R11, SR_LANEID ;  /* 0x00000000000b7919 */ /* 0x000ee20000000000 */
[----:B------:R-:W-:Y:S01]  /*11630*/  VOTEU.ANY UR4, UPT, PT ;  /* 0x0000000000047886 */ /* 0x000fe200038e0100 */
[----:B-12---:R-:W1:Y:S01]  /*11640*/  LDC.64 R2, c[0x0][0xdf0] ;  /* 0x00037c00ff027b82 */ /* 0x006e620000000a00 */
[----:B------:R-:W3:Y:S08]  /*11650*/  FLO.U32 R0, UR4 ;  /* 0x0000000400007d00 */ /* 0x000ef000080e0000 */
[----:B------:R-:W1:Y:S01]  /*11660*/  POPC R5, UR4 ;  /* 0x0000000400057d09 */ /* 0x000e620008000000 */
[----:B---3--:R-:W-:-:S13]  /*11670*/  ISETP.EQ.U32.AND P0, PT, R0, R11, PT ;  /* 0x0000000b0000720c */ /* 0x008fda0003f02070 */
[----:B-1----:R-:W2:Y:S01]  /*11680*/  @P0 ATOMG.E.ADD.STRONG.GPU PT, R3, desc[UR50][R2.64], R5 ;  /* 0x00000005020309a8 */ /* 0x002ea200081ee1f2 */
[----:B------:R-:W1:Y:S02]  /*11690*/  S2R R4, SR_LTMASK ;  /* 0x0000000000047919 */ /* 0x000e640000003900 */
[----:B-1----:R-:W-:-:S04]  /*116a0*/  LOP3.LUT R4, R4, UR4, RZ, 0xc0, !PT ;  /* 0x0000000404047c12 */ /* 0x002fc8000f8ec0ff */
[----:B------:R-:W1:Y:S01]  /*116b0*/  POPC R11, R4 ;  /* 0x00000004000b7309 */ /* 0x000e620000000000 */
[----:B--2---:R-:W1:Y:S02]  /*116c0*/  SHFL.IDX PT, R0, R3, R0, 0x1f ;  /* 0x00001f0003007589 */ /* 0x004e6400000e0000 */
[----:B-1----:R-:W-:-:S07]  /*116d0*/  IADD3 R22, R0, UR45, R11 ;  /* 0x0000002d00167c10 */ /* 0x002fce000fffe00b */
.L_x_792:
[----:B------:R-:W-:Y:S05]  /*116e0*/  BSYNC B0 ;  /* 0x0000000000007941 */ /* 0x000fea0003800000 */
.L_x_791:
[----:B------:R-:W-:Y:S04]  /*116f0*/  BSSY B0, `(.L_x_793) ;  /* 0x0000028000007945 */ /* 0x000fe80003800000 */
[----:B------:R-:W-:Y:S05]  /*11700*/  @!P6 BRA `(.L_x_794) ;  /* 0x000000000098e947 */ /* 0x000fea0003800000 */
[----:B-12---:R-:W-:Y:S02]  /*11710*/  LEA R3, R19, UR42, 0x3 ;  /* 0x0000002a13037c11 */ /* 0x006fe4000f8e18ff */
[----:B------:R-:W-:Y:S02]  /*11720*/  SHF.L.U32 R0, R18, 0x1f, RZ ;  /* 0x0000001f12007819 */ /* 0x000fe400000006ff */
[----:B------:R-:W-:Y:S02]  /*11730*/  ISETP.NE.AND P1, PT, R17, RZ, PT ;  /* 0x000000ff1100720c */ /* 0x000fe40003f25270 */
[----:B------:R-:W1:Y:S02]  /*11740*/  SYNCS.PHASECHK.TRANS64.TRYWAIT P0, [R3+URZ+0x2d860], R0 ;  /* 0x02d86000030075a7 */ /* 0x000e64000800017f */
[----:B-1----:R-:W-:Y:S09]  /*11750*/  @!P0 BRA `(.L_x_795) ;  /* 0x0000000c005c8947 */ /* 0x002ff20003800000 */
.L_x_822:
[----:B------:R-:W-:Y:S05]  /*11760*/  @P1 BRA `(.L_x_796) ;  /* 0x0000000000141947 */ /* 0x000fea0003800000 */
[----:B------:R-:W-:Y:S01]  /*11770*/  ISETP.NE.AND P0, PT, R23, RZ, PT ;  /* 0x000000ff1700720c */ /* 0x000fe20003f05270 */
[----:B-1----:R-:W-:-:S04]  /*11780*/  IMAD.MOV.U32 R0, RZ, RZ, 0x6000 ;  /* 0x00006000ff007424 */ /* 0x002fc800078e00ff */
[----:B------:R2:W-:Y:S08]  /*11790*/  SYNCS.ARRIVE.TRANS64 RZ, [R3+URZ+0x2d850], R0 ;  /* 0x02d8500003ff79a7 */ /* 0x0005f0000800003f */
[----:B------:R-:W-:Y:S05]  /*117a0*/  @!P0 BRA `(.L_x_796) ;  /* 0x0000000000048947 */ /* 0x000fea0003800000 */
[----:B------:R-:W-:Y:S01]  /*117b0*/  BPT.TRAP 0x1 ;  /* 0x000000040000795c */ /* 0x000fe20000300000 */
.L_x_796:
        /* <DEDUP_REMOVED lines=27> */
.L_x_794:
[----:B------:R-:W-:Y:S05]  /*11970*/  BSYNC B0 ;  /* 0x0000000000007941 */ /* 0x000fea0003800000 */
.L_x_793:
[----:B------:R-:W-:Y:S02]  /*11980*/  VIADD R19, R19, 0x1 ;  /* 0x0000000113137836 */ /* 0x000fe40000000000 */
[----:B--2---:R-:W-:-:S03]  /*11990*/  IMAD.MOV.U32 R13, RZ, RZ, R22 ;  /* 0x000000ffff0d7224 */ /* 0x004fc600078e0016 */
[----:B------:R-:W-:-:S04]  /*119a0*/  ISETP.NE.AND P0, PT, R19, 0x2, PT ;  /* 0x000000021300780c */ /* 0x000fc80003f05270 */
[----:B-1----:R-:W-:Y:S02]  /*119b0*/  SEL R3, RZ, 0x1, P0 ;  /* 0x00000001ff037807 */ /* 0x002fe40000000000 */
[----:B------:R-:W-:Y:S02]  /*119c0*/  SEL R19, R19, RZ, P0 ;  /* 0x000000ff13137207 */ /* 0x000fe40000000000 */
[----:B------:R-:W-:-:S07]  /*119d0*/  LOP3.LUT R18, R18, R3, RZ, 0x3c, !PT ;  /* 0x0000000312127212 */ /* 0x000fce00078e3cff */
.L_x_755:
[----:B------:R-:W-:Y:S05]  /*119e0*/  BSYNC B6 ;  /* 0x0000000000067941 */ /* 0x000fea0003800000 */
.L_x_753:
[----:B------:R-:W-:-:S03]  /*119f0*/  UMOV UR4, 0xffffffff ;  /* 0xffffffff00047882 */ /* 0x000fc60000000000 */
[----:B------:R-:W-:Y:S05]  /*11a00*/  BRA.DIV UR4, `(.L_x_797) ;  /* 0x0000000a04c47947 */ /* 0x000fea000b800000 */
[----:B------:R1:W2:Y:S02]  /*11a10*/  SHFL.IDX PT, R14, R13, RZ, 0x1f ;  /* 0x00001fff0d0e7589 */ /* 0x0002a400000e0000 */
.L_x_825:
[----:B------:R-:W-:Y:S01]  /*11a20*/  ISETP.NE.AND P0, PT, R23, RZ, PT ;  /* 0x000000ff1700720c */ /* 0x000fe20003f05270 */
[----:B------:R-:W-:Y:S05]  /*11a30*/  WARPSYNC.ALL ;  /* 0x0000000000007948 */ /* 0x000fea0003800000 */
[----:B------:R-:W-:Y:S01]  /*11a40*/  BAR.SYNC.DEFER_BLOCKING 0x4, 0x1a0 ;  /* 0x0106800000007b1d */ /* 0x000fe20000010000 */
[----:B--2---:R-:W-:-:S05]  /*11a50*/  IMAD.MOV.U32 R22, RZ, RZ, R14 ;  /* 0x000000ffff167224 */ /* 0x004fca00078e000e */
[----:B------:R-:W-:Y:S01]  /*11a60*/  ULDC UR4, c[0x0][0xda8] ;  /* 0x00036a0000047ab9 */ /* 0x000fe20000000800 */
[----:B------:R-:W-:Y:S01]  /*11a70*/  @!P0 MOV R0, 0x400 ;  /* 0x0000040000008802 */ /* 0x000fe20000000f00 */
[----:B------:R-:W2:Y:S03]  /*11a80*/  @!P0 S2R R3, SR_CgaCtaId ;  /* 0x0000000000038919 */ /* 0x000ea60000008800 */
[----:B--2---:R-:W-:-:S05]  /*11a90*/  @!P0 LEA R0, R3, R0, 0x18 ;  /* 0x0000000003008211 */ /* 0x004fca00078ec0ff */
[----:B------:R2:W-:Y:S01]  /*11aa0*/  @!P0 STS [R0+0x2d8d0], R13 ;  /* 0x02d8d00d00008388 */ /* 0x0005e20000000800 */
[----:B------:R-:W-:Y:S06]  /*11ab0*/  BAR.ARV 0x5, 0x1a0 ;  /* 0x0146800000007b1d */ /* 0x000fec0000002000 */
[----:B------:R-:W-:-:S13]  /*11ac0*/  ISETP.GE.AND P0, PT, R22, UR4, PT ;  /* 0x0000000416007c0c */ /* 0x000fda000bf06270 */
[----:B--2---:R-:W-:Y:S05]  /*11ad0*/  @!P0 BRA `(.L_x_798) ;  /* 0xffffffd000448947 */ /* 0x004fea000383ffff */
.L_x_744:
[----:B------:R-:W2:Y:S01]  /*11ae0*/  S2R R3, SR_CgaCtaId ;  /* 0x0000000000037919 */ /* 0x000ea20000008800 */
[----:B------:R-:W-:Y:S01]  /*11af0*/  UIADD3 UR47, UR47, 0x1, URZ ;  /* 0x000000012f2f7890 */ /* 0x000fe2000fffe03f */
[----:B------:R-:W-:-:S03]  /*11b00*/  MOV R0, 0x400 ;  /* 0x0000040000007802 */ /* 0x000fc60000000f00 */
[----:B------:R-:W-:-:S04]  /*11b10*/  ULEA.HI UR4, UR47, UR47, URZ, 0x1 ;  /* 0x0000002f2f047291 */ /* 0x000fc8000f8f083f */
[----:B------:R-:W-:-:S04]  /*11b20*/  ULOP3.LUT UR4, UR4, 0xfffffffe, URZ, 0xc0, !UPT ;  /* 0xfffffffe04047892 */ /* 0x000fc8000f8ec03f */
[----:B------:R-:W-:-:S06]  /*11b30*/  UIADD3 UR4, UR47, -UR4, URZ ;  /* 0x800000042f047290 */ /* 0x000fcc000fffe03f */
[----:B------:R-:W-:Y:S01]  /*11b40*/  IMAD.U32 R2, RZ, RZ, UR4 ;  /* 0x00000004ff027e24 */ /* 0x000fe2000f8e00ff */
[----:B--2---:R-:W-:-:S04]  /*11b50*/  LEA R9, R3, R0, 0x18 ;  /* 0x0000000003097211 */ /* 0x004fc800078ec0ff */
[----:B------:R-:W-:-:S04]  /*11b60*/  SHF.L.U32 R0, R2, 0x1f, RZ ;  /* 0x0000001f02007819 */ /* 0x000fc800000006ff */
[----:B------:R-:W2:Y:S02]  /*11b70*/  SYNCS.PHASECHK.TRANS64.TRYWAIT P0, [R9+URZ+0x2d820], R0 ;  /* 0x02d82000090075a7 */ /* 0x000ea4000800017f */
[----:B--2---:R-:W-:Y:S05]  /*11b80*/  @!P0 BRA `(.L_x_799) ;  /* 0x0000000800888947 */ /* 0x004fea0003800000 */
.L_x_826:
[----:B------:R-:W3:Y:S02]  /*11b90*/  SHFL.IDX PT, R16, R16, RZ, 0x1f ;  /* 0x00001fff10107589 */ /* 0x000ee400000e0000 */
[----:B---3--:R-:W-:-:S13]  /*11ba0*/  ISETP.NE.AND P0, PT, R16, RZ, PT ;  /* 0x000000ff1000720c */ /* 0x008fda0003f05270 */
[----:B------:R-:W-:Y:S05]  /*11bb0*/  @P0 EXIT ;  /* 0x000000000000094d */ /* 0x000fea0003800000 */
[----:B------:R-:W-:Y:S01]  /*11bc0*/  ELECT P0, URZ, PT ;  /* 0x00000000003f782f */ /* 0x000fe20003800000 */
[----:B------:R-:W-:-:S12]  /*11bd0*/  BSSY B0, `(.L_x_800) ;  /* 0x0000020000007945 */ /* 0x000fd80003800000 */
[----:B------:R-:W-:Y:S05]  /*11be0*/  @!P0 BRA `(.L_x_801) ;  /* 0x0000000000788947 */ /* 0x000fea0003800000 */
[----:B------:R-:W-:-:S06]  /*11bf0*/  ULOP3.LUT UR4, UR46, 0x2, URZ, 0xfc, !UPT ;  /* 0x000000022e047892 */ /* 0x000fcc000f8efc3f */
[----:B--2---:R-:W-:-:S05]  /*11c00*/  IMAD.U32 R0, RZ, RZ, UR4 ;  /* 0x00000004ff007e24 */ /* 0x004fca000f8e00ff */
[----:B------:R-:W-:-:S13]  /*11c10*/  ISETP.NE.AND P2, PT, R0, 0x3, PT ;  /* 0x000000030000780c */ /* 0x000fda0003f45270 */
[----:B------:R-:W-:Y:S05]  /*11c20*/  @!P2 BRA `(.L_x_802) ;  /* 0x000000000004a947 */ /* 0x000fea0003800000 */
[----:B------:R-:W-:Y:S01]  /*11c30*/  BPT.TRAP 0x1 ;  /* 0x000000040000795c */ /* 0x000fe20000300000 */
.L_x_802:
        /* <DEDUP_REMOVED lines=12> */
.L_x_827:
[----:B------:R-:W3:Y:S02]  /*11d00*/  SYNCS.PHASECHK.TRANS64.TRYWAIT P0, [R3+URZ], R2 ;  /* 0x00000002030075a7 */ /* 0x000ee4000800017f */
[----:B---3--:R-:W-:Y:S05]  /*11d10*/  @!P0 BRA `(.L_x_804) ;  /* 0x00000008004c8947 */ /* 0x008fea0003800000 */
.L_x_828:
[----:B------:R-:W-:Y:S05]  /*11d20*/  @!P2 BRA `(.L_x_805) ;  /* 0x000000000004a947 */ /* 0x000fea0003800000 */
[----:B------:R-:W-:Y:S01]  /*11d30*/  BPT.TRAP 0x1 ;  /* 0x000000040000795c */ /* 0x000fe20000300000 */
.L_x_805:
[----:B------:R-:W-:-:S04]  /*11d40*/  VIADD R0, R9, 0x2d860 ;  /* 0x0002d86009007836 */ /* 0x000fc80000000000 */
[----:B------:R-:W-:-:S04]  /*11d50*/  IMAD R19, R19, 0x8, R0 ;  /* 0x0000000813137824 */ /* 0x000fc800078e0200 */
[----:B------:R-:W4:Y:S02]  /*11d60*/  SYNCS.PHASECHK.TRANS64.TRYWAIT P0, [R19+URZ], R4 ;  /* 0x00000004130075a7 */ /* 0x000f24000800017f */
[----:B----4-:R-:W-:Y:S05]  /*11d70*/  @!P0 BRA `(.L_x_806) ;  /* 0x0000000800488947 */ /* 0x010fea0003800000 */
.L_x_829:
[----:B------:R-:W-:-:S07]  /*11d80*/  IMAD R7, R7, 0x8, R0 ;  /* 0x0000000807077824 */ /* 0x000fce00078e0200 */
.L_x_807:
[----:B------:R1:W1:Y:S02]  /*11d90*/  SYNCS.PHASECHK.TRANS64.TRYWAIT P0, [R7+URZ], R2 ;  /* 0x00000002070075a7 */ /* 0x000264000800017f */
[----:B-1----:R-:W-:Y:S05]  /*11da0*/  @!P0 NANOSLEEP.SYNCS 0x989680 ;  /* 0x009896800000895d */ /* 0x002fea0003900000 */
[----:B------:R-:W1:Y:S02]  /*11db0*/  @!P0 SYNCS.PHASECHK.TRANS64 P0, [R7+URZ], R2 ;  /* 0x00000002070085a7 */ /* 0x000e64000800007f */
[----:B-1----:R-:W-:Y:S05]  /*11dc0*/  @!P0 BRA `(.L_x_807) ;  /* 0xfffffffc00f08947 */ /* 0x002fea000383ffff */
.L_x_801:
[----:B------:R-:W-:Y:S05]  /*11dd0*/  BSYNC B0 ;  /* 0x0000000000007941 */ /* 0x000fea0003800000 */
.L_x_800:
[----:B------:R-:W-:Y:S05]  /*11de0*/  EXIT ;  /* 0x000000000000794d */ /* 0x000fea0003800000 */
.L_x_665:
[----:B-1----:R-:W-:-:S04]  /*11df0*/  IMAD.U32 R3, RZ, RZ, UR39 ;  /* 0x00000027ff037e24 */ /* 0x002fc8000f8e00ff */
[----:B------:R1:W2:Y:S03]  /*11e00*/  SYNCS.PHASECHK.TRANS64.TRYWAIT P1, [R3+URZ+0x2d800], R0 ;  /* 0x02d80000030075a7 */ /* 0x0002a6000802017f */
[----:B--2---:R-:W-:Y:S05]  /*11e10*/  @!P1 NANOSLEEP.SYNCS 0x989680 ;  /* 0x009896800000995d */ /* 0x004fea0003900000 */
[----:B------:R-:W2:Y:S02]  /*11e20*/  @!P1 SYNCS.PHASECHK.TRANS64 P1, [R3+URZ+0x2d800], R0 ;  /* 0x02d80000030095a7 */ /* 0x000ea4000802007f */
[----:B--2---:R-:W-:Y:S05]  /*11e30*/  @!P1 BRA `(.L_x_665) ;  /* 0xfffffffc00ec9947 */ /* 0x004fea000383ffff */
[----:B------:R-:W-:Y:S05]  /*11e40*/  BRA `(.L_x_808) ;  /* 0xfffffefc00147947 */ /* 0x000fea000383ffff */
.L_x_669:
[----:B--2---:R2:W3:Y:S02]  /*11e50*/  SYNCS.PHASECHK.TRANS64.TRYWAIT P2, [R7+URZ+0x2d830], R0 ;  /* 0x02d83000070075a7 */ /* 0x0044e4000804017f */
[----:B---3--:R-:W-:Y:S05]  /*11e60*/  @!P2 NANOSLEEP.SYNCS 0x989680 ;  /* 0x009896800000a95d */ /* 0x008fea0003900000 */
[----:B------:R-:W3:Y:S02]  /*11e70*/  @!P2 SYNCS.PHASECHK.TRANS64 P2, [R7+URZ+0x2d830], R0 ;  /* 0x02d830000700a5a7 */ /* 0x000ee4000804007f */
[----:B---3--:R-:W-:Y:S05]  /*11e80*/  @!P2 BRA `(.L_x_669) ;  /* 0xfffffffc00f0a947 */ /* 0x008fea000383ffff */
[----:B------:R-:W-:Y:S05]  /*11e90*/  BRA `(.L_x_668) ;  /* 0xfffffefc00347947 */ /* 0x000fea000383ffff */
.L_x_685:
[----:B---3--:R-:W-:-:S04]  /*11ea0*/  IMAD.U32 R11, RZ, RZ, UR6 ;  /* 0x00000006ff0b7e24 */ /* 0x008fc8000f8e00ff */
[----:B------:R3:W4:Y:S03]  /*11eb0*/  SYNCS.PHASECHK.TRANS64.TRYWAIT P2, [R11+URZ+0x2d830], R10 ;  /* 0x02d8300a0b0075a7 */ /* 0x000726000804017f */
[----:B----4-:R-:W-:Y:S05]  /*11ec0*/  @!P2 NANOSLEEP.SYNCS 0x989680 ;  /* 0x009896800000a95d */ /* 0x010fea0003900000 */
[----:B------:R-:W4:Y:S02]  /*11ed0*/  @!P2 SYNCS.PHASECHK.TRANS64 P2, [R11+URZ+0x2d830], R10 ;  /* 0x02d8300a0b00a5a7 */ /* 0x000f24000804007f */
[----:B----4-:R-:W-:Y:S05]  /*11ee0*/  @!P2 BRA `(.L_x_685) ;  /* 0xfffffffc00eca947 */ /* 0x010fea000383ffff */
[----:B------:R-:W-:Y:S05]  /*11ef0*/  BRA `(.L_x_682) ;  /* 0xffffff2c00f07947 */ /* 0x000fea000383ffff */
.L_x_689:
[----:B--2---:R-:W-:-:S04]  /*11f00*/  IMAD.U32 R11, RZ, RZ, UR6 ;  /* 0x00000006ff0b7e24 */ /* 0x004fc8000f8e00ff */
[----:B------:R2:W3:Y:S03]  /*11f10*/  SYNCS.PHASECHK.TRANS64.TRYWAIT P2, [R11+URZ+0x2d850], R10 ;  /* 0x02d8500a0b0075a7 */ /* 0x0004e6000804017f */
[----:B---3--:R-:W-:Y:S05]  /*11f20*/  @!P2 NANOSLEEP.SYNCS 0x989680 ;  /* 0x009896800000a95d */ /* 0x008fea0003900000 */
[----:B------:R-:W3:Y:S02]  /*11f30*/  @!P2 SYNCS.PHASECHK.TRANS64 P2, [R11+URZ+0x2d850], R10 ;  /* 0x02d8500a0b00a5a7 */ /* 0x000ee4000804007f */
[----:B---3--:R-:W-:Y:S05]  /*11f40*/  @!P2 BRA `(.L_x_689) ;  /* 0xfffffffc00eca947 */ /* 0x008fea000383ffff */
[----:B------:R-:W-:Y:S05]  /*11f50*/  BRA `(.L_x_686) ;  /* 0xffffff3000887947 */ /* 0x000fea000383ffff */
.L_x_706:
[----:B--2---:R-:W-:-:S04]  /*11f60*/  IMAD.U32 R12, RZ, RZ, UR6 ;  /* 0x00000006ff0c7e24 */ /* 0x004fc8000f8e00ff */
[----:B------:R2:W3:Y:S03]  /*11f70*/  SYNCS.PHASECHK.TRANS64.TRYWAIT P2, [R12+URZ+0x2d830], R7 ;  /* 0x02d830070c0075a7 */ /* 0x0004e6000804017f */
[----:B---3--:R-:W-:Y:S05]  /*11f80*/  @!P2 NANOSLEEP.SYNCS 0x989680 ;  /* 0x009896800000a95d */ /* 0x008fea0003900000 */
[----:B------:R-:W3:Y:S02]  /*11f90*/  @!P2 SYNCS.PHASECHK.TRANS64 P2, [R12+URZ+0x2d830], R7 ;  /* 0x02d830070c00a5a7 */ /* 0x000ee4000804007f */
[----:B---3--:R-:W-:Y:S05]  /*11fa0*/  @!P2 BRA `(.L_x_706) ;  /* 0xfffffffc00eca947 */ /* 0x008fea000383ffff */
[----:B------:R-:W-:Y:S05]  /*11fb0*/  BRA `(.L_x_703) ;  /* 0xffffff6000707947 */ /* 0x000fea000383ffff */
.L_x_710:
[----:B--2---:R-:W-:-:S04]  /*11fc0*/  IMAD.U32 R12, RZ, RZ, UR6 ;  /* 0x00000006ff0c7e24 */ /* 0x004fc8000f8e00ff */
[----:B------:R2:W3:Y:S03]  /*11fd0*/  SYNCS.PHASECHK.TRANS64.TRYWAIT P2, [R12+URZ+0x2d850], R7 ;  /* 0x02d850070c0075a7 */ /* 0x0004e6000804017f */
[----:B---3--:R-:W-:Y:S05]  /*11fe0*/  @!P2 NANOSLEEP.SYNCS 0x989680 ;  /* 0x009896800000a95d */ /* 0x008fea0003900000 */
[----:B------:R-:W3:Y:S02]  /*11ff0*/  @!P2 SYNCS.PHASECHK.TRANS64 P2, [R12+URZ+0x2d850], R7 ;  /* 0x02d850070c00a5a7 */ /* 0x000ee4000804007f */
[----:B---3--:R-:W-:Y:S05]  /*12000*/  @!P2 BRA `(.L_x_710) ;  /* 0xfffffffc00eca947 */ /* 0x008fea000383ffff */
[----:B------:R-:W-:Y:S05]  /*12010*/  BRA `(.L_x_707) ;  /* 0xffffff6400087947 */ /* 0x000fea000383ffff */
.L_x_716:
[----:B--2---:R-:W-:-:S04]  /*12020*/  IMAD.U32 R14, RZ, RZ, UR6 ;  /* 0x00000006ff0e7e24 */ /* 0x004fc8000f8e00ff */
[----:B------:R2:W3:Y:S03]  /*12030*/  SYNCS.PHASECHK.TRANS64.TRYWAIT P2, [R14+URZ+0x2d830], R7 ;  /* 0x02d830070e0075a7 */ /* 0x0004e6000804017f */
[----:B---3--:R-:W-:Y:S05]  /*12040*/  @!P2 NANOSLEEP.SYNCS 0x989680 ;  /* 0x009896800000a95d */ /* 0x008fea0003900000 */
[----:B------:R-:W3:Y:S02]  /*12050*/  @!P2 SYNCS.PHASECHK.TRANS64 P2, [R14+URZ+0x2d830], R7 ;  /* 0x02d830070e00a5a7 */ /* 0x000ee4000804007f */
[----:B---3--:R-:W-:Y:S05]  /*12060*/  @!P2 BRA `(.L_x_716) ;  /* 0xfffffffc00eca947 */ /* 0x008fea000383ffff */
[----:B------:R-:W-:Y:S05]  /*12070*/  BRA `(.L_x_713) ;  /* 0xffffff8000707947 */ /* 0x000fea000383ffff */
.L_x_720:
[----:B--2---:R-:W-:-:S04]  /*12080*/  IMAD.U32 R14, RZ, RZ, UR6 ;  /* 0x00000006ff0e7e24 */ /* 0x004fc8000f8e00ff */
[----:B------:R2:W3:Y:S03]  /*12090*/  SYNCS.PHASECHK.TRANS64.TRYWAIT P2, [R14+URZ+0x2d850], R7 ;  /* 0x02d850070e0075a7 */ /* 0x0004e6000804017f */
[----:B---3--:R-:W-:Y:S05]  /*120a0*/  @!P2 NANOSLEEP.SYNCS 0x989680 ;  /* 0x009896800000a95d */ /* 0x008fea0003900000 */
[----:B------:R-:W3:Y:S02]  /*120b0*/  @!P2 SYNCS.PHASECHK.TRANS64 P2, [R14+URZ+0x2d850], R7 ;  /* 0x02d850070e00a5a7 */ /* 0x000ee4000804007f */
[----:B---3--:R-:W-:Y:S05]  /*120c0*/  @!P2 BRA `(.L_x_720) ;  /* 0xfffffffc00eca947 */ /* 0x008fea000383ffff */
[----:B------:R-:W-:Y:S05]  /*120d0*/  BRA `(.L_x_717) ;  /* 0xffffff8400087947 */ /* 0x000fea000383ffff */
.L_x_733:
[----:B------:R-:W-:-:S04]  /*120e0*/  IMAD.U32 R3, RZ, RZ, UR9 ;  /* 0x00000009ff037e24 */ /* 0x000fc8000f8e00ff */
[----:B------:R1:W1:Y:S03]  /*120f0*/  SYNCS.PHASECHK.TRANS64.TRYWAIT P0, [R3+URZ+0x2d850], R0 ;  /* 0x02d85000030075a7 */ /* 0x000266000800017f */
[----:B-1----:R-:W-:Y:S05]  /*12100*/  @!P0 NANOSLEEP.SYNCS 0x989680 ;  /* 0x009896800000895d */ /* 0x002fea0003900000 */
[----:B------:R-:W1:Y:S02]  /*12110*/  @!P0 SYNCS.PHASECHK.TRANS64 P0, [R3+URZ+0x2d850], R0 ;  /* 0x02d85000030085a7 */ /* 0x000e64000800007f */
[----:B-1----:R-:W-:Y:S05]  /*12120*/  @!P0 BRA `(.L_x_733) ;  /* 0xfffffffc00ec8947 */ /* 0x002fea000383ffff */
[----:B------:R-:W-:Y:S05]  /*12130*/  BRA `(.L_x_732) ;  /* 0xffffffb000247947 */ /* 0x000fea000383ffff */
.L_x_759:
[----:B------:R-:W-:Y:S02]  /*12140*/  IMAD.MOV.U32 R13, RZ, RZ, R16 ;  /* 0x000000ffff0d7224 */ /* 0x000fe400078e0010 */
[----:B------:R-:W-:Y:S02]  /*12150*/  IMAD.MOV.U32 R12, RZ, RZ, RZ ;  /* 0x000000ffff0c7224 */ /* 0x000fe400078e00ff */
[----:B------:R-:W-:Y:S02]  /*12160*/  IMAD.MOV.U32 R11, RZ, RZ, 0x1f ;  /* 0x0000001fff0b7424 */ /* 0x000fe400078e00ff */
[----:B------:R-:W-:-:S07]  /*12170*/  IMAD.MOV.U32 R15, RZ, RZ, -0x1 ;  /* 0xffffffffff0f7424 */ /* 0x000fce00078e00ff */
[----:B------:R-:W-:Y:S05]  /*12180*/  WARPSYNC.COLLECTIVE R15, `(.L_x_809) ;  /* 0x000000000f087348 */ /* 0x000fea0003c00000 */
[----:B------:R1:W2:Y:S02]  /*12190*/  SHFL.IDX P6, R14, R13, R12, R11 ;  /* 0x0000000c0d0e7389 */ /* 0x0002a400000c000b */
[----:B-12---:R-:W-:Y:S01]  /*121a0*/  ENDCOLLECTIVE ;  /* 0x000000000000791b */ /* 0x006fe20003800000 */
.L_x_809:
[----:B------:R-:W-:Y:S05]  /*121b0*/  BRA `(.L_x_810) ;  /* 0xffffffd800207947 */ /* 0x000fea000383ffff */
.L_x_760:
[----:B------:R-:W-:Y:S01]  /*121c0*/  BSSY B0, `(.L_x_811) ;  /* 0x0000006000007945 */ /* 0x000fe20003800000 */
[----:B------:R-:W-:-:S07]  /*121d0*/  IMAD.MOV.U32 R15, RZ, RZ, -0x1 ;  /* 0xffffffffff0f7424 */ /* 0x000fce00078e00ff */
[----:B------:R-:W-:Y:S05]  /*121e0*/  WARPSYNC.COLLECTIVE R15, `(.L_x_812) ;  /* 0x000000000f0c7348 */ /* 0x000fea0003c00000 */
[----:B------:R-:W-:Y:S02]  /*121f0*/  ELECT P6, UR62, PT ;  /* 0x00000000003e782f */ /* 0x000fe400038c0000 */
[----:B------:R-:W-:Y:S01]  /*12200*/  MOV R14, UR62 ;  /* 0x0000003e000e7c02 */ /* 0x000fe20008000f00 */
[----:B------:R-:W-:Y:S10]  /*12210*/  ENDCOLLECTIVE ;  /* 0x000000000000791b */ /* 0x000ff40003800000 */
.L_x_812:
[----:B------:R-:W-:Y:S05]  /*12220*/  BSYNC B0 ;  /* 0x0000000000007941 */ /* 0x000fea0003800000 */
.L_x_811:
[----:B------:R-:W-:Y:S05]  /*12230*/  BRA `(.L_x_813) ;  /* 0xffffffd800107947 */ /* 0x000fea000383ffff */
.L_x_763:
[----:B--2---:R2:W3:Y:S02]  /*12240*/  SYNCS.PHASECHK.TRANS64.TRYWAIT P2, [R13+URZ+0x2d840], R12 ;  /* 0x02d8400c0d0075a7 */ /* 0x0044e4000804017f */
[----:B---3--:R-:W-:Y:S05]  /*12250*/  @!P2 NANOSLEEP.SYNCS 0x989680 ;  /* 0x009896800000a95d */ /* 0x008fea0003900000 */
[----:B------:R-:W3:Y:S02]  /*12260*/  @!P2 SYNCS.PHASECHK.TRANS64 P2, [R13+URZ+0x2d840], R12 ;  /* 0x02d8400c0d00a5a7 */ /* 0x000ee4000804007f */
[----:B---3--:R-:W-:Y:S05]  /*12270*/  @!P2 BRA `(.L_x_763) ;  /* 0xfffffffc00f0a947 */ /* 0x008fea000383ffff */
[----:B------:R-:W-:Y:S05]  /*12280*/  BRA `(.L_x_814) ;  /* 0xffffffd800647947 */ /* 0x000fea000383ffff */
.L_x_765:
[----:B-1----:R-:W-:-:S04]  /*12290*/  IMAD.U32 R5, RZ, RZ, UR42 ;  /* 0x0000002aff057e24 */ /* 0x002fc8000f8e00ff */
[----:B------:R1:W3:Y:S03]  /*122a0*/  SYNCS.PHASECHK.TRANS64.TRYWAIT P2, [R5+URZ+0x2d820], R4 ;  /* 0x02d82004050075a7 */ /* 0x0002e6000804017f */
[----:B---3--:R-:W-:Y:S05]  /*122b0*/  @!P2 NANOSLEEP.SYNCS 0x989680 ;  /* 0x009896800000a95d */ /* 0x008fea0003900000 */
[----:B------:R-:W3:Y:S02]  /*122c0*/  @!P2 SYNCS.PHASECHK.TRANS64 P2, [R5+URZ+0x2d820], R4 ;  /* 0x02d820040500a5a7 */ /* 0x000ee4000804007f */
[----:B---3--:R-:W-:Y:S05]  /*122d0*/  @!P2 BRA `(.L_x_765) ;  /* 0xfffffffc00eca947 */ /* 0x008fea000383ffff */
[----:B------:R-:W-:Y:S05]  /*122e0*/  BRA `(.L_x_815) ;  /* 0xffffffdc00687947 */ /* 0x000fea000383ffff */
.L_x_771:
[----:B-1----:R1:W2:Y:S02]  /*122f0*/  SYNCS.PHASECHK.TRANS64.TRYWAIT P3, [R3+URZ+0x2d840], R2 ;  /* 0x02d84002030075a7 */ /* 0x0022a4000806017f */
[----:B--2---:R-:W-:Y:S05]  /*12300*/  @!P3 NANOSLEEP.SYNCS 0x989680 ;  /* 0x009896800000b95d */ /* 0x004fea0003900000 */
[----:B------:R-:W2:Y:S02]  /*12310*/  @!P3 SYNCS.PHASECHK.TRANS64 P3, [R3+URZ+0x2d840], R2 ;  /* 0x02d840020300b5a7 */ /* 0x000ea4000806007f */
[----:B--2---:R-:W-:Y:S05]  /*12320*/  @!P3 BRA `(.L_x_771) ;  /* 0xfffffffc00f0b947 */ /* 0x004fea000383ffff */
[----:B------:R-:W-:Y:S05]  /*12330*/  BRA `(.L_x_816) ;  /* 0xffffffe000087947 */ /* 0x000fea000383ffff */
.L_x_773:
[----:B-1----:R1:W2:Y:S02]  /*12340*/  SYNCS.PHASECHK.TRANS64.TRYWAIT P3, [R2+URZ+0x60], R3 ;  /* 0x00006003020075a7 */ /* 0x0022a4000806017f */
[----:B--2---:R-:W-:Y:S05]  /*12350*/  @!P3 NANOSLEEP.SYNCS 0x989680 ;  /* 0x009896800000b95d */ /* 0x004fea0003900000 */
[----:B------:R-:W2:Y:S02]  /*12360*/  @!P3 SYNCS.PHASECHK.TRANS64 P3, [R2+URZ+0x60], R3 ;  /* 0x000060030200b5a7 */ /* 0x000ea4000806007f */
[----:B--2---:R-:W-:Y:S05]  /*12370*/  @!P3 BRA `(.L_x_773) ;  /* 0xfffffffc00f0b947 */ /* 0x004fea000383ffff */
[----:B------:R-:W-:Y:S05]  /*12380*/  BRA `(.L_x_817) ;  /* 0xffffffe000887947 */ /* 0x000fea000383ffff */
.L_x_779:
[----:B-1----:R1:W2:Y:S02]  /*12390*/  SYNCS.PHASECHK.TRANS64.TRYWAIT P3, [R4+URZ+0x2d840], R3 ;  /* 0x02d84003040075a7 */ /* 0x0022a4000806017f */
[----:B--2---:R-:W-:Y:S05]  /*123a0*/  @!P3 NANOSLEEP.SYNCS 0x989680 ;  /* 0x009896800000b95d */ /* 0x004fea0003900000 */
[----:B------:R-:W2:Y:S02]  /*123b0*/  @!P3 SYNCS.PHASECHK.TRANS64 P3, [R4+URZ+0x2d840], R3 ;  /* 0x02d840030400b5a7 */ /* 0x000ea4000806007f */
[----:B--2---:R-:W-:Y:S05]  /*123c0*/  @!P3 BRA `(.L_x_779) ;  /* 0xfffffffc00f0b947 */ /* 0x004fea000383ffff */
[----:B------:R-:W-:Y:S05]  /*123d0*/  BRA `(.L_x_818) ;  /* 0xffffffe400b07947 */ /* 0x000fea000383ffff */
.L_x_781:
[----:B-1----:R1:W2:Y:S02]  /*123e0*/  SYNCS.PHASECHK.TRANS64.TRYWAIT P3, [R3+URZ+0x60], R18 ;  /* 0x00006012030075a7 */ /* 0x0022a4000806017f */
[----:B--2---:R-:W-:Y:S05]  /*123f0*/  @!P3 NANOSLEEP.SYNCS 0x989680 ;  /* 0x009896800000b95d */ /* 0x004fea0003900000 */
[----:B------:R-:W2:Y:S02]  /*12400*/  @!P3 SYNCS.PHASECHK.TRANS64 P3, [R3+URZ+0x60], R18 ;  /* 0x000060120300b5a7 */ /* 0x000ea4000806007f */
[----:B--2---:R-:W-:Y:S05]  /*12410*/  @!P3 BRA `(.L_x_781) ;  /* 0xfffffffc00f0b947 */ /* 0x004fea000383ffff */
[----:B------:R-:W-:Y:S05]  /*12420*/  BRA `(.L_x_819) ;  /* 0xffffffe800307947 */ /* 0x000fea000383ffff */
.L_x_786:
[----:B-1----:R1:W2:Y:S02]  /*12430*/  SYNCS.PHASECHK.TRANS64.TRYWAIT P3, [R3+URZ+0x2d840], R4 ;  /* 0x02d84004030075a7 */ /* 0x0022a4000806017f */
[----:B--2---:R-:W-:Y:S05]  /*12440*/  @!P3 NANOSLEEP.SYNCS 0x989680 ;  /* 0x009896800000b95d */ /* 0x004fea0003900000 */
[----:B------:R-:W2:Y:S02]  /*12450*/  @!P3 SYNCS.PHASECHK.TRANS64 P3, [R3+URZ+0x2d840], R4 ;  /* 0x02d840040300b5a7 */ /* 0x000ea4000806007f */
[----:B--2---:R-:W-:Y:S05]  /*12460*/  @!P3 BRA `(.L_x_786) ;  /* 0xfffffffc00f0b947 */ /* 0x004fea000383ffff */
[----:B------:R-:W-:Y:S05]  /*12470*/  BRA `(.L_x_820) ;  /* 0xffffffec00307947 */ /* 0x000fea000383ffff */
.L_x_788:
[----:B-1----:R1:W2:Y:S02]  /*12480*/  SYNCS.PHASECHK.TRANS64.TRYWAIT P3, [R3+URZ+0x60], R12 ;  /* 0x0000600c030075a7 */ /* 0x0022a4000806017f */
[----:B--2---:R-:W-:Y:S05]  /*12490*/  @!P3 NANOSLEEP.SYNCS 0x989680 ;  /* 0x009896800000b95d */ /* 0x004fea0003900000 */
[----:B------:R-:W2:Y:S02]  /*124a0*/  @!P3 SYNCS.PHASECHK.TRANS64 P3, [R3+URZ+0x60], R12 ;  /* 0x0000600c0300b5a7 */ /* 0x000ea4000806007f */
[----:B--2---:R-:W-:Y:S05]  /*124b0*/  @!P3 BRA `(.L_x_788) ;  /* 0xfffffffc00f0b947 */ /* 0x004fea000383ffff */
[----:B------:R-:W-:Y:S05]  /*124c0*/  BRA `(.L_x_821) ;  /* 0xffffffec00b07947 */ /* 0x000fea000383ffff */
.L_x_795:
[----:B-1----:R1:W2:Y:S02]  /*124d0*/  SYNCS.PHASECHK.TRANS64.TRYWAIT P0, [R3+URZ+0x2d860], R0 ;  /* 0x02d86000030075a7 */ /* 0x0022a4000800017f */
[----:B--2---:R-:W-:Y:S05]  /*124e0*/  @!P0 NANOSLEEP.SYNCS 0x989680 ;  /* 0x009896800000895d */ /* 0x004fea0003900000 */
[----:B------:R-:W2:Y:S02]  /*124f0*/  @!P0 SYNCS.PHASECHK.TRANS64 P0, [R3+URZ+0x2d860], R0 ;  /* 0x02d86000030085a7 */ /* 0x000ea4000800007f */
[----:B--2---:R-:W-:Y:S05]  /*12500*/  @!P0 BRA `(.L_x_795) ;  /* 0xfffffffc00f08947 */ /* 0x004fea000383ffff */
[----:B------:R-:W-:Y:S05]  /*12510*/  BRA `(.L_x_822) ;  /* 0xfffffff000907947 */ /* 0x000fea000383ffff */
.L_x_797:
[----:B------:R-:W-:Y:S01]  /*12520*/  BSSY B0, `(.L_x_823) ;  /* 0x0000007000007945 */ /* 0x000fe20003800000 */
[----:B------:R-:W-:Y:S02]  /*12530*/  IMAD.MOV.U32 R12, RZ, RZ, RZ ;  /* 0x000000ffff0c7224 */ /* 0x000fe400078e00ff */
[----:B------:R-:W-:Y:S02]  /*12540*/  IMAD.MOV.U32 R11, RZ, RZ, 0x1f ;  /* 0x0000001fff0b7424 */ /* 0x000fe400078e00ff */
[----:B------:R-:W-:-:S07]  /*12550*/  IMAD.MOV.U32 R15, RZ, RZ, -0x1 ;  /* 0xffffffffff0f7424 */ /* 0x000fce00078e00ff */
[----:B------:R-:W-:Y:S05]  /*12560*/  WARPSYNC.COLLECTIVE R15, `(.L_x_824) ;  /* 0x000000000f087348 */ /* 0x000fea0003c00000 */
[----:B------:R1:W2:Y:S02]  /*12570*/  SHFL.IDX P6, R14, R13, R12, R11 ;  /* 0x0000000c0d0e7389 */ /* 0x0002a400000c000b */
[----:B-12---:R-:W-:Y:S01]  /*12580*/  ENDCOLLECTIVE ;  /* 0x000000000000791b */ /* 0x006fe20003800000 */
.L_x_824:
[----:B------:R-:W-:Y:S05]  /*12590*/  BSYNC B0 ;  /* 0x0000000000007941 */ /* 0x000fea0003800000 */
.L_x_823:
[----:B------:R-:W-:Y:S05]  /*125a0*/  BRA `(.L_x_825) ;  /* 0xfffffff4001c7947 */ /* 0x000fea000383ffff */
.L_x_799:
[----:B--2---:R2:W3:Y:S02]  /*125b0*/  SYNCS.PHASECHK.TRANS64.TRYWAIT P0, [R9+URZ+0x2d820], R0 ;  /* 0x02d82000090075a7 */ /* 0x0044e4000800017f */
[----:B---3--:R-:W-:Y:S05]  /*125c0*/  @!P0 NANOSLEEP.SYNCS 0x989680 ;  /* 0x009896800000895d */ /* 0x008fea0003900000 */
[----:B------:R-:W3:Y:S02]  /*125d0*/  @!P0 SYNCS.PHASECHK.TRANS64 P0, [R9+URZ+0x2d820], R0 ;  /* 0x02d82000090085a7 */ /* 0x000ee4000800007f */
[----:B---3--:R-:W-:Y:S05]  /*125e0*/  @!P0 BRA `(.L_x_799) ;  /* 0xfffffffc00f08947 */ /* 0x008fea000383ffff */
[----:B------:R-:W-:Y:S05]  /*125f0*/  BRA `(.L_x_826) ;  /* 0xfffffff400647947 */ /* 0x000fea000383ffff */
.L_x_803:
[----:B--2---:R2:W3:Y:S02]  /*12600*/  SYNCS.PHASECHK.TRANS64.TRYWAIT P0, [R5+URZ], R4 ;  /* 0x00000004050075a7 */ /* 0x0044e4000800017f */
[----:B---3--:R-:W-:Y:S05]  /*12610*/  @!P0 NANOSLEEP.SYNCS 0x989680 ;  /* 0x009896800000895d */ /* 0x008fea0003900000 */
[----:B------:R-:W3:Y:S02]  /*12620*/  @!P0 SYNCS.PHASECHK.TRANS64 P0, [R5+URZ], R4 ;  /* 0x00000004050085a7 */ /* 0x000ee4000800007f */
[----:B---3--:R-:W-:Y:S05]  /*12630*/  @!P0 BRA `(.L_x_803) ;  /* 0xfffffffc00f08947 */ /* 0x008fea000383ffff */
[----:B------:R-:W-:Y:S05]  /*12640*/  BRA `(.L_x_827) ;  /* 0xfffffff400ac7947 */ /* 0x000fea000383ffff */
.L_x_804:
[----:B---3--:R3:W4:Y:S02]  /*12650*/  SYNCS.PHASECHK.TRANS64.TRYWAIT P0, [R3+URZ], R2 ;  /* 0x00000002030075a7 */ /* 0x008724000800017f */
[----:B----4-:R-:W-:Y:S05]  /*12660*/  @!P0 NANOSLEEP.SYNCS 0x989680 ;  /* 0x009896800000895d */ /* 0x010fea0003900000 */
[----:B------:R-:W4:Y:S02]  /*12670*/  @!P0 SYNCS.PHASECHK.TRANS64 P0, [R3+URZ], R2 ;  /* 0x00000002030085a7 */ /* 0x000f24000800007f */
[----:B----4-:R-:W-:Y:S05]  /*12680*/  @!P0 BRA `(.L_x_804) ;  /* 0xfffffffc00f08947 */ /* 0x010fea000383ffff */
[----:B------:R-:W-:Y:S05]  /*12690*/  BRA `(.L_x_828) ;  /* 0xfffffff400a07947 */ /* 0x000fea000383ffff */
.L_x_806:
[----:B----4-:R4:W1:Y:S02]  /*126a0*/  SYNCS.PHASECHK.TRANS64.TRYWAIT P0, [R19+URZ], R4 ;  /* 0x00000004130075a7 */ /* 0x010864000800017f */
[----:B-1----:R-:W-:Y:S05]  /*126b0*/  @!P0 NANOSLEEP.SYNCS 0x989680 ;  /* 0x009896800000895d */ /* 0x002fea0003900000 */
[----:B------:R-:W1:Y:S02]  /*126c0*/  @!P0 SYNCS.PHASECHK.TRANS64 P0, [R19+URZ], R4 ;  /* 0x00000004130085a7 */ /* 0x000e64000800007f */
[----:B-1----:R-:W-:Y:S05]  /*126d0*/  @!P0 BRA `(.L_x_806) ;  /* 0xfffffffc00f08947 */ /* 0x002fea000383ffff */
[----:B------:R-:W-:Y:S05]  /*126e0*/  BRA `(.L_x_829) ;  /* 0xfffffff400a47947 */ /* 0x000fea000383ffff */
.L_x_830:
        /* <DEDUP_REMOVED lines=9> */
.L_x_2210:


//--------------------- .text._ZN7cutlass13device_kernelIN5flash11enable_sm90INS1_16FlashAttnFwdSm90INS1_25CollectiveMainloopFwdSm90ILi2EN4cute5tupleIJNS5_1CILi1EEES8_S8_EEENS6_IJNS7_ILi192EEENS7_ILi128EEENS7_ILi96EEEEEELi96ENS_10bfloat16_tEfNS_4arch4Sm90ELb0ELb1ELb0ELb1ELb0ELb0ELb0ELb0ELb1ELb0ELb0ELb0EEENS1_21CollectiveEpilogueFwdINS6_IJSA_SC_SB_EEES9_SE_SG_Li384ELb1ELb0ELb0ELb0EEENS1_36VarlenDynamicPersistentTileSchedulerILi192ELi128ELi384ELi32ELb0ELb0ELb1ELb1ELb0ELb1EEEEEEEEEvNT_6ParamsE --------------------------
	.section	.text._ZN7cutlass13device_kernelIN5flash11enable_sm90INS1_16FlashAttnFwdSm90INS1_25CollectiveMainloopFwdSm90ILi2EN4cute5tupleIJNS5_1CILi1EEES8_S8_EEENS6_IJNS7_ILi192EEENS7_ILi128EEENS7_ILi96EEEEEELi96ENS_10bfloat16_tEfNS_4arch4Sm90ELb0ELb1ELb0ELb1ELb0ELb0ELb0ELb0ELb1ELb0ELb0ELb0EEENS1_21CollectiveEpilogueFwdINS6_IJSA_SC_SB_EEES9_SE_SG_Li384ELb1ELb0ELb0ELb0EEENS1_36VarlenDynamicPersistentTileSchedulerILi192ELi128ELi384ELi32ELb0ELb0ELb1ELb1ELb0ELb1EEEEEEEEEvNT_6ParamsE,"ax",@progbits
	.align	128
.text._ZN7cutlass13device_kernelIN5flash11enable_sm90INS1_16FlashAttnFwdSm90INS1_25CollectiveMainloopFwdSm90ILi2EN4cute5tupleIJNS5_1CILi1EEES8_S8_EEENS6_IJNS7_ILi192EEENS7_ILi128EEENS7_ILi96EEEEEELi96ENS_10bfloat16_tEfNS_4arch4Sm90ELb0ELb1ELb0ELb1ELb0ELb0ELb0ELb0ELb1ELb0ELb0ELb0EEENS1_21CollectiveEpilogueFwdINS6_IJSA_SC_SB_EEES9_SE_SG_Li384ELb1ELb0ELb0ELb0EEENS1_36VarlenDynamicPersistentTileSchedulerILi192ELi128ELi384ELi32ELb0ELb0ELb1ELb1ELb0ELb1EEEEEEEEEvNT_6ParamsE:
        .type           _ZN7cutlass13device_kernelIN5flash11enable_sm90INS1_16FlashAttnFwdSm90INS1_25CollectiveMainloopFwdSm90ILi2EN4cute5tupleIJNS5_1CILi1EEES8_S8_EEENS6_IJNS7_ILi192EEENS7_ILi128EEENS7_ILi96EEEEEELi96ENS_10bfloat16_tEfNS_4arch4Sm90ELb0ELb1ELb0ELb1ELb0ELb0ELb0ELb0ELb1ELb0ELb0ELb0EEENS1_21CollectiveEpilogueFwdINS6_IJSA_SC_SB_EEES9_SE_SG_Li384ELb1ELb0ELb0ELb0EEENS1_36VarlenDynamicPersistentTileSchedulerILi192ELi128ELi384ELi32ELb0ELb0ELb1ELb1ELb0ELb1EEEEEEEEEvNT_6ParamsE,@function
        .size           _ZN7cutlass13device_kernelIN5flash11enable_sm90INS1_16FlashAttnFwdSm90INS1_25CollectiveMainloopFwdSm90ILi2EN4cute5tupleIJNS5_1CILi1EEES8_S8_EEENS6_IJNS7_ILi192EEENS7_ILi128EEENS7_ILi96EEEEEELi96ENS_10bfloat16_tEfNS_4arch4Sm90ELb0ELb1ELb0ELb1ELb0ELb0ELb0ELb0ELb1ELb0ELb0ELb0EEENS1_21CollectiveEpilogueFwdINS6_IJSA_SC_SB_EEES9_SE_SG_Li384ELb1ELb0ELb0ELb0EEENS1_36VarlenDynamicPersistentTileSchedulerILi192ELi128ELi384ELi32ELb0ELb0ELb1ELb1ELb0ELb1EEEEEEEEEvNT_6ParamsE,(.L_x_2211 - _ZN7cutlass13device_kernelIN5flash11enable_sm90INS1_16FlashAttnFwdSm90INS1_25CollectiveMainloopFwdSm90ILi2EN4cute5tupleIJNS5_1CILi1EEES8_S8_EEENS6_IJNS7_ILi192EEENS7_ILi128EEENS7_ILi96EEEEEELi96ENS_10bfloat16_tEfNS_4arch4Sm90ELb0ELb1ELb0ELb1ELb0ELb0ELb0ELb0ELb1ELb0ELb0ELb0EEENS1_21CollectiveEpilogueFwdINS6_IJSA_SC_SB_EEES9_SE_SG_Li384ELb1ELb0ELb0ELb0EEENS1_36VarlenDynamicPersistentTileSchedulerILi192ELi128ELi384ELi32ELb0ELb0ELb1ELb1ELb0ELb1EEEEEEEEEvNT_6ParamsE)
        .other          _ZN7cutlass13device_kernelIN5flash11enable_sm90INS1_16FlashAttnFwdSm90INS1_25CollectiveMainloopFwdSm90ILi2EN4cute5tupleIJNS5_1CILi1EEES8_S8_EEENS6_IJNS7_ILi192EEENS7_ILi128EEENS7_ILi96EEEEEELi96ENS_10bfloat16_tEfNS_4arch4Sm90ELb0ELb1ELb0ELb1ELb0ELb0ELb0ELb0ELb1ELb0ELb0ELb0EEENS1_21CollectiveEpilogueFwdINS6_IJSA_SC_SB_EEES9_SE_SG_Li384ELb1ELb0ELb0ELb0EEENS1_36VarlenDynamicPersistentTileSchedulerILi192ELi128ELi384ELi32ELb0ELb0ELb1ELb1ELb0ELb1EEEEEEEEEvNT_6ParamsE,@"STO_CUDA_ENTRY STV_DEFAULT"
_ZN7cutlass13device_kernelIN5flash11enable_sm90INS1_16FlashAttnFwdSm90INS1_25CollectiveMainloopFwdSm90ILi2EN4cute5tupleIJNS5_1CILi1EEES8_S8_EEENS6_IJNS7_ILi192EEENS7_ILi128EEENS7_ILi96EEEEEELi96ENS_10bfloat16_tEfNS_4arch4Sm90ELb0ELb1ELb0ELb1ELb0ELb0ELb0ELb0ELb1ELb0ELb0ELb0EEENS1_21CollectiveEpilogueFwdINS6_IJSA_SC_SB_EEES9_SE_SG_Li384ELb1ELb0ELb0ELb0EEENS1_36VarlenDynamicPersistentTileSchedulerILi192ELi128ELi384ELi32ELb0ELb0ELb1ELb1ELb0ELb1EEEEEEEEEvNT_6ParamsE:
        /* <DEDUP_REMOVED lines=21> */
.L_x_832:
[----:B------:R-:W-:Y:S05]  /*0150*/  BSYNC B0 ;  /* 0x0000000000007941 */ /* 0x000fea0003800000 */
.L_x_831:
        /* <DEDUP_REMOVED lines=41> */
.L_x_833:
        /* <DEDUP_REMOVED lines=22> */
.L_x_834:
        /* <DEDUP_REMOVED lines=18> */
.L_x_835:
        /* <DEDUP_REMOVED lines=22> */
.L_x_836:
        /* <DEDUP_REMOVED lines=22> */
.L_x_837:
[----:B------:R-:W-:Y:S01]  /*0930*/  PLOP3.LUT P0, PT, PT, PT, UP0, 0x80, 0x0 ;  /* 0x000000000000781c */ /* 0x000fe20003f0f008 */
[----:B------:R-:W-:Y:S01]  /*0940*/  UMOV UR36, 0x1 ;  /* 0x0000000100247882 */ /* 0x000fe20000000000 */
[----:B------:R-:W-:Y:S01]  /*0950*/  NOP ;  /* 0x0000000000007918 */ /* 0x000fe20000000000 */
[----:B------:R-:W-:Y:S01]  /*0960*/  USEL UR36, UR36, 0x2, !UP0 ;  /* 0x0000000224247887 */ /* 0x000fe2000c000000 */
[----:B------:R-:W-:Y:S01]  /*0970*/  ULDC.64 UR48, c[0x0][0x208] ;  /* 0x0000820000307ab9 */ /* 0x000fe20000000a00 */
[----:B012-4-:R-:W-:Y:S08]  /*0980*/  BAR.SYNC.DEFER_BLOCKING 0x0 ;  /* 0x0000000000007b1d */ /* 0x017ff00000010000 */
[----:B------:R-:W-:Y:S05]  /*0990*/  @!P0 BRA `(.L_x_838) ;  /* 0x000000e800ac8947 */ /* 0x000fea0003800000 */
.L_x_839:
        /* <DEDUP_REMOVED lines=10> */
[----:B0-----:R-:W-:-:S04]  /*0a40*/  LOP3.LUT R0, R2, 0xffffff80, RZ, 0xc0, !PT ;  /* 0xffffff8002007812 */ /* 0x001fc800078ec0ff */
[----:B------:R-:W-:-:S13]  /*0a50*/  ISETP.NE.AND P0, PT, R0, 0x80, PT ;  /* 0x000000800000780c */ /* 0x000fda0003f05270 */
[----:B------:R-:W-:Y:S08]  /*0a60*/  @!P0 BAR.ARV 0x9, 0x100 ;  /* 0x0244000000008b1d */ /* 0x000ff00000002000 */
[----:B------:R-:W-:Y:S06]  /*0a70*/  BAR.SYNC.DEFER_BLOCKING 0x5, 0x1a0 ;  /* 0x0146800000007b1d */ /* 0x000fec0000010000 */
[----:B------:R-:W0:Y:S02]  /*0a80*/  LDS.128 R144, [UR42+0x2d8d0] ;  /* 0x02d8d02aff907984 */ /* 0x000e240008000c00 */
[----:B------:R-:W-:Y:S06]  /*0a90*/  BAR.ARV 0x4, 0x1a0 ;  /* 0x0106800000007b1d */ /* 0x000fec0000002000 */
[----:B0-----:R-:W-:-:S13]  /*0aa0*/  ISETP.GE.AND P0, PT, R147, UR4, PT ;  /* 0x0000000493007c0c */ /* 0x001fda000bf06270 */
[----:B------:R-:W-:Y:S05]  /*0ab0*/  @P0 EXIT ;  /* 0x000000000000094d */ /* 0x000fea0003800000 */
[----:B------:R-:W-:Y:S01]  /*0ac0*/  VIADD R153, R2, 0xffffff80 ;  /* 0xffffff8002997836 */ /* 0x000fe20000000000 */
[----:B------:R-:W-:Y:S01]  /*0ad0*/  R2UR UR6, R146 ;  /* 0x00000000920672ca */ /* 0x000fe200000e0000 */
[----:B------:R-:W-:Y:S01]  /*0ae0*/  IMAD.MOV.U32 R18, RZ, RZ, 0x40 ;  /* 0x00000040ff127424 */ /* 0x000fe200078e00ff */
[----:B------:R-:W-:Y:S01]  /*0af0*/  R2UR UR5, R147 ;  /* 0x00000000930572ca */ /* 0x000fe200000e0000 */
[----:B------:R-:W-:Y:S01]  /*0b00*/  ULOP3.LUT UR45, UR36, 0x1, URZ, 0xfc, !UPT ;  /* 0x00000001242d7892 */ /* 0x000fe2000f8efc3f */
[----:B------:R-:W-:Y:S01]  /*0b10*/  SHF.R.S32.HI R0, RZ, 0x1f, R153 ;  /* 0x0000001fff007819 */ /* 0x000fe20000011499 */
[----:B------:R-:W-:Y:S01]  /*0b20*/  UMOV UR44, URZ ;  /* 0x0000003f002c7c82 */ /* 0x000fe20008000000 */
[----:B------:R-:W-:Y:S01]  /*0b30*/  UMOV UR46, URZ ;  /* 0x0000003f002e7c82 */ /* 0x000fe20008000000 */
[----:B------:R-:W-:Y:S01]  /*0b40*/  UMOV UR43, URZ ;  /* 0x0000003f002b7c82 */ /* 0x000fe20008000000 */
[CC--:B------:R-:W-:Y:S02]  /*0b50*/  LEA.HI R151, R0.reuse, R153.reuse, RZ, 0x7 ;  /* 0x0000009900977211 */ /* 0x0c0fe400078f38ff */
[----:B------:R-:W-:-:S02]  /*0b60*/  LEA.HI R2, R0, R153, RZ, 0x4 ;  /* 0x0000009900027211 */ /* 0x000fc400078f20ff */
[----:B------:R-:W-:Y:S02]  /*0b70*/  LOP3.LUT R4, R151, 0xffffff80, RZ, 0xc0, !PT ;  /* 0xffffff8097047812 */ /* 0x000fe400078ec0ff */
[----:B------:R-:W-:Y:S02]  /*0b80*/  SHF.R.S32.HI R7, RZ, 0x4, R2 ;  /* 0x00000004ff077819 */ /* 0x000fe40000011402 */
[----:B------:R-:W-:Y:S01]  /*0b90*/  LEA.HI R6, R0, R153, RZ, 0x5 ;  /* 0x0000009900067211 */ /* 0x000fe200078f28ff */
[C---:B------:R-:W-:Y:S01]  /*0ba0*/  IMAD.IADD R149, R153.reuse, 0x1, -R4 ;  /* 0x0000000199957824 */ /* 0x040fe200078e0a04 */
[C---:B------:R-:W-:Y:S02]  /*0bb0*/  LOP3.LUT R4, R2.reuse, 0xfffffff0, RZ, 0xc0, !PT ;  /* 0xfffffff002047812 */ /* 0x040fe400078ec0ff */
[----:B------:R-:W-:Y:S02]  /*0bc0*/  LEA.HI R2, R2, R7, RZ, 0x1 ;  /* 0x0000000702027211 */ /* 0x000fe400078f08ff */
[----:B------:R-:W-:Y:S01]  /*0bd0*/  SHF.R.S32.HI R10, RZ, 0x1f, R149 ;  /* 0x0000001fff0a7819 */ /* 0x000fe20000011495 */
[----:B------:R-:W-:Y:S01]  /*0be0*/  IMAD.IADD R4, R153, 0x1, -R4 ;  /* 0x0000000199047824 */ /* 0x000fe200078e0a04 */
[----:B------:R-:W-:-:S02]  /*0bf0*/  LOP3.LUT R2, R2, 0x1ffffffe, RZ, 0xc0, !PT ;  /* 0x1ffffffe02027812 */ /* 0x000fc400078ec0ff */
[----:B------:R-:W-:Y:S02]  /*0c00*/  LEA.HI R11, R10, R149, RZ, 0x2 ;  /* 0x000000950a0b7211 */ /* 0x000fe400078f10ff */
[----:B------:R-:W-:Y:S01]  /*0c10*/  SHF.R.S32.HI R3, RZ, 0x1f, R4 ;  /* 0x0000001fff037819 */ /* 0x000fe20000011404 */
[----:B------:R-:W-:Y:S01]  /*0c20*/  IMAD.IADD R2, R7, 0x1, -R2 ;  /* 0x0000000107027824 */ /* 0x000fe200078e0a02 */
[--C-:B------:R-:W-:Y:S02]  /*0c30*/  SHF.R.S32.HI R8, RZ, 0x2, R11.reuse ;  /* 0x00000002ff087819 */ /* 0x100fe4000001140b */
[----:B------:R-:W-:Y:S02]  /*0c40*/  SHF.R.S32.HI R5, RZ, 0x1f, R11 ;  /* 0x0000001fff057819 */ /* 0x000fe4000001140b */
[----:B------:R-:W-:Y:S02]  /*0c50*/  LEA.HI R3, R3, R4, RZ, 0x3 ;  /* 0x0000000403037211 */ /* 0x000fe400078f18ff */
[----:B------:R-:W-:-:S02]  /*0c60*/  LEA.HI R9, R5, R8, RZ, 0x3 ;  /* 0x0000000805097211 */ /* 0x000fc400078f18ff */
[C---:B------:R-:W-:Y:S02]  /*0c70*/  LOP3.LUT R5, R3.reuse, 0xfffffff8, RZ, 0xc0, !PT ;  /* 0xfffffff803057812 */ /* 0x040fe400078ec0ff */
[----:B------:R-:W-:Y:S01]  /*0c80*/  SHF.R.S32.HI R7, RZ, 0x5, R6 ;  /* 0x00000005ff077819 */ /* 0x000fe20000011406 */
[----:B------:R-:W-:Y:S01]  /*0c90*/  IMAD.SHL.U32 R6, R3, 0x40, RZ ;  /* 0x0000004003067824 */ /* 0x000fe200078e00ff */
[----:B------:R-:W-:Y:S01]  /*0ca0*/  LOP3.LUT R9, R9, 0xfffffff8, RZ, 0xc0, !PT ;  /* 0xfffffff809097812 */ /* 0x000fe200078ec0ff */
[----:B------:R-:W-:Y:S01]  /*0cb0*/  IMAD.IADD R5, R4, 0x1, -R5 ;  /* 0x0000000104057824 */ /* 0x000fe200078e0a05 */
[----:B------:R-:W-:Y:S01]  /*0cc0*/  SHF.R.S32.HI R151, RZ, 0x7, R151 ;  /* 0x00000007ff977819 */ /* 0x000fe20000011497 */
[----:B------:R-:W-:Y:S01]  /*0cd0*/  IMAD R152, R7, 0x10, R4 ;  /* 0x0000001007987824 */ /* 0x000fe200078e0204 */
[----:B------:R-:W-:Y:S01]  /*0ce0*/  LOP3.LUT R6, R6, 0x7ffffe00, RZ, 0xc0, !PT ;  /* 0x7ffffe0006067812 */ /* 0x000fe200078ec0ff */
[C---:B------:R-:W-:Y:S01]  /*0cf0*/  IMAD.SHL.U32 R4, R5.reuse, 0x40, RZ ;  /* 0x0000004005047824 */ /* 0x040fe200078e00ff */
[----:B------:R-:W-:Y:S01]  /*0d00*/  R2P PR, R5, 0x6 ;  /* 0x0000000605007804 */ /* 0x000fe20000000000 */
[----:B------:R-:W-:Y:S01]  /*0d10*/  IMAD.SHL.U32 R3, R2, 0x8, RZ ;  /* 0x0000000802037824 */ /* 0x000fe200078e00ff */
[----:B------:R-:W-:Y:S01]  /*0d20*/  LEA.HI R10, R10, R149, RZ, 0x5 ;  /* 0x000000950a0a7211 */ /* 0x000fe200078f28ff */
[----:B------:R-:W-:Y:S01]  /*0d30*/  IMAD.IADD R13, R8, 0x1, -R9 ;  /* 0x00000001080d7824 */ /* 0x000fe200078e0a09 */
[----:B------:R-:W-:Y:S01]  /*0d40*/  LOP3.LUT R4, R4, 0x1c0, RZ, 0xc0, !PT ;  /* 0x000001c004047812 */ /* 0x000fe200078ec0ff */
[----:B------:R-:W-:Y:S01]  /*0d50*/  IMAD R6, R7, 0x400, R6 ;  /* 0x0000040007067824 */ /* 0x000fe200078e0206 */
[----:B------:R-:W-:Y:S01]  /*0d60*/  LEA.HI R0, R0, R153, RZ, 0x2 ;  /* 0x0000009900007211 */ /* 0x000fe200078f10ff */
[----:B------:R-:W-:Y:S01]  /*0d70*/  IMAD.HI R8, R151, 0x55555556, RZ ;  /* 0x5555555697087827 */ /* 0x000fe200078e02ff */
[----:B------:R-:W-:-:S02]  /*0d80*/  LOP3.LUT R2, R4, 0x8, R3, 0xf8, !PT ;  /* 0x0000000804027812 */ /* 0x000fc400078ef803 */
[----:B------:R-:W-:Y:S01]  /*0d90*/  SHF.R.U32.HI R9, RZ, 0x3, R4 ;  /* 0x00000003ff097819 */ /* 0x000fe20000011604 */
[----:B------:R-:W-:Y:S01]  /*0da0*/  IMAD.U32 R152, R152, 0x20, R3 ;  /* 0x0000002098987824 */ /* 0x000fe200078e0003 */
[----:B------:R-:W-:Y:S02]  /*0db0*/  LEA.HI R8, R8, R8, RZ, 0x1 ;  /* 0x0000000808087211 */ /* 0x000fe400078f08ff */
[----:B------:R-:W-:Y:S02]  /*0dc0*/  LOP3.LUT R9, R2, R9, RZ, 0x3c, !PT ;  /* 0x0000000902097212 */ /* 0x000fe400078e3cff */
[----:B------:R-:W-:Y:S01]  /*0dd0*/  SHF.R.S32.HI R10, RZ, 0x5, R10 ;  /* 0x00000005ff0a7819 */ /* 0x000fe2000001140a */
[----:B------:R-:W-:Y:S01]  /*0de0*/  IMAD R8, R8, -0x3, R151 ;  /* 0xfffffffd08087824 */ /* 0x000fe200078e0297 */
[----:B------:R-:W-:Y:S01]  /*0df0*/  LOP3.LUT R2, R0, 0x1ffffffc, RZ, 0xc0, !PT ;  /* 0x1ffffffc00027812 */ /* 0x000fe200078ec0ff */
[----:B------:R-:W-:Y:S01]  /*0e00*/  IMAD.IADD R6, R6, 0x1, R9 ;  /* 0x0000000106067824 */ /* 0x000fe200078e0209 */
[----:B------:R-:W-:Y:S01]  /*0e10*/  SEL R18, R18, 0xffffffc0, !P2 ;  /* 0xffffffc012127807 */ /* 0x000fe20005000000 */
[----:B------:R-:W-:Y:S01]  /*0e20*/  IMAD R13, R10, 0x10, R13 ;  /* 0x000000100a0d7824 */ /* 0x000fe200078e020d */
[----:B------:R-:W-:Y:S01]  /*0e30*/  LOP3.LUT R16, R11, 0x7ffffffc, RZ, 0xc0, !PT ;  /* 0x7ffffffc0b107812 */ /* 0x000fe200078ec0ff */
[----:B------:R-:W-:Y:S01]  /*0e40*/  IMAD.IADD R2, R153, 0x1, -R2 ;  /* 0x0000000199027824 */ /* 0x000fe200078e0a02 */
[----:B------:R-:W-:Y:S01]  /*0e50*/  LEA R17, R6, UR42, 0x1 ;  /* 0x0000002a06117c11 */ /* 0x000fe2000f8e08ff */
[----:B------:R-:W-:Y:S01]  /*0e60*/  IMAD R150, R8, 0x40, R13 ;  /* 0x0000004008967824 */ /* 0x000fe200078e020d */
[----:B------:R-:W-:Y:S01]  /*0e70*/  SHF.R.S32.HI R142, RZ, 0x2, R0 ;  /* 0x00000002ff8e7819 */ /* 0x000fe20000011400 */
[----:B------:R-:W-:-:S02]  /*0e80*/  IMAD.SHL.U32 R140, R2, 0x8, RZ ;  /* 0x00000008028c7824 */ /* 0x000fc400078e00ff */
[C---:B------:R-:W-:Y:S02]  /*0e90*/  VIADD R19, R17.reuse, 0x21800 ;  /* 0x0002180011137836 */ /* 0x040fe40000000000 */
[----:B------:R-:W-:Y:S02]  /*0ea0*/  VIADD R23, R17, 0x21820 ;  /* 0x0002182011177836 */ /* 0x000fe40000000000 */
[C---:B------:R-:W-:Y:S02]  /*0eb0*/  @P1 VIADD R23, R19.reuse, 0xffffffe0 ;  /* 0xffffffe013171836 */ /* 0x040fe40000000000 */
[----:B------:R-:W-:Y:S02]  /*0ec0*/  IMAD.IADD R19, R19, 0x1, R18 ;  /* 0x0000000113137824 */ /* 0x000fe400078e0212 */
[----:B------:R-:W-:Y:S02]  /*0ed0*/  IMAD.IADD R16, R149, 0x1, -R16 ;  /* 0x0000000195107824 */ /* 0x000fe400078e0a10 */
[----:B------:R-:W-:-:S02]  /*0ee0*/  IMAD.IADD R18, R18, 0x1, R23 ;  /* 0x0000000112127824 */ /* 0x000fc400078e0217 */
[----:B------:R-:W-:-:S07]  /*0ef0*/  VIADD R136, R23, 0x6000 ;  /* 0x0000600017887836 */ /* 0x000fce0000000000 */
.L_x_931:
[----:B------:R-:W-:Y:S01]  /*0f00*/  ULDC.64 UR8, c[0x0][0xa28] ;  /* 0x00028a0000087ab9 */ /* 0x000fe20000000a00 */
[----:B0-----:R-:W0:Y:S01]  /*0f10*/  LDC R139, c[0x0][0x288] ;  /* 0x0000a200ff8b7b82 */ /* 0x001e220000000800 */
[----:B------:R-:W-:Y:S01]  /*0f20*/  UISETP.NE.U32.AND UP0, UPT, UR8, URZ, UPT ;  /* 0x0000003f0800728c */ /* 0x000fe2000bf05070 */
[----:B-1---5:R-:W-:-:S03]  /*0f30*/  IMAD.MOV.U32 R6, RZ, RZ, RZ ;  /* 0x000000ffff067224 */ /* 0x022fc600078e00ff */
[----:B------:R-:W-:-:S03]  /*0f40*/  UISETP.NE.AND.EX UP0, UPT, UR9, URZ, UPT, UP0 ;  /* 0x0000003f0900728c */ /* 0x000fc6000bf05300 */
[----:B------:R-:W-:Y:S01]  /*0f50*/  ULDC.64 UR8, c[0x0][0xa18] ;  /* 0x0002860000087ab9 */ /* 0x000fe20000000a00 */
[----:B--2---:R-:W1:Y:S01]  /*0f60*/  LDC.64 R8, c[0x0][0x3f8] ;  /* 0x0000fe00ff087b82 */ /* 0x004e620000000a00 */
[----:B------:R-:W-:Y:S01]  /*0f70*/  UISETP.NE.U32.AND UP1, UPT, UR8, URZ, UPT ;  /* 0x0000003f0800728c */ /* 0x000fe2000bf25070 */
[----:B------:R-:W-:-:S03]  /*0f80*/  PLOP3.LUT P0, PT, PT, PT, UP0, 0x80, 0x0 ;  /* 0x000000000000781c */ /* 0x000fc60003f0f008 */
[----:B------:R-:W-:-:S03]  /*0f90*/  UISETP.NE.AND.EX UP1, UPT, UR9, URZ, UPT, UP1 ;  /* 0x0000003f0900728c */ /* 0x000fc6000bf25310 */
[----:B------:R-:W-:Y:S01]  /*0fa0*/  @UP0 ULDC.64 UR8, c[0x0][0xa28] ;  /* 0x00028a0000080ab9 */ /* 0x000fe20000000a00 */
[----:B------:R-:W2:Y:S01]  /*0fb0*/  LDC R0, c[0x0][0x404] ;  /* 0x00010100ff007b82 */ /* 0x000ea20000000800 */
[----:B------:R-:W-:Y:S01]  /*0fc0*/  @UP0 UIMAD.WIDE UR8, UR5, 0x4, UR8 ;  /* 0x00000004050808a5 */ /* 0x000fe2000f8e0208 */
[----:B------:R-:W-:-:S05]  /*0fd0*/  PLOP3.LUT P2, PT, PT, PT, UP1, 0x80, 0x0 ;  /* 0x000000000000781c */ /* 0x000fca0003f4f018 */
[----:B------:R-:W-:Y:S01]  /*0fe0*/  @UP1 ULDC.64 UR10, c[0x0][0xa18] ;  /* 0x00028600000a1ab9 */ /* 0x000fe20000000a00 */
[----:B------:R-:W-:Y:S01]  /*0ff0*/  IMAD.U32 R2, RZ, RZ, UR8 ;  /* 0x00000008ff027e24 */ /* 0x000fe2000f8e00ff */
[----:B---3--:R-:W3:Y:S01]  /*1000*/  LDC R137, c[0x0][0x2e0] ;  /* 0x0000b800ff897b82 */ /* 0x008ee20000000800 */
[----:B------:R-:W-:Y:S01]  /*1010*/  IMAD.U32 R3, RZ, RZ, UR9 ;  /* 0x00000009ff037e24 */ /* 0x000fe2000f8e00ff */
[----:B------:R-:W-:-:S04]  /*1020*/  @UP1 UIMAD.WIDE UR8, UR5, 0x4, UR10 ;  /* 0x00000004050818a5 */ /* 0x000fc8000f8e020a */
[----:B----4-:R4:W5:Y:S02]  /*1030*/  @P0 LDG.E R6, desc[UR48][R2.64] ;  /* 0x0000003002060981 */ /* 0x010964000c1e1900 */
[----:B------:R-:W-:Y:S02]  /*1040*/  IMAD.U32 R4, RZ, RZ, UR8 ;  /* 0x00000008ff047e24 */ /* 0x000fe4000f8e00ff */
[----:B------:R-:W-:Y:S01]  /*1050*/  IMAD.U32 R5, RZ, RZ, UR9 ;  /* 0x00000009ff057e24 */ /* 0x000fe2000f8e00ff */
[----:B------:R-:W-:-:S04]  /*1060*/  ULDC.64 UR8, c[0x0][0xa20] ;  /* 0x0002880000087ab9 */ /* 0x000fc80000000a00 */
[----:B0-----:R4:W5:Y:S01]  /*1070*/  @P2 LDG.E R139, desc[UR48][R4.64] ;  /* 0x00000030048b2981 */ /* 0x001962000c1e1900 */
[----:B-1----:R-:W-:Y:S01]  /*1080*/  ISETP.NE.U32.AND P0, PT, R8, RZ, PT ;  /* 0x000000ff0800720c */ /* 0x002fe20003f05070 */
[----:B------:R-:W-:Y:S01]  /*1090*/  UMOV UR41, UR6 ;  /* 0x0000000600297c82 */ /* 0x000fe20008000000 */
[----:B------:R-:W-:Y:S02]  /*10a0*/  ISETP.NE.U32.AND P1, PT, RZ, UR8, PT ;  /* 0x00000008ff007c0c */ /* 0x000fe4000bf25070 */
[----:B------:R-:W-:Y:S02]  /*10b0*/  ISETP.NE.AND.EX P0, PT, R9, RZ, PT, P0 ;  /* 0x000000ff0900720c */ /* 0x000fe40003f05300 */
[----:B------:R-:W-:Y:S02]  /*10c0*/  ISETP.NE.AND.EX P1, PT, RZ, UR9, PT, P1 ;  /* 0x00000009ff007c0c */ /* 0x000fe4000bf25310 */
[----:B--2---:R-:W-:Y:S01]  /*10d0*/  SEL R0, R0, 0x1, P0 ;  /* 0x0000000100007807 */ /* 0x004fe20000000000 */
[----:B----4-:R-:W-:Y:S10]  /*10e0*/  @P2 BRA `(.L_x_840) ;  /* 0x00000000002c2947 */ /* 0x010ff40003800000 */
[----:B------:R-:W-:Y:S02]  /*10f0*/  ULDC.64 UR6, c[0x0][0xa00] ;  /* 0x0002800000067ab9 */ /* 0x000fe40000000a00 */
[----:B------:R-:W-:-:S04]  /*1100*/  ISETP.NE.U32.AND P0, PT, RZ, UR6, PT ;  /* 0x00000006ff007c0c */ /* 0x000fc8000bf05070 */
[----:B------:R-:W-:-:S13]  /*1110*/  ISETP.NE.AND.EX P0, PT, RZ, UR7, PT, P0 ;  /* 0x00000007ff007c0c */ /* 0x000fda000bf05300 */
[----:B------:R-:W-:Y:S05]  /*1120*/  @!P0 BRA `(.L_x_840) ;  /* 0x00000000001c8947 */ /* 0x000fea0003800000 */
[----:B------:R-:W-:Y:S02]  /*1130*/  ULDC.64 UR6, c[0x0][0xa00] ;  /* 0x0002800000067ab9 */ /* 0x000fe40000000a00 */
[----:B------:R-:W-:-:S06]  /*1140*/  UIMAD.WIDE UR6, UR5, 0x4, UR6 ;  /* 0x00000004050678a5 */ /* 0x000fcc000f8e0206 */
[----:B------:R-:W-:Y:S02]  /*1150*/  IMAD.U32 R2, RZ, RZ, UR6 ;  /* 0x00000006ff027e24 */ /* 0x000fe4000f8e00ff */
[----:B------:R-:W-:-:S05]  /*1160*/  IMAD.U32 R3, RZ, RZ, UR7 ;  /* 0x00000007ff037e24 */ /* 0x000fca000f8e00ff */
[----:B-----5:R-:W2:Y:S04]  /*1170*/  LDG.E R139, desc[UR48][R2.64] ;  /* 0x00000030028b7981 */ /* 0x020ea8000c1e1900 */
[----:B------:R-:W2:Y:S02]  /*1180*/  LDG.E R4, desc[UR48][R2.64+0x4] ;  /* 0x0000043002047981 */ /* 0x000ea4000c1e1900 */
[----:B--2---:R-:W-:-:S07]  /*1190*/  IMAD.IADD R139, R4, 0x1, -R139 ;  /* 0x00000001048b7824 */ /* 0x004fce00078e0a8b */
.L_x_840:
[----:B------:R-:W-:Y:S01]  /*11a0*/  UMOV UR40, UR5 ;  /* 0x0000000500287c82 */ /* 0x000fe20008000000 */
[----:B---3--:R-:W-:Y:S02]  /*11b0*/  IMAD R137, R0, R137, RZ ;  /* 0x0000008900897224 */ /* 0x008fe400078e02ff */
[----:B------:R-:W-:Y:S01]  /*11c0*/  IMAD.MOV.U32 R148, RZ, RZ, R145 ;  /* 0x000000ffff947224 */ /* 0x000fe200078e0091 */
[----:B------:R-:W-:Y:S06]  /*11d0*/  @!P1 BRA `(.L_x_841) ;  /* 0x0000000000189947 */ /* 0x000fec0003800000 */
[----:B------:R-:W-:Y:S02]  /*11e0*/  ULDC.64 UR6, c[0x0][0xa20] ;  /* 0x0002880000067ab9 */ /* 0x000fe40000000a00 */
[----:B------:R-:W-:-:S06]  /*11f0*/  UIMAD.WIDE UR4, UR5, 0x4, UR6 ;  /* 0x00000004050478a5 */ /* 0x000fcc000f8e0206 */
[----:B------:R-:W-:Y:S02]  /*1200*/  IMAD.U32 R2, RZ, RZ, UR4 ;  /* 0x00000004ff027e24 */ /* 0x000fe4000f8e00ff */
[----:B------:R-:W-:-:S05]  /*1210*/  IMAD.U32 R3, RZ, RZ, UR5 ;  /* 0x00000005ff037e24 */ /* 0x000fca000f8e00ff */
[----:B------:R0:W5:Y:S01]  /*1220*/  LDG.E R137, desc[UR48][R2.64] ;  /* 0x0000003002897981 */ /* 0x000162000c1e1900 */
[----:B------:R-:W-:Y:S05]  /*1230*/  BRA `(.L_x_842) ;  /* 0x00000000002c7947 */ /* 0x000fea0003800000 */
.L_x_841:
        /* <DEDUP_REMOVED lines=8> */
[----:B------:R-:W2:Y:S04]  /*12c0*/  LDG.E R137, desc[UR48][R2.64] ;  /* 0x0000003002897981 */ /* 0x000ea8000c1e1900 */
[----:B------:R-:W2:Y:S02]  /*12d0*/  LDG.E R0, desc[UR48][R2.64+0x4] ;  /* 0x0000043002007981 */ /* 0x000ea4000c1e1900 */
[----:B--2---:R-:W-:-:S07]  /*12e0*/  IMAD.IADD R137, R0, 0x1, -R137 ;  /* 0x0000000100897824 */ /* 0x004fce00078e0a89 */
.L_x_842:
[----:B------:R-:W1:Y:S01]  /*12f0*/  LDC.64 R8, c[0x0][0x9e0] ;  /* 0x00027800ff087b82 */ /* 0x000e620000000a00 */
[----:B------:R-:W-:Y:S02]  /*1300*/  IMAD.MOV.U32 R0, RZ, RZ, 0xc0 ;  /* 0x000000c0ff007424 */ /* 0x000fe400078e00ff */
[----:B-----5:R-:W-:Y:S02]  /*1310*/  IMAD.IADD R137, R137, 0x1, -R6 ;  /* 0x0000000189897824 */ /* 0x020fe400078e0a06 */
[----:B------:R-:W-:-:S05]  /*1320*/  IMAD R0, R145, R0, 0xc0 ;  /* 0x000000c091007424 */ /* 0x000fca00078e0200 */
[----:B0-----:R-:W-:Y:S02]  /*1330*/  IADD3 R3, R137, R0, -R139 ;  /* 0x0000000089037210 */ /* 0x001fe40007ffe88b */
[----:B-1----:R-:W-:-:S03]  /*1340*/  ISETP.GE.AND P1, PT, R9, 0x1, PT ;  /* 0x000000010900780c */ /* 0x002fc60003f26270 */
[----:B------:R-:W-:-:S10]  /*1350*/  IMAD.IADD R0, R3, 0x1, R8 ;  /* 0x0000000103007824 */ /* 0x000fd400078e0208 */
[----:B------:R-:W-:Y:S05]  /*1360*/  @!P1 BRA `(.L_x_843) ;  /* 0x0000000000409947 */ /* 0x000fea0003800000 */
[C---:B------:R-:W-:Y:S01]  /*1370*/  ISETP.GT.AND P0, PT, R3.reuse, RZ, PT ;  /* 0x000000ff0300720c */ /* 0x040fe20003f04270 */
[----:B------:R-:W-:-:S12]  /*1380*/  VIADD R2, R3, 0xffffffff ;  /* 0xffffffff03027836 */ /* 0x000fd80000000000 */
[----:B------:R-:W-:Y:S05]  /*1390*/  @P0 BRA `(.L_x_844) ;  /* 0x00000000001c0947 */ /* 0x000fea0003800000 */
[----:B------:R-:W-:Y:S01]  /*13a0*/  ISETP.NE.AND P0, PT, R9, 0x1, PT ;  /* 0x000000010900780c */ /* 0x000fe20003f05270 */
[----:B------:R-:W-:-:S12]  /*13b0*/  IMAD.MOV R3, RZ, RZ, -R3 ;  /* 0x000000ffff037224 */ /* 0x000fd800078e0a03 */
[----:B------:R-:W0:Y:S02]  /*13c0*/  @P0 LDC.64 R4, c[0x0][0x9e8] ;  /* 0x00027a00ff040b82 */ /* 0x000e240000000a00 */
[----:B0-----:R-:W-:-:S05]  /*13d0*/  @P0 IMAD.HI.U32 R2, R3, R4, RZ ;  /* 0x0000000403020227 */ /* 0x001fca00078e00ff */
[----:B------:R-:W-:-:S04]  /*13e0*/  @P0 SHF.R.U32.HI R3, RZ, R5, R2 ;  /* 0x00000005ff030219 */ /* 0x000fc80000011602 */
[----:B------:R-:W-:Y:S01]  /*13f0*/  LOP3.LUT R2, RZ, R3, RZ, 0x33, !PT ;  /* 0x00000003ff027212 */ /* 0x000fe200078e33ff */
[----:B------:R-:W-:Y:S06]  /*1400*/  BRA `(.L_x_845) ;  /* 0x0000000000107947 */ /* 0x000fec0003800000 */
.L_x_844:
[----:B------:R-:W-:-:S13]  /*1410*/  ISETP.NE.AND P0, PT, R9, 0x1, PT ;  /* 0x000000010900780c */ /* 0x000fda0003f05270 */
[----:B------:R-:W0:Y:S02]  /*1420*/  @P0 LDC.64 R4, c[0x0][0x9e8] ;  /* 0x00027a00ff040b82 */ /* 0x000e240000000a00 */
[----:B0-----:R-:W-:-:S05]  /*1430*/  @P0 IMAD.HI.U32 R4, R2, R4, RZ ;  /* 0x0000000402040227 */ /* 0x001fca00078e00ff */
[----:B------:R-:W-:-:S07]  /*1440*/  @P0 SHF.R.U32.HI R2, RZ, R5, R4 ;  /* 0x00000005ff020219 */ /* 0x000fce0000011604 */
.L_x_845:
[----:B------:R-:W-:-:S05]  /*1450*/  IMAD R3, R2, R9, R9 ;  /* 0x0000000902037224 */ /* 0x000fca00078e0209 */
[----:B------:R-:W-:-:S07]  /*1460*/  VIMNMX R0, R0, R3, PT ;  /* 0x0000000300007248 */ /* 0x000fce0003fe0100 */
.L_x_843:
[----:B------:R-:W-:Y:S01]  /*1470*/  VIADD R2, R0, 0x7f ;  /* 0x0000007f00027836 */ /* 0x000fe20000000000 */
[----:B------:R-:W-:Y:S01]  /*1480*/  ULDC UR4, c[0x0][0x9dc] ;  /* 0x0002770000047ab9 */ /* 0x000fe20000000800 */
[----:B------:R-:W-:Y:S02]  /*1490*/  VIADD R0, R137, 0x7f ;  /* 0x0000007f89007836 */ /* 0x000fe40000000000 */
[----:B------:R-:W-:Y:S01]  /*14a0*/  IMAD R4, R145, 0xc0, -R139 ;  /* 0x000000c091047824 */ /* 0x000fe200078e0a8b */
[----:B------:R-:W-:Y:S02]  /*14b0*/  SHF.R.S32.HI R5, RZ, 0x1f, R2 ;  /* 0x0000001fff057819 */ /* 0x000fe40000011402 */
[----:B------:R-:W-:Y:S01]  /*14c0*/  SHF.R.S32.HI R3, RZ, 0x1f, R0 ;  /* 0x0000001fff037819 */ /* 0x000fe20000011400 */
[----:B------:R-:W-:Y:S01]  /*14d0*/  IMAD.IADD R4, R137, 0x1, R4 ;  /* 0x0000000189047824 */ /* 0x000fe200078e0204 */
[----:B------:R-:W-:Y:S02]  /*14e0*/  LEA.HI R5, R5, R2, RZ, 0x7 ;  /* 0x0000000205057211 */ /* 0x000fe400078f38ff */
[----:B------:R-:W-:Y:S01]  /*14f0*/  LEA.HI R3, R3, R0, RZ, 0x7 ;  /* 0x0000000003037211 */ /* 0x000fe200078f38ff */
[----:B------:R-:W-:Y:S01]  /*1500*/  VIADD R6, R4, -UR4 ;  /* 0x8000000404067c36 */ /* 0x000fe20008000000 */
[----:B------:R-:W-:-:S02]  /*1510*/  SHF.R.S32.HI R88, RZ, 0x7, R5 ;  /* 0x00000007ff587819 */ /* 0x000fc40000011405 */
[----:B------:R-:W-:Y:S02]  /*1520*/  SHF.R.S32.HI R3, RZ, 0x7, R3 ;  /* 0x00000007ff037819 */ /* 0x000fe40000011403 */
[----:B------:R-:W-:Y:S02]  /*1530*/  R2UR UR4, R6 ;  /* 0x00000000060472ca */ /* 0x000fe400000e0000 */
[----:B------:R-:W-:Y:S01]  /*1540*/  VIMNMX R88, R3, R88, PT ;  /* 0x0000005803587248 */ /* 0x000fe20003fe0100 */
[----:B------:R-:W-:-:S12]  /*1550*/  @!P1 BRA `(.L_x_846) ;  /* 0x0000000000449947 */ /* 0x000fd80003800000 */
[----:B------:R-:W-:-:S13]  /*1560*/  ISETP.GT.AND P0, PT, R4, -0x1, PT ;  /* 0xffffffff0400780c */ /* 0x000fda0003f04270 */
[----:B------:R-:W-:Y:S05]  /*1570*/  @P0 BRA `(.L_x_847) ;  /* 0x00000000001c0947 */ /* 0x000fea0003800000 */
[----:B------:R-:W-:Y:S02]  /*1580*/  ISETP.NE.AND P0, PT, R9, 0x1, PT ;  /* 0x000000010900780c */ /* 0x000fe40003f05270 */
[----:B------:R-:W-:-:S11]  /*1590*/  LOP3.LUT R3, RZ, R4, RZ, 0x33, !PT ;  /* 0x00000004ff037212 */ /* 0x000fd600078e33ff */
[----:B------:R-:W0:Y:S02]  /*15a0*/  @P0 LDC.64 R6, c[0x0][0x9e8] ;  /* 0x00027a00ff060b82 */ /* 0x000e240000000a00 */
[----:B0-----:R-:W-:-:S05]  /*15b0*/  @P0 IMAD.HI.U32 R0, R3, R6, RZ ;  /* 0x0000000603000227 */ /* 0x001fca00078e00ff */
[----:B------:R-:W-:-:S04]  /*15c0*/  @P0 SHF.R.U32.HI R3, RZ, R7, R0 ;  /* 0x00000007ff030219 */ /* 0x000fc80000011600 */
[----:B------:R-:W-:Y:S01]  /*15d0*/  LOP3.LUT R4, RZ, R3, RZ, 0x33, !PT ;  /* 0x00000003ff047212 */ /* 0x000fe200078e33ff */
[----:B------:R-:W-:Y:S06]  /*15e0*/  BRA `(.L_x_848) ;  /* 0x0000000000107947 */ /* 0x000fec0003800000 */
.L_x_847:
[----:B------:R-:W-:-:S13]  /*15f0*/  ISETP.NE.AND P0, PT, R9, 0x1, PT ;  /* 0x000000010900780c */ /* 0x000fda0003f05270 */
[----:B------:R-:W0:Y:S02]  /*1600*/  @P0 LDC.64 R2, c[0x0][0x9e8] ;  /* 0x00027a00ff020b82 */ /* 0x000e240000000a00 */
[----:B0-----:R-:W-:-:S05]  /*1610*/  @P0 IMAD.HI.U32 R0, R4, R2, RZ ;  /* 0x0000000204000227 */ /* 0x001fca00078e00ff */
[----:B------:R-:W-:-:S07]  /*1620*/  @P0 SHF.R.U32.HI R4, RZ, R3, R0 ;  /* 0x00000003ff040219 */ /* 0x000fce0000011600 */
.L_x_848:
[----:B------:R-:W-:-:S05]  /*1630*/  IMAD R4, R4, R9, RZ ;  /* 0x0000000904047224 */ /* 0x000fca00078e02ff */
[----:B------:R-:W-:-:S13]  /*1640*/  R2UR UR5, R4 ;  /* 0x00000000040572ca */ /* 0x000fda00000e0000 */
[----:B------:R-:W-:-:S04]  /*1650*/  UISETP.LT.AND UP0, UPT, UR4, UR5, UPT ;  /* 0x000000050400728c */ /* 0x000fc8000bf01270 */
[----:B------:R-:W-:-:S12]  /*1660*/  USEL UR4, UR4, UR5, !UP0 ;  /* 0x0000000504047287 */ /* 0x000fd8000c000000 */
.L_x_846:
[----:B------:R-:W-:Y:S01]  /*1670*/  USHF.R.S32.HI UR5, URZ, 0x1f, UR4 ;  /* 0x0000001f3f057899 */ /* 0x000fe20008011404 */
[----:B------:R-:W-:Y:S02]  /*1680*/  PLOP3.LUT P0, PT, PT, PT, PT, 0x80, 0x0 ;  /* 0x000000000000781c */ /* 0x000fe40003f0f070 */
[----:B------:R-:W-:Y:S02]  /*1690*/  CS2R R2, SRZ ;  /* 0x0000000000027805 */ /* 0x000fe4000001ff00 */
[----:B------:R-:W-:Y:S01]  /*16a0*/  CS2R R134, SRZ ;  /* 0x0000000000867805 */ /* 0x000fe2000001ff00 */
[----:B------:R-:W-:Y:S01]  /*16b0*/  ULEA.HI UR5, UR5, UR4, URZ, 0x7 ;  /* 0x0000000405057291 */ /* 0x000fe2000f8f383f */
[----:B------:R-:W-:Y:S02]  /*16c0*/  CS2R R132, SRZ ;  /* 0x0000000000847805 */ /* 0x000fe4000001ff00 */
        /* <DEDUP_REMOVED lines=11> */
[----:B------:R-:W-:Y:S02]  /*1780*/  CS2R R116, SRZ ;  /* 0x0000000000747805 */ /* 0x000fe4000001ff00 */
[----:B------:R-:W-:Y:S02]  /*1790*/  CS2R R114, SRZ ;  /* 0x0000000000727805 */ /* 0x000fe4000001ff00 */
[----:B------:R-:W-:Y:S02]  /*17a0*/  CS2R R112, SRZ ;  /* 0x0000000000707805 */ /* 0x000fe4000001ff00 */
[----:B------:R-:W-:Y:S02]  /*17b0*/  CS2R R110, SRZ ;  /* 0x00000000006e7805 */ /* 0x000fe4000001ff00 */
[----:B------:R-:W-:-:S02]  /*17c0*/  CS2R R108, SRZ ;  /* 0x00000000006c7805 */ /* 0x000fc4000001ff00 */
[----:B------:R-:W-:Y:S02]  /*17d0*/  ISETP.GT.AND P1, PT, R88, UR39, PT ;  /* 0x0000002758007c0c */ /* 0x000fe4000bf24270 */
        /* <DEDUP_REMOVED lines=21> */
[----:B------:R-:W-:Y:S02]  /*1930*/  ULEA UR4, UR5, UR42, 0xc ;  /* 0x0000002a05047291 */ /* 0x000fe4000f8e603f */
[----:B------:R-:W-:Y:S02]  /*1940*/  ULEA UR5, UR5, UR6, 0xd ;  /* 0x0000000605057291 */ /* 0x000fe4000f8e683f */
[----:B------:R-:W-:Y:S02]  /*1950*/  UIADD3 UR4, UR4, 0xc400, URZ ;  /* 0x0000c40004047890 */ /* 0x000fe4000fffe03f */
[----:B------:R-:W-:Y:S02]  /*1960*/  USHF.R.U32.HI UR5, URZ, 0x4, UR5 ;  /* 0x000000043f057899 */ /* 0x000fe40008011605 */
[----:B------:R-:W-:Y:S02]  /*1970*/  USHF.R.U32.HI UR4, URZ, 0x4, UR4 ;  /* 0x000000043f047899 */ /* 0x000fe40008011604 */
[----:B------:R-:W-:-:S02]  /*1980*/  ULOP3.LUT UR37, UR5, 0x3fff, URZ, 0xc0, !UPT ;  /* 0x00003fff05257892 */ /* 0x000fc4000f8ec03f */
        /* <DEDUP_REMOVED lines=18> */
.L_x_850:
[----:B------:R-:W-:Y:S01]  /*1ab0*/  ULEA.HI UR4, UR44, UR44, URZ, 0x1 ;  /* 0x0000002c2c047291 */ /* 0x000fe2000f8f083f */
[----:B------:R-:W-:-:S03]  /*1ac0*/  IMAD.U32 R2, RZ, RZ, UR45 ;  /* 0x0000002dff027e24 */ /* 0x000fc6000f8e00ff */
[----:B------:R-:W-:Y:S02]  /*1ad0*/  ULOP3.LUT UR4, UR4, 0xfffffffe, URZ, 0xc0, !UPT ;  /* 0xfffffffe04047892 */ /* 0x000fe4000f8ec03f */
[----:B------:R-:W-:Y:S02]  /*1ae0*/  ISETP.NE.AND P0, PT, R2, 0x3, PT ;  /* 0x000000030200780c */ /* 0x000fe40003f05270 */
[----:B------:R-:W-:-:S06]  /*1af0*/  UIADD3 UR4, UR44, -UR4, URZ ;  /* 0x800000042c047290 */ /* 0x000fcc000fffe03f */
[----:B------:R-:W-:-:S05]  /*1b00*/  IMAD.U32 R0, RZ, RZ, UR4 ;  /* 0x00000004ff007e24 */ /* 0x000fca000f8e00ff */
[----:B------:R-:W-:-:S04]  /*1b10*/  SHF.L.U32 R0, R0, 0x1f, RZ ;  /* 0x0000001f00007819 */ /* 0x000fc800000006ff */
[----:B------:R-:W0:Y:S02]  /*1b20*/  SYNCS.PHASECHK.TRANS64.TRYWAIT P1, [UR42+0x2d800], R0 ;  /* 0x02d80000ff0075a7 */ /* 0x000e24000802016a */
[----:B0-----:R-:W-:Y:S05]  /*1b30*/  @!P1 BRA `(.L_x_851) ;  /* 0x0000012400ac9947 */ /* 0x001fea0003800000 */
.L_x_1027:
[----:B------:R-:W-:Y:S05]  /*1b40*/  @!P0 BRA `(.L_x_852) ;  /* 0x0000000000048947 */ /* 0x000fea0003800000 */
[----:B------:R-:W-:Y:S01]  /*1b50*/  BPT.TRAP 0x1 ;  /* 0x000000040000795c */ /* 0x000fe20000300000 */
.L_x_852:
[----:B------:R-:W-:Y:S02]  /*1b60*/  IMAD.U32 R5, RZ, RZ, UR43 ;  /* 0x0000002bff057e24 */ /* 0x000fe4000f8e00ff */
[----:B0-----:R-:W-:-:S03]  /*1b70*/  IMAD.U32 R0, RZ, RZ, UR46 ;  /* 0x0000002eff007e24 */ /* 0x001fc6000f8e00ff */
[----:B------:R-:W-:Y:S02]  /*1b80*/  LEA R5, R5, UR42, 0x3 ;  /* 0x0000002a05057c11 */ /* 0x000fe4000f8e18ff */
[----:B------:R-:W-:-:S04]  /*1b90*/  SHF.L.U32 R0, R0, 0x1f, RZ ;  /* 0x0000001f00007819 */ /* 0x000fc800000006ff */
[----:B------:R0:W1:Y:S01]  /*1ba0*/  SYNCS.PHASECHK.TRANS64.TRYWAIT P2, [R5+URZ+0x2d830], R0 ;  /* 0x02d83000050075a7 */ /* 0x000062000804017f */
[----:B------:R-:W-:Y:S05]  /*1bb0*/  @!P0 BRA `(.L_x_853) ;  /* 0x0000000000048947 */ /* 0x000fea0003800000 */
[----:B------:R-:W-:Y:S01]  /*1bc0*/  BPT.TRAP 0x1 ;  /* 0x000000040000795c */ /* 0x000fe20000300000 */
.L_x_853:
[----:B------:R-:W2:Y:S02]  /*1bd0*/  S2R R2, SR_TID.X ;  /* 0x0000000000027919 */ /* 0x000ea40000002100 */
[----:B--2---:R-:W-:Y:S01]  /*1be0*/  LOP3.LUT P1, RZ, R2, 0x7f, RZ, 0xc0, !PT ;  /* 0x0000007f02ff7812 */ /* 0x004fe2000782c0ff */
[----:B-1----:R-:W-:-:S12]  /*1bf0*/  @P2 BRA `(.L_x_854) ;  /* 0x0000000000082947 */ /* 0x002fd80003800000 */
[----:B------:R-:W1:Y:S02]  /*1c00*/  SYNCS.PHASECHK.TRANS64.TRYWAIT P2, [R5+URZ+0x2d830], R0 ;  /* 0x02d83000050075a7 */ /* 0x000e64000804017f */
[----:B-1----:R-:W-:Y:S05]  /*1c10*/  @!P2 BRA `(.L_x_855) ;  /* 0x00000124008ca947 */ /* 0x002fea0003800000 */
.L_x_854:
[----:B------:R-:W-:Y:S05]  /*1c20*/  WARPSYNC.ALL ;  /* 0x0000000000007948 */ /* 0x000fea0003800000 */
[----:B------:R-:W-:Y:S01]  /*1c30*/  UIADD3 UR4, UR42, 0x15400, URZ ;  /* 0x000154002a047890 */ /* 0x000fe2000fffe03f */
[----:B------:R-:W-:Y:S01]  /*1c40*/  WARPGROUP.ARRIVE ;  /* 0x00000000000079c5 */ /* 0x000fe20000000000 */
[----:B------:R-:W-:Y:S01]  /*1c50*/  UMOV UR5, 0x80000020 ;  /* 0x8000002000057882 */ /* 0x000fe20000000000 */
[----:B------:R-:W-:Y:S01]  /*1c60*/  UMOV UR7, 0x80000020 ;  /* 0x8000002000077882 */ /* 0x000fe20000000000 */
[----:B------:R-:W-:Y:S01]  /*1c70*/  USHF.R.U32.HI UR4, URZ, 0x4, UR4 ;  /* 0x000000043f047899 */ /* 0x000fe20008011604 */
[----:B------:R-:W-:Y:S01]  /*1c80*/  IMAD.MOV.U32 R3, RZ, RZ, -0x80 ;  /* 0xffffff80ff037424 */ /* 0x000fe200078e00ff */
[----:B------:R-:W-:Y:S01]  /*1c90*/  UMOV UR9, 0x80000020 ;  /* 0x8000002000097882 */ /* 0x000fe20000000000 */
[----:B------:R-:W-:Y:S01]  /*1ca0*/  UMOV UR11, 0x80000020 ;  /* 0x80000020000b7882 */ /* 0x000fe20000000000 */
[----:B------:R-:W-:Y:S01]  /*1cb0*/  ULOP3.LUT UR4, UR4, 0x3fff, URZ, 0xc0, !UPT ;  /* 0x00003fff04047892 */ /* 0x000fe2000f8ec03f */
[----:B------:R-:W-:Y:S01]  /*1cc0*/  IMAD R4, R88, R3, 0x80 ;  /* 0x0000008058047424 */ /* 0x000fe200078e0203 */
[----:B------:R-:W-:Y:S01]  /*1cd0*/  UMOV UR13, 0x80000020 ;  /* 0x80000020000d7882 */ /* 0x000fe20000000000 */
[----:B------:R-:W-:Y:S01]  /*1ce0*/  UMOV UR15, 0x80000020 ;  /* 0x80000020000f7882 */ /* 0x000fe20000000000 */
[----:B------:R-:W-:Y:S01]  /*1cf0*/  ULOP3.LUT UR32, UR4, 0x10000, URZ, 0xfc, !UPT ;  /* 0x0001000004207892 */ /* 0x000fe2000f8efc3f */
[----:B------:R-:W-:Y:S01]  /*1d00*/  IMAD.IADD R2, R137, 0x1, R4 ;  /* 0x0000000189027824 */ /* 0x000fe200078e0204 */
[----:B------:R-:W-:Y:S01]  /*1d10*/  ULOP3.LUT UR4, UR47, 0x10000, URZ, 0xfc, !UPT ;  /* 0x000100002f047892 */ /* 0x000fe2000f8efc3f */
[----:B01----:R-:W-:Y:S01]  /*1d20*/  @!P1 VIADD R0, R5, 0x2d840 ;  /* 0x0002d84005009836 */ /* 0x003fe20000000000 */
[----:B------:R-:W-:Y:S01]  /*1d30*/  UIMAD UR6, UR43, 0x600, UR32 ;  /* 0x000006002b0678a4 */ /* 0x000fe2000f8e0220 */
[----:B------:R-:W-:Y:S01]  /*1d40*/  IMAD R6, R145, 0xc0, R150 ;  /* 0x000000c091067824 */ /* 0x000fe200078e0296 */
[----:B------:R-:W-:Y:S01]  /*1d50*/  UIADD3 UR8, UR4, 0x2, URZ ;  /* 0x0000000204087890 */ /* 0x000fe2000fffe03f */
[----:B------:R-:W-:Y:S01]  /*1d60*/  IADD3 R3, -R139, 0x1, R2 ;  /* 0x000000018b037810 */ /* 0x000fe20007ffe102 */
[----:B------:R-:W-:Y:S01]  /*1d70*/  UIADD3 UR10, UR6, 0x2, URZ ;  /* 0x00000002060a7890 */ /* 0x000fe2000fffe03f */
[----:B------:R-:W-:Y:S01]  /*1d80*/  @!P1 PRMT R0, RZ, 0x654, R0 ;  /* 0x00000654ff009816 */ /* 0x000fe20000000000 */
[----:B------:R-:W-:Y:S01]  /*1d90*/  UIADD3 UR12, UR4, 0x300, URZ ;  /* 0x00000300040c7890 */ /* 0x000fe2000fffe03f */
[----:B------:R-:W-:Y:S01]  /*1da0*/  IMAD R8, R16, -0x2, R2 ;  /* 0xfffffffe10087824 */ /* 0x000fe200078e0202 */
[----:B------:R-:W-:-:S02]  /*1db0*/  UIADD3 UR14, UR6, 0x200, URZ ;  /* 0x00000200060e7890 */ /* 0x000fc4000fffe03f */
[----:B------:R-:W-:Y:S01]  /*1dc0*/  HGMMA.64x128x16.F32.BF16 R24, gdesc[UR4], RZ, !UPT, gsb0 ;  /* 0x01e00000041879f0 */ /* 0x000fe2000c0018ff */
[----:B------:R-:W-:Y:S01]  /*1dd0*/  UIADD3 UR16, UR4, 0x302, URZ ;  /* 0x0000030204107890 */ /* 0x000fe2000fffe03f */
[----:B------:R-:W-:Y:S01]  /*1de0*/  IMAD R3, R16, -0x2, R3 ;  /* 0xfffffffe10037824 */ /* 0x000fe200078e0203 */
[----:B------:R-:W-:Y:S01]  /*1df0*/  UIADD3 UR18, UR6, 0x202, URZ ;  /* 0x0000020206127890 */ /* 0x000fe2000fffe03f */
[----:B------:R-:W-:Y:S01]  /*1e00*/  LEA R9, R88, 0xffffff80, 0x7 ;  /* 0xffffff8058097811 */ /* 0x000fe200078e38ff */
        /* <DEDUP_REMOVED lines=12> */
[----:B------:R-:W-:Y:S01]  /*1ed0*/  UISETP.GE.AND UP0, UPT, UR7, 0x1, UPT ;  /* 0x000000010700788c */ /* 0x000fe2000bf06270 */
[----:B------:R-:W-:-:S05]  /*1ee0*/  VIADD R11, R3, UR6 ;  /* 0x00000006030b7c36 */ /* 0x000fca0008000000 */
[----:B------:R-:W-:Y:S01]  /*1ef0*/  PLOP3.LUT P2, PT, PT, PT, UP0, 0x40, 0x0 ;  /* 0x000000000000781c */ /* 0x000fe20003f4e808 */
[----:B------:R-:W-:Y:S02]  /*1f00*/  WARPGROUP.DEPBAR.LE gsb0, 0x0 ;  /* 0x00008000000079c5 */ /* 0x000fe40000010000 */
[----:B------:R-:W-:-:S06]  /*1f10*/  WARPGROUP.ARRIVE ;  /* 0x00000000000079c5 */ /* 0x000fcc0000000000 */
[----:B------:R-:W-:Y:S01]  /*1f20*/  HGMMA.64x128x16.F32.BF16 R24, gdesc[UR8], R24, gsb0 ;  /* 0x01e00000081879f0 */ /* 0x000fe20008001818 */
[----:B------:R-:W-:-:S06]  /*1f30*/  ULOP3.LUT UR10, URZ, UR35, URZ, 0x33, !UPT ;  /* 0x000000233f0a7292 */ /* 0x000fcc000f8e333f */
[----:B------:R-:W-:-:S04]  /*1f40*/  VIADD R10, R3, UR10 ;  /* 0x0000000a030a7c36 */ /* 0x000fc80008000000 */
[----:B------:R-:W-:Y:S01]  /*1f50*/  IMAD.IADD R2, R10, 0x1, R6 ;  /* 0x000000010a027824 */ /* 0x000fe200078e0206 */
[----:B------:R-:W-:Y:S02]  /*1f60*/  WARPGROUP.DEPBAR.LE gsb0, 0x0 ;  /* 0x00008000000079c5 */ /* 0x000fe40000010000 */
[----:B------:R-:W-:-:S06]  /*1f70*/  WARPGROUP.ARRIVE ;  /* 0x00000000000079c5 */ /* 0x000fcc0000000000 */
        /* <DEDUP_REMOVED lines=12> */
[----:B0-----:R-:W-:Y:S01]  /*2040*/  VIADDMNMX R0, R6, R11, R8, PT ;  /* 0x0000000b06007246 */ /* 0x001fe20003800108 */
[----:B------:R-:W-:Y:S06]  /*2050*/  @P2 BRA `(.L_x_856) ;  /* 0x0000000000582947 */ /* 0x000fec0003800000 */
[----:B------:R-:W-:Y:S01]  /*2060*/  IADD3 R3, -R139, R137, R6 ;  /* 0x000000898b037210 */ /* 0x000fe20007ffe106 */
[----:B------:R-:W-:Y:S03]  /*2070*/  BSSY B0, `(.L_x_857) ;  /* 0x0000010000007945 */ /* 0x000fe60003800000 */
        /* <DEDUP_REMOVED lines=10> */
.L_x_858:
[----:B------:R-:W-:-:S06]  /*2120*/  UISETP.NE.AND UP1, UPT, UR7, 0x1, UPT ;  /* 0x000000010700788c */ /* 0x000fcc000bf25270 */
[----:B------:R-:W-:-:S05]  /*2130*/  PLOP3.LUT P2, PT, PT, PT, UP1, 0x80, 0x0 ;  /* 0x000000000000781c */ /* 0x000fca0003f4f018 */
[----:B------:R-:W-:-:S08]  /*2140*/  @UP1 ULDC.64 UR10, c[0x0][0x9e8] ;  /* 0x00027a00000a1ab9 */ /* 0x000fd00000000a00 */
[----:B------:R-:W-:-:S05]  /*2150*/  @P2 IMAD.HI.U32 R5, R3, UR10, RZ ;  /* 0x0000000a03052c27 */ /* 0x000fca000f8e00ff */
[----:B------:R-:W-:-:S07]  /*2160*/  @P2 SHF.R.U32.HI R3, RZ, UR11, R5 ;  /* 0x0000000bff032c19 */ /* 0x000fce0008011605 */
.L_x_859:
[----:B------:R-:W-:Y:S05]  /*2170*/  BSYNC B0 ;  /* 0x0000000000007941 */ /* 0x000fea0003800000 */
.L_x_857:
[----:B------:R-:W-:-:S04]  /*2180*/  IMAD R3, R3, UR7, -R9 ;  /* 0x0000000703037c24 */ /* 0x000fc8000f8e0a09 */
[----:B------:R-:W-:-:S05]  /*2190*/  IMAD R3, R16, -0x2, R3 ;  /* 0xfffffffe10037824 */ /* 0x000fca00078e0203 */
[----:B------:R-:W-:Y:S02]  /*21a0*/  VIMNMX R2, R2, R3, !PT ;  /* 0x0000000302027248 */ /* 0x000fe40007fe0100 */
[----:B------:R-:W-:-:S07]  /*21b0*/  VIADDMNMX R0, R3, UR7, R0, PT ;  /* 0x0000000703007c46 */ /* 0x000fce000b800100 */
.L_x_856:
[----:B------:R-:W-:Y:S01]  /*21c0*/  ISETP.GE.AND P4, PT, R4, 0x9, PT ;  /* 0x000000090400780c */ /* 0x000fe20003f86270 */
[----:B------:R-:W-:Y:S01]  /*21d0*/  VIADD R5, R6, 0x8 ;  /* 0x0000000806057836 */ /* 0x000fe20000000000 */
[C---:B------:R-:W-:Y:S02]  /*21e0*/  ISETP.GE.AND P2, PT, R4.reuse, 0x2, PT ;  /* 0x000000020400780c */ /* 0x040fe40003f46270 */
[----:B------:R-:W-:Y:S01]  /*21f0*/  ISETP.GE.AND P5, PT, R4, 0xa, PT ;  /* 0x0000000a0400780c */ /* 0x000fe20003fa6270 */
[----:B------:R-:W-:Y:S01]  /*2200*/  IMAD.IADD R3, R10, 0x1, R5 ;  /* 0x000000010a037824 */ /* 0x000fe200078e0205 */
        /* <DEDUP_REMOVED lines=178> */
[----:B------:R-:W-:Y:S02]  /*2d30*/  ISETP.GT.AND P6, PT, R2, 0x79, !P6 ;  /* 0x000000790200780c */ /* 0x000fe400077c4270 */
[----:B------:R-:W-:Y:S02]  /*2d40*/  VIADDMNMX R2, R5, R11, R8, PT ;  /* 0x0000000b05027246 */ /* 0x000fe40003800108 */
[----:B------:R-:W-:-:S04]  /*2d50*/  ISETP.LT.OR P6, PT, R0, 0x7a, P6 ;  /* 0x0000007a0000780c */ /* 0x000fc800037c1670 */
[----:B------:R-:W-:Y:S02]  /*2d60*/  FSEL R85, R85, -INF , !P6 ;  /* 0xff80000055557808 */ /* 0x000fe40007000000 */
[----:B------:R-:W-:-:S13]  /*2d70*/  PLOP3.LUT P6, PT, PT, PT, UP0, 0x40, 0x0 ;  /* 0x000000000000781c */ /* 0x000fda0003fce808 */
[----:B------:R-:W-:Y:S05]  /*2d80*/  @P6 BRA `(.L_x_860) ;  /* 0x0000000000646947 */ /* 0x000fea0003800000 */
[----:B------:R-:W-:Y:S01]  /*2d90*/  IADD3 R0, R137, 0x8, R6 ;  /* 0x0000000889007810 */ /* 0x000fe20007ffe006 */
[----:B------:R-:W-:Y:S04]  /*2da0*/  BSSY B0, `(.L_x_861) ;  /* 0x0000013000007945 */ /* 0x000fe80003800000 */
        /* <DEDUP_REMOVED lines=12> */
.L_x_862:
[----:B------:R-:W-:-:S06]  /*2e70*/  UISETP.NE.AND UP1, UPT, UR7, 0x1, UPT ;  /* 0x000000010700788c */ /* 0x000fcc000bf25270 */
[----:B------:R-:W-:-:S05]  /*2e80*/  PLOP3.LUT P6, PT, PT, PT, UP1, 0x80, 0x0 ;  /* 0x000000000000781c */ /* 0x000fca0003fcf018 */
[----:B------:R-:W-:-:S08]  /*2e90*/  @UP1 ULDC.64 UR10, c[0x0][0x9e8] ;  /* 0x00027a00000a1ab9 */ /* 0x000fd00000000a00 */
[----:B------:R-:W-:Y:S01]  /*2ea0*/  @P6 IMAD.HI.U32 R4, R0, UR10, RZ ;  /* 0x0000000a00046c27 */ /* 0x000fe2000f8e00ff */
[----:B------:R-:W-:-:S13]  /*2eb0*/  PLOP3.LUT P6, PT, PT, PT, UP1, 0x80, 0x0 ;  /* 0x000000000000781c */ /* 0x000fda0003fcf018 */
[----:B------:R-:W-:-:S07]  /*2ec0*/  @P6 SHF.R.U32.HI R0, RZ, UR11, R4 ;  /* 0x0000000bff006c19 */ /* 0x000fce0008011604 */
.L_x_863:
[----:B------:R-:W-:Y:S05]  /*2ed0*/  BSYNC B0 ;  /* 0x0000000000007941 */ /* 0x000fea0003800000 */
.L_x_861:
[----:B------:R-:W-:-:S04]  /*2ee0*/  IMAD R9, R0, UR7, -R9 ;  /* 0x0000000700097c24 */ /* 0x000fc8000f8e0a09 */
[----:B------:R-:W-:-:S05]  /*2ef0*/  IMAD R9, R16, -0x2, R9 ;  /* 0xfffffffe10097824 */ /* 0x000fca00078e0209 */
[----:B------:R-:W-:Y:S02]  /*2f00*/  VIMNMX R3, R3, R9, !PT ;  /* 0x0000000903037248 */ /* 0x000fe40007fe0100 */
[----:B------:R-:W-:-:S07]  /*2f10*/  VIADDMNMX R2, R9, UR7, R2, PT ;  /* 0x0000000709027c46 */ /* 0x000fce000b800102 */
.L_x_860:
[----:B------:R-:W-:Y:S01]  /*2f20*/  ISETP.GT.AND P2, PT, R3, 0x1, !P2 ;  /* 0x000000010300780c */ /* 0x000fe20005744270 */
[----:B------:R-:W-:Y:S01]  /*2f30*/  ULDC UR33, c[0x0][0x988] ;  /* 0x0002620000217ab9 */ /* 0x000fe20000000800 */
[----:B------:R-:W-:Y:S02]  /*2f40*/  LOP3.LUT P6, RZ, R22, 0x8, RZ, 0xc0, !PT ;  /* 0x0000000816ff7812 */ /* 0x000fe400078cc0ff */
        /* <DEDUP_REMOVED lines=76> */
[C---:B------:R-:W-:Y:S01]  /*3410*/  ISETP.GT.AND P3, PT, R3.reuse, 0x70, !P3 ;  /* 0x000000700300780c */ /* 0x040fe20005f64270 */
[----:B------:R-:W0:Y:S01]  /*3420*/  SHFL.BFLY PT, R9, R8, 0x2, 0x1f ;  /* 0x0c401f0008097f89 */ /* 0x000e2200000e0000 */
[----:B------:R-:W-:Y:S02]  /*3430*/  FSEL R50, R50, -INF , !P2 ;  /* 0xff80000032327808 */ /* 0x000fe40005000000 */
[----:B------:R-:W-:Y:S02]  /*3440*/  LOP3.LUT P2, RZ, R22, 0x20000, RZ, 0xc0, !PT ;  /* 0x0002000016ff7812 */ /* 0x000fe4000784c0ff */
[C---:B------:R-:W-:Y:S02]  /*3450*/  ISETP.GT.AND P4, PT, R3.reuse, 0x71, !P4 ;  /* 0x000000710300780c */ /* 0x040fe40006784270 */
[C---:B------:R-:W-:Y:S02]  /*3460*/  ISETP.GT.AND P2, PT, R3.reuse, 0x31, !P2 ;  /* 0x000000310300780c */ /* 0x040fe40005744270 */
[----:B------:R-:W-:-:S02]  /*3470*/  ISETP.GT.AND P5, PT, R3, 0x78, !P5 ;  /* 0x000000780300780c */ /* 0x000fc40006fa4270 */
[C---:B------:R-:W-:Y:S02]  /*3480*/  ISETP.LT.OR P2, PT, R2.reuse, 0x32, P2 ;  /* 0x000000320200780c */ /* 0x040fe40001741670 */
[----:B------:R-:W-:Y:S02]  /*3490*/  ISETP.LT.OR P3, PT, R2, 0x71, P3 ;  /* 0x000000710200780c */ /* 0x000fe40001f61670 */
[----:B------:R-:W-:Y:S02]  /*34a0*/  FSEL R51, R51, -INF , !P2 ;  /* 0xff80000033337808 */ /* 0x000fe40005000000 */
[----:B------:R-:W-:Y:S02]  /*34b0*/  LOP3.LUT P2, RZ, R22, 0x10000, RZ, 0xc0, !PT ;  /* 0x0001000016ff7812 */ /* 0x000fe4000784c0ff */
[----:B------:R-:W-:Y:S02]  /*34c0*/  ISETP.LT.OR P4, PT, R2, 0x72, P4 ;  /* 0x000000720200780c */ /* 0x000fe40002781670 */
[----:B------:R-:W-:-:S02]  /*34d0*/  ISETP.GT.AND P2, PT, R3, 0x38, !P2 ;  /* 0x000000380300780c */ /* 0x000fc40005744270 */
[----:B------:R-:W-:Y:S02]  /*34e0*/  FSEL R82, R82, -INF , !P3 ;  /* 0xff80000052527808 */ /* 0x000fe40005800000 */
[----:B------:R-:W-:Y:S02]  /*34f0*/  ISETP.LT.OR P2, PT, R2, 0x39, P2 ;  /* 0x000000390200780c */ /* 0x000fe40001741670 */
[----:B0-----:R-:W-:Y:S02]  /*3500*/  FMNMX.FTZ R9, R8, R9, !PT ;  /* 0x0000000908097209 */ /* 0x001fe40007810000 */
[----:B------:R-:W-:Y:S02]  /*3510*/  FSEL R54, R54, -INF , !P2 ;  /* 0xff80000036367808 */ /* 0x000fe40005000000 */
[----:B------:R-:W-:Y:S01]  /*3520*/  ISETP.GT.AND P2, PT, R3, 0x39, !P6 ;  /* 0x000000390300780c */ /* 0x000fe20007744270 */
[----:B------:R-:W0:Y:S01]  /*3530*/  SHFL.BFLY PT, R0, R9, 0x1, 0x1f ;  /* 0x0c201f0009007f89 */ /* 0x000e2200000e0000 */
        /* <DEDUP_REMOVED lines=8> */
[----:B------:R-:W-:-:S04]  /*35c0*/  ISETP.LT.OR P2, PT, R2, 0x41, P2 ;  /* 0x000000410200780c */ /* 0x000fc80001741670 */
[----:B------:R-:W-:Y:S02]  /*35d0*/  FSEL R58, R58, -INF , !P2 ;  /* 0xff8000003a3a7808 */ /* 0x000fe40005000000 */
[----:B------:R-:W-:Y:S02]  /*35e0*/  LOP3.LUT P2, RZ, R22, 0x2000, RZ, 0xc0, !PT ;  /* 0x0000200016ff7812 */ /* 0x000fe4000784c0ff */
[----:B0-----:R-:W-:Y:S02]  /*35f0*/  FMNMX.FTZ R0, R9, R0, !PT ;  /* 0x0000000009007209 */ /* 0x001fe40007810000 */
[----:B------:R-:W-:-:S03]  /*3600*/  ISETP.GT.AND P2, PT, R3, 0x41, !P2 ;  /* 0x000000410300780c */ /* 0x000fc60005744270 */
[----:B------:R-:W-:Y:S01]  /*3610*/  FMUL.FTZ R20, R0, UR33 ;  /* 0x0000002100147c20 */ /* 0x000fe20008410000 */
        /* <DEDUP_REMOVED lines=46> */
[----:B------:R-:W-:Y:S01]  /*3900*/  ISETP.GT.AND P6, PT, R3, 0x79, !P6 ;  /* 0x000000790300780c */ /* 0x000fe200077c4270 */
[--C-:B------:R-:W-:Y:S01]  /*3910*/  FFMA.FTZ R56, R56, UR33, -R20.reuse ;  /* 0x0000002138387c23 */ /* 0x100fe20008010814 */
[----:B------:R-:W-:Y:S01]  /*3920*/  FSEL R4, R26, -INF , !P2 ;  /* 0xff8000001a047808 */ /* 0x000fe20005000000 */
[--C-:B------:R-:W-:Y:S01]  /*3930*/  FFMA.FTZ R57, R57, UR33, -R20.reuse ;  /* 0x0000002139397c23 */ /* 0x100fe20008010814 */
[----:B------:R-:W-:Y:S01]  /*3940*/  LOP3.LUT P2, RZ, R22, 0x4000000, RZ, 0xc0, !PT ;  /* 0x0400000016ff7812 */ /* 0x000fe2000784c0ff */
[--C-:B------:R-:W-:Y:S01]  /*3950*/  FFMA.FTZ R9, R25, UR33, -R20.reuse ;  /* 0x0000002119097c23 */ /* 0x100fe20008010814 */
[----:B------:R-:W-:Y:S01]  /*3960*/  FMNMX.FTZ R7, R4, R27, !PT ;  /* 0x0000001b04077209 */ /* 0x000fe20007810000 */
[--C-:B------:R-:W-:Y:S01]  /*3970*/  FFMA.FTZ R11, R29, UR33, -R20.reuse ;  /* 0x000000211d0b7c23 */ /* 0x100fe20008010814 */
[----:B------:R-:W-:Y:S01]  /*3980*/  ISETP.GT.AND P2, PT, R3, 0x69, !P2 ;  /* 0x000000690300780c */ /* 0x000fe20005744270 */
        /* <DEDUP_REMOVED lines=16> */
[----:B------:R0:W-:Y:S01]  /*3a90*/  MUFU.EX2 R2, R57 ;  /* 0x0000003900027308 */ /* 0x0001e20000000800 */
[----:B------:R-:W-:Y:S01]  /*3aa0*/  FMNMX.FTZ R24, R38, R7, !PT ;  /* 0x0000000726187209 */ /* 0x000fe20007810000 */
[--C-:B------:R-:W-:Y:S01]  /*3ab0*/  FFMA.FTZ R41, R65, UR33, -R20.reuse ;  /* 0x0000002141297c23 */ /* 0x100fe20008010814 */
[--C-:B------:R-:W-:Y:S01]  /*3ac0*/  FFMA.FTZ R45, R68, UR33, -R20.reuse ;  /* 0x00000021442d7c23 */ /* 0x100fe20008010814 */
[--C-:B------:R-:W-:Y:S01]  /*3ad0*/  FFMA.FTZ R49, R72, UR33, -R20.reuse ;  /* 0x0000002148317c23 */ /* 0x100fe20008010814 */
[----:B------:R-:W-:Y:S01]  /*3ae0*/  FMNMX.FTZ R7, R39, R24, !PT ;  /* 0x0000001827077209 */ /* 0x000fe20007810000 */
[--C-:B------:R-:W-:Y:S01]  /*3af0*/  FFMA.FTZ R53, R81, UR33, -R20.reuse ;  /* 0x0000002151357c23 */ /* 0x100fe20008010814 */
[--C-:B------:R-:W-:Y:S01]  /*3b00*/  FFMA.FTZ R61, R85, UR33, -R20.reuse ;  /* 0x00000021553d7c23 */ /* 0x100fe20008010814 */
[----:B------:R-:W-:Y:S01]  /*3b10*/  MUFU.EX2 R8, R8 ;  /* 0x0000000800087308 */ /* 0x000fe20000000800 */
[----:B------:R-:W-:Y:S01]  /*3b20*/  FMNMX.FTZ R24, R42, R7, !PT ;  /* 0x000000072a187209 */ /* 0x000fe20007810000 */
[----:B0-----:R-:W-:-:S03]  /*3b30*/  FFMA.FTZ R57, R76, UR33, -R20 ;  /* 0x000000214c397c23 */ /* 0x001fc60008010814 */
[----:B------:R-:W-:Y:S01]  /*3b40*/  FMNMX.FTZ R7, R43, R24, !PT ;  /* 0x000000182b077209 */ /* 0x000fe20007810000 */
[----:B------:R-:W-:Y:S02]  /*3b50*/  FFMA.FTZ R24, R40, UR33, -R20 ;  /* 0x0000002128187c23 */ /* 0x000fe40008010814 */
[----:B------:R-:W0:Y:S01]  /*3b60*/  MUFU.EX2 R9, R9 ;  /* 0x0000000900097308 */ /* 0x000e220000000800 */
[----:B------:R-:W-:-:S04]  /*3b70*/  FMNMX.FTZ R26, R46, R7, !PT ;  /* 0x000000072e1a7209 */ /* 0x000fc80007810000 */
[----:B------:R-:W-:-:S03]  /*3b80*/  FMNMX.FTZ R7, R47, R26, !PT ;  /* 0x0000001a2f077209 */ /* 0x000fc60007810000 */
[----:B------:R-:W1:Y:S01]  /*3b90*/  MUFU.EX2 R10, R10 ;  /* 0x0000000a000a7308 */ /* 0x000e620000000800 */
[----:B------:R-:W-:-:S04]  /*3ba0*/  FMNMX.FTZ R26, R50, R7, !PT ;  /* 0x00000007321a7209 */ /* 0x000fc80007810000 */
[----:B------:R-:W-:Y:S01]  /*3bb0*/  FMNMX.FTZ R7, R51, R26, !PT ;  /* 0x0000001a33077209 */ /* 0x000fe20007810000 */
[----:B------:R-:W-:Y:S02]  /*3bc0*/  FFMA.FTZ R26, R44, UR33, -R20 ;  /* 0x000000212c1a7c23 */ /* 0x000fe40008010814 */
[----:B------:R-:W2:Y:S01]  /*3bd0*/  MUFU.EX2 R11, R11 ;  /* 0x0000000b000b7308 */ /* 0x000ea20000000800 */
        /* <DEDUP_REMOVED lines=26> */
[----:B------:R-:W-:Y:S01]  /*3d80*/  FMNMX.FTZ R7, R83, R36, !PT ;  /* 0x0000002453077209 */ /* 0x000fe20007810000 */
[--C-:B------:R-:W-:Y:S02]  /*3d90*/  FFMA.FTZ R36, R60, UR33, -R20.reuse ;  /* 0x000000213c247c23 */ /* 0x100fe40008010814 */
[----:B------:R-:W-:Y:S01]  /*3da0*/  MUFU.EX2 R26, R26 ;  /* 0x0000001a001a7308 */ /* 0x000fe20000000800 */
[----:B------:R-:W-:Y:S01]  /*3db0*/  FMNMX.FTZ R40, R86, R7, !PT ;  /* 0x0000000756287209 */ /* 0x000fe20007810000 */
[----:B---3--:R-:W-:-:S03]  /*3dc0*/  FFMA.FTZ R56, R73, UR33, -R20 ;  /* 0x0000002149387c23 */ /* 0x008fc60008010814 */
[----:B------:R-:W-:Y:S01]  /*3dd0*/  FMNMX.FTZ R7, R87, R40, !PT ;  /* 0x0000002857077209 */ /* 0x000fe20007810000 */
[--C-:B------:R-:W-:Y:S02]  /*3de0*/  FFMA.FTZ R40, R64, UR33, -R20.reuse ;  /* 0x0000002140287c23 */ /* 0x100fe40008010814 */
[----:B------:R-:W-:Y:S02]  /*3df0*/  MUFU.EX2 R25, R25 ;  /* 0x0000001900197308 */ /* 0x000fe40000000800 */
[----:B------:R-:W3:Y:S06]  /*3e00*/  SHFL.BFLY PT, R44, R7, 0x2, 0x1f ;  /* 0x0c401f00072c7f89 */ /* 0x000eec00000e0000 */
[----:B------:R-:W-:Y:S08]  /*3e10*/  MUFU.EX2 R28, R28 ;  /* 0x0000001c001c7308 */ /* 0x000ff00000000800 */
[----:B------:R-:W-:Y:S08]  /*3e20*/  MUFU.EX2 R29, R29 ;  /* 0x0000001d001d7308 */ /* 0x000ff00000000800 */
[----:B------:R-:W-:Y:S01]  /*3e30*/  MUFU.EX2 R32, R32 ;  /* 0x0000002000207308 */ /* 0x000fe20000000800 */
[----:B---3--:R-:W-:Y:S01]  /*3e40*/  FMNMX.FTZ R60, R7, R44, !PT ;  /* 0x0000002c073c7209 */ /* 0x008fe20007810000 */
[----:B------:R-:W-:-:S04]  /*3e50*/  FFMA.FTZ R44, R77, UR33, -R20 ;  /* 0x000000214d2c7c23 */ /* 0x000fc80008010814 */
[----:B------:R-:W3:Y:S02]  /*3e60*/  SHFL.BFLY PT, R7, R60, 0x1, 0x1f ;  /* 0x0c201f003c077f89 */ /* 0x000ee400000e0000 */
[----:B------:R-:W-:Y:S08]  /*3e70*/  MUFU.EX2 R33, R33 ;  /* 0x0000002100217308 */ /* 0x000ff00000000800 */
[----:B------:R-:W-:Y:S08]  /*3e80*/  MUFU.EX2 R36, R36 ;  /* 0x0000002400247308 */ /* 0x000ff00000000800 */
[----:B------:R-:W-:Y:S01]  /*3e90*/  MUFU.EX2 R37, R37 ;  /* 0x0000002500257308 */ /* 0x000fe20000000800 */
[----:B---3--:R-:W-:Y:S01]  /*3ea0*/  FMNMX.FTZ R7, R60, R7, !PT ;  /* 0x000000073c077209 */ /* 0x008fe20007810000 */
[----:B------:R-:W-:-:S06]  /*3eb0*/  FFMA.FTZ R60, R84, UR33, -R20 ;  /* 0x00000021543c7c23 */ /* 0x000fcc0008010814 */
[----:B------:R-:W-:Y:S01]  /*3ec0*/  MUFU.EX2 R40, R40 ;  /* 0x0000002800287308 */ /* 0x000fe20000000800 */
[C---:B------:R-:W-:Y:S01]  /*3ed0*/  FSETP.NEU.FTZ.AND P2, PT, R7.reuse, -INF , PT ;  /* 0xff8000000700780b */ /* 0x040fe20003f5d000 */
[----:B------:R-:W-:-:S05]  /*3ee0*/  FMUL.FTZ R64, R7, UR33 ;  /* 0x0000002107407c20 */ /* 0x000fca0008410000 */
[----:B------:R-:W-:Y:S01]  /*3ef0*/  FSEL R20, R64, RZ, P2 ;  /* 0x000000ff40147208 */ /* 0x000fe20001000000 */
[----:B------:R-:W-:Y:S01]  /*3f00*/  MUFU.EX2 R41, R41 ;  /* 0x0000002900297308 */ /* 0x000fe20000000800 */
[----:B------:R-:W-:-:S03]  /*3f10*/  PLOP3.LUT P2, PT, PT, PT, UP0, 0x40, 0x0 ;  /* 0x000000000000781c */ /* 0x000fc60003f4e808 */
[--C-:B------:R-:W-:Y:S01]  /*3f20*/  FFMA.FTZ R64, R4, UR33, -R20.reuse ;  /* 0x0000002104407c23 */ /* 0x100fe20008010814 */
[--C-:B------:R-:W-:Y:S01]  /*3f30*/  FFMA.FTZ R65, R27, UR33, -R20.reuse ;  /* 0x000000211b417c23 */ /* 0x100fe20008010814 */
[--C-:B------:R-:W-:Y:S01]  /*3f40*/  FFMA.FTZ R68, R30, UR33, -R20.reuse ;  /* 0x000000211e447c23 */ /* 0x100fe20008010814 */
[--C-:B------:R-:W-:Y:S01]  /*3f50*/  FFMA.FTZ R69, R31, UR33, -R20.reuse ;  /* 0x000000211f457c23 */ /* 0x100fe20008010814 */
[--C-:B------:R-:W-:Y:S01]  /*3f60*/  FFMA.FTZ R4, R34, UR33, -R20.reuse ;  /* 0x0000002122047c23 */ /* 0x100fe20008010814 */
[--C-:B------:R-:W-:Y:S01]  /*3f70*/  FFMA.FTZ R30, R38, UR33, -R20.reuse ;  /* 0x00000021261e7c23 */ /* 0x100fe20008010814 */
[----:B------:R-:W-:Y:S01]  /*3f80*/  MUFU.EX2 R64, R64 ;  /* 0x0000004000407308 */ /* 0x000fe20000000800 */
[--C-:B------:R-:W-:Y:S01]  /*3f90*/  FFMA.FTZ R38, R46, UR33, -R20.reuse ;  /* 0x000000212e267c23 */ /* 0x100fe20008010814 */
[--C-:B------:R-:W-:Y:S01]  /*3fa0*/  FFMA.FTZ R27, R35, UR33, -R20.reuse ;  /* 0x00000021231b7c23 */ /* 0x100fe20008010814 */
[--C-:B------:R-:W-:Y:S01]  /*3fb0*/  FFMA.FTZ R46, R59, UR33, -R20.reuse ;  /* 0x000000213b2e7c23 */ /* 0x100fe20008010814 */
[----:B0-----:R-:W-:Y:S01]  /*3fc0*/  FADD.FTZ R59, R8, R9 ;  /* 0x00000009083b7221 */ /* 0x001fe20000010000 */
[--C-:B------:R-:W-:Y:S01]  /*3fd0*/  FFMA.FTZ R34, R42, UR33, -R20.reuse ;  /* 0x000000212a227c23 */ /* 0x100fe20008010814 */
[--C-:B------:R-:W-:Y:S01]  /*3fe0*/  FFMA.FTZ R35, R43, UR33, -R20.reuse ;  /* 0x000000212b237c23 */ /* 0x100fe20008010814 */
[--C-:B------:R-:W-:Y:S01]  /*3ff0*/  FFMA.FTZ R42, R50, UR33, -R20.reuse ;  /* 0x00000021322a7c23 */ /* 0x100fe20008010814 */
[----:B------:R-:W0:Y:S01]  /*4000*/  MUFU.EX2 R65, R65 ;  /* 0x0000004100417308 */ /* 0x000e220000000800 */
[--C-:B------:R-:W-:Y:S01]  /*4010*/  FFMA.FTZ R43, R47, UR33, -R20.reuse ;  /* 0x000000212f2b7c23 */ /* 0x100fe20008010814 */
[--C-:B------:R-:W-:Y:S01]  /*4020*/  FFMA.FTZ R50, R62, UR33, -R20.reuse ;  /* 0x000000213e327c23 */ /* 0x100fe20008010814 */
[--C-:B------:R-:W-:Y:S01]  /*4030*/  FFMA.FTZ R47, R51, UR33, -R20.reuse ;  /* 0x00000021332f7c23 */ /* 0x100fe20008010814 */
[----:B-1----:R-:W-:Y:S01]  /*4040*/  FADD.FTZ R62, R10, R59 ;  /* 0x0000003b0a3e7221 */ /* 0x002fe20000010000 */
[--C-:B------:R-:W-:Y:S01]  /*4050*/  FFMA.FTZ R51, R54, UR33, -R20.reuse ;  /* 0x0000002136337c23 */ /* 0x100fe20008010814 */
[----:B------:R-:W-:Y:S01]  /*4060*/  F2FP.BF16.F32.PACK_AB R8, R9, R8 ;  /* 0x000000080908723e */ /* 0x000fe200000010ff */
[--C-:B------:R-:W-:Y:S01]  /*4070*/  FFMA.FTZ R54, R55, UR33, -R20.reuse ;  /* 0x0000002137367c23 */ /* 0x100fe20008010814 */
[----:B------:R-:W1:Y:S01]  /*4080*/  MUFU.EX2 R68, R68 ;  /* 0x0000004400447308 */ /* 0x000e620000000800 */
[--C-:B------:R-:W-:Y:S01]  /*4090*/  FFMA.FTZ R31, R39, UR33, -R20.reuse ;  /* 0x00000021271f7c23 */ /* 0x100fe20008010814 */
[----:B------:R-:W-:Y:S01]  /*40a0*/  FFMA.FTZ R55, R63, UR33, -R20 ;  /* 0x000000213f377c23 */ /* 0x000fe20008010814 */
[C---:B--2---:R-:W-:Y:S01]  /*40b0*/  FADD.FTZ R63, R11.reuse, R62 ;  /* 0x0000003e0b3f7221 */ /* 0x044fe20000010000 */
[--C-:B------:R-:W-:Y:S01]  /*40c0*/  FFMA.FTZ R39, R58, UR33, -R20.reuse ;  /* 0x000000213a277c23 */ /* 0x100fe20008010814 */
[--C-:B------:R-:W-:Y:S01]  /*40d0*/  FFMA.FTZ R58, R66, UR33, -R20.reuse ;  /* 0x00000021423a7c23 */ /* 0x100fe20008010814 */
[----:B------:R-:W-:Y:S01]  /*40e0*/  F2FP.BF16.F32.PACK_AB R10, R11, R10 ;  /* 0x0000000a0b0a723e */ /* 0x000fe200000010ff */
[--C-:B------:R-:W-:Y:S01]  /*40f0*/  FFMA.FTZ R59, R67, UR33, -R20.reuse ;  /* 0x00000021433b7c23 */ /* 0x100fe20008010814 */
[----:B------:R-:W2:Y:S01]  /*4100*/  MUFU.EX2 R69, R69 ;  /* 0x0000004500457308 */ /* 0x000ea20000000800 */
[----:B0-----:R-:W-:Y:S01]  /*4110*/  FADD.FTZ R9, R64, R65 ;  /* 0x0000004140097221 */ /* 0x001fe20000010000 */
[--C-:B------:R-:W-:Y:S01]  /*4120*/  FFMA.FTZ R71, R71, UR33, -R20.reuse ;  /* 0x0000002147477c23 */ /* 0x100fe20008010814 */
[--C-:B------:R-:W-:Y:S01]  /*4130*/  FFMA.FTZ R74, R74, UR33, -R20.reuse ;  /* 0x000000214a4a7c23 */ /* 0x100fe20008010814 */
[--C-:B------:R-:W-:Y:S01]  /*4140*/  FFMA.FTZ R75, R75, UR33, -R20.reuse ;  /* 0x000000214b4b7c23 */ /* 0x100fe20008010814 */
[--C-:B------:R-:W-:Y:S01]  /*4150*/  FFMA.FTZ R78, R78, UR33, -R20.reuse ;  /* 0x000000214e4e7c23 */ /* 0x100fe20008010814 */
[--C-:B------:R-:W-:Y:S01]  /*4160*/  FFMA.FTZ R79, R79, UR33, -R20.reuse ;  /* 0x000000214f4f7c23 */ /* 0x100fe20008010814 */
[--C-:B------:R-:W-:Y:S01]  /*4170*/  FFMA.FTZ R82, R82, UR33, -R20.reuse ;  /* 0x0000002152527c23 */ /* 0x100fe20008010814 */
[----:B------:R-:W0:Y:S01]  /*4180*/  MUFU.EX2 R4, R4 ;  /* 0x0000000400047308 */ /* 0x000e220000000800 */
[----:B-1----:R-:W-:Y:S01]  /*4190*/  FADD.FTZ R62, R68, R9 ;  /* 0x00000009443e7221 */ /* 0x002fe20000010000 */
[----:B------:R-:W-:Y:S01]  /*41a0*/  F2FP.BF16.F32.PACK_AB R9, R65, R64 ;  /* 0x000000404109723e */ /* 0x000fe200000010ff */
[----:B------:R-:W-:Y:S01]  /*41b0*/  FADD.FTZ R64, R12, R63 ;  /* 0x0000003f0c407221 */ /* 0x000fe20000010000 */
[----:B------:R-:W-:Y:S01]  /*41c0*/  F2FP.BF16.F32.PACK_AB R12, R13, R12 ;  /* 0x0000000c0d0c723e */ /* 0x000fe200000010ff */
[--C-:B------:R-:W-:Y:S01]  /*41d0*/  FFMA.FTZ R83, R83, UR33, -R20.reuse ;  /* 0x0000002153537c23 */ /* 0x100fe20008010814 */
[----:B------:R-:W-:Y:S01]  /*41e0*/  FFMA.FTZ R86, R86, UR33, -R20 ;  /* 0x0000002156567c23 */ /* 0x000fe20008010814 */
[----:B------:R-:W-:Y:S01]  /*41f0*/  FADD.FTZ R65, R13, R64 ;  /* 0x000000400d417221 */ /* 0x000fe20000010000 */
[----:B------:R-:W1:Y:S01]  /*4200*/  MUFU.EX2 R27, R27 ;  /* 0x0000001b001b7308 */ /* 0x000e620000000800 */
[C---:B--2---:R-:W-:Y:S01]  /*4210*/  FADD.FTZ R63, R69.reuse, R62 ;  /* 0x0000003e453f7221 */ /* 0x044fe20000010000 */
[----:B------:R-:W-:Y:S01]  /*4220*/  F2FP.BF16.F32.PACK_AB R11, R69, R68 ;  /* 0x00000044450b723e */ /* 0x000fe200000010ff */
[----:B------:R-:W-:Y:S01]  /*4230*/  FADD.FTZ R66, R14, R65 ;  /* 0x000000410e427221 */ /* 0x000fe20000010000 */
[----:B------:R-:W-:Y:S01]  /*4240*/  F2FP.BF16.F32.PACK_AB R14, R15, R14 ;  /* 0x0000000e0f0e723e */ /* 0x000fe200000010ff */
[--C-:B------:R-:W-:Y:S01]  /*4250*/  FFMA.FTZ R62, R70, UR33, -R20.reuse ;  /* 0x00000021463e7c23 */ /* 0x100fe20008010814 */
[----:B------:R-:W-:Y:S01]  /*4260*/  FFMA.FTZ R20, R87, UR33, -R20 ;  /* 0x0000002157147c23 */ /* 0x000fe20008010814 */
[----:B------:R-:W-:Y:S01]  /*4270*/  FADD.FTZ R65, R15, R66 ;  /* 0x000000420f417221 */ /* 0x000fe20000010000 */
[----:B------:R-:W2:Y:S01]  /*4280*/  MUFU.EX2 R30, R30 ;  /* 0x0000001e001e7308 */ /* 0x000ea20000000800 */
[----:B0-----:R-:W-:Y:S01]  /*4290*/  FADD.FTZ R64, R4, R63 ;  /* 0x0000003f04407221 */ /* 0x001fe20000010000 */
[----:B------:R0:W-:Y:S01]  /*42a0*/  STSM.16.M88.4 [R17+0x21800], R8 ;  /* 0x0218000811007844 */ /* 0x0001e20000000200 */
[----:B------:R-:W-:Y:S01]  /*42b0*/  FADD.FTZ R66, R24, R65 ;  /* 0x0000004118427221 */ /* 0x000fe20000010000 */
[----:B------:R-:W-:-:S03]  /*42c0*/  F2FP.BF16.F32.PACK_AB R24, R21, R24 ;  /* 0x000000181518723e */ /* 0x000fc600000010ff */
[----:B------:R-:W-:Y:S01]  /*42d0*/  FADD.FTZ R65, R21, R66 ;  /* 0x0000004215417221 */ /* 0x000fe20000010000 */
[----:B------:R-:W3:Y:S01]  /*42e0*/  MUFU.EX2 R31, R31 ;  /* 0x0000001f001f7308 */ /* 0x000ee20000000800 */
[----:B-1----:R-:W-:Y:S02]  /*42f0*/  FADD.FTZ R63, R27, R64 ;  /* 0x000000401b3f7221 */ /* 0x002fe40000010000 */
[----:B------:R-:W-:Y:S01]  /*4300*/  FADD.FTZ R66, R26, R65 ;  /* 0x000000411a427221 */ /* 0x000fe20000010000 */
[----:B------:R-:W-:-:S03]  /*4310*/  F2FP.BF16.F32.PACK_AB R26, R25, R26 ;  /* 0x0000001a191a723e */ /* 0x000fc600000010ff */
[----:B------:R-:W-:Y:S01]  /*4320*/  FADD.FTZ R65, R25, R66 ;  /* 0x0000004219417221 */ /* 0x000fe20000010000 */
[----:B------:R-:W1:Y:S01]  /*4330*/  MUFU.EX2 R34, R34 ;  /* 0x0000002200227308 */ /* 0x000e620000000800 */
[----:B--2---:R-:W-:Y:S01]  /*4340*/  FADD.FTZ R64, R30, R63 ;  /* 0x0000003f1e407221 */ /* 0x004fe20000010000 */
[----:B0-----:R-:W-:Y:S01]  /*4350*/  F2FP.BF16.F32.PACK_AB R8, R29, R28 ;  /* 0x0000001c1d08723e */ /* 0x001fe200000010ff */
[----:B------:R-:W-:-:S04]  /*4360*/  FADD.FTZ R66, R28, R65 ;  /* 0x000000411c427221 */ /* 0x000fc80000010000 */
[----:B------:R-:W-:Y:S01]  /*4370*/  FADD.FTZ R15, R29, R66 ;  /* 0x000000421d0f7221 */ /* 0x000fe20000010000 */
[----:B------:R-:W0:Y:S01]  /*4380*/  MUFU.EX2 R35, R35 ;  /* 0x0000002300237308 */ /* 0x000e220000000800 */
[C---:B---3--:R-:W-:Y:S02]  /*4390*/  FADD.FTZ R63, R31.reuse, R64 ;  /* 0x000000401f3f7221 */ /* 0x048fe40000010000 */
[----:B------:R-:W-:Y:S01]  /*43a0*/  FADD.FTZ R10, R32, R15 ;  /* 0x0000000f200a7221 */ /* 0x000fe20000010000 */
[----:B------:R-:W-:Y:S02]  /*43b0*/  F2FP.BF16.F32.PACK_AB R15, R31, R30 ;  /* 0x0000001e1f0f723e */ /* 0x000fe400000010ff */
[----:B------:R-:W-:Y:S01]  /*43c0*/  F2FP.BF16.F32.PACK_AB R30, R37, R36 ;  /* 0x00000024251e723e */ /* 0x000fe200000010ff */
[C---:B------:R-:W-:Y:S01]  /*43d0*/  FADD.FTZ R28, R33.reuse, R10 ;  /* 0x0000000a211c7221 */ /* 0x040fe20000010000 */
[----:B------:R-:W2:Y:S01]  /*43e0*/  MUFU.EX2 R38, R38 ;  /* 0x0000002600267308 */ /* 0x000ea20000000800 */
[----:B-1----:R-:W-:Y:S01]  /*43f0*/  FADD.FTZ R64, R34, R63 ;  /* 0x0000003f22407221 */ /* 0x002fe20000010000 */
[----:B------:R-:W-:Y:S01]  /*4400*/  F2FP.BF16.F32.PACK_AB R10, R33, R32 ;  /* 0x00000020210a723e */ /* 0x000fe200000010ff */
[----:B------:R-:W-:Y:S01]  /*4410*/  FADD.FTZ R11, R3, R28 ;  /* 0x0000001c030b7221 */ /* 0x000fe20000010000 */
[----:B------:R-:W-:-:S03]  /*4420*/  IMAD.IADD R32, R137, 0x1, -R139 ;  /* 0x0000000189207824 */ /* 0x000fc600078e0a8b */
[----:B------:R-:W-:Y:S01]  /*4430*/  FADD.FTZ R11, R2, R11 ;  /* 0x0000000b020b7221 */ /* 0x000fe20000010000 */
[----:B------:R-:W1:Y:S01]  /*4440*/  MUFU.EX2 R43, R43 ;  /* 0x0000002b002b7308 */ /* 0x000e620000000800 */
[C---:B0-----:R-:W-:Y:S01]  /*4450*/  FADD.FTZ R63, R35.reuse, R64 ;  /* 0x00000040233f7221 */ /* 0x041fe20000010000 */
[----:B------:R-:W-:Y:S01]  /*4460*/  F2FP.BF16.F32.PACK_AB R25, R35, R34 ;  /* 0x000000222319723e */ /* 0x000fe200000010ff */
[----:B------:R-:W-:-:S05]  /*4470*/  IMAD R32, R145, 0xc0, R32 ;  /* 0x000000c091207824 */ /* 0x000fca00078e0220 */
[----:B------:R-:W0:Y:S01]  /*4480*/  MUFU.EX2 R42, R42 ;  /* 0x0000002a002a7308 */ /* 0x000e220000000800 */
[----:B--2---:R-:W-:Y:S01]  /*4490*/  FADD.FTZ R64, R38, R63 ;  /* 0x0000003f26407221 */ /* 0x004fe20000010000 */
[----:B------:R-:W-:-:S06]  /*44a0*/  R2UR UR10, R32 ;  /* 0x00000000200a72ca */ /* 0x000fcc00000e0000 */
[----:B------:R-:W2:Y:S01]  /*44b0*/  MUFU.EX2 R47, R47 ;  /* 0x0000002f002f7308 */ /* 0x000ea20000000800 */
[----:B-1----:R-:W-:-:S06]  /*44c0*/  FADD.FTZ R13, R43, R64 ;  /* 0x000000402b0d7221 */ /* 0x002fcc0000010000 */
[----:B------:R-:W-:Y:S01]  /*44d0*/  UIADD3 UR6, UR10, UR6, URZ ;  /* 0x000000060a067290 */ /* 0x000fe2000fffe03f */
[----:B------:R-:W1:Y:S01]  /*44e0*/  MUFU.EX2 R51, R51 ;  /* 0x0000003300337308 */ /* 0x000e620000000800 */
[----:B0-----:R-:W-:Y:S01]  /*44f0*/  FADD.FTZ R64, R42, R13 ;  /* 0x0000000d2a407221 */ /* 0x001fe20000010000 */
[----:B------:R-:W-:Y:S02]  /*4500*/  F2FP.BF16.F32.PACK_AB R13, R27, R4 ;  /* 0x000000041b0d723e */ /* 0x000fe400000010ff */
[----:B------:R-:W-:-:S03]  /*4510*/  F2FP.BF16.F32.PACK_AB R27, R43, R38 ;  /* 0x000000262b1b723e */ /* 0x000fc600000010ff */
[----:B------:R0:W-:Y:S01]  /*4520*/  STSM.16.M88.4 [R23], R12 ;  /* 0x0000000c17007844 */ /* 0x0001e20000000200 */
[----:B------:R-:W3:Y:S01]  /*4530*/  MUFU.EX2 R54, R54 ;  /* 0x0000003600367308 */ /* 0x000ee20000000800 */
[----:B--2---:R-:W-:Y:S02]  /*4540*/  FADD.FTZ R64, R47, R64 ;  /* 0x000000402f407221 */ /* 0x004fe40000010000 */
[----:B------:R-:W-:Y:S05]  /*4550*/  STSM.16.M88.4 [R19], R24 ;  /* 0x0000001813007844 */ /* 0x000fea0000000200 */
[----:B------:R-:W2:Y:S01]  /*4560*/  MUFU.EX2 R39, R39 ;  /* 0x0000002700277308 */ /* 0x000ea20000000800 */
[----:B-1----:R-:W-:Y:S01]  /*4570*/  FADD.FTZ R9, R51, R64 ;  /* 0x0000004033097221 */ /* 0x002fe20000010000 */
[----:B0-----:R-:W-:-:S06]  /*4580*/  F2FP.BF16.F32.PACK_AB R12, R41, R40 ;  /* 0x00000028290c723e */ /* 0x001fcc00000010ff */
[----:B------:R-:W0:Y:S01]  /*4590*/  MUFU.EX2 R46, R46 ;  /* 0x0000002e002e7308 */ /* 0x000e220000000800 */
[----:B---3--:R-:W-:Y:S01]  /*45a0*/  FADD.FTZ R4, R54, R9 ;  /* 0x0000000936047221 */ /* 0x008fe20000010000 */
[----:B------:R-:W-:-:S06]  /*45b0*/  F2FP.BF16.F32.PACK_AB R9, R47, R42 ;  /* 0x0000002a2f09723e */ /* 0x000fcc00000010ff */
[----:B------:R-:W1:Y:S01]  /*45c0*/  MUFU.EX2 R50, R50 ;  /* 0x0000003200327308 */ /* 0x000e620000000800 */
[----:B--2---:R-:W-:Y:S01]  /*45d0*/  FADD.FTZ R21, R39, R4 ;  /* 0x0000000427157221 */ /* 0x004fe20000010000 */
[----:B------:R-:W-:Y:S01]  /*45e0*/  FADD.FTZ R4, R36, R11 ;  /* 0x0000000b24047221 */ /* 0x000fe20000010000 */
[----:B------:R-:W-:-:S03]  /*45f0*/  F2FP.BF16.F32.PACK_AB R11, R54, R51 ;  /* 0x00000033360b723e */ /* 0x000fc600000010ff */
[----:B------:R-:W-:Y:S02]  /*4600*/  FADD.FTZ R29, R37, R4 ;  /* 0x00000004251d7221 */ /* 0x000fe40000010000 */
[----:B------:R-:W2:Y:S01]  /*4610*/  MUFU.EX2 R55, R55 ;  /* 0x0000003700377308 */ /* 0x000ea20000000800 */
[----:B0-----:R-:W-:Y:S01]  /*4620*/  FADD.FTZ R21, R46, R21 ;  /* 0x000000152e157221 */ /* 0x001fe20000010000 */
[----:B------:R-:W-:Y:S01]  /*4630*/  FADD.FTZ R28, R40, R29 ;  /* 0x0000001d281c7221 */ /* 0x000fe20000010000 */
[----:B------:R0:W-:Y:S01]  /*4640*/  STSM.16.M88.4 [R18], R8 ;  /* 0x0000000812007844 */ /* 0x0001e20000000200 */
[----:B------:R-:W-:-:S04]  /*4650*/  F2FP.BF16.F32.PACK_AB R29, R46, R39 ;  /* 0x000000272e1d723e */ /* 0x000fc800000010ff */
[----:B------:R-:W3:Y:S01]  /*4660*/  MUFU.EX2 R58, R58 ;  /* 0x0000003a003a7308 */ /* 0x000ee20000000800 */
[----:B-1----:R-:W-:-:S07]  /*4670*/  FADD.FTZ R4, R50, R21 ;  /* 0x0000001532047221 */ /* 0x002fce0000010000 */
[----:B------:R-:W1:Y:S01]  /*4680*/  MUFU.EX2 R59, R59 ;  /* 0x0000003b003b7308 */ /* 0x000e620000000800 */
[----:B--2---:R-:W-:Y:S01]  /*4690*/  FADD.FTZ R21, R55, R4 ;  /* 0x0000000437157221 */ /* 0x004fe20000010000 */
[----:B------:R-:W-:Y:S01]  /*46a0*/  FADD.FTZ R4, R41, R28 ;  /* 0x0000001c29047221 */ /* 0x000fe20000010000 */
[----:B------:R-:W-:Y:S02]  /*46b0*/  F2FP.BF16.F32.PACK_AB R28, R2, R3 ;  /* 0x00000003021c723e */ /* 0x000fe400000010ff */
[----:B------:R-:W-:-:S03]  /*46c0*/  F2FP.BF16.F32.PACK_AB R31, R55, R50 ;  /* 0x00000032371f723e */ /* 0x000fc600000010ff */
[----:B------:R-:W2:Y:S01]  /*46d0*/  MUFU.EX2 R45, R45 ;  /* 0x0000002d002d7308 */ /* 0x000ea20000000800 */
[----:B---3--:R-:W-:Y:S01]  /*46e0*/  FADD.FTZ R2, R58, R21 ;  /* 0x000000153a027221 */ /* 0x008fe20000010000 */
[----:B------:R3:W-:Y:S06]  /*46f0*/  STSM.16.M88.4 [R17+0x27800], R28 ;  /* 0x0278001c11007844 */ /* 0x0007ec0000000200 */
[----:B------:R-:W4:Y:S01]  /*4700*/  MUFU.EX2 R62, R62 ;  /* 0x0000003e003e7308 */ /* 0x000f220000000800 */
[----:B-1----:R-:W-:-:S07]  /*4710*/  FADD.FTZ R3, R59, R2 ;  /* 0x000000023b037221 */ /* 0x002fce0000010000 */
[----:B------:R-:W1:Y:S01]  /*4720*/  MUFU.EX2 R52, R52 ;  /* 0x0000003400347308 */ /* 0x000e620000000800 */
[----:B--2---:R-:W-:-:S07]  /*4730*/  FADD.FTZ R13, R45, R4 ;  /* 0x000000042d0d7221 */ /* 0x004fce0000010000 */
[----:B------:R-:W0:Y:S01]  /*4740*/  MUFU.EX2 R71, R71 ;  /* 0x0000004700477308 */ /* 0x000e220000000800 */
[----:B----4-:R-:W-:-:S07]  /*4750*/  FADD.FTZ R2, R62, R3 ;  /* 0x000000033e027221 */ /* 0x010fce0000010000 */
[----:B------:R-:W2:Y:S01]  /*4760*/  MUFU.EX2 R49, R49 ;  /* 0x0000003100317308 */ /* 0x000ea20000000800 */
[C---:B-1----:R-:W-:Y:S01]  /*4770*/  FADD.FTZ R4, R52.reuse, R13 ;  /* 0x0000000d34047221 */ /* 0x042fe20000010000 */
[----:B------:R-:W-:Y:S02]  /*4780*/  F2FP.BF16.F32.PACK_AB R14, R52, R45 ;  /* 0x0000002d340e723e */ /* 0x000fe400000010ff */
[----:B------:R-:W-:-:S04]  /*4790*/  F2FP.BF16.F32.PACK_AB R13, R59, R58 ;  /* 0x0000003a3b0d723e */ /* 0x000fc800000010ff */
[----:B------:R-:W1:Y:S01]  /*47a0*/  MUFU.EX2 R74, R74 ;  /* 0x0000004a004a7308 */ /* 0x000e620000000800 */
[C---:B0-----:R-:W-:Y:S01]  /*47b0*/  FADD.FTZ R9, R71.reuse, R2 ;  /* 0x0000000247097221 */ /* 0x041fe20000010000 */
[----:B------:R-:W-:-:S05]  /*47c0*/  F2FP.BF16.F32.PACK_AB R15, R71, R62 ;  /* 0x0000003e470f723e */ /* 0x000fca00000010ff */
[----:B------:R3:W-:Y:S01]  /*47d0*/  STSM.16.M88.4 [R136], R12 ;  /* 0x0000000c88007844 */ /* 0x0007e20000000200 */
[----:B------:R-:W0:Y:S01]  /*47e0*/  MUFU.EX2 R56, R56 ;  /* 0x0000003800387308 */ /* 0x000e220000000800 */
[----:B--2---:R-:W-:-:S07]  /*47f0*/  FADD.FTZ R11, R49, R4 ;  /* 0x00000004310b7221 */ /* 0x004fce0000010000 */
[----:B------:R-:W2:Y:S01]  /*4800*/  MUFU.EX2 R75, R75 ;  /* 0x0000004b004b7308 */ /* 0x000ea20000000800 */
[----:B-1----:R-:W-:-:S07]  /*4810*/  FADD.FTZ R2, R74, R9 ;  /* 0x000000094a027221 */ /* 0x002fce0000010000 */
[----:B------:R-:W1:Y:S01]  /*4820*/  MUFU.EX2 R78, R78 ;  /* 0x0000004e004e7308 */ /* 0x000e620000000800 */
[C---:B0-----:R-:W-:Y:S01]  /*4830*/  FADD.FTZ R4, R56.reuse, R11 ;  /* 0x0000000b38047221 */ /* 0x041fe20000010000 */
[----:B------:R-:W-:-:S06]  /*4840*/  F2FP.BF16.F32.PACK_AB R8, R56, R49 ;  /* 0x000000313808723e */ /* 0x000fcc00000010ff */
[----:B------:R-:W0:Y:S01]  /*4850*/  MUFU.EX2 R57, R57 ;  /* 0x0000003900397308 */ /* 0x000e220000000800 */
[C---:B--2---:R-:W-:Y:S01]  /*4860*/  FADD.FTZ R11, R75.reuse, R2 ;  /* 0x000000024b0b7221 */ /* 0x044fe20000010000 */
[----:B------:R-:W-:-:S06]  /*4870*/  F2FP.BF16.F32.PACK_AB R9, R75, R74 ;  /* 0x0000004a4b09723e */ /* 0x000fcc00000010ff */
[----:B------:R-:W2:Y:S01]  /*4880*/  MUFU.EX2 R44, R44 ;  /* 0x0000002c002c7308 */ /* 0x000ea20000000800 */
[----:B-1----:R-:W-:-:S07]  /*4890*/  FADD.FTZ R2, R78, R11 ;  /* 0x0000000b4e027221 */ /* 0x002fce0000010000 */
[----:B------:R-:W1:Y:S01]  /*48a0*/  MUFU.EX2 R79, R79 ;  /* 0x0000004f004f7308 */ /* 0x000e620000000800 */
[----:B0-----:R-:W-:-:S07]  /*48b0*/  FADD.FTZ R21, R57, R4 ;  /* 0x0000000439157221 */ /* 0x001fce0000010000 */
[----:B------:R-:W-:Y:S01]  /*48c0*/  MUFU.EX2 R48, R48 ;  /* 0x0000003000307308 */ /* 0x000fe20000000800 */
[C---:B--2---:R-:W-:Y:S01]  /*48d0*/  F2FP.BF16.F32.PACK_AB R10, R44.reuse, R57 ;  /* 0x000000392c0a723e */ /* 0x044fe200000010ff */
[----:B------:R-:W-:-:S06]  /*48e0*/  FADD.FTZ R21, R44, R21 ;  /* 0x000000152c157221 */ /* 0x000fcc0000010000 */
[----:B------:R-:W0:Y:S01]  /*48f0*/  MUFU.EX2 R53, R53 ;  /* 0x0000003500357308 */ /* 0x000e220000000800 */
[C---:B-1----:R-:W-:Y:S01]  /*4900*/  F2FP.BF16.F32.PACK_AB R11, R79.reuse, R78 ;  /* 0x0000004e4f0b723e */ /* 0x042fe200000010ff */
[----:B------:R-:W-:Y:S01]  /*4910*/  FADD.FTZ R79, R79, R2 ;  /* 0x000000024f4f7221 */ /* 0x000fe20000010000 */
[----:B------:R-:W-:-:S03]  /*4920*/  VIADD R2, R88, 0xfffffffe ;  /* 0xfffffffe58027836 */ /* 0x000fc60000000000 */
[----:B------:R3:W-:Y:S02]  /*4930*/  STSM.16.M88.4 [R19+0x6000], R8 ;  /* 0x0060000813007844 */ /* 0x0007e40000000200 */
[----:B------:R-:W1:Y:S08]  /*4940*/  MUFU.EX2 R60, R60 ;  /* 0x0000003c003c7308 */ /* 0x000e700000000800 */
[----:B------:R-:W2:Y:S01]  /*4950*/  MUFU.EX2 R61, R61 ;  /* 0x0000003d003d7308 */ /* 0x000ea20000000800 */
[----:B0-----:R-:W-:Y:S01]  /*4960*/  F2FP.BF16.F32.PACK_AB R24, R53, R48 ;  /* 0x000000303518723e */ /* 0x001fe200000010ff */
[----:B------:R-:W-:-:S04]  /*4970*/  FADD.FTZ R48, R48, R21 ;  /* 0x0000001530307221 */ /* 0x000fc80000010000 */
[----:B------:R-:W-:Y:S02]  /*4980*/  FADD.FTZ R53, R53, R48 ;  /* 0x0000003035357221 */ /* 0x000fe40000010000 */
[----:B------:R-:W-:Y:S02]  /*4990*/  MUFU.EX2 R82, R82 ;  /* 0x0000005200527308 */ /* 0x000fe40000000800 */
[----:B-1----:R-:W-:-:S06]  /*49a0*/  FADD.FTZ R4, R60, R53 ;  /* 0x000000353c047221 */ /* 0x002fcc0000010000 */
[----:B------:R-:W0:Y:S01]  /*49b0*/  MUFU.EX2 R83, R83 ;  /* 0x0000005300537308 */ /* 0x000e220000000800 */
[C---:B--2---:R-:W-:Y:S01]  /*49c0*/  F2FP.BF16.F32.PACK_AB R26, R61.reuse, R60 ;  /* 0x0000003c3d1a723e */ /* 0x044fe200000010ff */
[----:B------:R-:W-:-:S06]  /*49d0*/  FADD.FTZ R4, R61, R4 ;  /* 0x000000043d047221 */ /* 0x000fcc0000010000 */
[----:B------:R-:W-:Y:S08]  /*49e0*/  MUFU.EX2 R86, R86 ;  /* 0x0000005600567308 */ /* 0x000ff00000000800 */
[----:B------:R-:W1:Y:S01]  /*49f0*/  MUFU.EX2 R3, R20 ;  /* 0x0000001400037308 */ /* 0x000e620000000800 */
[----:B0-----:R-:W-:Y:S01]  /*4a00*/  F2FP.BF16.F32.PACK_AB R25, R83, R82 ;  /* 0x000000525319723e */ /* 0x001fe200000010ff */
[----:B------:R-:W-:-:S04]  /*4a10*/  FADD.FTZ R82, R82, R79 ;  /* 0x0000004f52527221 */ /* 0x000fc80000010000 */
[----:B------:R-:W-:Y:S01]  /*4a20*/  FADD.FTZ R83, R83, R82 ;  /* 0x0000005253537221 */ /* 0x000fe20000010000 */
[----:B-1----:R-:W-:-:S03]  /*4a30*/  F2FP.BF16.F32.PACK_AB R27, R3, R86 ;  /* 0x00000056031b723e */ /* 0x002fc600000010ff */
[----:B------:R-:W-:Y:S02]  /*4a40*/  FADD.FTZ R86, R86, R83 ;  /* 0x0000005356567221 */ /* 0x000fe40000010000 */
[----:B------:R3:W-:Y:S02]  /*4a50*/  STSM.16.M88.4 [R18+0x6000], R24 ;  /* 0x0060001812007844 */ /* 0x0007e40000000200 */
[----:B------:R-:W-:Y:S01]  /*4a60*/  FADD.FTZ R3, R3, R86 ;  /* 0x0000005603037221 */ /* 0x000fe20000010000 */
[----:B------:R0:W-:Y:S06]  /*4a70*/  MEMBAR.ALL.CTA ;  /* 0x0000000000007992 */ /* 0x0001ec0000008000 */
[----:B0-----:R-:W0:Y:S02]  /*4a80*/  FENCE.VIEW.ASYNC.S ;  /* 0x00000000000073c6 */ /* 0x001e240000000000 */
[----:B0-----:R-:W-:Y:S01]  /*4a90*/  NOP ;  /* 0x0000000000007918 */ /* 0x001fe20000000000 */
[----:B------:R-:W-:Y:S05]  /*4aa0*/  @P2 BRA `(.L_x_864) ;  /* 0x0000000000482947 */ /* 0x000fea0003800000 */
[C---:B------:R-:W-:Y:S01]  /*4ab0*/  ISETP.GT.AND P2, PT, R32.reuse, RZ, PT ;  /* 0x000000ff2000720c */ /* 0x040fe20003f44270 */
[----:B---3--:R-:W-:-:S05]  /*4ac0*/  VIADD R8, R32, 0xffffffff ;  /* 0xffffffff20087836 */ /* 0x008fca0000000000 */
[----:B------:R-:W-:-:S07]  /*4ad0*/  R2UR UR14, R8 ;  /* 0x00000000080e72ca */ /* 0x000fce00000e0000 */
[----:B------:R-:W-:Y:S08]  /*4ae0*/  @P2 BRA `(.L_x_865) ;  /* 0x00000000001c2947 */ /* 0x000ff00003800000 */
[----:B------:R-:W-:Y:S02]  /*4af0*/  UISETP.NE.AND UP1, UPT, UR7, 0x1, UPT ;  /* 0x000000010700788c */ /* 0x000fe4000bf25270 */
[----:B------:R-:W-:-:S09]  /*4b00*/  UIADD3 UR14, -UR10, URZ, URZ ;  /* 0x0000003f0a0e7290 */ /* 0x000fd2000fffe13f */
[----:B------:R-:W-:Y:S02]  /*4b10*/  @UP1 ULDC.64 UR18, c[0x0][0x9e8] ;  /* 0x00027a0000121ab9 */ /* 0x000fe40000000a00 */
[----:B------:R-:W-:-:S04]  /*4b20*/  UIMAD.WIDE.U32 UR10, UR14, UR18, URZ ;  /* 0x000000120e0a72a5 */ /* 0x000fc8000f8e003f */
[----:B------:R-:W-:-:S04]  /*4b30*/  @UP1 USHF.R.U32.HI UR14, URZ, UR19, UR11 ;  /* 0x000000133f0e1299 */ /* 0x000fc8000801160b */
[----:B------:R-:W-:Y:S01]  /*4b40*/  ULOP3.LUT UR14, URZ, UR14, URZ, 0x33, !UPT ;  /* 0x0000000e3f0e7292 */ /* 0x000fe2000f8e333f */
[----:B------:R-:W-:Y:S11]  /*4b50*/  BRA `(.L_x_866) ;  /* 0x0000000000107947 */ /* 0x000ff60003800000 */
.L_x_865:
[----:B------:R-:W-:-:S11]  /*4b60*/  UISETP.NE.AND UP1, UPT, UR7, 0x1, UPT ;  /* 0x000000010700788c */ /* 0x000fd6000bf25270 */
[----:B------:R-:W-:Y:S02]  /*4b70*/  @UP1 ULDC.64 UR18, c[0x0][0x9e8] ;  /* 0x00027a0000121ab9 */ /* 0x000fe40000000a00 */
[----:B------:R-:W-:-:S04]  /*4b80*/  UIMAD.WIDE.U32 UR10, UR14, UR18, URZ ;  /* 0x000000120e0a72a5 */ /* 0x000fc8000f8e003f */
[----:B------:R-:W-:-:S12]  /*4b90*/  @UP1 USHF.R.U32.HI UR14, URZ, UR19, UR11 ;  /* 0x000000133f0e1299 */ /* 0x000fd8000801160b */
.L_x_866:
[----:B------:R-:W-:-:S04]  /*4ba0*/  UIMAD UR7, UR14, UR7, UR7 ;  /* 0x000000070e0772a4 */ /* 0x000fc8000f8e0207 */
[----:B------:R-:W-:-:S04]  /*4bb0*/  UISETP.LT.AND UP1, UPT, UR6, UR7, UPT ;  /* 0x000000070600728c */ /* 0x000fc8000bf21270 */
[----:B------:R-:W-:-:S12]  /*4bc0*/  USEL UR6, UR6, UR7, UP1 ;  /* 0x0000000706067287 */ /* 0x000fd80008800000 */
.L_x_864:
        /* <DEDUP_REMOVED lines=31> */
[----:B---3--:R-:W-:Y:S01]  /*4dc0*/  IADD3 R8, R6, R137, -R139 ;  /* 0x0000008906087210 */ /* 0x008fe20007ffe88b */
[----:B------:R-:W-:Y:S01]  /*4dd0*/  IMAD.MOV.U32 R135, RZ, RZ, RZ ;  /* 0x000000ffff877224 */ /* 0x000fe200078e00ff */
[----:B------:R-:W-:Y:S01]  /*4de0*/  ULDC UR34, c[0x0][0x9e4] ;  /* 0x0002790000227ab9 */ /* 0x000fe20000000800 */
[----:B------:R-:W-:Y:S01]  /*4df0*/  ULDC UR35, c[0x0][0x9dc] ;  /* 0x0002770000237ab9 */ /* 0x000fe20000000800 */
[----:B------:R-:W-:Y:S01]  /*4e00*/  LOP3.LUT R10, RZ, R8, RZ, 0x33, !PT ;  /* 0x00000008ff0a7212 */ /* 0x000fe200078e33ff */
[----:B------:R-:W-:Y:S01]  /*4e10*/  VIADD R9, R8, 0x8 ;  /* 0x0000000808097836 */ /* 0x000fe20000000000 */
[----:B------:R-:W-:Y:S01]  /*4e20*/  ULDC UR33, c[0x0][0x988] ;  /* 0x0002620000217ab9 */ /* 0x000fe20000000800 */
[----:B------:R-:W-:-:S03]  /*4e30*/  ULDC UR47, c[0x0][0x9e0] ;  /* 0x00027800002f7ab9 */ /* 0x000fc60000000800 */
[----:B------:R-:W-:-:S07]  /*4e40*/  LOP3.LUT R11, RZ, R9, RZ, 0x33, !PT ;  /* 0x00000009ff0b7212 */ /* 0x000fce00078e33ff */
.L_x_884:
[----:B------:R-:W-:Y:S01]  /*4e50*/  UIADD3 UR51, UR43, 0x1, URZ ;  /* 0x000000012b337890 */ /* 0x000fe2000fffe03f */
[----:B------:R-:W-:-:S03]  /*4e60*/  ISETP.NE.AND P3, PT, RZ, UR38, PT ;  /* 0x00000026ff007c0c */ /* 0x000fc6000bf65270 */
[----:B------:R-:W-:-:S04]  /*4e70*/  UISETP.NE.AND UP1, UPT, UR51, 0x2, UPT ;  /* 0x000000023300788c */ /* 0x000fc8000bf25270 */
[----:B------:R-:W-:Y:S02]  /*4e80*/  USEL UR50, URZ, 0x1, UP1 ;  /* 0x000000013f327887 */ /* 0x000fe40008800000 */
[----:B------:R-:W-:Y:S02]  /*4e90*/  USEL UR51, UR51, URZ, UP1 ;  /* 0x0000003f33337287 */ /* 0x000fe40008800000 */
[----:B------:R-:W-:Y:S02]  /*4ea0*/  ULOP3.LUT UR50, UR46, UR50, URZ, 0x3c, !UPT ;  /* 0x000000322e327292 */ /* 0x000fe4000f8e3c3f */
[----:B--2---:R-:W-:Y:S10]  /*4eb0*/  @P3 BRA `(.L_x_868) ;  /* 0x00000000002c3947 */ /* 0x004ff40003800000 */
[----:B------:R-:W-:Y:S05]  /*4ec0*/  @!P0 BRA `(.L_x_869) ;  /* 0x0000000000048947 */ /* 0x000fea0003800000 */
[----:B------:R-:W-:Y:S01]  /*4ed0*/  BPT.TRAP 0x1 ;  /* 0x000000040000795c */ /* 0x000fe20000300000 */
.L_x_869:
[----:B------:R-:W-:Y:S01]  /*4ee0*/  ULEA UR6, UR51, UR42, 0x3 ;  /* 0x0000002a33067291 */ /* 0x000fe2000f8e183f */
[----:B------:R-:W-:-:S05]  /*4ef0*/  IMAD.U32 R12, RZ, RZ, UR50 ;  /* 0x00000032ff0c7e24 */ /* 0x000fca000f8e00ff */
[----:B------:R-:W-:-:S04]  /*4f00*/  SHF.L.U32 R12, R12, 0x1f, RZ ;  /* 0x0000001f0c0c7819 */ /* 0x000fc800000006ff */
[----:B------:R0:W1:Y:S01]  /*4f10*/  SYNCS.PHASECHK.TRANS64.TRYWAIT P2, [UR6+0x2d830], R12 ;  /* 0x02d8300cff0075a7 */ /* 0x0000620008040146 */
[----:B------:R-:W-:Y:S05]  /*4f20*/  @!P0 BRA `(.L_x_870) ;  /* 0x0000000000048947 */ /* 0x000fea0003800000 */
[----:B------:R-:W-:Y:S01]  /*4f30*/  BPT.TRAP 0x1 ;  /* 0x000000040000795c */ /* 0x000fe20000300000 */
.L_x_870:
[----:B-1----:R-:W-:Y:S05]  /*4f40*/  @P2 BRA `(.L_x_868) ;  /* 0x0000000000082947 */ /* 0x002fea0003800000 */
[----:B------:R-:W1:Y:S02]  /*4f50*/  SYNCS.PHASECHK.TRANS64.TRYWAIT P2, [UR6+0x2d830], R12 ;  /* 0x02d8300cff0075a7 */ /* 0x000e640008040146 */
[----:B-1----:R-:W-:Y:S05]  /*4f60*/  @!P2 BRA `(.L_x_871) ;  /* 0x000000f000cca947 */ /* 0x002fea0003800000 */
.L_x_868:
[----:B-1----:R-:W1:Y:S01]  /*4f70*/  S2R R13, SR_TID.X ;  /* 0x00000000000d7919 */ /* 0x002e620000002100 */
[----:B------:R-:W-:Y:S01]  /*4f80*/  UIMAD UR6, UR51, 0x600, UR32 ;  /* 0x00000600330678a4 */ /* 0x000fe2000f8e0220 */
[----:B------:R-:W-:Y:S01]  /*4f90*/  UMOV UR7, 0x80000020 ;  /* 0x8000002000077882 */ /* 0x000fe20000000000 */
[----:B------:R-:W-:Y:S02]  /*4fa0*/  UMOV UR11, 0x80000020 ;  /* 0x80000020000b7882 */ /* 0x000fe40000000000 */
[----:B------:R-:W-:Y:S02]  /*4fb0*/  UIADD3 UR10, UR6, 0x2, URZ ;  /* 0x00000002060a7890 */ /* 0x000fe4000fffe03f */
[----:B------:R-:W-:Y:S01]  /*4fc0*/  UIADD3 UR14, UR6, 0x200, URZ ;  /* 0x00000200060e7890 */ /* 0x000fe2000fffe03f */
[----:B------:R-:W-:Y:S01]  /*4fd0*/  UMOV UR15, 0x80000020 ;  /* 0x80000020000f7882 */ /* 0x000fe20000000000 */
[----:B------:R-:W-:Y:S01]  /*4fe0*/  UIADD3 UR18, UR6, 0x202, URZ ;  /* 0x0000020206127890 */ /* 0x000fe2000fffe03f */
[----:B------:R-:W-:Y:S01]  /*4ff0*/  UMOV UR19, 0x80000020 ;  /* 0x8000002000137882 */ /* 0x000fe20000000000 */
[----:B------:R-:W-:Y:S01]  /*5000*/  UIADD3 UR22, UR6, 0x400, URZ ;  /* 0x0000040006167890 */ /* 0x000fe2000fffe03f */
[----:B------:R-:W-:Y:S01]  /*5010*/  UMOV UR23, 0x80000020 ;  /* 0x8000002000177882 */ /* 0x000fe20000000000 */
[----:B------:R-:W-:Y:S01]  /*5020*/  UIADD3 UR26, UR6, 0x402, URZ ;  /* 0x00000402061a7890 */ /* 0x000fe2000fffe03f */
[----:B------:R-:W-:Y:S01]  /*5030*/  UMOV UR27, 0x80000020 ;  /* 0x80000020001b7882 */ /* 0x000fe20000000000 */
[----:B-1----:R-:W-:-:S05]  /*5040*/  SHF.R.U32.HI R13, RZ, 0x7, R13 ;  /* 0x00000007ff0d7819 */ /* 0x002fca000001160d */
[----:B0-----:R-:W-:-:S05]  /*5050*/  VIADD R12, R13, 0x8 ;  /* 0x000000080d0c7836 */ /* 0x001fca0000000000 */
[----:B------:R0:W-:Y:S06]  /*5060*/  BAR.SYNC.DEFER_BLOCKING R12, 0x100 ;  /* 0x0004000c0000751d */ /* 0x0001ec0000010000 */
[----:B------:R-:W-:-:S06]  /*5070*/  WARPGROUP.ARRIVE ;  /* 0x00000000000079c5 */ /* 0x000fcc0000000000 */
        /* <DEDUP_REMOVED lines=17> */
[----:B0-----:R-:W-:Y:S05]  /*5190*/  @P3 BRA `(.L_x_872) ;  /* 0x00000000002c3947 */ /* 0x001fea0003800000 */
[----:B------:R-:W-:Y:S05]  /*51a0*/  @!P0 BRA `(.L_x_873) ;  /* 0x0000000000048947 */ /* 0x000fea0003800000 */
[----:B------:R-:W-:Y:S01]  /*51b0*/  BPT.TRAP 0x1 ;  /* 0x000000040000795c */ /* 0x000fe20000300000 */
.L_x_873:
[----:B------:R-:W-:Y:S01]  /*51c0*/  ULEA UR6, UR43, UR42, 0x3 ;  /* 0x0000002a2b067291 */ /* 0x000fe2000f8e183f */
[----:B------:R-:W-:-:S05]  /*51d0*/  IMAD.U32 R12, RZ, RZ, UR46 ;  /* 0x0000002eff0c7e24 */ /* 0x000fca000f8e00ff */
[----:B------:R-:W-:-:S04]  /*51e0*/  SHF.L.U32 R12, R12, 0x1f, RZ ;  /* 0x0000001f0c0c7819 */ /* 0x000fc800000006ff */
[----:B------:R0:W1:Y:S01]  /*51f0*/  SYNCS.PHASECHK.TRANS64.TRYWAIT P2, [UR6+0x2d850], R12 ;  /* 0x02d8500cff0075a7 */ /* 0x0000620008040146 */
[----:B------:R-:W-:Y:S05]  /*5200*/  @!P0 BRA `(.L_x_874) ;  /* 0x0000000000048947 */ /* 0x000fea0003800000 */
[----:B------:R-:W-:Y:S01]  /*5210*/  BPT.TRAP 0x1 ;  /* 0x000000040000795c */ /* 0x000fe20000300000 */
.L_x_874:
[----:B-1----:R-:W-:Y:S05]  /*5220*/  @P2 BRA `(.L_x_872) ;  /* 0x0000000000082947 */ /* 0x002fea0003800000 */
[----:B------:R-:W1:Y:S02]  /*5230*/  SYNCS.PHASECHK.TRANS64.TRYWAIT P2, [UR6+0x2d850], R12 ;  /* 0x02d8500cff0075a7 */ /* 0x000e640008040146 */
[----:B-1----:R-:W-:Y:S05]  /*5240*/  @!P2 BRA `(.L_x_875) ;  /* 0x000000f0002ca947 */ /* 0x002fea0003800000 */
.L_x_872:
[----:B------:R-:W-:Y:S01]  /*5250*/  UIADD3 UR6, UR42, 0x400, URZ ;  /* 0x000004002a067890 */ /* 0x000fe2000fffe03f */
[----:B------:R-:W-:Y:S01]  /*5260*/  WARPGROUP.ARRIVE ;  /* 0x00000000000079c5 */ /* 0x000fe20000000000 */
[----:B------:R-:W-:Y:S01]  /*5270*/  UMOV UR29, 0x40000040 ;  /* 0x40000040001d7882 */ /* 0x000fe20000000000 */
[----:B------:R-:W-:Y:S01]  /*5280*/  UMOV UR31, 0x80000020 ;  /* 0x80000020001f7882 */ /* 0x000fe20000000000 */
[----:B------:R-:W-:-:S03]  /*5290*/  USHF.R.U32.HI UR6, URZ, 0x4, UR6 ;  /* 0x000000043f067899 */ /* 0x000fc60008011606 */
[----:B------:R-:W1:Y:S01]  /*52a0*/  S2R R15, SR_TID.X ;  /* 0x00000000000f7919 */ /* 0x000e620000002100 */
[----:B------:R-:W-:Y:S01]  /*52b0*/  IMAD.U32 R14, RZ, RZ, UR51 ;  /* 0x00000033ff0e7e24 */ /* 0x000fe2000f8e00ff */
[----:B------:R-:W-:-:S04]  /*52c0*/  ULOP3.LUT UR6, UR6, 0x3fff, URZ, 0xc0, !UPT ;  /* 0x00003fff06067892 */ /* 0x000fc8000f8ec03f */
[----:B------:R-:W-:Y:S01]  /*52d0*/  @!P1 LEA R14, R14, UR42, 0x3 ;  /* 0x0000002a0e0e9c11 */ /* 0x000fe2000f8e18ff */
[----:B------:R-:W-:Y:S02]  /*52e0*/  ULOP3.LUT UR7, UR6, 0x2000000, URZ, 0xfc, !UPT ;  /* 0x0200000006077892 */ /* 0x000fe4000f8efc3f */
[----:B------:R-:W-:Y:S02]  /*52f0*/  ULOP3.LUT UR6, UR37, 0x10000, URZ, 0xfc, !UPT ;  /* 0x0001000025067892 */ /* 0x000fe4000f8efc3f */
[----:B------:R-:W-:Y:S01]  /*5300*/  UIMAD UR7, UR43, 0x600, UR7 ;  /* 0x000006002b0778a4 */ /* 0x000fe2000f8e0207 */
[----:B------:R-:W-:-:S04]  /*5310*/  @!P1 VIADD R14, R14, 0x2d840 ;  /* 0x0002d8400e0e9836 */ /* 0x000fc80000000000 */
[----:B------:R-:W-:Y:S01]  /*5320*/  UMOV UR28, UR6 ;  /* 0x00000006001c7c82 */ /* 0x000fe20008000000 */
[----:B------:R-:W-:Y:S01]  /*5330*/  @!P1 PRMT R14, RZ, 0x654, R14 ;  /* 0x00000654ff0e9816 */ /* 0x000fe2000000000e */
[----:B------:R-:W-:Y:S02]  /*5340*/  UMOV UR30, UR7 ;  /* 0x00000007001e7c82 */ /* 0x000fe40008000000 */
[----:B------:R-:W-:Y:S01]  /*5350*/  HGMMA.64x96x16.F32.BF16 R88, gdesc[UR28].tnspB, R88, gsb0 ;  /* 0x416000001c5879f0 */ /* 0x000fe20008001858 */
[----:B------:R-:W-:Y:S02]  /*5360*/  UIADD3 UR28, UR6, 0x2, URZ ;  /* 0x00000002061c7890 */ /* 0x000fe4000fffe03f */
[----:B------:R-:W-:Y:S01]  /*5370*/  UIADD3 UR30, UR7, 0x40, URZ ;  /* 0x00000040071e7890 */ /* 0x000fe2000fffe03f */
[----:B------:R-:W-:Y:S01]  /*5380*/  UMOV UR29, 0x40000040 ;  /* 0x40000040001d7882 */ /* 0x000fe20000000000 */
[----:B------:R-:W-:Y:S01]  /*5390*/  UMOV UR31, 0x80000020 ;  /* 0x80000020001f7882 */ /* 0x000fe20000000000 */
[----:B-1----:R-:W-:-:S02]  /*53a0*/  SHF.R.U32.HI R13, RZ, 0x7, R15 ;  /* 0x00000007ff0d7819 */ /* 0x002fc4000001160f */
[----:B------:R-:W-:-:S03]  /*53b0*/  ISETP.GE.U32.AND P2, PT, R15, 0x180, PT ;  /* 0x000001800f00780c */ /* 0x000fc60003f46070 */
[----:B0-----:R-:W-:-:S05]  /*53c0*/  VIADD R12, R13, 0x9 ;  /* 0x000000090d0c7836 */ /* 0x001fca0000000000 */
[----:B------:R-:W-:Y:S01]  /*53d0*/  SEL R13, R12, 0x9, !P2 ;  /* 0x000000090c0d7807 */ /* 0x000fe20005000000 */
[----:B------:R-:W-:Y:S01]  /*53e0*/  IMAD.SHL.U32 R12, R2, 0x80, RZ ;  /* 0x00000080020c7824 */ /* 0x000fe200078e00ff */
[----:B------:R-:W-:-:S04]  /*53f0*/  PLOP3.LUT P2, PT, PT, PT, UP0, 0x40, 0x0 ;  /* 0x000000000000781c */ /* 0x000fc80003f4e808 */
[----:B------:R-:W-:-:S05]  /*5400*/  IADD3 R20, R137, 0x1, -R12 ;  /* 0x0000000189147810 */ /* 0x000fca0007ffe80c */
[----:B------:R-:W-:-:S04]  /*5410*/  IMAD.IADD R15, R20, 0x1, -R139 ;  /* 0x00000001140f7824 */ /* 0x000fc800078e0a8b */
        /* <DEDUP_REMOVED lines=46> */
[----:B------:R-:W-:Y:S01]  /*5700*/  VIADD R21, R15, UR6 ;  /* 0x000000060f157c36 */ /* 0x000fe20008000000 */
[----:B------:R-:W-:Y:S02]  /*5710*/  WARPGROUP.DEPBAR.LE gsb0, 0x0 ;  /* 0x00008000000079c5 */ /* 0x000fe40000010000 */
[----:B------:R-:W-:-:S06]  /*5720*/  WARPGROUP.ARRIVE ;  /* 0x00000000000079c5 */ /* 0x000fcc0000000000 */
[----:B------:R-:W-:Y:S03]  /*5730*/  HGMMA.64x96x16.F32.BF16 R88, gdesc[UR28].tnspB, R88, gsb0 ;  /* 0x416000001c5879f0 */ /* 0x000fe60008001858 */
[----:B------:R-:W-:Y:S02]  /*5740*/  WARPGROUP.DEPBAR.LE gsb0, 0x0 ;  /* 0x00008000000079c5 */ /* 0x000fe40000010000 */
[----:B------:R0:W-:Y:S06]  /*5750*/  BAR.ARV R13, 0x100 ;  /* 0x0004000d0000751d */ /* 0x0001ec0000002000 */
[----:B------:R1:W-:Y:S01]  /*5760*/  @!P1 SYNCS.ARRIVE.TRANS64.RED.A1T0 RZ, [R14+URZ], RZ ;  /* 0x000000ff0eff99a7 */ /* 0x0003e2000810043f */
[----:B0-----:R-:W-:Y:S01]  /*5770*/  IMAD.IADD R13, R6, 0x1, R21 ;  /* 0x00000001060d7824 */ /* 0x001fe200078e0215 */
[----:B------:R-:W-:Y:S06]  /*5780*/  @P2 BRA `(.L_x_876) ;  /* 0x0000000000582947 */ /* 0x000fec0003800000 */
[----:B------:R-:W-:Y:S01]  /*5790*/  ISETP.GT.AND P2, PT, R8, -0x1, PT ;  /* 0xffffffff0800780c */ /* 0x000fe20003f44270 */
[----:B------:R-:W-:-:S12]  /*57a0*/  BSSY B0, `(.L_x_877) ;  /* 0x0000010000007945 */ /* 0x000fd80003800000 */
[----:B------:R-:W-:Y:S05]  /*57b0*/  @P2 BRA `(.L_x_878) ;  /* 0x0000000000202947 */ /* 0x000fea0003800000 */
[----:B------:R-:W-:-:S05]  /*57c0*/  IMAD.U32 R141, RZ, RZ, UR34 ;  /* 0x00000022ff8d7e24 */ /* 0x000fca000f8e00ff */
[----:B------:R-:W-:-:S13]  /*57d0*/  ISETP.NE.AND P2, PT, R141, 0x1, PT ;  /* 0x000000018d00780c */ /* 0x000fda0003f45270 */
[----:B-1----:R-:W0:Y:S02]  /*57e0*/  @P2 LDC.64 R14, c[0x0][0x9e8] ;  /* 0x00027a00ff0e2b82 */ /* 0x002e240000000a00 */
[----:B0-----:R-:W-:-:S04]  /*57f0*/  @P2 IMAD.HI.U32 R144, R10, R14, RZ ;  /* 0x0000000e0a902227 */ /* 0x001fc800078e00ff */
[----:B------:R-:W-:Y:S01]  /*5800*/  IMAD.MOV.U32 R14, RZ, RZ, R10 ;  /* 0x000000ffff0e7224 */ /* 0x000fe200078e000a */
[----:B------:R-:W-:-:S04]  /*5810*/  @P2 SHF.R.U32.HI R14, RZ, R15, R144 ;  /* 0x0000000fff0e2219 */ /* 0x000fc80000011690 */
[----:B------:R-:W-:Y:S01]  /*5820*/  LOP3.LUT R14, RZ, R14, RZ, 0x33, !PT ;  /* 0x0000000eff0e7212 */ /* 0x000fe200078e33ff */
[----:B------:R-:W-:Y:S06]  /*5830*/  BRA `(.L_x_879) ;  /* 0x0000000000187947 */ /* 0x000fec0003800000 */
.L_x_878:
[----:B------:R-:W-:-:S05]  /*5840*/  IMAD.U32 R141, RZ, RZ, UR34 ;  /* 0x00000022ff8d7e24 */ /* 0x000fca000f8e00ff */
[----:B------:R-:W-:-:S13]  /*5850*/  ISETP.NE.AND P2, PT, R141, 0x1, PT ;  /* 0x000000018d00780c */ /* 0x000fda0003f45270 */
[----:B-1----:R-:W0:Y:S02]  /*5860*/  @P2 LDC.64 R14, c[0x0][0x9e8] ;  /* 0x00027a00ff0e2b82 */ /* 0x002e240000000a00 */
[----:B0-----:R-:W-:-:S04]  /*5870*/  @P2 IMAD.HI.U32 R144, R8, R14, RZ ;  /* 0x0000000e08902227 */ /* 0x001fc800078e00ff */
[----:B------:R-:W-:Y:S01]  /*5880*/  IMAD.MOV.U32 R14, RZ, RZ, R8 ;  /* 0x000000ffff0e7224 */ /* 0x000fe200078e0008 */
[----:B------:R-:W-:-:S07]  /*5890*/  @P2 SHF.R.U32.HI R14, RZ, R15, R144 ;  /* 0x0000000fff0e2219 */ /* 0x000fce0000011690 */
.L_x_879:
[----:B------:R-:W-:Y:S05]  /*58a0*/  BSYNC B0 ;  /* 0x0000000000007941 */ /* 0x000fea0003800000 */
.L_x_877:
[----:B------:R-:W-:-:S04]  /*58b0*/  IMAD R15, R14, R141, -R12 ;  /* 0x0000008d0e0f7224 */ /* 0x000fc800078e0a0c */
[----:B------:R-:W-:-:S05]  /*58c0*/  IMAD R14, R16, -0x2, R15 ;  /* 0xfffffffe100e7824 */ /* 0x000fca00078e020f */
[----:B------:R-:W-:Y:S02]  /*58d0*/  VIADDMNMX R20, R14, R141, R20, PT ;  /* 0x0000008d0e147246 */ /* 0x000fe40003800114 */
[----:B------:R-:W-:-:S07]  /*58e0*/  VIMNMX R13, R13, R14, !PT ;  /* 0x0000000e0d0d7248 */ /* 0x000fce0007fe0100 */
.L_x_876:
        /* <DEDUP_REMOVED lines=22> */
[C---:B------:R-:W-:Y:S02]  /*5a50*/  ISETP.GT.AND P3, PT, R13.reuse, 0x19, P2 ;  /* 0x000000190d00780c */ /* 0x040fe40001764270 */
        /* <DEDUP_REMOVED lines=89> */
.L_x_882:
[----:B------:R-:W-:-:S05]  /*5ff0*/  IMAD.U32 R13, RZ, RZ, UR34 ;  /* 0x00000022ff0d7e24 */ /* 0x000fca000f8e00ff */
[----:B------:R-:W-:-:S13]  /*6000*/  ISETP.NE.AND P3, PT, R13, 0x1, PT ;  /* 0x000000010d00780c */ /* 0x000fda0003f65270 */
[----:B-1----:R-:W0:Y:S02]  /*6010*/  @P3 LDC.64 R14, c[0x0][0x9e8] ;  /* 0x00027a00ff0e3b82 */ /* 0x002e240000000a00 */
[----:B0-----:R-:W-:-:S04]  /*6020*/  @P3 IMAD.HI.U32 R20, R9, R14, RZ ;  /* 0x0000000e09143227 */ /* 0x001fc800078e00ff */
[----:B------:R-:W-:Y:S01]  /*6030*/  IMAD.MOV.U32 R14, RZ, RZ, R9 ;  /* 0x000000ffff0e7224 */ /* 0x000fe200078e0009 */
[----:B------:R-:W-:-:S07]  /*6040*/  @P3 SHF.R.U32.HI R14, RZ, R15, R20 ;  /* 0x0000000fff0e3219 */ /* 0x000fce0000011614 */
.L_x_883:
[----:B------:R-:W-:Y:S05]  /*6050*/  BSYNC B0 ;  /* 0x0000000000007941 */ /* 0x000fea0003800000 */
.L_x_881:
[----:B------:R-:W-:-:S04]  /*6060*/  IMAD R15, R14, R13, -R12 ;  /* 0x0000000d0e0f7224 */ /* 0x000fc800078e0a0c */
[----:B------:R-:W-:-:S05]  /*6070*/  IMAD R12, R16, -0x2, R15 ;  /* 0xfffffffe100c7824 */ /* 0x000fca00078e020f */
[----:B------:R-:W-:Y:S02]  /*6080*/  VIADDMNMX R138, R12, R13, R138, PT ;  /* 0x0000000d0c8a7246 */ /* 0x000fe4000380018a */
[----:B------:R-:W-:-:S07]  /*6090*/  VIMNMX R21, R21, R12, !PT ;  /* 0x0000000c15157248 */ /* 0x000fce0007fe0100 */
.L_x_880:
        /* <DEDUP_REMOVED lines=32> */
[----:B------:R-:W-:Y:S02]  /*62a0*/  ISETP.LT.OR P3, PT, R138, 0x2, P3 ;  /* 0x000000028a00780c */ /* 0x000fe40001f61670 */
[----:B------:R-:W-:Y:S02]  /*62b0*/  FMNMX.FTZ R12, R56, R13, !PT ;  /* 0x0000000d380c7209 */ /* 0x000fe40007810000 */
[C---:B------:R-:W-:Y:S02]  /*62c0*/  ISETP.LT.OR P4, PT, R138.reuse, 0x3a, P4 ;  /* 0x0000003a8a00780c */ /* 0x040fe40002781670 */
        /* <DEDUP_REMOVED lines=9> */
[C---:B------:R-:W-:Y:S02]  /*6360*/  ISETP.GT.AND P3, PT, R21.reuse, 0x11, P2 ;  /* 0x000000111500780c */ /* 0x040fe40001764270 */
[----:B------:R-:W-:Y:S02]  /*6370*/  FMNMX.FTZ R12, R68, R13, !PT ;  /* 0x0000000d440c7209 */ /* 0x000fe40007810000 */
[----:B------:R-:W-:Y:S02]  /*6380*/  ISETP.GT.AND P4, PT, R21, 0x49, P2 ;  /* 0x000000491500780c */ /* 0x000fe40001784270 */
[----:B------:R-:W-:Y:S02]  /*6390*/  FMNMX.FTZ R13, R69, R12, !PT ;  /* 0x0000000c450d7209 */ /* 0x000fe40007810000 */
[----:B------:R-:W-:-:S02]  /*63a0*/  FSEL R38, R38, -INF , !P5 ;  /* 0xff80000026267808 */ /* 0x000fc40006800000 */
[----:B------:R-:W-:Y:S02]  /*63b0*/  FMNMX.FTZ R12, R72, R13, !PT ;  /* 0x0000000d480c7209 */ /* 0x000fe40007810000 */
[----:B------:R-:W-:Y:S02]  /*63c0*/  ISETP.GT.AND P5, PT, R21, 0x28, P2 ;  /* 0x000000281500780c */ /* 0x000fe400017a4270 */
[----:B------:R-:W-:Y:S02]  /*63d0*/  FMNMX.FTZ R13, R73, R12, !PT ;  /* 0x0000000c490d7209 */ /* 0x000fe40007810000 */
[----:B------:R-:W-:Y:S02]  /*63e0*/  ISETP.LT.OR P6, PT, R138, 0x11, P6 ;  /* 0x000000118a00780c */ /* 0x000fe400037c1670 */
[----:B------:R-:W-:Y:S02]  /*63f0*/  FMNMX.FTZ R12, R76, R13, !PT ;  /* 0x0000000d4c0c7209 */ /* 0x000fe40007810000 */
[----:B------:R-:W-:-:S02]  /*6400*/  ISETP.LT.OR P3, PT, R138, 0x12, P3 ;  /* 0x000000128a00780c */ /* 0x000fc40001f61670 */
[----:B------:R-:W-:Y:S02]  /*6410*/  FMNMX.FTZ R13, R77, R12, !PT ;  /* 0x0000000c4d0d7209 */ /* 0x000fe40007810000 */
[----:B------:R-:W-:Y:S02]  /*6420*/  ISETP.LT.OR P4, PT, R138, 0x4a, P4 ;  /* 0x0000004a8a00780c */ /* 0x000fe40002781670 */
[----:B------:R-:W-:Y:S02]  /*6430*/  FMNMX.FTZ R12, R80, R13, !PT ;  /* 0x0000000d500c7209 */ /* 0x000fe40007810000 */
[----:B------:R-:W-:Y:S02]  /*6440*/  ISETP.LT.OR P5, PT, R138, 0x29, P5 ;  /* 0x000000298a00780c */ /* 0x000fe40002fa1670 */
[----:B------:R-:W-:Y:S02]  /*6450*/  FMNMX.FTZ R13, R81, R12, !PT ;  /* 0x0000000c510d7209 */ /* 0x000fe40007810000 */
[----:B------:R-:W-:-:S02]  /*6460*/  FSEL R34, R34, -INF , !P6 ;  /* 0xff80000022227808 */ /* 0x000fc40007000000 */
[----:B------:R-:W-:Y:S02]  /*6470*/  FMNMX.FTZ R12, R84, R13, !PT ;  /* 0x0000000d540c7209 */ /* 0x000fe40007810000 */
[----:B------:R-:W-:Y:S02]  /*6480*/  FSEL R35, R35, -INF , !P3 ;  /* 0xff80000023237808 */ /* 0x000fe40005800000 */
[----:B------:R-:W-:Y:S02]  /*6490*/  FMNMX.FTZ R13, R85, R12, !PT ;  /* 0x0000000c550d7209 */ /* 0x000fe40007810000 */
[----:B------:R-:W-:Y:S02]  /*64a0*/  FSEL R63, R63, -INF , !P4 ;  /* 0xff8000003f3f7808 */ /* 0x000fe40006000000 */
[C---:B------:R-:W-:Y:S01]  /*64b0*/  ISETP.GT.AND P6, PT, R21.reuse, 0x20, P2 ;  /* 0x000000201500780c */ /* 0x040fe200017c4270 */
[----:B------:R-:W1:Y:S01]  /*64c0*/  SHFL.BFLY PT, R12, R13, 0x2, 0x1f ;  /* 0x0c401f000d0c7f89 */ /* 0x000e6200000e0000 */
[----:B------:R-:W-:-:S02]  /*64d0*/  ISETP.GT.AND P3, PT, R21, 0x21, P2 ;  /* 0x000000211500780c */ /* 0x000fc40001764270 */
[C---:B------:R-:W-:Y:S02]  /*64e0*/  ISETP.GT.AND P4, PT, R21.reuse, 0x58, P2 ;  /* 0x000000581500780c */ /* 0x040fe40001784270 */
[----:B------:R-:W-:Y:S02]  /*64f0*/  FSEL R46, R46, -INF , !P5 ;  /* 0xff8000002e2e7808 */ /* 0x000fe40006800000 */
[----:B------:R-:W-:Y:S02]  /*6500*/  ISETP.GT.AND P5, PT, R21, 0x38, P2 ;  /* 0x000000381500780c */ /* 0x000fe400017a4270 */
[C---:B------:R-:W-:Y:S02]  /*6510*/  ISETP.LT.OR P6, PT, R138.reuse, 0x21, P6 ;  /* 0x000000218a00780c */ /* 0x040fe400037c1670 */
[C---:B------:R-:W-:Y:S02]  /*6520*/  ISETP.LT.OR P3, PT, R138.reuse, 0x22, P3 ;  /* 0x000000228a00780c */ /* 0x040fe40001f61670 */
[----:B------:R-:W-:-:S02]  /*6530*/  ISETP.LT.OR P4, PT, R138, 0x59, P4 ;  /* 0x000000598a00780c */ /* 0x000fc40002781670 */
[----:B------:R-:W-:Y:S02]  /*6540*/  ISETP.LT.OR P5, PT, R138, 0x39, P5 ;  /* 0x000000398a00780c */ /* 0x000fe40002fa1670 */
[----:B------:R-:W-:Y:S02]  /*6550*/  FSEL R42, R42, -INF , !P6 ;  /* 0xff8000002a2a7808 */ /* 0x000fe40007000000 */
[----:B------:R-:W-:Y:S02]  /*6560*/  FSEL R43, R43, -INF , !P3 ;  /* 0xff8000002b2b7808 */ /* 0x000fe40005800000 */
[----:B------:R-:W-:Y:S02]  /*6570*/  FSEL R70, R70, -INF , !P4 ;  /* 0xff80000046467808 */ /* 0x000fe40006000000 */
[----:B------:R-:W-:Y:S02]  /*6580*/  ISETP.GT.AND P6, PT, R21, 0x30, P2 ;  /* 0x000000301500780c */ /* 0x000fe400017c4270 */
[----:B-1----:R-:W-:-:S02]  /*6590*/  FMNMX.FTZ R14, R13, R12, !PT ;  /* 0x0000000c0d0e7209 */ /* 0x002fc40007810000 */
[C---:B------:R-:W-:Y:S02]  /*65a0*/  ISETP.GT.AND P3, PT, R21.reuse, 0x31, P2 ;  /* 0x000000311500780c */ /* 0x040fe40001764270 */
[C---:B------:R-:W-:Y:S01]  /*65b0*/  ISETP.GT.AND P4, PT, R21.reuse, 0x61, P2 ;  /* 0x000000611500780c */ /* 0x040fe20001784270 */
[----:B------:R-:W0:Y:S01]  /*65c0*/  SHFL.BFLY PT, R15, R14, 0x1, 0x1f ;  /* 0x0c201f000e0f7f89 */ /* 0x000e2200000e0000 */
[----:B------:R-:W-:Y:S02]  /*65d0*/  FSEL R54, R54, -INF , !P5 ;  /* 0xff80000036367808 */ /* 0x000fe40006800000 */
[----:B------:R-:W-:Y:S02]  /*65e0*/  ISETP.GT.AND P5, PT, R21, 0x48, P2 ;  /* 0x000000481500780c */ /* 0x000fe400017a4270 */
[C---:B------:R-:W-:Y:S02]  /*65f0*/  ISETP.LT.OR P6, PT, R138.reuse, 0x31, P6 ;  /* 0x000000318a00780c */ /* 0x040fe400037c1670 */
        /* <DEDUP_REMOVED lines=8> */
[----:B------:R-:W-:Y:S02]  /*6680*/  ISETP.GT.AND P4, PT, R21, RZ, P2 ;  /* 0x000000ff1500720c */ /* 0x000fe40001784270 */
[----:B0-----:R-:W-:Y:S02]  /*6690*/  FMNMX.FTZ R12, R14, R15, !PT ;  /* 0x0000000f0e0c7209 */ /* 0x001fe40007810000 */
[----:B------:R-:W-:Y:S02]  /*66a0*/  FSEL R62, R62, -INF , !P5 ;  /* 0xff8000003e3e7808 */ /* 0x000fe40006800000 */
[C---:B------:R-:W-:Y:S01]  /*66b0*/  FSETP.NEU.FTZ.AND P5, PT, R12.reuse, -INF , PT ;  /* 0xff8000000c00780b */ /* 0x040fe20003fbd000 */
[----:B------:R-:W-:Y:S01]  /*66c0*/  FMUL.FTZ R13, R12, UR33 ;  /* 0x000000210c0d7c20 */ /* 0x000fe20008410000 */
[----:B------:R-:W-:-:S02]  /*66d0*/  ISETP.LT.OR P6, PT, R138, 0x41, P6 ;  /* 0x000000418a00780c */ /* 0x000fc400037c1670 */
[C---:B------:R-:W-:Y:S02]  /*66e0*/  ISETP.LT.OR P3, PT, R138.reuse, 0x42, P3 ;  /* 0x000000428a00780c */ /* 0x040fe40001f61670 */
[----:B------:R-:W-:Y:S02]  /*66f0*/  ISETP.LT.OR P4, PT, R138, 0x1, P4 ;  /* 0x000000018a00780c */ /* 0x000fe40002781670 */
[----:B------:R-:W-:Y:S02]  /*6700*/  FSEL R13, R13, RZ, P5 ;  /* 0x000000ff0d0d7208 */ /* 0x000fe40002800000 */
[----:B------:R-:W-:Y:S02]  /*6710*/  FSEL R58, R58, -INF , !P6 ;  /* 0xff8000003a3a7808 */ /* 0x000fe40007000000 */
[----:B------:R-:W-:Y:S01]  /*6720*/  FSEL R59, R59, -INF , !P3 ;  /* 0xff8000003b3b7808 */ /* 0x000fe20005800000 */
[--C-:B------:R-:W-:Y:S01]  /*6730*/  FFMA.FTZ R14, R24, UR33, -R13.reuse ;  /* 0x00000021180e7c23 */ /* 0x100fe2000801080d */
[----:B------:R-:W-:Y:S01]  /*6740*/  FSEL R26, R26, -INF , !P4 ;  /* 0xff8000001a1a7808 */ /* 0x000fe20006000000 */
[--C-:B------:R-:W-:Y:S01]  /*6750*/  FFMA.FTZ R15, R25, UR33, -R13.reuse ;  /* 0x00000021190f7c23 */ /* 0x100fe2000801080d */
[----:B------:R-:W-:Y:S01]  /*6760*/  ISETP.GT.AND P6, PT, R21, 0x50, P2 ;  /* 0x000000501500780c */ /* 0x000fe200017c4270 */
[--C-:B------:R-:W-:Y:S01]  /*6770*/  FFMA.FTZ R25, R29, UR33, -R13.reuse ;  /* 0x000000211d197c23 */ /* 0x100fe2000801080d */
[----:B------:R-:W-:Y:S01]  /*6780*/  ISETP.GT.AND P3, PT, R21, 0x51, P2 ;  /* 0x000000511500780c */ /* 0x000fe20001764270 */
[--C-:B------:R-:W-:Y:S01]  /*6790*/  FFMA.FTZ R20, R28, UR33, -R13.reuse ;  /* 0x000000211c147c23 */ /* 0x100fe2000801080d */
[----:B------:R-:W-:Y:S01]  /*67a0*/  FMNMX.FTZ R24, R26, R7, !PT ;  /* 0x000000071a187209 */ /* 0x000fe20007810000 */
[--C-:B------:R-:W-:Y:S01]  /*67b0*/  FFMA.FTZ R28, R33, UR33, -R13.reuse ;  /* 0x00000021211c7c23 */ /* 0x100fe2000801080d */
[C---:B------:R-:W-:Y:S01]  /*67c0*/  ISETP.LT.OR P6, PT, R138.reuse, 0x51, P6 ;  /* 0x000000518a00780c */ /* 0x040fe200037c1670 */
[--C-:B------:R-:W-:Y:S01]  /*67d0*/  FFMA.FTZ R141, R45, UR33, -R13.reuse ;  /* 0x000000212d8d7c23 */ /* 0x100fe2000801080d */
[----:B------:R-:W-:Y:S01]  /*67e0*/  ISETP.LT.OR P3, PT, R138, 0x52, P3 ;  /* 0x000000528a00780c */ /* 0x000fe20001f61670 */
[--C-:B------:R-:W-:Y:S01]  /*67f0*/  FFMA.FTZ R36, R36, UR33, -R13.reuse ;  /* 0x0000002124247c23 */ /* 0x100fe2000801080d */
[----:B------:R-:W-:Y:S01]  /*6800*/  FMNMX.FTZ R29, R27, R24, !PT ;  /* 0x000000181b1d7209 */ /* 0x000fe20007810000 */
[--C-:B------:R-:W-:Y:S01]  /*6810*/  FFMA.FTZ R40, R40, UR33, -R13.reuse ;  /* 0x0000002128287c23 */ /* 0x100fe2000801080d */
[----:B------:R-:W-:Y:S01]  /*6820*/  FSEL R66, R66, -INF , !P6 ;  /* 0xff80000042427808 */ /* 0x000fe20007000000 */
[--C-:B------:R-:W-:Y:S01]  /*6830*/  FFMA.FTZ R44, R44, UR33, -R13.reuse ;  /* 0x000000212c2c7c23 */ /* 0x100fe2000801080d */
[----:B------:R-:W-:Y:S01]  /*6840*/  FSEL R67, R67, -INF , !P3 ;  /* 0xff80000043437808 */ /* 0x000fe20005800000 */
[--C-:B------:R-:W-:Y:S01]  /*6850*/  FFMA.FTZ R48, R48, UR33, -R13.reuse ;  /* 0x0000002130307c23 */ /* 0x100fe2000801080d */
[C---:B------:R-:W-:Y:S01]  /*6860*/  ISETP.GT.AND P6, PT, R21.reuse, 0x59, P2 ;  /* 0x000000591500780c */ /* 0x040fe200017c4270 */
[--C-:B------:R-:W-:Y:S01]  /*6870*/  FFMA.FTZ R52, R52, UR33, -R13.reuse ;  /* 0x0000002134347c23 */ /* 0x100fe2000801080d */
[----:B------:R-:W-:Y:S01]  /*6880*/  ISETP.GT.AND P3, PT, R21, 0x60, P2 ;  /* 0x000000601500780c */ /* 0x000fe20001764270 */
[--C-:B------:R-:W-:Y:S01]  /*6890*/  FFMA.FTZ R56, R56, UR33, -R13.reuse ;  /* 0x0000002138387c23 */ /* 0x100fe2000801080d */
[----:B------:R-:W-:Y:S01]  /*68a0*/  FMNMX.FTZ R24, R30, R29, !PT ;  /* 0x0000001d1e187209 */ /* 0x000fe20007810000 */
[--C-:B------:R-:W-:Y:S01]  /*68b0*/  FFMA.FTZ R60, R60, UR33, -R13.reuse ;  /* 0x000000213c3c7c23 */ /* 0x100fe2000801080d */
[C---:B------:R-:W-:Y:S01]  /*68c0*/  ISETP.LT.OR P6, PT, R138.reuse, 0x5a, P6 ;  /* 0x0000005a8a00780c */ /* 0x040fe200037c1670 */
[----:B------:R-:W-:Y:S01]  /*68d0*/  MUFU.EX2 R29, R36 ;  /* 0x00000024001d7308 */ /* 0x000fe20000000800 */
[----:B------:R-:W-:Y:S01]  /*68e0*/  ISETP.LT.OR P3, PT, R138, 0x61, P3 ;  /* 0x000000618a00780c */ /* 0x000fe20001f61670 */
[----:B------:R-:W-:Y:S01]  /*68f0*/  FFMA.FTZ R85, R85, UR33, -R13 ;  /* 0x0000002155557c23 */ /* 0x000fe2000801080d */
[----:B------:R-:W-:-:S02]  /*6900*/  FMNMX.FTZ R33, R31, R24, !PT ;  /* 0x000000181f217209 */ /* 0x000fc40007810000 */
[----:B------:R-:W-:Y:S02]  /*6910*/  FSEL R71, R71, -INF , !P6 ;  /* 0xff80000047477808 */ /* 0x000fe40007000000 */
[----:B------:R-:W-:Y:S01]  /*6920*/  FSEL R74, R74, -INF , !P3 ;  /* 0xff8000004a4a7808 */ /* 0x000fe20005800000 */
[----:B------:R-:W-:Y:S01]  /*6930*/  MUFU.EX2 R14, R14 ;  /* 0x0000000e000e7308 */ /* 0x000fe20000000800 */
[C---:B------:R-:W-:Y:S02]  /*6940*/  ISETP.GT.AND P6, PT, R21.reuse, 0x68, P2 ;  /* 0x000000681500780c */ /* 0x040fe400017c4270 */
[----:B------:R-:W-:Y:S02]  /*6950*/  ISETP.GT.AND P3, PT, R21, 0x69, P2 ;  /* 0x000000691500780c */ /* 0x000fe40001764270 */
[----:B------:R-:W-:Y:S02]  /*6960*/  FMNMX.FTZ R24, R34, R33, !PT ;  /* 0x0000002122187209 */ /* 0x000fe40007810000 */
[C---:B------:R-:W-:Y:S01]  /*6970*/  ISETP.LT.OR P6, PT, R138.reuse, 0x69, P6 ;  /* 0x000000698a00780c */ /* 0x040fe200037c1670 */
[----:B------:R-:W-:Y:S01]  /*6980*/  MUFU.EX2 R15, R15 ;  /* 0x0000000f000f7308 */ /* 0x000fe20000000800 */
[----:B------:R-:W-:-:S02]  /*6990*/  ISETP.LT.OR P3, PT, R138, 0x6a, P3 ;  /* 0x0000006a8a00780c */ /* 0x000fc40001f61670 */
[----:B------:R-:W-:Y:S02]  /*69a0*/  FMNMX.FTZ R33, R35, R24, !PT ;  /* 0x0000001823217209 */ /* 0x000fe40007810000 */
[----:B------:R-:W-:Y:S02]  /*69b0*/  FSEL R78, R78, -INF , !P6 ;  /* 0xff8000004e4e7808 */ /* 0x000fe40007000000 */
[----:B------:R-:W-:Y:S01]  /*69c0*/  FSEL R79, R79, -INF , !P3 ;  /* 0xff8000004f4f7808 */ /* 0x000fe20005800000 */
[----:B------:R-:W-:Y:S01]  /*69d0*/  MUFU.EX2 R20, R20 ;  /* 0x0000001400147308 */ /* 0x000fe20000000800 */
[C---:B------:R-:W-:Y:S02]  /*69e0*/  ISETP.GT.AND P6, PT, R21.reuse, 0x70, P2 ;  /* 0x000000701500780c */ /* 0x040fe400017c4270 */
[C---:B------:R-:W-:Y:S02]  /*69f0*/  ISETP.GT.AND P3, PT, R21.reuse, 0x71, P2 ;  /* 0x000000711500780c */ /* 0x040fe40001764270 */
[----:B------:R-:W-:-:S02]  /*6a00*/  ISETP.GT.AND P4, PT, R21, 0x78, P2 ;  /* 0x000000781500780c */ /* 0x000fc40001784270 */
[----:B------:R-:W-:Y:S01]  /*6a10*/  FMNMX.FTZ R24, R38, R33, !PT ;  /* 0x0000002126187209 */ /* 0x000fe20007810000 */
[----:B------:R-:W-:Y:S01]  /*6a20*/  MUFU.EX2 R25, R25 ;  /* 0x0000001900197308 */ /* 0x000fe20000000800 */
[----:B------:R-:W-:Y:S01]  /*6a30*/  ISETP.GT.AND P2, PT, R21, 0x79, P2 ;  /* 0x000000791500780c */ /* 0x000fe20001744270 */
[--C-:B------:R-:W-:Y:S01]  /*6a40*/  FFMA.FTZ R21, R32, UR33, -R13.reuse ;  /* 0x0000002120157c23 */ /* 0x100fe2000801080d */
[----:B------:R-:W-:Y:S01]  /*6a50*/  FFMA.FTZ R32, R37, UR33, -R13 ;  /* 0x0000002125207c23 */ /* 0x000fe2000801080d */
[----:B------:R-:W-:Y:S02]  /*6a60*/  FMNMX.FTZ R37, R39, R24, !PT ;  /* 0x0000001827257209 */ /* 0x000fe40007810000 */
[----:B------:R-:W-:Y:S02]  /*6a70*/  ISETP.LT.OR P6, PT, R138, 0x71, P6 ;  /* 0x000000718a00780c */ /* 0x000fe400037c1670 */
[----:B------:R-:W-:Y:S01]  /*6a80*/  FMNMX.FTZ R24, R42, R37, !PT ;  /* 0x000000252a187209 */ /* 0x000fe20007810000 */
[----:B------:R-:W-:Y:S01]  /*6a90*/  MUFU.EX2 R33, R40 ;  /* 0x0000002800217308 */ /* 0x000fe20000000800 */
[----:B------:R-:W-:-:S02]  /*6aa0*/  ISETP.LT.OR P3, PT, R138, 0x72, P3 ;  /* 0x000000728a00780c */ /* 0x000fc40001f61670 */
[----:B------:R-:W-:Y:S02]  /*6ab0*/  FMNMX.FTZ R37, R43, R24, !PT ;  /* 0x000000182b257209 */ /* 0x000fe40007810000 */
[----:B------:R-:W-:Y:S02]  /*6ac0*/  ISETP.LT.OR P4, PT, R138, 0x79, P4 ;  /* 0x000000798a00780c */ /* 0x000fe40002781670 */
[----:B------:R-:W-:Y:S01]  /*6ad0*/  FMNMX.FTZ R24, R46, R37, !PT ;  /* 0x000000252e187209 */ /* 0x000fe20007810000 */
[----:B------:R0:W-:Y:S01]  /*6ae0*/  MUFU.EX2 R40, R141 ;  /* 0x0000008d00287308 */ /* 0x0001e20000000800 */
[----:B------:R-:W-:Y:S01]  /*6af0*/  ISETP.LT.OR P2, PT, R138, 0x7a, P2 ;  /* 0x0000007a8a00780c */ /* 0x000fe20001741670 */
[----:B------:R-:W-:Y:S01]  /*6b00*/  FFMA.FTZ R138, R41, UR33, -R13 ;  /* 0x00000021298a7c23 */ /* 0x000fe2000801080d */
[----:B------:R-:W-:Y:S02]  /*6b10*/  FMNMX.FTZ R41, R47, R24, !PT ;  /* 0x000000182f297209 */ /* 0x000fe40007810000 */
[----:B------:R-:W-:-:S02]  /*6b20*/  FSEL R82, R82, -INF , !P6 ;  /* 0xff80000052527808 */ /* 0x000fc40007000000 */
[----:B------:R-:W-:Y:S01]  /*6b30*/  FMNMX.FTZ R24, R50, R41, !PT ;  /* 0x0000002932187209 */ /* 0x000fe20007810000 */
[----:B------:R1:W-:Y:S01]  /*6b40*/  MUFU.EX2 R36, R138 ;  /* 0x0000008a00247308 */ /* 0x0003e20000000800 */
[--C-:B0-----:R-:W-:Y:S01]  /*6b50*/  FFMA.FTZ R141, R53, UR33, -R13.reuse ;  /* 0x00000021358d7c23 */ /* 0x101fe2000801080d */
[----:B------:R-:W-:Y:S02]  /*6b60*/  FSEL R83, R83, -INF , !P3 ;  /* 0xff80000053537808 */ /* 0x000fe40005800000 */
[----:B------:R-:W-:Y:S02]  /*6b70*/  FMNMX.FTZ R41, R51, R24, !PT ;  /* 0x0000001833297209 */ /* 0x000fe40007810000 */
[----:B------:R-:W-:Y:S02]  /*6b80*/  FSEL R86, R86, -INF , !P4 ;  /* 0xff80000056567808 */ /* 0x000fe40006000000 */
[----:B------:R-:W-:Y:S01]  /*6b90*/  FMNMX.FTZ R24, R54, R41, !PT ;  /* 0x0000002936187209 */ /* 0x000fe20007810000 */
[----:B-1----:R-:W-:Y:S01]  /*6ba0*/  FFMA.FTZ R138, R49, UR33, -R13 ;  /* 0x00000021318a7c23 */ /* 0x002fe2000801080d */
[----:B------:R-:W-:Y:S01]  /*6bb0*/  MUFU.EX2 R37, R44 ;  /* 0x0000002c00257308 */ /* 0x000fe20000000800 */
[----:B------:R-:W-:-:S02]  /*6bc0*/  FSEL R87, R87, -INF , !P2 ;  /* 0xff80000057577808 */ /* 0x000fc40005000000 */
[----:B------:R-:W-:-:S04]  /*6bd0*/  FMNMX.FTZ R45, R55, R24, !PT ;  /* 0x00000018372d7209 */ /* 0x000fc80007810000 */
[----:B------:R-:W-:Y:S01]  /*6be0*/  FMNMX.FTZ R24, R58, R45, !PT ;  /* 0x0000002d3a187209 */ /* 0x000fe20007810000 */
[----:B------:R0:W-:Y:S03]  /*6bf0*/  MUFU.EX2 R44, R138 ;  /* 0x0000008a002c7308 */ /* 0x0001e60000000800 */
[----:B------:R-:W-:-:S04]  /*6c00*/  FMNMX.FTZ R45, R59, R24, !PT ;  /* 0x000000183b2d7209 */ /* 0x000fc80007810000 */
[----:B------:R-:W-:Y:S01]  /*6c10*/  FMNMX.FTZ R24, R62, R45, !PT ;  /* 0x0000002d3e187209 */ /* 0x000fe20007810000 */
[----:B------:R-:W-:Y:S01]  /*6c20*/  MUFU.EX2 R41, R48 ;  /* 0x0000003000297308 */ /* 0x000fe20000000800 */
[----:B0-----:R-:W-:Y:S02]  /*6c30*/  FFMA.FTZ R138, R57, UR33, -R13 ;  /* 0x00000021398a7c23 */ /* 0x001fe4000801080d */
        /* <DEDUP_REMOVED lines=11> */
[----:B------:R1:W-:Y:S01]  /*6cf0*/  MUFU.EX2 R49, R56 ;  /* 0x0000003800317308 */ /* 0x0003e20000000800 */
[--C-:B0-----:R-:W-:Y:S01]  /*6d00*/  FFMA.FTZ R138, R64, UR33, -R13.reuse ;  /* 0x00000021408a7c23 */ /* 0x101fe2000801080d */
[--C-:B------:R-:W-:Y:S01]  /*6d10*/  FFMA.FTZ R64, R69, UR33, -R13.reuse ;  /* 0x0000002145407c23 */ /* 0x100fe2000801080d */
[----:B------:R-:W-:Y:S01]  /*6d20*/  FMNMX.FTZ R57, R79, R24, !PT ;  /* 0x000000184f397209 */ /* 0x000fe20007810000 */
[--C-:B------:R-:W-:Y:S01]  /*6d30*/  FFMA.FTZ R69, R76, UR33, -R13.reuse ;  /* 0x000000214c457c23 */ /* 0x100fe2000801080d */
[--C-:B------:R-:W-:Y:S01]  /*6d40*/  FFMA.FTZ R76, R81, UR33, -R13.reuse ;  /* 0x00000021514c7c23 */ /* 0x100fe2000801080d */
[----:B------:R-:W-:Y:S02]  /*6d50*/  FSEL R81, R12, RZ, P5 ;  /* 0x000000ff0c517208 */ /* 0x000fe40002800000 */
[----:B------:R-:W-:Y:S01]  /*6d60*/  FMNMX.FTZ R24, R82, R57, !PT ;  /* 0x0000003952187209 */ /* 0x000fe20007810000 */
[----:B------:R0:W-:Y:S01]  /*6d70*/  MUFU.EX2 R53, R60 ;  /* 0x0000003c00357308 */ /* 0x0001e20000000800 */
[--C-:B-1----:R-:W-:Y:S01]  /*6d80*/  FFMA.FTZ R56, R61, UR33, -R13.reuse ;  /* 0x000000213d387c23 */ /* 0x102fe2000801080d */
[--C-:B------:R-:W-:Y:S01]  /*6d90*/  FFMA.FTZ R61, R68, UR33, -R13.reuse ;  /* 0x00000021443d7c23 */ /* 0x100fe2000801080d */
[----:B------:R-:W-:Y:S01]  /*6da0*/  FMNMX.FTZ R57, R83, R24, !PT ;  /* 0x0000001853397209 */ /* 0x000fe20007810000 */
[--C-:B------:R-:W-:Y:S01]  /*6db0*/  FFMA.FTZ R68, R73, UR33, -R13.reuse ;  /* 0x0000002149447c23 */ /* 0x100fe2000801080d */
[--C-:B------:R-:W-:Y:S01]  /*6dc0*/  FFMA.FTZ R73, R80, UR33, -R13.reuse ;  /* 0x0000002150497c23 */ /* 0x100fe2000801080d */
[----:B------:R-:W-:Y:S01]  /*6dd0*/  FADD.FTZ R81, -R81, R0 ;  /* 0x0000000051517221 */ /* 0x000fe20000010100 */
[----:B------:R-:W-:Y:S01]  /*6de0*/  FMNMX.FTZ R24, R86, R57, !PT ;  /* 0x0000003956187209 */ /* 0x000fe20007810000 */
[----:B------:R-:W-:Y:S01]  /*6df0*/  MUFU.EX2 R21, R21 ;  /* 0x0000001500157308 */ /* 0x000fe20000000800 */
[--C-:B0-----:R-:W-:Y:S01]  /*6e00*/  FFMA.FTZ R60, R65, UR33, -R13.reuse ;  /* 0x00000021413c7c23 */ /* 0x101fe2000801080d */
[--C-:B------:R-:W-:Y:S01]  /*6e10*/  FFMA.FTZ R65, R72, UR33, -R13.reuse ;  /* 0x0000002148417c23 */ /* 0x100fe2000801080d */
[----:B------:R-:W-:Y:S01]  /*6e20*/  FMNMX.FTZ R24, R87, R24, !PT ;  /* 0x0000001857187209 */ /* 0x000fe20007810000 */
[--C-:B------:R-:W-:Y:S01]  /*6e30*/  FFMA.FTZ R72, R77, UR33, -R13.reuse ;  /* 0x000000214d487c23 */ /* 0x100fe2000801080d */
[----:B------:R-:W-:Y:S01]  /*6e40*/  FFMA.FTZ R77, R84, UR33, -R13 ;  /* 0x00000021544d7c23 */ /* 0x000fe2000801080d */
[----:B------:R-:W-:-:S02]  /*6e50*/  FMUL.FTZ R80, R81, UR33 ;  /* 0x0000002151507c20 */ /* 0x000fc40008410000 */
[----:B------:R-:W0:Y:S01]  /*6e60*/  SHFL.BFLY PT, R141, R24, 0x2, 0x1f ;  /* 0x0c401f00188d7f89 */ /* 0x000e2200000e0000 */
[----:B------:R0:W-:Y:S08]  /*6e70*/  MUFU.EX2 R57, R138 ;  /* 0x0000008a00397308 */ /* 0x0001f00000000800 */
[----:B------:R-:W1:Y:S08]  /*6e80*/  MUFU.EX2 R80, R80 ;  /* 0x0000005000507308 */ /* 0x000e700000000800 */
[----:B------:R2:W-:Y:S01]  /*6e90*/  MUFU.EX2 R0, R85 ;  /* 0x0000005500007308 */ /* 0x0005e20000000800 */
[----:B0-----:R-:W-:-:S07]  /*6ea0*/  FMNMX.FTZ R138, R24, R141, !PT ;  /* 0x0000008d188a7209 */ /* 0x001fce0007810000 */
[----:B------:R-:W-:Y:S01]  /*6eb0*/  MUFU.EX2 R28, R28 ;  /* 0x0000001c001c7308 */ /* 0x000fe20000000800 */
[----:B-1----:R-:W-:Y:S01]  /*6ec0*/  FFMA.FTZ R4, R80, R4, R14 ;  /* 0x0000000450047223 */ /* 0x002fe2000001000e */
[-C--:B------:R-:W-:Y:S01]  /*6ed0*/  FMUL.FTZ R88, R88, R80.reuse ;  /* 0x0000005058587220 */ /* 0x080fe20000410000 */
[-C--:B------:R-:W-:Y:S01]  /*6ee0*/  FMUL.FTZ R89, R89, R80.reuse ;  /* 0x0000005059597220 */ /* 0x080fe20000410000 */
[----:B------:R-:W0:Y:S01]  /*6ef0*/  SHFL.BFLY PT, R141, R138, 0x1, 0x1f ;  /* 0x0c201f008a8d7f89 */ /* 0x000e2200000e0000 */
        /* <DEDUP_REMOVED lines=23> */
[----:B0-----:R-:W-:Y:S01]  /*7070*/  FMNMX.FTZ R13, R138, R141, !PT ;  /* 0x0000008d8a0d7209 */ /* 0x001fe20007810000 */
[-C--:B------:R-:W-:Y:S01]  /*7080*/  FMUL.FTZ R132, R132, R80.reuse ;  /* 0x0000005084847220 */ /* 0x080fe20000410000 */
[----:B------:R-:W-:-:S02]  /*7090*/  FMUL.FTZ R133, R133, R80 ;  /* 0x0000005085857220 */ /* 0x000fc40000410000 */
[C---:B------:R-:W-:Y:S01]  /*70a0*/  FSETP.NEU.FTZ.AND P2, PT, R13.reuse, -INF , PT ;  /* 0xff8000000d00780b */ /* 0x040fe20003f5d000 */
[C---:B------:R-:W-:Y:S01]  /*70b0*/  FMUL.FTZ R24, R13.reuse, UR33 ;  /* 0x000000210d187c20 */ /* 0x040fe20008410000 */
[----:B------:R-:W-:Y:S04]  /*70c0*/  MUFU.EX2 R61, R61 ;  /* 0x0000003d003d7308 */ /* 0x000fe80000000800 */
[----:B------:R-:W-:Y:S02]  /*70d0*/  FSEL R81, R24, RZ, P2 ;  /* 0x000000ff18517208 */ /* 0x000fe40001000000 */
[----:B------:R-:W-:Y:S02]  /*70e0*/  FSEL R24, R13, RZ, P2 ;  /* 0x000000ff0d187208 */ /* 0x000fe40001000000 */
[----:B------:R-:W-:Y:S01]  /*70f0*/  MUFU.EX2 R64, R64 ;  /* 0x0000004000407308 */ /* 0x000fe20000000800 */
[--C-:B------:R-:W-:Y:S01]  /*7100*/  FFMA.FTZ R138, R26, UR33, -R81.reuse ;  /* 0x000000211a8a7c23 */ /* 0x100fe20008010851 */
[----:B------:R-:W-:Y:S01]  /*7110*/  FFMA.FTZ R27, R27, UR33, -R81 ;  /* 0x000000211b1b7c23 */ /* 0x000fe20008010851 */
[----:B------:R-:W-:Y:S01]  /*7120*/  FADD.FTZ R24, -R24, R7 ;  /* 0x0000000718187221 */ /* 0x000fe20000010100 */
[--C-:B------:R-:W-:Y:S01]  /*7130*/  FFMA.FTZ R30, R30, UR33, -R81.reuse ;  /* 0x000000211e1e7c23 */ /* 0x100fe20008010851 */
[--C-:B------:R-:W-:Y:S01]  /*7140*/  FFMA.FTZ R144, R31, UR33, -R81.reuse ;  /* 0x000000211f907c23 */ /* 0x100fe20008010851 */
[--C-:B------:R-:W-:Y:S01]  /*7150*/  FFMA.FTZ R31, R34, UR33, -R81.reuse ;  /* 0x00000021221f7c23 */ /* 0x100fe20008010851 */
[----:B------:R-:W-:Y:S01]  /*7160*/  FMUL.FTZ R7, R24, UR33 ;  /* 0x0000002118077c20 */ /* 0x000fe20008410000 */
[----:B------:R-:W-:Y:S01]  /*7170*/  IMAD.U32 R24, RZ, RZ, UR43 ;  /* 0x0000002bff187e24 */ /* 0x000fe2000f8e00ff */
[----:B------:R-:W-:Y:S01]  /*7180*/  MUFU.EX2 R138, R138 ;  /* 0x0000008a008a7308 */ /* 0x000fe20000000800 */
[--C-:B--2---:R-:W-:Y:S01]  /*7190*/  FFMA.FTZ R85, R42, UR33, -R81.reuse ;  /* 0x000000212a557c23 */ /* 0x104fe20008010851 */
[--C-:B------:R-:W-:Y:S01]  /*71a0*/  FFMA.FTZ R42, R51, UR33, -R81.reuse ;  /* 0x00000021332a7c23 */ /* 0x100fe20008010851 */
[--C-:B------:R-:W-:Y:S01]  /*71b0*/  FFMA.FTZ R51, R59, UR33, -R81.reuse ;  /* 0x000000213b337c23 */ /* 0x100fe20008010851 */
[----:B------:R-:W-:Y:S01]  /*71c0*/  @!P1 LEA R24, R24, UR42, 0x3 ;  /* 0x0000002a18189c11 */ /* 0x000fe2000f8e18ff */
[--C-:B------:R-:W-:Y:S01]  /*71d0*/  FFMA.FTZ R35, R35, UR33, -R81.reuse ;  /* 0x0000002123237c23 */ /* 0x100fe20008010851 */
[----:B------:R-:W-:Y:S01]  /*71e0*/  FADD.FTZ R59, R15, R4 ;  /* 0x000000040f3b7221 */ /* 0x000fe20000010000 */
[----:B------:R-:W-:Y:S01]  /*71f0*/  FFMA.FTZ R84, R38, UR33, -R81 ;  /* 0x0000002126547c23 */ /* 0x000fe20008010851 */
[----:B------:R-:W0:Y:S01]  /*7200*/  MUFU.EX2 R7, R7 ;  /* 0x0000000700077308 */ /* 0x000e220000000800 */
[----:B------:R-:W-:-:S02]  /*7210*/  @!P1 VIADD R24, R24, 0x2d860 ;  /* 0x0002d86018189836 */ /* 0x000fc40000000000 */
[----:B------:R-:W-:Y:S01]  /*7220*/  FADD.FTZ R26, R20, R59 ;  /* 0x0000003b141a7221 */ /* 0x000fe20000010000 */
[--C-:B------:R-:W-:Y:S01]  /*7230*/  FFMA.FTZ R39, R39, UR33, -R81.reuse ;  /* 0x0000002127277c23 */ /* 0x100fe20008010851 */
[--C-:B------:R-:W-:Y:S01]  /*7240*/  FFMA.FTZ R141, R43, UR33, -R81.reuse ;  /* 0x000000212b8d7c23 */ /* 0x100fe20008010851 */
[--C-:B------:R-:W-:Y:S01]  /*7250*/  FFMA.FTZ R46, R46, UR33, -R81.reuse ;  /* 0x000000212e2e7c23 */ /* 0x100fe20008010851 */
[----:B------:R-:W-:Y:S01]  /*7260*/  @!P1 PRMT R24, RZ, 0x654, R24 ;  /* 0x00000654ff189816 */ /* 0x000fe20000000018 */
[--C-:B------:R-:W-:Y:S01]  /*7270*/  FFMA.FTZ R146, R47, UR33, -R81.reuse ;  /* 0x000000212f927c23 */ /* 0x100fe20008010851 */
[----:B------:R-:W1:Y:S01]  /*7280*/  MUFU.EX2 R27, R27 ;  /* 0x0000001b001b7308 */ /* 0x000e620000000800 */
[--C-:B------:R-:W-:Y:S01]  /*7290*/  FFMA.FTZ R34, R50, UR33, -R81.reuse ;  /* 0x0000002132227c23 */ /* 0x100fe20008010851 */
[----:B------:R2:W-:Y:S01]  /*72a0*/  @!P1 SYNCS.ARRIVE.TRANS64.RED.A1T0 RZ, [R24+URZ], RZ ;  /* 0x000000ff18ff99a7 */ /* 0x0005e2000810043f */
[--C-:B------:R-:W-:Y:S01]  /*72b0*/  FFMA.FTZ R47, R54, UR33, -R81.reuse ;  /* 0x00000021362f7c23 */ /* 0x100fe20008010851 */
[--C-:B------:R-:W-:Y:S01]  /*72c0*/  FFMA.FTZ R43, R55, UR33, -R81.reuse ;  /* 0x00000021372b7c23 */ /* 0x100fe20008010851 */
[--C-:B------:R-:W-:Y:S01]  /*72d0*/  FFMA.FTZ R50, R58, UR33, -R81.reuse ;  /* 0x000000213a327c23 */ /* 0x100fe20008010851 */
[--C-:B------:R-:W-:Y:S01]  /*72e0*/  FFMA.FTZ R55, R62, UR33, -R81.reuse ;  /* 0x000000213e377c23 */ /* 0x100fe20008010851 */
[--C-:B------:R-:W-:Y:S01]  /*72f0*/  FFMA.FTZ R4, R63, UR33, -R81.reuse ;  /* 0x000000213f047c23 */ /* 0x100fe20008010851 */
[----:B------:R-:W3:Y:S01]  /*7300*/  MUFU.EX2 R30, R30 ;  /* 0x0000001e001e7308 */ /* 0x000ee20000000800 */
[--C-:B------:R-:W-:Y:S01]  /*7310*/  FFMA.FTZ R63, R70, UR33, -R81.reuse ;  /* 0x00000021463f7c23 */ /* 0x100fe20008010851 */
[----:B--2---:R-:W-:Y:S01]  /*7320*/  F2FP.BF16.F32.PACK_AB R24, R15, R14 ;  /* 0x0000000e0f18723e */ /* 0x004fe200000010ff */
[----:B0-----:R-:W-:Y:S01]  /*7330*/  FFMA.FTZ R14, R7, R3, R138 ;  /* 0x00000003070e7223 */ /* 0x001fe2000001008a */
[--C-:B------:R-:W-:Y:S01]  /*7340*/  FFMA.FTZ R75, R75, UR33, -R81.reuse ;  /* 0x000000214b4b7c23 */ /* 0x100fe20008010851 */
[--C-:B------:R-:W-:Y:S01]  /*7350*/  FFMA.FTZ R78, R78, UR33, -R81.reuse ;  /* 0x000000214e4e7c23 */ /* 0x100fe20008010851 */
[--C-:B------:R-:W-:Y:S01]  /*7360*/  FFMA.FTZ R79, R79, UR33, -R81.reuse ;  /* 0x000000214f4f7c23 */ /* 0x100fe20008010851 */
[--C-:B------:R-:W-:Y:S01]  /*7370*/  FFMA.FTZ R82, R82, UR33, -R81.reuse ;  /* 0x0000002152527c23 */ /* 0x100fe20008010851 */
[----:B------:R-:W0:Y:S01]  /*7380*/  MUFU.EX2 R144, R144 ;  /* 0x0000009000907308 */ /* 0x000e220000000800 */
[----:B-1----:R-:W-:Y:S01]  /*7390*/  FADD.FTZ R3, R27, R14 ;  /* 0x0000000e1b037221 */ /* 0x002fe20000010000 */
[C---:B------:R-:W-:Y:S01]  /*73a0*/  FADD.FTZ R14, R25.reuse, R26 ;  /* 0x0000001a190e7221 */ /* 0x040fe20000010000 */
[----:B------:R-:W-:Y:S01]  /*73b0*/  F2FP.BF16.F32.PACK_AB R26, R25, R20 ;  /* 0x00000014191a723e */ /* 0x000fe200000010ff */
[--C-:B------:R-:W-:Y:S01]  /*73c0*/  FFMA.FTZ R83, R83, UR33, -R81.reuse ;  /* 0x0000002153537c23 */ /* 0x100fe20008010851 */
[----:B------:R-:W-:Y:S01]  /*73d0*/  F2FP.BF16.F32.PACK_AB R25, R27, R138 ;  /* 0x0000008a1b19723e */ /* 0x000fe200000010ff */
[----:B------:R-:W-:Y:S01]  /*73e0*/  FADD.FTZ R59, R21, R14 ;  /* 0x0000000e153b7221 */ /* 0x000fe20000010000 */
[----:B------:R-:W-:Y:S01]  /*73f0*/  FFMA.FTZ R14, R67, UR33, -R81 ;  /* 0x00000021430e7c23 */ /* 0x000fe20008010851 */
[----:B------:R-:W1:Y:S01]  /*7400*/  MUFU.EX2 R31, R31 ;  /* 0x0000001f001f7308 */ /* 0x000e620000000800 */
[----:B---3--:R-:W-:Y:S01]  /*7410*/  FADD.FTZ R15, R30, R3 ;  /* 0x000000031e0f7221 */ /* 0x008fe20000010000 */
[C---:B------:R-:W-:Y:S01]  /*7420*/  FADD.FTZ R38, R28.reuse, R59 ;  /* 0x0000003b1c267221 */ /* 0x040fe20000010000 */
[----:B------:R-:W-:Y:S01]  /*7430*/  F2FP.BF16.F32.PACK_AB R28, R28, R21 ;  /* 0x000000151c1c723e */ /* 0x000fe200000010ff */
[--C-:B------:R-:W-:Y:S01]  /*7440*/  FFMA.FTZ R3, R66, UR33, -R81.reuse ;  /* 0x0000002142037c23 */ /* 0x100fe20008010851 */
[----:B------:R-:W-:Y:S01]  /*7450*/  FFMA.FTZ R86, R86, UR33, -R81 ;  /* 0x0000002156567c23 */ /* 0x000fe20008010851 */
[----:B------:R-:W-:Y:S01]  /*7460*/  F2FP.BF16.F32.PACK_AB R62, R64, R61 ;  /* 0x0000003d403e723e */ /* 0x000fe200000010ff */
[----:B------:R-:W-:Y:S01]  /*7470*/  UMOV UR43, UR51 ;  /* 0x00000033002b7c82 */ /* 0x000fe20008000000 */
[----:B------:R-:W2:Y:S01]  /*7480*/  MUFU.EX2 R35, R35 ;  /* 0x0000002300237308 */ /* 0x000ea20000000800 */
[C---:B0-----:R-:W-:Y:S01]  /*7490*/  FADD.FTZ R20, R144.reuse, R15 ;  /* 0x0000000f90147221 */ /* 0x041fe20000010000 */
[----:B------:R-:W-:Y:S01]  /*74a0*/  F2FP.BF16.F32.PACK_AB R27, R144, R30 ;  /* 0x0000001e901b723e */ /* 0x000fe200000010ff */
[----:B------:R-:W-:Y:S01]  /*74b0*/  FADD.FTZ R15, R29, R38 ;  /* 0x000000261d0f7221 */ /* 0x000fe20000010000 */
[----:B------:R-:W-:Y:S01]  /*74c0*/  ISETP.GT.AND P2, PT, R2, UR52, PT ;  /* 0x0000003402007c0c */ /* 0x000fe2000bf44270 */
[-C--:B------:R-:W-:Y:S01]  /*74d0*/  FMUL.FTZ R90, R90, R7.reuse ;  /* 0x000000075a5a7220 */ /* 0x080fe20000410000 */
[-C--:B------:R-:W-:Y:S01]  /*74e0*/  FMUL.FTZ R91, R91, R7.reuse ;  /* 0x000000075b5b7220 */ /* 0x080fe20000410000 */
[----:B------:R-:W-:Y:S01]  /*74f0*/  FADD.FTZ R38, R32, R15 ;  /* 0x0000000f20267221 */ /* 0x000fe20000010000 */
[----:B------:R-:W0:Y:S01]  /*7500*/  MUFU.EX2 R84, R84 ;  /* 0x0000005400547308 */ /* 0x000e220000000800 */
[----:B-1----:R-:W-:Y:S01]  /*7510*/  FADD.FTZ R30, R31, R20 ;  /* 0x000000141f1e7221 */ /* 0x002fe20000010000 */
[----:B------:R1:W-:Y:S01]  /*7520*/  STSM.16.M88.4 [R17+0x21800], R24 ;  /* 0x0218001811007844 */ /* 0x0003e20000000200 */
[--C-:B------:R-:W-:Y:S01]  /*7530*/  FFMA.FTZ R20, R71, UR33, -R81.reuse ;  /* 0x0000002147147c23 */ /* 0x100fe20008010851 */
[--C-:B------:R-:W-:Y:S01]  /*7540*/  FFMA.FTZ R15, R74, UR33, -R81.reuse ;  /* 0x000000214a0f7c23 */ /* 0x100fe20008010851 */
[----:B------:R-:W-:Y:S01]  /*7550*/  FFMA.FTZ R81, R87, UR33, -R81 ;  /* 0x0000002157517c23 */ /* 0x000fe20008010851 */
[-C--:B------:R-:W-:Y:S01]  /*7560*/  FMUL.FTZ R94, R94, R7.reuse ;  /* 0x000000075e5e7220 */ /* 0x080fe20000410000 */
[-C--:B------:R-:W-:Y:S01]  /*7570*/  FMUL.FTZ R95, R95, R7.reuse ;  /* 0x000000075f5f7220 */ /* 0x080fe20000410000 */
[----:B------:R-:W3:Y:S01]  /*7580*/  MUFU.EX2 R39, R39 ;  /* 0x0000002700277308 */ /* 0x000ee20000000800 */
[----:B--2---:R-:W-:Y:S01]  /*7590*/  FADD.FTZ R59, R35, R30 ;  /* 0x0000001e233b7221 */ /* 0x004fe20000010000 */
[-C--:B------:R-:W-:Y:S01]  /*75a0*/  FMUL.FTZ R98, R98, R7.reuse ;  /* 0x0000000762627220 */ /* 0x080fe20000410000 */
[-C--:B------:R-:W-:Y:S01]  /*75b0*/  FMUL.FTZ R99, R99, R7.reuse ;  /* 0x0000000763637220 */ /* 0x080fe20000410000 */
[-C--:B------:R-:W-:Y:S01]  /*75c0*/  FMUL.FTZ R102, R102, R7.reuse ;  /* 0x0000000766667220 */ /* 0x080fe20000410000 */
[-C--:B------:R-:W-:Y:S01]  /*75d0*/  FMUL.FTZ R103, R103, R7.reuse ;  /* 0x0000000767677220 */ /* 0x080fe20000410000 */
[-C--:B------:R-:W-:Y:S01]  /*75e0*/  FMUL.FTZ R106, R106, R7.reuse ;  /* 0x000000076a6a7220 */ /* 0x080fe20000410000 */
[-C--:B------:R-:W-:Y:S01]  /*75f0*/  FMUL.FTZ R107, R107, R7.reuse ;  /* 0x000000076b6b7220 */ /* 0x080fe20000410000 */
[----:B------:R-:W2:Y:S01]  /*7600*/  MUFU.EX2 R85, R85 ;  /* 0x0000005500557308 */ /* 0x000ea20000000800 */
[----:B0-----:R-:W-:Y:S01]  /*7610*/  FADD.FTZ R30, R84, R59 ;  /* 0x0000003b541e7221 */ /* 0x001fe20000010000 */
[----:B------:R-:W-:Y:S01]  /*7620*/  FADD.FTZ R59, R33, R38 ;  /* 0x00000026213b7221 */ /* 0x000fe20000010000 */
[-C--:B------:R-:W-:Y:S01]  /*7630*/  FMUL.FTZ R110, R110, R7.reuse ;  /* 0x000000076e6e7220 */ /* 0x080fe20000410000 */
[-C--:B------:R-:W-:Y:S01]  /*7640*/  FMUL.FTZ R111, R111, R7.reuse ;  /* 0x000000076f6f7220 */ /* 0x080fe20000410000 */
[----:B------:R-:W-:Y:S01]  /*7650*/  FMUL.FTZ R114, R114, R7 ;  /* 0x0000000772727220 */ /* 0x000fe20000410000 */
[C---:B------:R-:W-:Y:S01]  /*7660*/  FADD.FTZ R38, R36.reuse, R59 ;  /* 0x0000003b24267221 */ /* 0x040fe20000010000 */
[----:B------:R-:W-:Y:S01]  /*7670*/  F2FP.BF16.F32.PACK_AB R36, R36, R33 ;  /* 0x000000212424723e */ /* 0x000fe200000010ff */
[----:B------:R-:W0:Y:S01]  /*7680*/  MUFU.EX2 R141, R141 ;  /* 0x0000008d008d7308 */ /* 0x000e220000000800 */
[----:B---3--:R-:W-:Y:S01]  /*7690*/  FADD.FTZ R30, R39, R30 ;  /* 0x0000001e271e7221 */ /* 0x008fe20000010000 */
[----:B------:R-:W-:Y:S01]  /*76a0*/  FADD.FTZ R67, R37, R38 ;  /* 0x0000002625437221 */ /* 0x000fe20000010000 */
[----:B------:R-:W-:Y:S01]  /*76b0*/  F2FP.BF16.F32.PACK_AB R38, R40, R37 ;  /* 0x000000252826723e */ /* 0x000fe200000010ff */
[-C--:B------:R-:W-:Y:S01]  /*76c0*/  FMUL.FTZ R115, R115, R7.reuse ;  /* 0x0000000773737220 */ /* 0x080fe20000410000 */
[-C--:B------:R-:W-:Y:S01]  /*76d0*/  FMUL.FTZ R118, R118, R7.reuse ;  /* 0x0000000776767220 */ /* 0x080fe20000410000 */
        /* <DEDUP_REMOVED lines=9> */
[----:B------:R-:W-:Y:S01]  /*7770*/  FMUL.FTZ R134, R134, R7 ;  /* 0x0000000786867220 */ /* 0x000fe20000410000 */
[----:B------:R-:W2:Y:S01]  /*7780*/  MUFU.EX2 R146, R146 ;  /* 0x0000009200927308 */ /* 0x000ea20000000800 */
[C---:B0-----:R-:W-:Y:S01]  /*7790*/  FADD.FTZ R59, R141.reuse, R30 ;  /* 0x0000001e8d3b7221 */ /* 0x041fe20000010000 */
[----:B------:R-:W-:Y:S01]  /*77a0*/  FADD.FTZ R30, R40, R67 ;  /* 0x00000043281e7221 */ /* 0x000fe20000010000 */
[----:B------:R-:W-:Y:S01]  /*77b0*/  F2FP.BF16.F32.PACK_AB R37, R141, R85 ;  /* 0x000000558d25723e */ /* 0x000fe200000010ff */
[----:B------:R-:W-:Y:S01]  /*77c0*/  FMUL.FTZ R135, R135, R7 ;  /* 0x0000000787877220 */ /* 0x000fe20000410000 */
[----:B------:R-:W-:-:S02]  /*77d0*/  VIADD R2, R2, 0xffffffff ;  /* 0xffffffff02027836 */ /* 0x000fc40000000000 */
[----:B------:R-:W-:Y:S01]  /*77e0*/  FADD.FTZ R67, R41, R30 ;  /* 0x0000001e29437221 */ /* 0x000fe20000010000 */
[----:B------:R-:W-:Y:S01]  /*77f0*/  IMAD.MOV.U32 R7, RZ, RZ, R13 ;  /* 0x000000ffff077224 */ /* 0x000fe200078e000d */
[----:B------:R-:W0:Y:S01]  /*7800*/  MUFU.EX2 R34, R34 ;  /* 0x0000002200227308 */ /* 0x000e220000000800 */
[----:B---3--:R-:W-:Y:S01]  /*7810*/  FADD.FTZ R59, R46, R59 ;  /* 0x0000003b2e3b7221 */ /* 0x008fe20000010000 */
[C---:B------:R-:W-:Y:S01]  /*7820*/  FADD.FTZ R30, R44.reuse, R67 ;  /* 0x000000432c1e7221 */ /* 0x040fe20000010000 */
[----:B------:R-:W-:-:S03]  /*7830*/  F2FP.BF16.F32.PACK_AB R44, R44, R41 ;  /* 0x000000292c2c723e */ /* 0x000fc600000010ff */
[----:B------:R-:W-:Y:S01]  /*7840*/  FADD.FTZ R21, R45, R30 ;  /* 0x0000001e2d157221 */ /* 0x000fe20000010000 */
[----:B------:R-:W-:Y:S01]  /*7850*/  F2FP.BF16.F32.PACK_AB R30, R32, R29 ;  /* 0x0000001d201e723e */ /* 0x000fe200000010ff */
[----:B------:R-:W3:Y:S01]  /*7860*/  MUFU.EX2 R42, R42 ;  /* 0x0000002a002a7308 */ /* 0x000ee20000000800 */
[----:B--2---:R-:W-:Y:S01]  /*7870*/  FADD.FTZ R59, R146, R59 ;  /* 0x0000003b923b7221 */ /* 0x004fe20000010000 */
[----:B------:R-:W-:Y:S01]  /*7880*/  FADD.FTZ R54, R48, R21 ;  /* 0x0000001530367221 */ /* 0x000fe20000010000 */
[----:B------:R-:W-:Y:S02]  /*7890*/  F2FP.BF16.F32.PACK_AB R29, R35, R31 ;  /* 0x0000001f231d723e */ /* 0x000fe400000010ff */
[----:B------:R-:W-:Y:S01]  /*78a0*/  F2FP.BF16.F32.PACK_AB R31, R39, R84 ;  /* 0x00000054271f723e */ /* 0x000fe200000010ff */
[----:B-1----:R-:W-:Y:S01]  /*78b0*/  FADD.FTZ R25, R49, R54 ;  /* 0x0000003631197221 */ /* 0x002fe20000010000 */
[----:B------:R-:W-:Y:S01]  /*78c0*/  F2FP.BF16.F32.PACK_AB R39, R146, R46 ;  /* 0x0000002e9227723e */ /* 0x000fe200000010ff */
[----:B------:R-:W1:Y:S01]  /*78d0*/  MUFU.EX2 R47, R47 ;  /* 0x0000002f002f7308 */ /* 0x000e620000000800 */
[----:B0-----:R-:W-:Y:S01]  /*78e0*/  FADD.FTZ R59, R34, R59 ;  /* 0x0000003b223b7221 */ /* 0x001fe20000010000 */
[----:B------:R0:W-:Y:S01]  /*78f0*/  STSM.16.M88.4 [R23], R28 ;  /* 0x0000001c17007844 */ /* 0x0001e20000000200 */
[----:B------:R-:W-:-:S02]  /*7900*/  F2FP.BF16.F32.PACK_AB R46, R48, R45 ;  /* 0x0000002d302e723e */ /* 0x000fc400000010ff */
[----:B------:R-:W-:Y:S01]  /*7910*/  F2FP.BF16.F32.PACK_AB R54, R56, R53 ;  /* 0x000000353836723e */ /* 0x000fe200000010ff */
[----:B------:R2:W-:Y:S02]  /*7920*/  STSM.16.M88.4 [R19], R36 ;  /* 0x0000002413007844 */ /* 0x0005e40000000200 */
[----:B------:R-:W4:Y:S01]  /*7930*/  MUFU.EX2 R43, R43 ;  /* 0x0000002b002b7308 */ /* 0x000f220000000800 */
[C---:B---3--:R-:W-:Y:S01]  /*7940*/  FADD.FTZ R32, R42.reuse, R59 ;  /* 0x0000003b2a207221 */ /* 0x048fe20000010000 */
[----:B------:R-:W-:-:S06]  /*7950*/  F2FP.BF16.F32.PACK_AB R45, R42, R34 ;  /* 0x000000222a2d723e */ /* 0x000fcc00000010ff */
[----:B------:R-:W3:Y:S01]  /*7960*/  MUFU.EX2 R50, R50 ;  /* 0x0000003200327308 */ /* 0x000ee20000000800 */
[----:B-1----:R-:W-:-:S07]  /*7970*/  FADD.FTZ R32, R47, R32 ;  /* 0x000000202f207221 */ /* 0x002fce0000010000 */
[----:B------:R-:W1:Y:S01]  /*7980*/  MUFU.EX2 R51, R51 ;  /* 0x0000003300337308 */ /* 0x000e620000000800 */
[C---:B----4-:R-:W-:Y:S01]  /*7990*/  FADD.FTZ R21, R43.reuse, R32 ;  /* 0x000000202b157221 */ /* 0x050fe20000010000 */
[C---:B------:R-:W-:Y:S01]  /*79a0*/  FADD.FTZ R32, R52.reuse, R25 ;  /* 0x0000001934207221 */ /* 0x040fe20000010000 */
[----:B------:R-:W-:Y:S02]  /*79b0*/  F2FP.BF16.F32.PACK_AB R47, R43, R47 ;  /* 0x0000002f2b2f723e */ /* 0x000fe400000010ff */
[----:B------:R-:W-:-:S03]  /*79c0*/  F2FP.BF16.F32.PACK_AB R52, R52, R49 ;  /* 0x000000313434723e */ /* 0x000fc600000010ff */
[----:B------:R-:W4:Y:S01]  /*79d0*/  MUFU.EX2 R55, R55 ;  /* 0x0000003700377308 */ /* 0x000f220000000800 */
[----:B---3--:R-:W-:Y:S01]  /*79e0*/  FADD.FTZ R24, R50, R21 ;  /* 0x0000001532187221 */ /* 0x008fe20000010000 */
[----:B------:R-:W-:Y:S01]  /*79f0*/  FADD.FTZ R21, R53, R32 ;  /* 0x0000002035157221 */ /* 0x000fe20000010000 */
[----:B------:R2:W-:Y:S03]  /*7a00*/  STSM.16.M88.4 [R18], R44 ;  /* 0x0000002c12007844 */ /* 0x0005e60000000200 */
[----:B------:R-:W-:Y:S02]  /*7a10*/  FADD.FTZ R40, R56, R21 ;  /* 0x0000001538287221 */ /* 0x000fe40000010000 */
[----:B------:R-:W3:Y:S01]  /*7a20*/  MUFU.EX2 R4, R4 ;  /* 0x0000000400047308 */ /* 0x000ee20000000800 */
[----:B-1----:R-:W-:Y:S01]  /*7a30*/  FADD.FTZ R24, R51, R24 ;  /* 0x0000001833187221 */ /* 0x002fe20000010000 */
[----:B------:R-:W-:Y:S01]  /*7a40*/  FADD.FTZ R25, R57, R40 ;  /* 0x0000002839197221 */ /* 0x000fe20000010000 */
[----:B------:R-:W-:-:S03]  /*7a50*/  F2FP.BF16.F32.PACK_AB R53, R51, R50 ;  /* 0x000000323335723e */ /* 0x000fc600000010ff */
[C---:B------:R-:W-:Y:S01]  /*7a60*/  FADD.FTZ R40, R60.reuse, R25 ;  /* 0x000000193c287221 */ /* 0x040fe20000010000 */
[----:B------:R-:W-:Y:S01]  /*7a70*/  F2FP.BF16.F32.PACK_AB R60, R60, R57 ;  /* 0x000000393c3c723e */ /* 0x000fe200000010ff */
[----:B------:R-:W1:Y:S01]  /*7a80*/  MUFU.EX2 R3, R3 ;  /* 0x0000000300037308 */ /* 0x000e620000000800 */
[----:B----4-:R-:W-:Y:S01]  /*7a90*/  FADD.FTZ R21, R55, R24 ;  /* 0x0000001837157221 */ /* 0x010fe20000010000 */
[----:B------:R-:W-:-:S04]  /*7aa0*/  FADD.FTZ R25, R61, R40 ;  /* 0x000000283d197221 */ /* 0x000fc80000010000 */
[----:B0-----:R-:W-:Y:S02]  /*7ab0*/  FADD.FTZ R28, R64, R25 ;  /* 0x00000019401c7221 */ /* 0x001fe40000010000 */
[----:B------:R-:W0:Y:S01]  /*7ac0*/  MUFU.EX2 R14, R14 ;  /* 0x0000000e000e7308 */ /* 0x000e220000000800 */
[C---:B---3--:R-:W-:Y:S01]  /*7ad0*/  FADD.FTZ R24, R4.reuse, R21 ;  /* 0x0000001504187221 */ /* 0x048fe20000010000 */
[----:B------:R-:W-:-:S05]  /*7ae0*/  F2FP.BF16.F32.PACK_AB R55, R4, R55 ;  /* 0x000000370437723e */ /* 0x000fca00000010ff */
[----:B------:R2:W-:Y:S01]  /*7af0*/  STSM.16.M88.4 [R17+0x27800], R52 ;  /* 0x0278003411007844 */ /* 0x0005e20000000200 */
[----:B------:R-:W3:Y:S01]  /*7b00*/  MUFU.EX2 R65, R65 ;  /* 0x0000004100417308 */ /* 0x000ee20000000800 */
[----:B-1----:R-:W-:-:S07]  /*7b10*/  FADD.FTZ R21, R3, R24 ;  /* 0x0000001803157221 */ /* 0x002fce0000010000 */
[----:B------:R-:W1:Y:S01]  /*7b20*/  MUFU.EX2 R63, R63 ;  /* 0x0000003f003f7308 */ /* 0x000e620000000800 */
[C---:B0-----:R-:W-:Y:S01]  /*7b30*/  FADD.FTZ R24, R14.reuse, R21 ;  /* 0x000000150e187221 */ /* 0x041fe20000010000 */
[----:B------:R-:W-:-:S06]  /*7b40*/  F2FP.BF16.F32.PACK_AB R61, R14, R3 ;  /* 0x000000030e3d723e */ /* 0x000fcc00000010ff */
[----:B------:R-:W0:Y:S01]  /*7b50*/  MUFU.EX2 R68, R68 ;  /* 0x0000004400447308 */ /* 0x000e220000000800 */
[----:B---3--:R-:W-:-:S07]  /*7b60*/  FADD.FTZ R25, R65, R28 ;  /* 0x0000001c41197221 */ /* 0x008fce0000010000 */
[----:B------:R-:W3:Y:S01]  /*7b70*/  MUFU.EX2 R20, R20 ;  /* 0x0000001400147308 */ /* 0x000ee20000000800 */
[----:B-1----:R-:W-:-:S07]  /*7b80*/  FADD.FTZ R21, R63, R24 ;  /* 0x000000183f157221 */ /* 0x002fce0000010000 */
[----:B------:R-:W1:Y:S01]  /*7b90*/  MUFU.EX2 R69, R69 ;  /* 0x0000004500457308 */ /* 0x000e620000000800 */
[C---:B0-----:R-:W-:Y:S01]  /*7ba0*/  FADD.FTZ R24, R68.reuse, R25 ;  /* 0x0000001944187221 */ /* 0x041fe20000010000 */
[----:B------:R-:W-:-:S06]  /*7bb0*/  F2FP.BF16.F32.PACK_AB R68, R68, R65 ;  /* 0x000000414444723e */ /* 0x000fcc00000010ff */
[----:B------:R-:W0:Y:S01]  /*7bc0*/  MUFU.EX2 R15, R15 ;  /* 0x0000000f000f7308 */ /* 0x000e220000000800 */
[C---:B---3--:R-:W-:Y:S01]  /*7bd0*/  FADD.FTZ R4, R20.reuse, R21 ;  /* 0x0000001514047221 */ /* 0x048fe20000010000 */
[----:B------:R-:W-:-:S05]  /*7be0*/  F2FP.BF16.F32.PACK_AB R63, R20, R63 ;  /* 0x0000003f143f723e */ /* 0x000fca00000010ff */
[----:B------:R2:W-:Y:S01]  /*7bf0*/  STSM.16.M88.4 [R136], R60 ;  /* 0x0000003c88007844 */ /* 0x0005e20000000200 */
[----:B------:R-:W3:Y:S01]  /*7c00*/  MUFU.EX2 R72, R72 ;  /* 0x0000004800487308 */ /* 0x000ee20000000800 */
[----:B-1----:R-:W-:-:S07]  /*7c10*/  FADD.FTZ R25, R69, R24 ;  /* 0x0000001845197221 */ /* 0x002fce0000010000 */
[----:B------:R-:W1:Y:S01]  /*7c20*/  MUFU.EX2 R26, R75 ;  /* 0x0000004b001a7308 */ /* 0x000e620000000800 */
[----:B0-----:R-:W-:-:S07]  /*7c30*/  FADD.FTZ R21, R15, R4 ;  /* 0x000000040f157221 */ /* 0x001fce0000010000 */
[----:B------:R-:W0:Y:S01]  /*7c40*/  MUFU.EX2 R73, R73 ;  /* 0x0000004900497308 */ /* 0x000e220000000800 */
[C---:B---3--:R-:W-:Y:S01]  /*7c50*/  FADD.FTZ R24, R72.reuse, R25 ;  /* 0x0000001948187221 */ /* 0x048fe20000010000 */
[----:B------:R-:W-:-:S06]  /*7c60*/  F2FP.BF16.F32.PACK_AB R70, R72, R69 ;  /* 0x000000454846723e */ /* 0x000fcc00000010ff */
[----:B------:R-:W3:Y:S01]  /*7c70*/  MUFU.EX2 R71, R78 ;  /* 0x0000004e00477308 */ /* 0x000ee20000000800 */
[C---:B-1----:R-:W-:Y:S01]  /*7c80*/  FADD.FTZ R4, R26.reuse, R21 ;  /* 0x000000151a047221 */ /* 0x042fe20000010000 */
[----:B------:R-:W-:-:S06]  /*7c90*/  F2FP.BF16.F32.PACK_AB R69, R26, R15 ;  /* 0x0000000f1a45723e */ /* 0x000fcc00000010ff */
[----:B------:R-:W1:Y:S01]  /*7ca0*/  MUFU.EX2 R76, R76 ;  /* 0x0000004c004c7308 */ /* 0x000e620000000800 */
[----:B0-----:R-:W-:-:S07]  /*7cb0*/  FADD.FTZ R25, R73, R24 ;  /* 0x0000001849197221 */ /* 0x001fce0000010000 */
[----:B------:R-:W0:Y:S01]  /*7cc0*/  MUFU.EX2 R32, R79 ;  /* 0x0000004f00207308 */ /* 0x000e220000000800 */
[----:B---3--:R-:W-:-:S07]  /*7cd0*/  FADD.FTZ R21, R71, R4 ;  /* 0x0000000447157221 */ /* 0x008fce0000010000 */
[----:B------:R-:W3:Y:S01]  /*7ce0*/  MUFU.EX2 R77, R77 ;  /* 0x0000004d004d7308 */ /* 0x000ee20000000800 */
[C---:B-1----:R-:W-:Y:S01]  /*7cf0*/  FADD.FTZ R4, R76.reuse, R25 ;  /* 0x000000194c047221 */ /* 0x042fe20000010000 */
[----:B------:R-:W-:-:S06]  /*7d00*/  F2FP.BF16.F32.PACK_AB R24, R76, R73 ;  /* 0x000000494c18723e */ /* 0x000fcc00000010ff */
[----:B------:R-:W1:Y:S01]  /*7d10*/  MUFU.EX2 R82, R82 ;  /* 0x0000005200527308 */ /* 0x000e620000000800 */
[C---:B0-----:R-:W-:Y:S01]  /*7d20*/  F2FP.BF16.F32.PACK_AB R71, R32.reuse, R71 ;  /* 0x000000472047723e */ /* 0x041fe200000010ff */
[----:B------:R-:W-:-:S04]  /*7d30*/  FADD.FTZ R21, R32, R21 ;  /* 0x0000001520157221 */ /* 0x000fc80000010000 */
[----:B------:R2:W-:Y:S02]  /*7d40*/  STSM.16.M88.4 [R19+0x6000], R68 ;  /* 0x0060004413007844 */ /* 0x0005e40000000200 */
[----:B------:R-:W0:Y:S01]  /*7d50*/  MUFU.EX2 R83, R83 ;  /* 0x0000005300537308 */ /* 0x000e220000000800 */
[----:B---3--:R-:W-:Y:S01]  /*7d60*/  F2FP.BF16.F32.PACK_AB R26, R0, R77 ;  /* 0x0000004d001a723e */ /* 0x008fe200000010ff */
[----:B------:R-:W-:-:S04]  /*7d70*/  FADD.FTZ R77, R77, R4 ;  /* 0x000000044d4d7221 */ /* 0x000fc80000010000 */
[----:B------:R-:W-:Y:S01]  /*7d80*/  FADD.FTZ R4, R0, R77 ;  /* 0x0000004d00047221 */ /* 0x000fe20000010000 */
[----:B------:R-:W-:Y:S01]  /*7d90*/  IMAD.MOV.U32 R0, RZ, RZ, R12 ;  /* 0x000000ffff007224 */ /* 0x000fe200078e000c */
[----:B------:R-:W3:Y:S01]  /*7da0*/  MUFU.EX2 R86, R86 ;  /* 0x0000005600567308 */ /* 0x000ee20000000800 */
[----:B-1----:R-:W-:-:S07]  /*7db0*/  FADD.FTZ R21, R82, R21 ;  /* 0x0000001552157221 */ /* 0x002fce0000010000 */
[----:B------:R-:W1:Y:S01]  /*7dc0*/  MUFU.EX2 R81, R81 ;  /* 0x0000005100517308 */ /* 0x000e620000000800 */
[C---:B0-----:R-:W-:Y:S01]  /*7dd0*/  F2FP.BF16.F32.PACK_AB R25, R83.reuse, R82 ;  /* 0x000000525319723e */ /* 0x041fe200000010ff */
[----:B------:R-:W-:-:S04]  /*7de0*/  FADD.FTZ R21, R83, R21 ;  /* 0x0000001553157221 */ /* 0x000fc80000010000 */
[----:B---3--:R-:W-:Y:S01]  /*7df0*/  FADD.FTZ R21, R86, R21 ;  /* 0x0000001556157221 */ /* 0x008fe20000010000 */
[----:B-1----:R-:W-:-:S03]  /*7e00*/  F2FP.BF16.F32.PACK_AB R27, R81, R86 ;  /* 0x00000056511b723e */ /* 0x002fc600000010ff */
[----:B------:R-:W-:Y:S02]  /*7e10*/  FADD.FTZ R3, R81, R21 ;  /* 0x0000001551037221 */ /* 0x000fe40000010000 */
[----:B------:R2:W-:Y:S01]  /*7e20*/  STSM.16.M88.4 [R18+0x6000], R24 ;  /* 0x0060001812007844 */ /* 0x0005e20000000200 */
[----:B------:R0:W-:Y:S06]  /*7e30*/  MEMBAR.ALL.CTA ;  /* 0x0000000000007992 */ /* 0x0001ec0000008000 */
[----:B0-----:R-:W0:Y:S02]  /*7e40*/  FENCE.VIEW.ASYNC.S ;  /* 0x00000000000073c6 */ /* 0x001e240000000000 */
[----:B0-----:R-:W-:Y:S01]  /*7e50*/  NOP ;  /* 0x0000000000007918 */ /* 0x001fe20000000000 */
[----:B------:R-:W-:Y:S05]  /*7e60*/  @P2 BRA `(.L_x_884) ;  /* 0xffffffcc00f82947 */ /* 0x000fea000383ffff */
[----:B------:R-:W-:Y:S01]  /*7e70*/  IMAD.MOV.U32 R7, RZ, RZ, R13 ;  /* 0x000000ffff077224 */ /* 0x000fe200078e000d */
[----:B------:R-:W-:Y:S01]  /*7e80*/  UMOV UR43, UR51 ;  /* 0x00000033002b7c82 */ /* 0x000fe20008000000 */
[----:B------:R-:W-:Y:S01]  /*7e90*/  IMAD.MOV.U32 R0, RZ, RZ, R12 ;  /* 0x000000ffff007224 */ /* 0x000fe200078e000c */
[----:B------:R-:W-:-:S06]  /*7ea0*/  UMOV UR46, UR50 ;  /* 0x00000032002e7c82 */ /* 0x000fcc0008000000 */
.L_x_867:
[----:B---3--:R-:W-:Y:S01]  /*7eb0*/  IADD3 R8, R137, 0xc0, -R139 ;  /* 0x000000c089087810 */ /* 0x008fe20007ffe88b */
[----:B------:R-:W-:Y:S02]  /*7ec0*/  ULDC UR11, c[0x0][0x9e4] ;  /* 0x00027900000b7ab9 */ /* 0x000fe40000000800 */
[----:B------:R-:W-:Y:S02]  /*7ed0*/  UISETP.GE.AND UP0, UPT, UR11, 0x1, UPT ;  /* 0x000000010b00788c */ /* 0x000fe4000bf06270 */
[----:B------:R-:W-:-:S04]  /*7ee0*/  IMAD R8, R145, 0xc0, R8 ;  /* 0x000000c091087824 */ /* 0x000fc800078e0208 */
[----:B------:R-:W-:Y:S02]  /*7ef0*/  PLOP3.LUT P5, PT, PT, PT, UP0, 0x80, 0x0 ;  /* 0x000000000000781c */ /* 0x000fe40003faf008 */
[----:B------:R-:W-:-:S13]  /*7f00*/  R2UR UR10, R8 ;  /* 0x00000000080a72ca */ /* 0x000fda00000e0000 */
[----:B------:R-:W-:Y:S01]  /*7f10*/  UIADD3 UR35, UR10, -UR35, URZ ;  /* 0x800000230a237290 */ /* 0x000fe2000fffe03f */
        /* <DEDUP_REMOVED lines=11> */
.L_x_886:
[----:B------:R-:W-:-:S11]  /*7fd0*/  UISETP.NE.AND UP0, UPT, UR11, 0x1, UPT ;  /* 0x000000010b00788c */ /* 0x000fd6000bf05270 */
[----:B------:R-:W-:Y:S02]  /*7fe0*/  @UP0 ULDC.64 UR14, c[0x0][0x9e8] ;  /* 0x00027a00000e0ab9 */ /* 0x000fe40000000a00 */
[----:B------:R-:W-:-:S04]  /*7ff0*/  UIMAD.WIDE.U32 UR6, UR10, UR14, URZ ;  /* 0x0000000e0a0672a5 */ /* 0x000fc8000f8e003f */
[----:B------:R-:W-:-:S12]  /*8000*/  @UP0 USHF.R.U32.HI UR10, URZ, UR15, UR7 ;  /* 0x0000000f3f0a0299 */ /* 0x000fd80008011607 */
.L_x_887:
[----:B------:R-:W-:-:S04]  /*8010*/  UIMAD UR10, UR10, UR11, URZ ;  /* 0x0000000b0a0a72a4 */ /* 0x000fc8000f8e023f */
[----:B------:R-:W-:-:S04]  /*8020*/  UISETP.LT.AND UP0, UPT, UR35, UR10, UPT ;  /* 0x0000000a2300728c */ /* 0x000fc8000bf01270 */
[----:B------:R-:W-:-:S12]  /*8030*/  USEL UR35, UR35, UR10, !UP0 ;  /* 0x0000000a23237287 */ /* 0x000fd8000c000000 */
.L_x_885:
        /* <DEDUP_REMOVED lines=13> */
.L_x_897:
        /* <DEDUP_REMOVED lines=9> */
.L_x_890:
[----:B------:R-:W-:Y:S01]  /*81a0*/  ULEA UR6, UR43, UR42, 0x3 ;  /* 0x0000002a2b067291 */ /* 0x000fe2000f8e183f */
[----:B------:R-:W-:-:S05]  /*81b0*/  IMAD.U32 R0, RZ, RZ, UR46 ;  /* 0x0000002eff007e24 */ /* 0x000fca000f8e00ff */
[----:B------:R-:W-:-:S04]  /*81c0*/  SHF.L.U32 R0, R0, 0x1f, RZ ;  /* 0x0000001f00007819 */ /* 0x000fc800000006ff */
[----:B------:R0:W1:Y:S01]  /*81d0*/  SYNCS.PHASECHK.TRANS64.TRYWAIT P2, [UR6+0x2d830], R0 ;  /* 0x02d83000ff0075a7 */ /* 0x0000620008040146 */
[----:B------:R-:W-:Y:S05]  /*81e0*/  @!P0 BRA `(.L_x_891) ;  /* 0x0000000000048947 */ /* 0x000fea0003800000 */
[----:B------:R-:W-:Y:S01]  /*81f0*/  BPT.TRAP 0x1 ;  /* 0x000000040000795c */ /* 0x000fe20000300000 */
.L_x_891:
[----:B-1----:R-:W-:Y:S05]  /*8200*/  @P2 BRA `(.L_x_889) ;  /* 0x0000000000082947 */ /* 0x002fea0003800000 */
[----:B------:R-:W1:Y:S02]  /*8210*/  SYNCS.PHASECHK.TRANS64.TRYWAIT P2, [UR6+0x2d830], R0 ;  /* 0x02d83000ff0075a7 */ /* 0x000e640008040146 */
[----:B-1----:R-:W-:Y:S05]  /*8220*/  @!P2 BRA `(.L_x_892) ;  /* 0x000000c0004ca947 */ /* 0x002fea0003800000 */
.L_x_889:
        /* <DEDUP_REMOVED lines=37> */
.L_x_894:
[----:B------:R-:W-:Y:S01]  /*8480*/  ULEA UR6, UR35, UR42, 0x3 ;  /* 0x0000002a23067291 */ /* 0x000fe2000f8e183f */
[----:B------:R-:W-:-:S05]  /*8490*/  IMAD.U32 R0, RZ, RZ, UR28 ;  /* 0x0000001cff007e24 */ /* 0x000fca000f8e00ff */
[----:B------:R-:W-:-:S04]  /*84a0*/  SHF.L.U32 R0, R0, 0x1f, RZ ;  /* 0x0000001f00007819 */ /* 0x000fc800000006ff */
[----:B------:R0:W1:Y:S01]  /*84b0*/  SYNCS.PHASECHK.TRANS64.TRYWAIT P2, [UR6+0x2d850], R0 ;  /* 0x02d85000ff0075a7 */ /* 0x0000620008040146 */
[----:B------:R-:W-:Y:S05]  /*84c0*/  @!P0 BRA `(.L_x_895) ;  /* 0x0000000000048947 */ /* 0x000fea0003800000 */
[----:B------:R-:W-:Y:S01]  /*84d0*/  BPT.TRAP 0x1 ;  /* 0x000000040000795c */ /* 0x000fe20000300000 */
.L_x_895:
[----:B-1----:R-:W-:Y:S05]  /*84e0*/  @P2 BRA `(.L_x_893) ;  /* 0x0000000000082947 */ /* 0x002fea0003800000 */
[----:B------:R-:W1:Y:S02]  /*84f0*/  SYNCS.PHASECHK.TRANS64.TRYWAIT P2, [UR6+0x2d850], R0 ;  /* 0x02d85000ff0075a7 */ /* 0x000e640008040146 */
[----:B-1----:R-:W-:Y:S05]  /*8500*/  @!P2 BRA `(.L_x_896) ;  /* 0x000000bc00aca947 */ /* 0x002fea0003800000 */
.L_x_893:
[----:B------:R-:W-:Y:S01]  /*8510*/  UIADD3 UR6, UR42, 0x400, URZ ;  /* 0x000004002a067890 */ /* 0x000fe2000fffe03f */
[----:B------:R-:W-:Y:S01]  /*8520*/  WARPGROUP.ARRIVE ;  /* 0x00000000000079c5 */ /* 0x000fe20000000000 */
[----:B------:R-:W-:Y:S01]  /*8530*/  UMOV UR29, 0x40000040 ;  /* 0x40000040001d7882 */ /* 0x000fe20000000000 */
[----:B------:R-:W-:Y:S01]  /*8540*/  UMOV UR31, 0x80000020 ;  /* 0x80000020001f7882 */ /* 0x000fe20000000000 */
[----:B------:R-:W-:Y:S01]  /*8550*/  USHF.R.U32.HI UR6, URZ, 0x4, UR6 ;  /* 0x000000043f067899 */ /* 0x000fe20008011606 */
[----:B01----:R-:W-:Y:S02]  /*8560*/  FMNMX.FTZ R0, R24, R9, !PT ;  /* 0x0000000918007209 */ /* 0x003fe40007810000 */
[----:B------:R-:W0:Y:S01]  /*8570*/  S2R R141, SR_TID.X ;  /* 0x00000000008d7919 */ /* 0x000e220000002100 */
[----:B------:R-:W-:Y:S01]  /*8580*/  FMNMX.FTZ R20, R26, R8, !PT ;  /* 0x000000081a147209 */ /* 0x000fe20007810000 */
[----:B------:R-:W-:Y:S01]  /*8590*/  ULOP3.LUT UR6, UR6, 0x3fff, URZ, 0xc0, !UPT ;  /* 0x00003fff06067892 */ /* 0x000fe2000f8ec03f */
[----:B------:R-:W-:-:S03]  /*85a0*/  FMNMX.FTZ R7, R25, R0, !PT ;  /* 0x0000000019077209 */ /* 0x000fc60007810000 */
        /* <DEDUP_REMOVED lines=15> */
[----:B------:R-:W-:Y:S02]  /*86a0*/  FMNMX.FTZ R7, R37, R0, !PT ;  /* 0x0000000025077209 */ /* 0x000fe40007810000 */
[----:B0-----:R-:W-:Y:S02]  /*86b0*/  SHF.R.U32.HI R138, RZ, 0x7, R141 ;  /* 0x00000007ff8a7819 */ /* 0x001fe4000001168d */
[----:B------:R-:W-:Y:S02]  /*86c0*/  FMNMX.FTZ R0, R40, R7, !PT ;  /* 0x0000000728007209 */ /* 0x000fe40007810000 */
[----:B------:R-:W-:Y:S02]  /*86d0*/  ISETP.GE.U32.AND P2, PT, R141, 0x180, PT ;  /* 0x000001808d00780c */ /* 0x000fe40003f46070 */
        /* <DEDUP_REMOVED lines=28> */
[----:B------:R-:W0:Y:S01]  /*88a0*/  SHFL.BFLY PT, R0, R7, 0x2, 0x1f ;  /* 0x0c401f0007007f89 */ /* 0x000e2200000e0000 */
[----:B------:R-:W-:Y:S01]  /*88b0*/  UMOV UR29, 0x40000040 ;  /* 0x40000040001d7882 */ /* 0x000fe20000000000 */
[----:B------:R-:W-:Y:S01]  /*88c0*/  UMOV UR31, 0x80000020 ;  /* 0x80000020001f7882 */ /* 0x000fe20000000000 */
[----:B0-----:R-:W-:Y:S02]  /*88d0*/  FMNMX.FTZ R13, R7, R0, !PT ;  /* 0x00000000070d7209 */ /* 0x001fe40007810000 */
[----:B------:R-:W-:-:S03]  /*88e0*/  FMNMX.FTZ R7, R27, R20, !PT ;  /* 0x000000141b077209 */ /* 0x000fc60007810000 */
[----:B------:R-:W0:Y:S01]  /*88f0*/  SHFL.BFLY PT, R0, R13, 0x1, 0x1f ;  /* 0x0c201f000d007f89 */ /* 0x000e2200000e0000 */
[----:B------:R-:W-:-:S04]  /*8900*/  FMNMX.FTZ R20, R30, R7, !PT ;  /* 0x000000071e147209 */ /* 0x000fc80007810000 */
[----:B------:R-:W-:Y:S02]  /*8910*/  FMNMX.FTZ R7, R31, R20, !PT ;  /* 0x000000141f077209 */ /* 0x000fe40007810000 */
[----:B0-----:R-:W-:-:S05]  /*8920*/  FMNMX.FTZ R0, R13, R0, !PT ;  /* 0x000000000d007209 */ /* 0x001fca0007810000 */
        /* <DEDUP_REMOVED lines=12> */
[--C-:B------:R-:W-:Y:S01]  /*89f0*/  FFMA.FTZ R29, R44, UR33, -R10.reuse ;  /* 0x000000212c1d7c23 */ /* 0x100fe2000801080a */
[--C-:B------:R-:W-:Y:S01]  /*8a00*/  FFMA.FTZ R44, R53, UR33, -R10.reuse ;  /* 0x00000021352c7c23 */ /* 0x100fe2000801080a */
[--C-:B------:R-:W-:Y:S01]  /*8a10*/  FFMA.FTZ R53, R64, UR33, -R10.reuse ;  /* 0x0000002140357c23 */ /* 0x100fe2000801080a */
[----:B------:R-:W-:Y:S01]  /*8a20*/  FMNMX.FTZ R7, R39, R24, !PT ;  /* 0x0000001827077209 */ /* 0x000fe20007810000 */
[----:B------:R-:W-:Y:S01]  /*8a30*/  FMUL.FTZ R9, R9, UR33 ;  /* 0x0000002109097c20 */ /* 0x000fe20008410000 */
[--C-:B------:R-:W-:Y:S01]  /*8a40*/  FFMA.FTZ R41, R41, UR33, -R10.reuse ;  /* 0x0000002129297c23 */ /* 0x100fe2000801080a */
        /* <DEDUP_REMOVED lines=10> */
[--C-:B0-----:R-:W-:Y:S01]  /*8af0*/  FFMA.FTZ R37, R48, UR33, -R10.reuse ;  /* 0x0000002130257c23 */ /* 0x101fe2000801080a */
[--C-:B------:R-:W-:Y:S01]  /*8b00*/  FFMA.FTZ R48, R57, UR33, -R10.reuse ;  /* 0x0000002139307c23 */ /* 0x100fe2000801080a */
[--C-:B------:R-:W-:Y:S01]  /*8b10*/  FFMA.FTZ R57, R68, UR33, -R10.reuse ;  /* 0x0000002144397c23 */ /* 0x100fe2000801080a */
[----:B------:R-:W-:Y:S01]  /*8b20*/  FMNMX.FTZ R7, R47, R28, !PT ;  /* 0x0000001c2f077209 */ /* 0x000fe20007810000 */
[--C-:B------:R-:W-:Y:S01]  /*8b30*/  FFMA.FTZ R68, R77, UR33, -R10.reuse ;  /* 0x000000214d447c23 */ /* 0x100fe2000801080a */
[----:B------:R0:W-:Y:S01]  /*8b40*/  MUFU.EX2 R28, R41 ;  /* 0x00000029001c7308 */ /* 0x0001e20000000800 */
[--C-:B------:R-:W-:Y:S01]  /*8b50*/  FFMA.FTZ R40, R49, UR33, -R10.reuse ;  /* 0x0000002131287c23 */ /* 0x100fe2000801080a */
[----:B------:R-:W-:Y:S01]  /*8b60*/  FMNMX.FTZ R32, R50, R7, !PT ;  /* 0x0000000732207209 */ /* 0x000fe20007810000 */
[--C-:B------:R-:W-:Y:S01]  /*8b70*/  FFMA.FTZ R45, R56, UR33, -R10.reuse ;  /* 0x00000021382d7c23 */ /* 0x100fe2000801080a */
[----:B------:R-:W-:Y:S01]  /*8b80*/  FFMA.FTZ R49, R60, UR33, -R10 ;  /* 0x000000213c317c23 */ /* 0x000fe2000801080a */
[----:B------:R-:W-:-:S02]  /*8b90*/  WARPGROUP.DEPBAR.LE gsb0, 0x0 ;  /* 0x00008000000079c5 */ /* 0x000fc40000010000 */
[----:B------:R-:W-:Y:S01]  /*8ba0*/  WARPGROUP.ARRIVE ;  /* 0x00000000000079c5 */ /* 0x000fe20000000000 */
[----:B------:R-:W-:Y:S01]  /*8bb0*/  FMNMX.FTZ R7, R51, R32, !PT ;  /* 0x0000002033077209 */ /* 0x000fe20007810000 */
[--C-:B0-----:R-:W-:Y:S01]  /*8bc0*/  FFMA.FTZ R41, R52, UR33, -R10.reuse ;  /* 0x0000002134297c23 */ /* 0x101fe2000801080a */
[----:B------:R-:W-:Y:S01]  /*8bd0*/  MUFU.EX2 R9, R9 ;  /* 0x0000000900097308 */ /* 0x000fe20000000800 */
        /* <DEDUP_REMOVED lines=38> */
[----:B------:R-:W-:-:S05]  /*8e40*/  FMNMX.FTZ R32, R87, R32, !PT ;  /* 0x0000002057207209 */ /* 0x000fca0007810000 */
[----:B------:R-:W0:Y:S01]  /*8e50*/  SHFL.BFLY PT, R7, R32, 0x2, 0x1f ;  /* 0x0c401f0020077f89 */ /* 0x000e2200000e0000 */
[----:B------:R-:W-:Y:S08]  /*8e60*/  MUFU.EX2 R36, R36 ;  /* 0x0000002400247308 */ /* 0x000ff00000000800 */
[----:B------:R-:W-:Y:S08]  /*8e70*/  MUFU.EX2 R37, R37 ;  /* 0x0000002500257308 */ /* 0x000ff00000000800 */
[----:B------:R-:W-:Y:S01]  /*8e80*/  MUFU.EX2 R40, R40 ;  /* 0x0000002800287308 */ /* 0x000fe20000000800 */
[----:B0-----:R-:W-:-:S07]  /*8e90*/  FMNMX.FTZ R33, R32, R7, !PT ;  /* 0x0000000720217209 */ /* 0x001fce0007810000 */
[----:B------:R-:W-:Y:S01]  /*8ea0*/  MUFU.EX2 R41, R41 ;  /* 0x0000002900297308 */ /* 0x000fe20000000800 */
[----:B------:R-:W-:Y:S02]  /*8eb0*/  WARPGROUP.DEPBAR.LE gsb0, 0x0 ;  /* 0x00008000000079c5 */ /* 0x000fe40000010000 */
[----:B------:R-:W-:Y:S01]  /*8ec0*/  WARPGROUP.ARRIVE ;  /* 0x00000000000079c5 */ /* 0x000fe20000000000 */
[----:B------:R-:W0:Y:S04]  /*8ed0*/  SHFL.BFLY PT, R32, R33, 0x1, 0x1f ;  /* 0x0c201f0021207f89 */ /* 0x000e2800000e0000 */
[----:B------:R-:W-:Y:S01]  /*8ee0*/  MUFU.EX2 R44, R44 ;  /* 0x0000002c002c7308 */ /* 0x000fe20000000800 */
[----:B------:R-:W-:Y:S01]  /*8ef0*/  HGMMA.64x96x16.F32.BF16 R88, gdesc[UR28].tnspB, R88, gsb0 ;  /* 0x416000001c5879f0 */ /* 0x000fe20008001858 */
[----:B------:R-:W-:-:S02]  /*8f00*/  UIADD3 UR28, UR6, 0x600, URZ ;  /* 0x00000600061c7890 */ /* 0x000fc4000fffe03f */
[----:B------:R-:W-:-:S04]  /*8f10*/  UIADD3 UR30, UR7, 0x100, URZ ;  /* 0x00000100071e7890 */ /* 0x000fc8000fffe03f */
[----:B------:R-:W-:Y:S01]  /*8f20*/  MUFU.EX2 R45, R45 ;  /* 0x0000002d002d7308 */ /* 0x000fe20000000800 */
[----:B------:R-:W-:Y:S01]  /*8f30*/  UMOV UR29, 0x40000040 ;  /* 0x40000040001d7882 */ /* 0x000fe20000000000 */
[----:B------:R-:W-:-:S06]  /*8f40*/  UMOV UR31, 0x80000020 ;  /* 0x80000020001f7882 */ /* 0x000fcc0000000000 */
[----:B------:R-:W-:Y:S01]  /*8f50*/  MUFU.EX2 R48, R48 ;  /* 0x0000003000307308 */ /* 0x000fe20000000800 */
[----:B0-----:R-:W-:-:S07]  /*8f60*/  FMNMX.FTZ R7, R33, R32, !PT ;  /* 0x0000002021077209 */ /* 0x001fce0007810000 */
[----:B------:R-:W-:Y:S01]  /*8f70*/  MUFU.EX2 R49, R49 ;  /* 0x0000003100317308 */ /* 0x000fe20000000800 */
[C---:B------:R-:W-:Y:S01]  /*8f80*/  FMUL.FTZ R32, R7.reuse, UR33 ;  /* 0x0000002107207c20 */ /* 0x040fe20008410000 */
[----:B------:R-:W-:-:S03]  /*8f90*/  FADD.FTZ R8, -R7, R8 ;  /* 0x0000000807087221 */ /* 0x000fc60000010100 */
[--C-:B------:R-:W-:Y:S01]  /*8fa0*/  FFMA.FTZ R77, R34, UR33, -R32.reuse ;  /* 0x00000021224d7c23 */ /* 0x100fe20008010820 */
[--C-:B------:R-:W-:Y:S01]  /*8fb0*/  FFMA.FTZ R84, R35, UR33, -R32.reuse ;  /* 0x0000002123547c23 */ /* 0x100fe20008010820 */
[----:B------:R-:W-:Y:S02]  /*8fc0*/  IMAD.U32 R34, RZ, RZ, UR43 ;  /* 0x0000002bff227e24 */ /* 0x000fe4000f8e00ff */
[----:B------:R-:W-:Y:S01]  /*8fd0*/  FMUL.FTZ R8, R8, UR33 ;  /* 0x0000002108087c20 */ /* 0x000fe20008410000 */
[--C-:B------:R-:W-:Y:S01]  /*8fe0*/  FFMA.FTZ R33, R26, UR33, -R32.reuse ;  /* 0x000000211a217c23 */ /* 0x100fe20008010820 */
[----:B------:R-:W-:Y:S02]  /*8ff0*/  IMAD.U32 R35, RZ, RZ, UR35 ;  /* 0x00000023ff237e24 */ /* 0x000fe4000f8e00ff */
[--C-:B------:R-:W-:Y:S01]  /*9000*/  FFMA.FTZ R26, R27, UR33, -R32.reuse ;  /* 0x000000211b1a7c23 */ /* 0x100fe20008010820 */
[----:B------:R-:W-:Y:S01]  /*9010*/  @!P1 LEA R34, R34, UR42, 0x3 ;  /* 0x0000002a22229c11 */ /* 0x000fe2000f8e18ff */
[--C-:B------:R-:W-:Y:S01]  /*9020*/  FFMA.FTZ R80, R30, UR33, -R32.reuse ;  /* 0x000000211e507c23 */ /* 0x100fe20008010820 */
[----:B------:R-:W-:Y:S01]  /*9030*/  MUFU.EX2 R8, R8 ;  /* 0x0000000800087308 */ /* 0x000fe20000000800 */
[----:B------:R-:W-:Y:S01]  /*9040*/  @!P1 LEA R35, R35, UR42, 0x3 ;  /* 0x0000002a23239c11 */ /* 0x000fe2000f8e18ff */
[----:B------:R-:W-:Y:S01]  /*9050*/  FFMA.FTZ R85, R39, UR33, -R32 ;  /* 0x0000002127557c23 */ /* 0x000fe20008010820 */
[----:B------:R-:W-:-:S02]  /*9060*/  VIADD R30, R138, 0x9 ;  /* 0x000000098a1e7836 */ /* 0x000fc40000000000 */
[--C-:B------:R-:W-:Y:S01]  /*9070*/  FFMA.FTZ R39, R42, UR33, -R32.reuse ;  /* 0x000000212a277c23 */ /* 0x100fe20008010820 */
[--C-:B------:R-:W-:Y:S01]  /*9080*/  FFMA.FTZ R42, R43, UR33, -R32.reuse ;  /* 0x000000212b2a7c23 */ /* 0x100fe20008010820 */
[----:B------:R-:W-:Y:S02]  /*9090*/  @!P1 VIADD R34, R34, 0x2d840 ;  /* 0x0002d84022229836 */ /* 0x000fe40000000000 */
[--C-:B------:R-:W-:Y:S01]  /*90a0*/  FFMA.FTZ R43, R47, UR33, -R32.reuse ;  /* 0x000000212f2b7c23 */ /* 0x100fe20008010820 */
[----:B------:R-:W0:Y:S01]  /*90b0*/  MUFU.EX2 R33, R33 ;  /* 0x0000002100217308 */ /* 0x000e220000000800 */
[----:B------:R-:W-:Y:S02]  /*90c0*/  @!P1 VIADD R35, R35, 0x2d860 ;  /* 0x0002d86023239836 */ /* 0x000fe40000000000 */
[--C-:B------:R-:W-:Y:S01]  /*90d0*/  FFMA.FTZ R47, R55, UR33, -R32.reuse ;  /* 0x00000021372f7c23 */ /* 0x100fe20008010820 */
[--C-:B------:R-:W-:Y:S01]  /*90e0*/  FFMA.FTZ R81, R31, UR33, -R32.reuse ;  /* 0x000000211f517c23 */ /* 0x100fe20008010820 */
[----:B------:R-:W-:Y:S01]  /*90f0*/  SEL R55, R30, 0x9, !P2 ;  /* 0x000000091e377807 */ /* 0x000fe20005000000 */
[----:B------:R-:W-:Y:S01]  /*9100*/  FFMA.FTZ R76, R38, UR33, -R32 ;  /* 0x00000021264c7c23 */ /* 0x000fe20008010820 */
[----:B------:R-:W-:Y:S01]  /*9110*/  @!P1 PRMT R34, RZ, 0x654, R34 ;  /* 0x00000654ff229816 */ /* 0x000fe20000000022 */
[--C-:B------:R-:W-:Y:S01]  /*9120*/  FFMA.FTZ R27, R46, UR33, -R32.reuse ;  /* 0x000000212e1b7c23 */ /* 0x100fe20008010820 */
[----:B------:R-:W1:Y:S01]  /*9130*/  MUFU.EX2 R26, R26 ;  /* 0x0000001a001a7308 */ /* 0x000e620000000800 */
[----:B------:R-:W-:Y:S01]  /*9140*/  @!P1 PRMT R35, RZ, 0x654, R35 ;  /* 0x00000654ff239816 */ /* 0x000fe20000000023 */
[--C-:B------:R-:W-:Y:S01]  /*9150*/  FFMA.FTZ R46, R51, UR33, -R32.reuse ;  /* 0x00000021332e7c23 */ /* 0x100fe20008010820 */
[--C-:B------:R-:W-:Y:S01]  /*9160*/  FFMA.FTZ R51, R62, UR33, -R32.reuse ;  /* 0x000000213e337c23 */ /* 0x100fe20008010820 */
[--C-:B------:R-:W-:Y:S01]  /*9170*/  FFMA.FTZ R38, R50, UR33, -R32.reuse ;  /* 0x0000002132267c23 */ /* 0x100fe20008010820 */
[--C-:B------:R-:W-:Y:S01]  /*9180*/  FFMA.FTZ R50, R59, UR33, -R32.reuse ;  /* 0x000000213b327c23 */ /* 0x100fe20008010820 */
[--C-:B------:R-:W-:Y:S01]  /*9190*/  FFMA.FTZ R31, R54, UR33, -R32.reuse ;  /* 0x00000021361f7c23 */ /* 0x100fe20008010820 */
[--C-:B------:R-:W-:Y:S01]  /*91a0*/  FFMA.FTZ R30, R58, UR33, -R32.reuse ;  /* 0x000000213a1e7c23 */ /* 0x100fe20008010820 */
[----:B------:R-:W2:Y:S01]  /*91b0*/  MUFU.EX2 R80, R80 ;  /* 0x0000005000507308 */ /* 0x000ea20000000800 */
[----:B0-----:R-:W-:Y:S01]  /*91c0*/  FFMA.FTZ R3, R8, R3, R33 ;  /* 0x0000000308037223 */ /* 0x001fe20000010021 */
        /* <DEDUP_REMOVED lines=15> */
[----:B------:R-:W-:Y:S01]  /*92c0*/  F2FP.BF16.F32.PACK_AB R33, R26, R33 ;  /* 0x000000211a21723e */ /* 0x000fe200000010ff */
[----:B------:R-:W-:Y:S01]  /*92d0*/  UMOV UR35, UR43 ;  /* 0x0000002b00237c82 */ /* 0x000fe20008000000 */
[C---:B------:R-:W-:Y:S01]  /*92e0*/  ISETP.GT.AND P2, PT, R2.reuse, UR34, PT ;  /* 0x0000002202007c0c */ /* 0x040fe2000bf44270 */
[----:B------:R-:W-:-:S04]  /*92f0*/  VIADD R2, R2, 0xffffffff ;  /* 0xffffffff02027836 */ /* 0x000fc80000000000 */
[----:B------:R-:W3:Y:S08]  /*9300*/  MUFU.EX2 R84, R84 ;  /* 0x0000005400547308 */ /* 0x000ef00000000800 */
[----:B------:R-:W4:Y:S08]  /*9310*/  MUFU.EX2 R76, R76 ;  /* 0x0000004c004c7308 */ /* 0x000f300000000800 */
        /* <DEDUP_REMOVED lines=18> */
[----:B------:R-:W-:Y:S08]  /*9440*/  MUFU.EX2 R52, R52 ;  /* 0x0000003400347308 */ /* 0x000ff00000000800 */
[----:B------:R-:W5:Y:S08]  /*9450*/  MUFU.EX2 R51, R51 ;  /* 0x0000003300337308 */ /* 0x000f700000000800 */
        /* <DEDUP_REMOVED lines=39> */
[----:B------:R-:W-:Y:S01]  /*96d0*/  @!P1 SYNCS.ARRIVE.TRANS64.RED.A1T0 RZ, [R34+URZ], RZ ;  /* 0x000000ff22ff99a7 */ /* 0x000fe2000810043f */
[----:B------:R-:W-:Y:S01]  /*96e0*/  FMUL.FTZ R88, R88, R9 ;  /* 0x0000000958587220 */ /* 0x000fe20000410000 */
[----:B--2---:R-:W-:Y:S01]  /*96f0*/  FFMA.FTZ R55, R70, UR33, -R32 ;  /* 0x0000002146377c23 */ /* 0x004fe20008010820 */
[----:B------:R-:W-:Y:S01]  /*9700*/  F2FP.BF16.F32.PACK_AB R32, R12, R11 ;  /* 0x0000000b0c20723e */ /* 0x000fe200000010ff */
[-C--:B------:R-:W-:Y:S01]  /*9710*/  FMUL.FTZ R89, R89, R9.reuse ;  /* 0x0000000959597220 */ /* 0x080fe20000410000 */
[-C--:B------:R-:W-:Y:S01]  /*9720*/  FMUL.FTZ R92, R92, R9.reuse ;  /* 0x000000095c5c7220 */ /* 0x080fe20000410000 */
[-C--:B------:R-:W-:Y:S01]  /*9730*/  FMUL.FTZ R93, R93, R9.reuse ;  /* 0x000000095d5d7220 */ /* 0x080fe20000410000 */
[-C--:B------:R-:W-:Y:S01]  /*9740*/  FMUL.FTZ R96, R96, R9.reuse ;  /* 0x0000000960607220 */ /* 0x080fe20000410000 */
[----:B------:R2:W-:Y:S01]  /*9750*/  @!P1 SYNCS.ARRIVE.TRANS64.RED.A1T0 RZ, [R35+URZ], RZ ;  /* 0x000000ff23ff99a7 */ /* 0x0005e2000810043f */
[----:B------:R-:W-:Y:S01]  /*9760*/  MUFU.EX2 R55, R55 ;  /* 0x0000003700377308 */ /* 0x000fe20000000800 */
[-C--:B------:R-:W-:Y:S01]  /*9770*/  FMUL.FTZ R97, R97, R9.reuse ;  /* 0x0000000961617220 */ /* 0x080fe20000410000 */
[-C--:B------:R-:W-:Y:S01]  /*9780*/  FMUL.FTZ R100, R100, R9.reuse ;  /* 0x0000000964647220 */ /* 0x080fe20000410000 */
[-C--:B------:R-:W-:Y:S01]  /*9790*/  FMUL.FTZ R101, R101, R9.reuse ;  /* 0x0000000965657220 */ /* 0x080fe20000410000 */
[-C--:B------:R-:W-:Y:S01]  /*97a0*/  FMUL.FTZ R104, R104, R9.reuse ;  /* 0x0000000968687220 */ /* 0x080fe20000410000 */
[-C--:B------:R-:W-:Y:S01]  /*97b0*/  FMUL.FTZ R105, R105, R9.reuse ;  /* 0x0000000969697220 */ /* 0x080fe20000410000 */
[-C--:B------:R-:W-:Y:S01]  /*97c0*/  FMUL.FTZ R108, R108, R9.reuse ;  /* 0x000000096c6c7220 */ /* 0x080fe20000410000 */
[----:B--2---:R-:W-:Y:S01]  /*97d0*/  FFMA.FTZ R35, R9, R4, R11 ;  /* 0x0000000409237223 */ /* 0x004fe2000001000b */
[-C--:B------:R-:W-:Y:S01]  /*97e0*/  FMUL.FTZ R109, R109, R9.reuse ;  /* 0x000000096d6d7220 */ /* 0x080fe20000410000 */
[----:B------:R-:W-:Y:S01]  /*97f0*/  MUFU.EX2 R4, R63 ;  /* 0x0000003f00047308 */ /* 0x000fe20000000800 */
[-C--:B------:R-:W-:Y:S01]  /*9800*/  FMUL.FTZ R112, R112, R9.reuse ;  /* 0x0000000970707220 */ /* 0x080fe20000410000 */
[----:B------:R-:W-:Y:S01]  /*9810*/  FADD.FTZ R34, R12, R35 ;  /* 0x000000230c227221 */ /* 0x000fe20000010000 */
[-C--:B------:R-:W-:Y:S01]  /*9820*/  FMUL.FTZ R113, R113, R9.reuse ;  /* 0x0000000971717220 */ /* 0x080fe20000410000 */
[-C--:B------:R-:W-:Y:S01]  /*9830*/  FMUL.FTZ R116, R116, R9.reuse ;  /* 0x0000000974747220 */ /* 0x080fe20000410000 */
[-C--:B------:R-:W-:Y:S01]  /*9840*/  FMUL.FTZ R117, R117, R9.reuse ;  /* 0x0000000975757220 */ /* 0x080fe20000410000 */
[----:B------:R-:W-:Y:S01]  /*9850*/  FADD.FTZ R35, R13, R34 ;  /* 0x000000220d237221 */ /* 0x000fe20000010000 */
[----:B------:R-:W-:Y:S01]  /*9860*/  FADD.FTZ R34, R80, R3 ;  /* 0x0000000350227221 */ /* 0x000fe20000010000 */
[-C--:B------:R-:W-:Y:S01]  /*9870*/  FMUL.FTZ R120, R120, R9.reuse ;  /* 0x0000000978787220 */ /* 0x080fe20000410000 */
[----:B------:R-:W2:Y:S01]  /*9880*/  MUFU.EX2 R3, R66 ;  /* 0x0000004200037308 */ /* 0x000ea20000000800 */
[----:B------:R-:W-:Y:S01]  /*9890*/  FADD.FTZ R62, R14, R35 ;  /* 0x000000230e3e7221 */ /* 0x000fe20000010000 */
[----:B0-----:R-:W-:Y:S01]  /*98a0*/  FADD.FTZ R34, R81, R34 ;  /* 0x0000002251227221 */ /* 0x001fe20000010000 */
[-C--:B------:R-:W-:Y:S01]  /*98b0*/  FMUL.FTZ R121, R121, R9.reuse ;  /* 0x0000000979797220 */ /* 0x080fe20000410000 */
[-C--:B------:R-:W-:Y:S01]  /*98c0*/  FMUL.FTZ R124, R124, R9.reuse ;  /* 0x000000097c7c7220 */ /* 0x080fe20000410000 */
[----:B------:R-:W-:Y:S01]  /*98d0*/  FADD.FTZ R35, R15, R62 ;  /* 0x0000003e0f237221 */ /* 0x000fe20000010000 */
[----:B-1----:R-:W-:Y:S01]  /*98e0*/  FADD.FTZ R59, R77, R34 ;  /* 0x000000224d3b7221 */ /* 0x002fe20000010000 */
[-C--:B------:R-:W-:Y:S01]  /*98f0*/  FMUL.FTZ R125, R125, R9.reuse ;  /* 0x000000097d7d7220 */ /* 0x080fe20000410000 */
[-C--:B------:R-:W-:Y:S01]  /*9900*/  FMUL.FTZ R128, R128, R9.reuse ;  /* 0x0000000980807220 */ /* 0x080fe20000410000 */
[----:B------:R-:W-:Y:S01]  /*9910*/  FADD.FTZ R34, R20, R35 ;  /* 0x0000002314227221 */ /* 0x000fe20000010000 */
[----:B---3--:R-:W-:Y:S01]  /*9920*/  FADD.FTZ R59, R84, R59 ;  /* 0x0000003b543b7221 */ /* 0x008fe20000010000 */
[-C--:B------:R-:W-:Y:S01]  /*9930*/  FMUL.FTZ R129, R129, R9.reuse ;  /* 0x0000000981817220 */ /* 0x080fe20000410000 */
[-C--:B------:R-:W-:Y:S01]  /*9940*/  FMUL.FTZ R132, R132, R9.reuse ;  /* 0x0000000984847220 */ /* 0x080fe20000410000 */
[----:B------:R-:W-:Y:S01]  /*9950*/  FADD.FTZ R35, R21, R34 ;  /* 0x0000002215237221 */ /* 0x000fe20000010000 */
[----:B----4-:R-:W-:Y:S01]  /*9960*/  FADD.FTZ R34, R76, R59 ;  /* 0x0000003b4c227221 */ /* 0x010fe20000010000 */
[----:B------:R-:W-:Y:S01]  /*9970*/  FMUL.FTZ R133, R133, R9 ;  /* 0x0000000985857220 */ /* 0x000fe20000410000 */
[-C--:B------:R-:W-:Y:S01]  /*9980*/  FMUL.FTZ R90, R90, R8.reuse ;  /* 0x000000085a5a7220 */ /* 0x080fe20000410000 */
[----:B------:R-:W-:Y:S01]  /*9990*/  FADD.FTZ R62, R24, R35 ;  /* 0x00000023183e7221 */ /* 0x000fe20000010000 */
[----:B-----5:R-:W-:Y:S01]  /*99a0*/  FADD.FTZ R34, R85, R34 ;  /* 0x0000002255227221 */ /* 0x020fe20000010000 */
[-C--:B------:R-:W-:Y:S01]  /*99b0*/  FMUL.FTZ R91, R91, R8.reuse ;  /* 0x000000085b5b7220 */ /* 0x080fe20000410000 */
        /* <DEDUP_REMOVED lines=28> */
[----:B0-----:R-:W0:Y:S01]  /*9b80*/  MUFU.EX2 R33, R82 ;  /* 0x0000005200217308 */ /* 0x001e220000000800 */
[----:B------:R-:W-:Y:S01]  /*9b90*/  FADD.FTZ R28, R44, R11 ;  /* 0x0000000b2c1c7221 */ /* 0x000fe20000010000 */
[----:B------:R-:W-:Y:S01]  /*9ba0*/  FADD.FTZ R11, R47, R20 ;  /* 0x000000142f0b7221 */ /* 0x000fe20000010000 */
[----:B------:R-:W-:Y:S01]  /*9bb0*/  F2FP.BF16.F32.PACK_AB R25, R42, R39 ;  /* 0x000000272a19723e */ /* 0x000fe200000010ff */
[----:B------:R1:W-:Y:S01]  /*9bc0*/  STSM.16.M88.4 [R23], R12 ;  /* 0x0000000c17007844 */ /* 0x0003e20000000200 */
[----:B------:R-:W-:Y:S01]  /*9bd0*/  FADD.FTZ R21, R45, R28 ;  /* 0x0000001c2d157221 */ /* 0x000fe20000010000 */
[----:B------:R-:W-:Y:S01]  /*9be0*/  FADD.FTZ R11, R30, R11 ;  /* 0x0000000b1e0b7221 */ /* 0x000fe20000010000 */
[----:B------:R-:W-:Y:S01]  /*9bf0*/  F2FP.BF16.F32.PACK_AB R26, R36, R29 ;  /* 0x0000001d241a723e */ /* 0x000fe200000010ff */
[----:B------:R-:W3:Y:S01]  /*9c00*/  MUFU.EX2 R35, R86 ;  /* 0x0000005600237308 */ /* 0x000ee20000000800 */
[----:B------:R-:W-:Y:S01]  /*9c10*/  FADD.FTZ R20, R48, R21 ;  /* 0x0000001530147221 */ /* 0x000fe20000010000 */
[----:B------:R-:W-:Y:S01]  /*9c20*/  FADD.FTZ R28, R50, R11 ;  /* 0x0000000b321c7221 */ /* 0x000fe20000010000 */
[----:B------:R-:W-:Y:S01]  /*9c30*/  F2FP.BF16.F32.PACK_AB R27, R43, R27 ;  /* 0x0000001b2b1b723e */ /* 0x000fe200000010ff */
[----:B------:R-:W-:Y:S01]  /*9c40*/  FMUL.FTZ R106, R106, R8 ;  /* 0x000000086a6a7220 */ /* 0x000fe20000410000 */
[----:B------:R-:W-:Y:S01]  /*9c50*/  FADD.FTZ R11, R49, R20 ;  /* 0x00000014310b7221 */ /* 0x000fe20000010000 */
[----:B------:R-:W-:Y:S01]  /*9c60*/  FADD.FTZ R21, R51, R28 ;  /* 0x0000001c33157221 */ /* 0x000fe20000010000 */
[----:B--2---:R-:W-:Y:S01]  /*9c70*/  F2FP.BF16.F32.PACK_AB R29, R54, R3 ;  /* 0x00000003361d723e */ /* 0x004fe200000010ff */
[----:B------:R2:W-:Y:S01]  /*9c80*/  STSM.16.M88.4 [R19], R24 ;  /* 0x0000001813007844 */ /* 0x0005e20000000200 */
[----:B------:R-:W-:Y:S01]  /*9c90*/  FADD.FTZ R20, R52, R11 ;  /* 0x0000000b34147221 */ /* 0x000fe20000010000 */
[----:B------:R-:W-:Y:S01]  /*9ca0*/  FADD.FTZ R28, R4, R21 ;  /* 0x00000015041c7221 */ /* 0x000fe20000010000 */
[----:B------:R-:W4:Y:S01]  /*9cb0*/  MUFU.EX2 R32, R87 ;  /* 0x0000005700207308 */ /* 0x000f220000000800 */
[----:B-1----:R-:W-:Y:S01]  /*9cc0*/  F2FP.BF16.F32.PACK_AB R12, R40, R37 ;  /* 0x00000025280c723e */ /* 0x002fe200000010ff */
        /* <DEDUP_REMOVED lines=12> */
[----:B--2---:R-:W-:Y:S01]  /*9d90*/  F2FP.BF16.F32.PACK_AB R27, R4, R51 ;  /* 0x00000033041b723e */ /* 0x004fe200000010ff */
[----:B------:R-:W-:Y:S01]  /*9da0*/  FADD.FTZ R4, R60, R11 ;  /* 0x0000000b3c047221 */ /* 0x000fe20000010000 */
[----:B------:R-:W-:Y:S01]  /*9db0*/  FADD.FTZ R21, R58, R21 ;  /* 0x000000153a157221 */ /* 0x000fe20000010000 */
[----:B------:R1:W-:Y:S01]  /*9dc0*/  STSM.16.M88.4 [R18], R12 ;  /* 0x0000000c12007844 */ /* 0x0003e20000000200 */
[----:B------:R-:W-:Y:S01]  /*9dd0*/  F2FP.BF16.F32.PACK_AB R24, R48, R45 ;  /* 0x0000002d3018723e */ /* 0x000fe200000010ff */
        /* <DEDUP_REMOVED lines=12> */
[----:B------:R-:W-:Y:S01]  /*9ea0*/  F2FP.BF16.F32.PACK_AB R30, R60, R57 ;  /* 0x000000393c1e723e */ /* 0x000fe200000010ff */
[----:B------:R-:W-:Y:S01]  /*9eb0*/  FADD.FTZ R4, R79, R4 ;  /* 0x000000044f047221 */ /* 0x000fe20000010000 */
[----:B-1----:R-:W-:Y:S01]  /*9ec0*/  FADD.FTZ R14, R68, R11 ;  /* 0x0000000b440e7221 */ /* 0x002fe20000010000 */
[----:B------:R-:W-:Y:S01]  /*9ed0*/  F2FP.BF16.F32.PACK_AB R31, R58, R55 ;  /* 0x000000373a1f723e */ /* 0x000fe200000010ff */
[----:B------:R-:W-:Y:S01]  /*9ee0*/  FMUL.FTZ R118, R118, R8 ;  /* 0x0000000876767220 */ /* 0x000fe20000410000 */
[----:B------:R-:W-:Y:S01]  /*9ef0*/  F2FP.BF16.F32.PACK_AB R12, R64, R61 ;  /* 0x0000003d400c723e */ /* 0x000fe200000010ff */
[----:B------:R-:W-:Y:S01]  /*9f00*/  FADD.FTZ R3, R69, R14 ;  /* 0x0000000e45037221 */ /* 0x000fe20000010000 */
[----:B------:R-:W-:Y:S01]  /*9f10*/  F2FP.BF16.F32.PACK_AB R13, R75, R74 ;  /* 0x0000004a4b0d723e */ /* 0x000fe200000010ff */
[----:B------:R1:W-:Y:S01]  /*9f20*/  STSM.16.M88.4 [R136], R28 ;  /* 0x0000001c88007844 */ /* 0x0003e20000000200 */
[----:B------:R-:W-:Y:S01]  /*9f30*/  F2FP.BF16.F32.PACK_AB R14, R68, R65 ;  /* 0x00000041440e723e */ /* 0x000fe200000010ff */
[----:B0-----:R-:W-:Y:S01]  /*9f40*/  FADD.FTZ R4, R33, R4 ;  /* 0x0000000421047221 */ /* 0x001fe20000010000 */
[----:B------:R-:W-:Y:S01]  /*9f50*/  F2FP.BF16.F32.PACK_AB R15, R79, R78 ;  /* 0x0000004e4f0f723e */ /* 0x000fe200000010ff */
[C---:B------:R-:W-:Y:S01]  /*9f60*/  FADD.FTZ R20, R72.reuse, R3 ;  /* 0x0000000348147221 */ /* 0x040fe20000010000 */
[-C--:B------:R-:W-:Y:S01]  /*9f70*/  FMUL.FTZ R119, R119, R8.reuse ;  /* 0x0000000877777220 */ /* 0x080fe20000410000 */
[C---:B------:R-:W-:Y:S01]  /*9f80*/  FADD.FTZ R4, R83.reuse, R4 ;  /* 0x0000000453047221 */ /* 0x040fe20000010000 */
[----:B--2---:R-:W-:Y:S01]  /*9f90*/  F2FP.BF16.F32.PACK_AB R24, R72, R69 ;  /* 0x000000454818723e */ /* 0x004fe200000010ff */
[----:B------:R1:W-:Y:S01]  /*9fa0*/  STSM.16.M88.4 [R19+0x6000], R12 ;  /* 0x0060000c13007844 */ /* 0x0003e20000000200 */
[----:B------:R-:W-:Y:S01]  /*9fb0*/  F2FP.BF16.F32.PACK_AB R25, R83, R33 ;  /* 0x000000215319723e */ /* 0x000fe200000010ff */
[----:B---3--:R-:W-:Y:S01]  /*9fc0*/  FADD.FTZ R3, R35, R4 ;  /* 0x0000000423037221 */ /* 0x008fe20000010000 */
[----:B------:R-:W-:Y:S01]  /*9fd0*/  F2FP.BF16.F32.PACK_AB R26, R10, R73 ;  /* 0x000000490a1a723e */ /* 0x000fe200000010ff */
[----:B------:R-:W-:Y:S01]  /*9fe0*/  FADD.FTZ R73, R73, R20 ;  /* 0x0000001449497221 */ /* 0x000fe20000010000 */
[----:B----4-:R-:W-:Y:S01]  /*9ff0*/  F2FP.BF16.F32.PACK_AB R27, R32, R35 ;  /* 0x00000023201b723e */ /* 0x010fe200000010ff */
[-C--:B------:R-:W-:Y:S01]  /*a000*/  FMUL.FTZ R122, R122, R8.reuse ;  /* 0x000000087a7a7220 */ /* 0x080fe20000410000 */
[-C--:B------:R-:W-:Y:S01]  /*a010*/  FMUL.FTZ R123, R123, R8.reuse ;  /* 0x000000087b7b7220 */ /* 0x080fe20000410000 */
[-C--:B------:R-:W-:Y:S01]  /*a020*/  FMUL.FTZ R126, R126, R8.reuse ;  /* 0x000000087e7e7220 */ /* 0x080fe20000410000 */
[-C--:B------:R-:W-:Y:S01]  /*a030*/  FMUL.FTZ R127, R127, R8.reuse ;  /* 0x000000087f7f7220 */ /* 0x080fe20000410000 */
[----:B------:R1:W-:Y:S01]  /*a040*/  STSM.16.M88.4 [R18+0x6000], R24 ;  /* 0x0060001812007844 */ /* 0x0003e20000000200 */
[-C--:B------:R-:W-:Y:S01]  /*a050*/  FMUL.FTZ R130, R130, R8.reuse ;  /* 0x0000000882827220 */ /* 0x080fe20000410000 */
[-C--:B------:R-:W-:Y:S01]  /*a060*/  FMUL.FTZ R131, R131, R8.reuse ;  /* 0x0000000883837220 */ /* 0x080fe20000410000 */
[-C--:B------:R-:W-:Y:S01]  /*a070*/  FMUL.FTZ R134, R134, R8.reuse ;  /* 0x0000000886867220 */ /* 0x080fe20000410000 */
[----:B------:R-:W-:Y:S01]  /*a080*/  @!PT LDS RZ, [RZ] ;  /* 0x00000000fffff984 */ /* 0x000fe20000000800 */
[----:B------:R-:W-:Y:S01]  /*a090*/  @!PT LDS RZ, [RZ] ;  /* 0x00000000fffff984 */ /* 0x000fe20000000800 */
[----:B------:R-:W-:Y:S01]  /*a0a0*/  @!PT LDS RZ, [RZ] ;  /* 0x00000000fffff984 */ /* 0x000fe20000000800 */
[----:B------:R-:W-:Y:S01]  /*a0b0*/  @!PT LDS RZ, [RZ] ;  /* 0x00000000fffff984 */ /* 0x000fe20000000800 */
[----:B------:R0:W-:Y:S06]  /*a0c0*/  MEMBAR.ALL.CTA ;  /* 0x0000000000007992 */ /* 0x0001ec0000008000 */
[----:B0-----:R-:W0:Y:S01]  /*a0d0*/  FENCE.VIEW.ASYNC.S ;  /* 0x00000000000073c6 */ /* 0x001e220000000000 */
[----:B------:R-:W-:Y:S01]  /*a0e0*/  FMUL.FTZ R135, R135, R8 ;  /* 0x0000000887877220 */ /* 0x000fe20000410000 */
[----:B------:R-:W-:Y:S01]  /*a0f0*/  FADD.FTZ R4, R10, R73 ;  /* 0x000000490a047221 */ /* 0x000fe20000010000 */
[----:B------:R-:W-:Y:S01]  /*a100*/  FADD.FTZ R3, R32, R3 ;  /* 0x0000000320037221 */ /* 0x000fe20000010000 */
[----:B------:R-:W-:-:S02]  /*a110*/  IMAD.MOV.U32 R8, RZ, RZ, R7 ;  /* 0x000000ffff087224 */ /* 0x000fc400078e0007 */
[----:B------:R-:W-:Y:S01]  /*a120*/  IMAD.MOV.U32 R9, RZ, RZ, R0 ;  /* 0x000000ffff097224 */ /* 0x000fe200078e0000 */
[----:B0-----:R-:W-:Y:S01]  /*a130*/  NOP ;  /* 0x0000000000007918 */ /* 0x001fe20000000000 */
[----:B------:R-:W-:Y:S05]  /*a140*/  @P2 BRA `(.L_x_897) ;  /* 0xffffffdc00f02947 */ /* 0x000fea000383ffff */
.L_x_888:
[----:B------:R-:W-:-:S13]  /*a150*/  ISETP.GE.AND P2, PT, R2, UR39, PT ;  /* 0x0000002702007c0c */ /* 0x000fda000bf46270 */
[----:B------:R-:W-:Y:S05]  /*a160*/  @!P2 BRA `(.L_x_898) ;  /* 0x000000300034a947 */ /* 0x000fea0003800000 */
[----:B------:R-:W-:Y:S01]  /*a170*/  IMAD.IADD R10, R137, 0x1, -R139 ;  /* 0x00000001890a7824 */ /* 0x000fe200078e0a8b */
[----:B------:R-:W-:Y:S01]  /*a180*/  UMOV UR28, UR46 ;  /* 0x0000002e001c7c82 */ /* 0x000fe20008000000 */
[----:B-1----:R-:W-:Y:S01]  /*a190*/  IMAD.MOV.U32 R13, RZ, RZ, R7 ;  /* 0x000000ffff0d7224 */ /* 0x002fe200078e0007 */
[----:B------:R-:W-:Y:S01]  /*a1a0*/  UMOV UR50, UR43 ;  /* 0x0000002b00327c82 */ /* 0x000fe20008000000 */
[--C-:B------:R-:W-:Y:S01]  /*a1b0*/  IMAD.IADD R11, R6, 0x1, R10.reuse ;  /* 0x00000001060b7824 */ /* 0x100fe200078e020a */
[----:B------:R-:W-:Y:S01]  /*a1c0*/  ULDC UR34, c[0x0][0x9e4] ;  /* 0x0002790000227ab9 */ /* 0x000fe20000000800 */
[----:B------:R-:W-:Y:S01]  /*a1d0*/  IMAD.IADD R10, R5, 0x1, R10 ;  /* 0x00000001050a7824 */ /* 0x000fe200078e020a */
[----:B------:R-:W-:Y:S01]  /*a1e0*/  ULDC UR47, c[0x0][0x9dc] ;  /* 0x00027700002f7ab9 */ /* 0x000fe20000000800 */
[----:B------:R-:W-:Y:S01]  /*a1f0*/  IMAD.MOV.U32 R12, RZ, RZ, R0 ;  /* 0x000000ffff0c7224 */ /* 0x000fe200078e0000 */
[----:B------:R-:W-:Y:S01]  /*a200*/  LOP3.LUT R9, RZ, R11, RZ, 0x33, !PT ;  /* 0x0000000bff097212 */ /* 0x000fe200078e33ff */
[----:B------:R-:W-:Y:S01]  /*a210*/  ULDC UR33, c[0x0][0x988] ;  /* 0x0002620000217ab9 */ /* 0x000fe20000000800 */
[----:B------:R-:W-:Y:S01]  /*a220*/  LOP3.LUT R8, RZ, R10, RZ, 0x33, !PT ;  /* 0x0000000aff087212 */ /* 0x000fe200078e33ff */
[----:B------:R-:W-:-:S06]  /*a230*/  ULDC UR35, c[0x0][0x9e0] ;  /* 0x0002780000237ab9 */ /* 0x000fcc0000000800 */
.L_x_915:
        /* <DEDUP_REMOVED lines=9> */
.L_x_900:
[----:B------:R-:W-:Y:S01]  /*a2d0*/  ULEA UR6, UR43, UR42, 0x3 ;  /* 0x0000002a2b067291 */ /* 0x000fe2000f8e183f */
[----:B------:R-:W-:-:S05]  /*a2e0*/  IMAD.U32 R0, RZ, RZ, UR46 ;  /* 0x0000002eff007e24 */ /* 0x000fca000f8e00ff */
[----:B------:R-:W-:-:S04]  /*a2f0*/  SHF.L.U32 R0, R0, 0x1f, RZ ;  /* 0x0000001f00007819 */ /* 0x000fc800000006ff */
[----:B------:R0:W1:Y:S01]  /*a300*/  SYNCS.PHASECHK.TRANS64.TRYWAIT P2, [UR6+0x2d830], R0 ;  /* 0x02d83000ff0075a7 */ /* 0x0000620008040146 */
[----:B------:R-:W-:Y:S05]  /*a310*/  @!P0 BRA `(.L_x_901) ;  /* 0x0000000000048947 */ /* 0x000fea0003800000 */
[----:B------:R-:W-:Y:S01]  /*a320*/  BPT.TRAP 0x1 ;  /* 0x000000040000795c */ /* 0x000fe20000300000 */
.L_x_901:
[----:B-1----:R-:W-:Y:S05]  /*a330*/  @P2 BRA `(.L_x_899) ;  /* 0x0000000000082947 */ /* 0x002fea0003800000 */
[----:B------:R-:W1:Y:S02]  /*a340*/  SYNCS.PHASECHK.TRANS64.TRYWAIT P2, [UR6+0x2d830], R0 ;  /* 0x02d83000ff0075a7 */ /* 0x000e640008040146 */
[----:B-1----:R-:W-:Y:S05]  /*a350*/  @!P2 BRA `(.L_x_902) ;  /* 0x000000a00030a947 */ /* 0x002fea0003800000 */
.L_x_899:
        /* <DEDUP_REMOVED lines=37> */
.L_x_904:
[----:B------:R-:W-:Y:S01]  /*a5b0*/  ULEA UR6, UR50, UR42, 0x3 ;  /* 0x0000002a32067291 */ /* 0x000fe2000f8e183f */
[----:B------:R-:W-:-:S05]  /*a5c0*/  IMAD.U32 R0, RZ, RZ, UR28 ;  /* 0x0000001cff007e24 */ /* 0x000fca000f8e00ff */
[----:B------:R-:W-:-:S04]  /*a5d0*/  SHF.L.U32 R0, R0, 0x1f, RZ ;  /* 0x0000001f00007819 */ /* 0x000fc800000006ff */
[----:B------:R0:W1:Y:S01]  /*a5e0*/  SYNCS.PHASECHK.TRANS64.TRYWAIT P2, [UR6+0x2d850], R0 ;  /* 0x02d85000ff0075a7 */ /* 0x0000620008040146 */
[----:B------:R-:W-:Y:S05]  /*a5f0*/  @!P0 BRA `(.L_x_905) ;  /* 0x0000000000048947 */ /* 0x000fea0003800000 */
[----:B------:R-:W-:Y:S01]  /*a600*/  BPT.TRAP 0x1 ;  /* 0x000000040000795c */ /* 0x000fe20000300000 */
.L_x_905:
[----:B-1----:R-:W-:Y:S05]  /*a610*/  @P2 BRA `(.L_x_903) ;  /* 0x0000000000082947 */ /* 0x002fea0003800000 */
[----:B------:R-:W1:Y:S02]  /*a620*/  SYNCS.PHASECHK.TRANS64.TRYWAIT P2, [UR6+0x2d850], R0 ;  /* 0x02d85000ff0075a7 */ /* 0x000e640008040146 */
[----:B-1----:R-:W-:Y:S05]  /*a630*/  @!P2 BRA `(.L_x_906) ;  /* 0x0000009c0090a947 */ /* 0x002fea0003800000 */
.L_x_903:
[----:B------:R-:W-:Y:S01]  /*a640*/  UIADD3 UR6, UR42, 0x400, URZ ;  /* 0x000004002a067890 */ /* 0x000fe2000fffe03f */
[----:B------:R-:W-:Y:S01]  /*a650*/  WARPGROUP.ARRIVE ;  /* 0x00000000000079c5 */ /* 0x000fe20000000000 */
[----:B------:R-:W-:Y:S01]  /*a660*/  UMOV UR29, 0x40000040 ;  /* 0x40000040001d7882 */ /* 0x000fe20000000000 */
[----:B------:R-:W-:Y:S01]  /*a670*/  UMOV UR31, 0x80000020 ;  /* 0x80000020001f7882 */ /* 0x000fe20000000000 */
[----:B------:R-:W-:-:S03]  /*a680*/  USHF.R.U32.HI UR6, URZ, 0x4, UR6 ;  /* 0x000000043f067899 */ /* 0x000fc60008011606 */
[----:B------:R-:W2:Y:S01]  /*a690*/  S2R R14, SR_TID.X ;  /* 0x00000000000e7919 */ /* 0x000ea20000002100 */
[----:B01----:R-:W-:Y:S01]  /*a6a0*/  IMAD.U32 R0, RZ, RZ, UR43 ;  /* 0x0000002bff007e24 */ /* 0x003fe2000f8e00ff */
[----:B------:R-:W-:-:S04]  /*a6b0*/  ULOP3.LUT UR6, UR6, 0x3fff, URZ, 0xc0, !UPT ;  /* 0x00003fff06067892 */ /* 0x000fc8000f8ec03f */
[----:B------:R-:W-:Y:S01]  /*a6c0*/  @!P1 LEA R0, R0, UR42, 0x3 ;  /* 0x0000002a00009c11 */ /* 0x000fe2000f8e18ff */
[----:B------:R-:W-:Y:S02]  /*a6d0*/  ULOP3.LUT UR7, UR6, 0x2000000, URZ, 0xfc, !UPT ;  /* 0x0200000006077892 */ /* 0x000fe4000f8efc3f */
[----:B------:R-:W-:Y:S02]  /*a6e0*/  ULOP3.LUT UR6, UR37, 0x10000, URZ, 0xfc, !UPT ;  /* 0x0001000025067892 */ /* 0x000fe4000f8efc3f */
[----:B------:R-:W-:-:S05]  /*a6f0*/  UIMAD UR7, UR50, 0x600, UR7 ;  /* 0x00000600320778a4 */ /* 0x000fca000f8e0207 */
[----:B------:R-:W-:Y:S02]  /*a700*/  UMOV UR28, UR6 ;  /* 0x00000006001c7c82 */ /* 0x000fe40008000000 */
[----:B------:R-:W-:Y:S02]  /*a710*/  UMOV UR30, UR7 ;  /* 0x00000007001e7c82 */ /* 0x000fe40008000000 */
[----:B------:R-:W-:Y:S01]  /*a720*/  HGMMA.64x96x16.F32.BF16 R88, gdesc[UR28].tnspB, R88, gsb0 ;  /* 0x416000001c5879f0 */ /* 0x000fe20008001858 */
[----:B------:R-:W-:Y:S02]  /*a730*/  UIADD3 UR28, UR6, 0x2, URZ ;  /* 0x00000002061c7890 */ /* 0x000fe4000fffe03f */
[----:B------:R-:W-:Y:S01]  /*a740*/  UIADD3 UR30, UR7, 0x40, URZ ;  /* 0x00000040071e7890 */ /* 0x000fe2000fffe03f */
[----:B------:R-:W-:Y:S01]  /*a750*/  UMOV UR29, 0x40000040 ;  /* 0x40000040001d7882 */ /* 0x000fe20000000000 */
[----:B------:R-:W-:Y:S01]  /*a760*/  UMOV UR31, 0x80000020 ;  /* 0x80000020001f7882 */ /* 0x000fe20000000000 */
[----:B--2---:R-:W-:-:S02]  /*a770*/  SHF.R.U32.HI R7, RZ, 0x7, R14 ;  /* 0x00000007ff077819 */ /* 0x004fc4000001160e */
[----:B------:R-:W-:Y:S01]  /*a780*/  ISETP.GE.U32.AND P2, PT, R14, 0x180, PT ;  /* 0x000001800e00780c */ /* 0x000fe20003f46070 */
[----:B------:R-:W-:Y:S02]  /*a790*/  @!P1 VIADD R14, R0, 0x2d840 ;  /* 0x0002d840000e9836 */ /* 0x000fe40000000000 */
[----:B------:R-:W-:Y:S02]  /*a7a0*/  VIADD R7, R7, 0x9 ;  /* 0x0000000907077836 */ /* 0x000fe40000000000 */
[----:B------:R-:W-:-:S03]  /*a7b0*/  IMAD.SHL.U32 R0, R2, 0x80, RZ ;  /* 0x0000008002007824 */ /* 0x000fc600078e00ff */
[----:B------:R-:W-:Y:S02]  /*a7c0*/  SEL R15, R7, 0x9, !P2 ;  /* 0x00000009070f7807 */ /* 0x000fe40005000000 */
[----:B------:R-:W-:Y:S02]  /*a7d0*/  @!P1 PRMT R7, RZ, 0x654, R14 ;  /* 0x00000654ff079816 */ /* 0x000fe4000000000e */
[----:B------:R-:W-:Y:S01]  /*a7e0*/  IADD3 R14, R137, 0x1, -R0 ;  /* 0x00000001890e7810 */ /* 0x000fe20007ffe800 */
        /* <DEDUP_REMOVED lines=49> */
[----:B-1----:R-:W-:-:S04]  /*ab00*/  IMAD.IADD R7, R14, 0x1, -R139 ;  /* 0x000000010e077824 */ /* 0x002fc800078e0a8b */
[----:B------:R-:W-:-:S04]  /*ab10*/  IMAD R7, R16, -0x2, R7 ;  /* 0xfffffffe10077824 */ /* 0x000fc800078e0207 */
[C---:B------:R-:W-:Y:S02]  /*ab20*/  VIADD R138, R7.reuse, UR35 ;  /* 0x00000023078a7c36 */ /* 0x040fe40008000000 */
[----:B------:R-:W-:Y:S02]  /*ab30*/  VIADD R21, R7, UR6 ;  /* 0x0000000607157c36 */ /* 0x000fe40008000000 */
[C---:B------:R-:W-:Y:S02]  /*ab40*/  IMAD.IADD R20, R6.reuse, 0x1, R138 ;  /* 0x0000000106147824 */ /* 0x040fe400078e028a */
[----:B------:R-:W-:Y:S01]  /*ab50*/  IMAD.IADD R7, R6, 0x1, R21 ;  /* 0x0000000106077824 */ /* 0x000fe200078e0215 */
[----:B0-----:R-:W-:Y:S06]  /*ab60*/  @!P5 BRA `(.L_x_907) ;  /* 0x000000000058d947 */ /* 0x001fec0003800000 */
[----:B------:R-:W-:Y:S01]  /*ab70*/  ISETP.GT.AND P2, PT, R11, -0x1, PT ;  /* 0xffffffff0b00780c */ /* 0x000fe20003f44270 */
[----:B------:R-:W-:-:S12]  /*ab80*/  BSSY B0, `(.L_x_908) ;  /* 0x0000010000007945 */ /* 0x000fd80003800000 */
[----:B------:R-:W-:Y:S05]  /*ab90*/  @P2 BRA `(.L_x_909) ;  /* 0x0000000000202947 */ /* 0x000fea0003800000 */
[----:B------:R-:W-:-:S05]  /*aba0*/  IMAD.U32 R141, RZ, RZ, UR34 ;  /* 0x00000022ff8d7e24 */ /* 0x000fca000f8e00ff */
[----:B------:R-:W-:-:S13]  /*abb0*/  ISETP.NE.AND P2, PT, R141, 0x1, PT ;  /* 0x000000018d00780c */ /* 0x000fda0003f45270 */
[----:B------:R-:W0:Y:S02]  /*abc0*/  @P2 LDC.64 R14, c[0x0][0x9e8] ;  /* 0x00027a00ff0e2b82 */ /* 0x000e240000000a00 */
[----:B0-----:R-:W-:-:S04]  /*abd0*/  @P2 IMAD.HI.U32 R144, R9, R14, RZ ;  /* 0x0000000e09902227 */ /* 0x001fc800078e00ff */
[----:B------:R-:W-:Y:S01]  /*abe0*/  IMAD.MOV.U32 R14, RZ, RZ, R9 ;  /* 0x000000ffff0e7224 */ /* 0x000fe200078e0009 */
[----:B------:R-:W-:-:S04]  /*abf0*/  @P2 SHF.R.U32.HI R14, RZ, R15, R144 ;  /* 0x0000000fff0e2219 */ /* 0x000fc80000011690 */
[----:B------:R-:W-:Y:S01]  /*ac00*/  LOP3.LUT R14, RZ, R14, RZ, 0x33, !PT ;  /* 0x0000000eff0e7212 */ /* 0x000fe200078e33ff */
[----:B------:R-:W-:Y:S06]  /*ac10*/  BRA `(.L_x_910) ;  /* 0x0000000000187947 */ /* 0x000fec0003800000 */
.L_x_909:
[----:B------:R-:W-:-:S05]  /*ac20*/  IMAD.U32 R141, RZ, RZ, UR34 ;  /* 0x00000022ff8d7e24 */ /* 0x000fca000f8e00ff */
[----:B------:R-:W-:-:S13]  /*ac30*/  ISETP.NE.AND P2, PT, R141, 0x1, PT ;  /* 0x000000018d00780c */ /* 0x000fda0003f45270 */
[----:B------:R-:W0:Y:S02]  /*ac40*/  @P2 LDC.64 R14, c[0x0][0x9e8] ;  /* 0x00027a00ff0e2b82 */ /* 0x000e240000000a00 */
[----:B0-----:R-:W-:-:S04]  /*ac50*/  @P2 IMAD.HI.U32 R144, R11, R14, RZ ;  /* 0x0000000e0b902227 */ /* 0x001fc800078e00ff */
[----:B------:R-:W-:Y:S01]  /*ac60*/  IMAD.MOV.U32 R14, RZ, RZ, R11 ;  /* 0x000000ffff0e7224 */ /* 0x000fe200078e000b */
[----:B------:R-:W-:-:S07]  /*ac70*/  @P2 SHF.R.U32.HI R14, RZ, R15, R144 ;  /* 0x0000000fff0e2219 */ /* 0x000fce0000011690 */
.L_x_910:
[----:B------:R-:W-:Y:S05]  /*ac80*/  BSYNC B0 ;  /* 0x0000000000007941 */ /* 0x000fea0003800000 */
.L_x_908:
[----:B------:R-:W-:-:S04]  /*ac90*/  IMAD R15, R14, R141, -R0 ;  /* 0x0000008d0e0f7224 */ /* 0x000fc800078e0a00 */
[----:B------:R-:W-:-:S05]  /*aca0*/  IMAD R14, R16, -0x2, R15 ;  /* 0xfffffffe100e7824 */ /* 0x000fca00078e020f */
[----:B------:R-:W-:Y:S02]  /*acb0*/  VIADDMNMX R20, R14, R141, R20, PT ;  /* 0x0000008d0e147246 */ /* 0x000fe40003800114 */
[----:B------:R-:W-:-:S07]  /*acc0*/  VIMNMX R7, R7, R14, !PT ;  /* 0x0000000e07077248 */ /* 0x000fce0007fe0100 */
.L_x_907:
        /* <DEDUP_REMOVED lines=100> */
[----:B------:R-:W-:Y:S01]  /*b310*/  ISETP.GT.AND P3, PT, R10, -0x1, PT ;  /* 0xffffffff0a00780c */ /* 0x000fe20003f64270 */
[----:B------:R-:W-:-:S12]  /*b320*/  BSSY B0, `(.L_x_912) ;  /* 0x0000010000007945 */ /* 0x000fd80003800000 */
[----:B------:R-:W-:Y:S05]  /*b330*/  @P3 BRA `(.L_x_913) ;  /* 0x0000000000203947 */ /* 0x000fea0003800000 */
[----:B------:R-:W-:Y:S02]  /*b340*/  IMAD.U32 R20, RZ, RZ, UR34 ;  /* 0x00000022ff147e24 */ /* 0x000fe4000f8e00ff */
[----:B------:R-:W-:-:S03]  /*b350*/  IMAD.MOV.U32 R7, RZ, RZ, R8 ;  /* 0x000000ffff077224 */ /* 0x000fc600078e0008 */
[----:B------:R-:W-:-:S13]  /*b360*/  ISETP.NE.AND P3, PT, R20, 0x1, PT ;  /* 0x000000011400780c */ /* 0x000fda0003f65270 */
[----:B------:R-:W0:Y:S02]  /*b370*/  @P3 LDC.64 R14, c[0x0][0x9e8] ;  /* 0x00027a00ff0e3b82 */ /* 0x000e240000000a00 */
[----:B0-----:R-:W-:-:S05]  /*b380*/  @P3 IMAD.HI.U32 R14, R8, R14, RZ ;  /* 0x0000000e080e3227 */ /* 0x001fca00078e00ff */
[----:B------:R-:W-:-:S04]  /*b390*/  @P3 SHF.R.U32.HI R7, RZ, R15, R14 ;  /* 0x0000000fff073219 */ /* 0x000fc8000001160e */
[----:B------:R-:W-:Y:S01]  /*b3a0*/  LOP3.LUT R7, RZ, R7, RZ, 0x33, !PT ;  /* 0x00000007ff077212 */ /* 0x000fe200078e33ff */
[----:B------:R-:W-:Y:S06]  /*b3b0*/  BRA `(.L_x_914) ;  /* 0x0000000000187947 */ /* 0x000fec0003800000 */
.L_x_913:
[----:B------:R-:W-:Y:S02]  /*b3c0*/  IMAD.U32 R20, RZ, RZ, UR34 ;  /* 0x00000022ff147e24 */ /* 0x000fe4000f8e00ff */
[----:B------:R-:W-:-:S03]  /*b3d0*/  IMAD.MOV.U32 R7, RZ, RZ, R10 ;  /* 0x000000ffff077224 */ /* 0x000fc600078e000a */
[----:B------:R-:W-:-:S13]  /*b3e0*/  ISETP.NE.AND P3, PT, R20, 0x1, PT ;  /* 0x000000011400780c */ /* 0x000fda0003f65270 */
[----:B------:R-:W0:Y:S02]  /*b3f0*/  @P3 LDC.64 R14, c[0x0][0x9e8] ;  /* 0x00027a00ff0e3b82 */ /* 0x000e240000000a00 */
[----:B0-----:R-:W-:-:S05]  /*b400*/  @P3 IMAD.HI.U32 R14, R10, R14, RZ ;  /* 0x0000000e0a0e3227 */ /* 0x001fca00078e00ff */
[----:B------:R-:W-:-:S07]  /*b410*/  @P3 SHF.R.U32.HI R7, RZ, R15, R14 ;  /* 0x0000000fff073219 */ /* 0x000fce000001160e */
.L_x_914:
[----:B------:R-:W-:Y:S05]  /*b420*/  BSYNC B0 ;  /* 0x0000000000007941 */ /* 0x000fea0003800000 */
.L_x_912:
[----:B------:R-:W-:-:S04]  /*b430*/  IMAD R7, R7, R20, -R0 ;  /* 0x0000001407077224 */ /* 0x000fc800078e0a00 */
[----:B------:R-:W-:-:S05]  /*b440*/  IMAD R7, R16, -0x2, R7 ;  /* 0xfffffffe10077824 */ /* 0x000fca00078e0207 */
[----:B------:R-:W-:Y:S02]  /*b450*/  VIADDMNMX R138, R7, R20, R138, PT ;  /* 0x00000014078a7246 */ /* 0x000fe4000380018a */
[----:B------:R-:W-:-:S07]  /*b460*/  VIMNMX R21, R21, R7, !PT ;  /* 0x0000000715157248 */ /* 0x000fce0007fe0100 */
.L_x_911:
[----:B------:R-:W-:Y:S01]  /*b470*/  FMNMX.FTZ R0, R24, R12, !PT ;  /* 0x0000000c18007209 */ /* 0x000fe20007810000 */
[----:B------:R-:W-:Y:S01]  /*b480*/  UMOV UR28, UR46 ;  /* 0x0000002e001c7c82 */ /* 0x000fe20008000000 */
        /* <DEDUP_REMOVED lines=63> */
[----:B------:R-:W-:Y:S01]  /*b880*/  FSEL R34, R34, -INF , !P4 ;  /* 0xff80000022227808 */ /* 0x000fe20006000000 */
[----:B------:R-:W0:Y:S01]  /*b890*/  SHFL.BFLY PT, R0, R7, 0x2, 0x1f ;  /* 0x0c401f0007007f89 */ /* 0x000e2200000e0000 */
[----:B------:R-:W-:-:S02]  /*b8a0*/  ISETP.GT.AND P4, PT, R21, 0x19, P2 ;  /* 0x000000191500780c */ /* 0x000fc40001784270 */
[C---:B------:R-:W-:Y:S02]  /*b8b0*/  ISETP.LT.OR P3, PT, R138.reuse, 0x39, P3 ;  /* 0x000000398a00780c */ /* 0x040fe40001f61670 */
[----:B------:R-:W-:Y:S02]  /*b8c0*/  FSEL R55, R55, -INF , !P6 ;  /* 0xff80000037377808 */ /* 0x000fe40007000000 */
[C---:B------:R-:W-:Y:S02]  /*b8d0*/  ISETP.GT.AND P6, PT, R21.reuse, 0x48, P2 ;  /* 0x000000481500780c */ /* 0x040fe400017c4270 */
[----:B------:R-:W-:Y:S02]  /*b8e0*/  ISETP.LT.OR P4, PT, R138, 0x1a, P4 ;  /* 0x0000001a8a00780c */ /* 0x000fe40002781670 */
[----:B------:R-:W-:Y:S02]  /*b8f0*/  FSEL R54, R54, -INF , !P3 ;  /* 0xff80000036367808 */ /* 0x000fe40005800000 */
[----:B------:R-:W-:-:S02]  /*b900*/  ISETP.GT.AND P3, PT, R21, 0x41, P2 ;  /* 0x000000411500780c */ /* 0x000fc40001764270 */
[C---:B------:R-:W-:Y:S02]  /*b910*/  ISETP.LT.OR P6, PT, R138.reuse, 0x49, P6 ;  /* 0x000000498a00780c */ /* 0x040fe400037c1670 */
[----:B------:R-:W-:Y:S02]  /*b920*/  FSEL R39, R39, -INF , !P4 ;  /* 0xff80000027277808 */ /* 0x000fe40006000000 */
[----:B------:R-:W-:Y:S02]  /*b930*/  ISETP.GT.AND P4, PT, R21, 0x28, P2 ;  /* 0x000000281500780c */ /* 0x000fe40001784270 */
[----:B------:R-:W-:Y:S02]  /*b940*/  ISETP.LT.OR P3, PT, R138, 0x42, P3 ;  /* 0x000000428a00780c */ /* 0x000fe40001f61670 */
[----:B------:R-:W-:Y:S02]  /*b950*/  FSEL R62, R62, -INF , !P6 ;  /* 0xff8000003e3e7808 */ /* 0x000fe40007000000 */
[----:B0-----:R-:W-:-:S02]  /*b960*/  FMNMX.FTZ R0, R7, R0, !PT ;  /* 0x0000000007007209 */ /* 0x001fc40007810000 */
[----:B------:R-:W-:Y:S02]  /*b970*/  ISETP.GT.AND P6, PT, R21, 0x51, P2 ;  /* 0x000000511500780c */ /* 0x000fe400017c4270 */
[C---:B------:R-:W-:Y:S01]  /*b980*/  ISETP.LT.OR P4, PT, R138.reuse, 0x29, P4 ;  /* 0x000000298a00780c */ /* 0x040fe20002781670 */
[----:B------:R-:W0:Y:S01]  /*b990*/  SHFL.BFLY PT, R7, R0, 0x1, 0x1f ;  /* 0x0c201f0000077f89 */ /* 0x000e2200000e0000 */
[----:B------:R-:W-:Y:S02]  /*b9a0*/  FSEL R59, R59, -INF , !P3 ;  /* 0xff8000003b3b7808 */ /* 0x000fe40005800000 */
[----:B------:R-:W-:Y:S02]  /*b9b0*/  ISETP.GT.AND P3, PT, R21, 0x50, P2 ;  /* 0x000000501500780c */ /* 0x000fe40001764270 */
[----:B------:R-:W-:Y:S02]  /*b9c0*/  ISETP.LT.OR P6, PT, R138, 0x52, P6 ;  /* 0x000000528a00780c */ /* 0x000fe400037c1670 */
[----:B------:R-:W-:-:S02]  /*b9d0*/  FSEL R46, R46, -INF , !P4 ;  /* 0xff8000002e2e7808 */ /* 0x000fc40006000000 */
[----:B------:R-:W-:Y:S02]  /*b9e0*/  ISETP.GT.AND P4, PT, R21, 0x31, P2 ;  /* 0x000000311500780c */ /* 0x000fe40001784270 */
[C---:B------:R-:W-:Y:S02]  /*b9f0*/  ISETP.LT.OR P3, PT, R138.reuse, 0x51, P3 ;  /* 0x000000518a00780c */ /* 0x040fe40001f61670 */
        /* <DEDUP_REMOVED lines=10> */
[C---:B------:R-:W-:Y:S02]  /*baa0*/  ISETP.GT.AND P6, PT, R21.reuse, 0x61, P2 ;  /* 0x000000611500780c */ /* 0x040fe400017c4270 */
[----:B------:R-:W-:Y:S02]  /*bab0*/  ISETP.LT.OR P4, PT, R138, 0x41, P4 ;  /* 0x000000418a00780c */ /* 0x000fe40002781670 */
[----:B------:R-:W-:Y:S02]  /*bac0*/  FSEL R70, R70, -INF , !P3 ;  /* 0xff80000046467808 */ /* 0x000fe40005800000 */
[----:B------:R-:W-:Y:S02]  /*bad0*/  ISETP.GT.AND P3, PT, R21, 0x60, P2 ;  /* 0x000000601500780c */ /* 0x000fe40001764270 */
[----:B------:R-:W-:Y:S02]  /*bae0*/  ISETP.LT.OR P6, PT, R138, 0x62, P6 ;  /* 0x000000628a00780c */ /* 0x000fe400037c1670 */
[----:B------:R-:W-:-:S02]  /*baf0*/  FSEL R58, R58, -INF , !P4 ;  /* 0xff8000003a3a7808 */ /* 0x000fc40006000000 */
[----:B------:R-:W-:Y:S02]  /*bb00*/  ISETP.GT.AND P4, PT, R21, 0x49, P2 ;  /* 0x000000491500780c */ /* 0x000fe40001784270 */
[----:B------:R-:W-:Y:S02]  /*bb10*/  ISETP.LT.OR P3, PT, R138, 0x61, P3 ;  /* 0x000000618a00780c */ /* 0x000fe40001f61670 */
[----:B------:R-:W-:Y:S02]  /*bb20*/  FSEL R75, R75, -INF , !P6 ;  /* 0xff8000004b4b7808 */ /* 0x000fe40007000000 */
[----:B0-----:R-:W-:Y:S02]  /*bb30*/  FMNMX.FTZ R0, R0, R7, !PT ;  /* 0x0000000700007209 */ /* 0x001fe40007810000 */
[----:B------:R-:W-:Y:S02]  /*bb40*/  ISETP.GT.AND P6, PT, R21, 0x69, P2 ;  /* 0x000000691500780c */ /* 0x000fe400017c4270 */
[----:B------:R-:W-:Y:S01]  /*bb50*/  ISETP.LT.OR P4, PT, R138, 0x4a, P4 ;  /* 0x0000004a8a00780c */ /* 0x000fe20002781670 */
[----:B------:R-:W-:Y:S01]  /*bb60*/  FMUL.FTZ R7, R0, UR33 ;  /* 0x0000002100077c20 */ /* 0x000fe20008410000 */
[----:B------:R-:W-:-:S02]  /*bb70*/  FSEL R74, R74, -INF , !P3 ;  /* 0xff8000004a4a7808 */ /* 0x000fc40005800000 */
[----:B------:R-:W-:Y:S02]  /*bb80*/  ISETP.GT.AND P3, PT, R21, 0x68, P2 ;  /* 0x000000681500780c */ /* 0x000fe40001764270 */
[----:B------:R-:W-:Y:S02]  /*bb90*/  ISETP.LT.OR P6, PT, R138, 0x6a, P6 ;  /* 0x0000006a8a00780c */ /* 0x000fe400037c1670 */
[----:B------:R-:W-:Y:S02]  /*bba0*/  FSEL R63, R63, -INF , !P4 ;  /* 0xff8000003f3f7808 */ /* 0x000fe40006000000 */
[----:B------:R-:W-:Y:S02]  /*bbb0*/  FSETP.NEU.FTZ.AND P4, PT, R0, -INF , PT ;  /* 0xff8000000000780b */ /* 0x000fe40003f9d000 */
[----:B------:R-:W-:Y:S02]  /*bbc0*/  ISETP.LT.OR P3, PT, R138, 0x69, P3 ;  /* 0x000000698a00780c */ /* 0x000fe40001f61670 */
[----:B------:R-:W-:-:S02]  /*bbd0*/  FSEL R79, R79, -INF , !P6 ;  /* 0xff8000004f4f7808 */ /* 0x000fc40007000000 */
[----:B------:R-:W-:Y:S02]  /*bbe0*/  ISETP.GT.AND P6, PT, R21, RZ, P2 ;  /* 0x000000ff1500720c */ /* 0x000fe400017c4270 */
[----:B------:R-:W-:Y:S02]  /*bbf0*/  FSEL R7, R7, RZ, P4 ;  /* 0x000000ff07077208 */ /* 0x000fe40002000000 */
[----:B------:R-:W-:Y:S02]  /*bc00*/  FSEL R78, R78, -INF , !P3 ;  /* 0xff8000004e4e7808 */ /* 0x000fe40005800000 */
[----:B------:R-:W-:Y:S01]  /*bc10*/  ISETP.GT.AND P3, PT, R21, 0x70, P2 ;  /* 0x000000701500780c */ /* 0x000fe20001764270 */
[--C-:B------:R-:W-:Y:S01]  /*bc20*/  FFMA.FTZ R15, R25, UR33, -R7.reuse ;  /* 0x00000021190f7c23 */ /* 0x100fe20008010807 */
[C---:B------:R-:W-:Y:S01]  /*bc30*/  ISETP.LT.OR P6, PT, R138.reuse, 0x1, P6 ;  /* 0x000000018a00780c */ /* 0x040fe200037c1670 */
[--C-:B------:R-:W-:Y:S01]  /*bc40*/  FFMA.FTZ R25, R29, UR33, -R7.reuse ;  /* 0x000000211d197c23 */ /* 0x100fe20008010807 */
[----:B------:R-:W-:Y:S01]  /*bc50*/  ISETP.LT.OR P3, PT, R138, 0x71, P3 ;  /* 0x000000718a00780c */ /* 0x000fe20001f61670 */
[--C-:B------:R-:W-:Y:S01]  /*bc60*/  FFMA.FTZ R20, R28, UR33, -R7.reuse ;  /* 0x000000211c147c23 */ /* 0x100fe20008010807 */
[----:B------:R-:W-:Y:S01]  /*bc70*/  FSEL R29, R26, -INF , !P6 ;  /* 0xff8000001a1d7808 */ /* 0x000fe20007000000 */
[--C-:B------:R-:W-:Y:S01]  /*bc80*/  FFMA.FTZ R14, R24, UR33, -R7.reuse ;  /* 0x00000021180e7c23 */ /* 0x100fe20008010807 */
[----:B------:R-:W-:Y:S01]  /*bc90*/  FSEL R82, R82, -INF , !P3 ;  /* 0xff80000052527808 */ /* 0x000fe20005800000 */
[--C-:B------:R-:W-:Y:S01]  /*bca0*/  FFMA.FTZ R24, R32, UR33, -R7.reuse ;  /* 0x0000002120187c23 */ /* 0x100fe20008010807 */
[----:B------:R-:W-:Y:S01]  /*bcb0*/  FMNMX.FTZ R26, R29, R13, !PT ;  /* 0x0000000d1d1a7209 */ /* 0x000fe20007810000 */
[--C-:B------:R-:W-:Y:S01]  /*bcc0*/  FFMA.FTZ R141, R41, UR33, -R7.reuse ;  /* 0x00000021298d7c23 */ /* 0x100fe20008010807 */
[----:B------:R-:W-:Y:S01]  /*bcd0*/  ISETP.GT.AND P3, PT, R21, 0x71, P2 ;  /* 0x000000711500780c */ /* 0x000fe20001764270 */
[--C-:B------:R-:W-:Y:S01]  /*bce0*/  FFMA.FTZ R144, R45, UR33, -R7.reuse ;  /* 0x000000212d907c23 */ /* 0x100fe20008010807 */
[----:B------:R-:W-:Y:S01]  /*bcf0*/  ISETP.GT.AND P6, PT, R21, 0x78, P2 ;  /* 0x000000781500780c */ /* 0x000fe200017c4270 */
[--C-:B------:R-:W-:Y:S01]  /*bd00*/  FFMA.FTZ R57, R57, UR33, -R7.reuse ;  /* 0x0000002139397c23 */ /* 0x100fe20008010807 */
[----:B------:R-:W-:Y:S01]  /*bd10*/  ISETP.GT.AND P2, PT, R21, 0x79, P2 ;  /* 0x000000791500780c */ /* 0x000fe20001744270 */
[--C-:B------:R-:W-:Y:S01]  /*bd20*/  FFMA.FTZ R21, R33, UR33, -R7.reuse ;  /* 0x0000002121157c23 */ /* 0x100fe20008010807 */
[----:B------:R-:W-:Y:S01]  /*bd30*/  FMNMX.FTZ R33, R27, R26, !PT ;  /* 0x0000001a1b217209 */ /* 0x000fe20007810000 */
[--C-:B------:R-:W-:Y:S01]  /*bd40*/  FFMA.FTZ R26, R36, UR33, -R7.reuse ;  /* 0x00000021241a7c23 */ /* 0x100fe20008010807 */
[----:B------:R-:W-:Y:S01]  /*bd50*/  ISETP.LT.OR P3, PT, R138, 0x72, P3 ;  /* 0x000000728a00780c */ /* 0x000fe20001f61670 */
[----:B------:R-:W-:Y:S01]  /*bd60*/  FFMA.FTZ R61, R61, UR33, -R7 ;  /* 0x000000213d3d7c23 */ /* 0x000fe20008010807 */
[----:B------:R-:W-:Y:S01]  /*bd70*/  FMNMX.FTZ R28, R30, R33, !PT ;  /* 0x000000211e1c7209 */ /* 0x000fe20007810000 */
[----:B------:R-:W-:Y:S01]  /*bd80*/  MUFU.EX2 R14, R14 ;  /* 0x0000000e000e7308 */ /* 0x000fe20000000800 */
[----:B------:R-:W-:-:S02]  /*bd90*/  ISETP.LT.OR P6, PT, R138, 0x79, P6 ;  /* 0x000000798a00780c */ /* 0x000fc400037c1670 */
[----:B------:R-:W-:Y:S01]  /*bda0*/  FMNMX.FTZ R33, R31, R28, !PT ;  /* 0x0000001c1f217209 */ /* 0x000fe20007810000 */
[--C-:B------:R-:W-:Y:S01]  /*bdb0*/  FFMA.FTZ R28, R37, UR33, -R7.reuse ;  /* 0x00000021251c7c23 */ /* 0x100fe20008010807 */
[----:B------:R-:W-:Y:S02]  /*bdc0*/  FSEL R83, R83, -INF , !P3 ;  /* 0xff80000053537808 */ /* 0x000fe40005800000 */
[----:B------:R-:W-:Y:S01]  /*bdd0*/  FMNMX.FTZ R32, R34, R33, !PT ;  /* 0x0000002122207209 */ /* 0x000fe20007810000 */
[----:B------:R-:W-:Y:S01]  /*bde0*/  MUFU.EX2 R15, R15 ;  /* 0x0000000f000f7308 */ /* 0x000fe20000000800 */
[----:B------:R-:W-:Y:S02]  /*bdf0*/  ISETP.LT.OR P2, PT, R138, 0x7a, P2 ;  /* 0x0000007a8a00780c */ /* 0x000fe40001741670 */
[----:B------:R-:W-:Y:S01]  /*be00*/  FMNMX.FTZ R33, R35, R32, !PT ;  /* 0x0000002023217209 */ /* 0x000fe20007810000 */
[----:B------:R-:W-:Y:S01]  /*be10*/  FFMA.FTZ R32, R40, UR33, -R7 ;  /* 0x0000002128207c23 */ /* 0x000fe20008010807 */
[----:B------:R-:W-:-:S02]  /*be20*/  FSEL R86, R86, -INF , !P6 ;  /* 0xff80000056567808 */ /* 0x000fc40007000000 */
[----:B------:R-:W-:Y:S01]  /*be30*/  FMNMX.FTZ R36, R38, R33, !PT ;  /* 0x0000002126247209 */ /* 0x000fe20007810000 */
[----:B------:R-:W-:Y:S01]  /*be40*/  MUFU.EX2 R20, R20 ;  /* 0x0000001400147308 */ /* 0x000fe20000000800 */
[----:B------:R-:W-:Y:S02]  /*be50*/  FSEL R87, R87, -INF , !P2 ;  /* 0xff80000057577808 */ /* 0x000fe40005000000 */
[----:B------:R-:W-:-:S04]  /*be60*/  FMNMX.FTZ R33, R39, R36, !PT ;  /* 0x0000002427217209 */ /* 0x000fc80007810000 */
[----:B------:R-:W-:Y:S01]  /*be70*/  FMNMX.FTZ R36, R42, R33, !PT ;  /* 0x000000212a247209 */ /* 0x000fe20007810000 */
[----:B------:R-:W-:Y:S03]  /*be80*/  MUFU.EX2 R25, R25 ;  /* 0x0000001900197308 */ /* 0x000fe60000000800 */
[----:B------:R-:W-:Y:S01]  /*be90*/  FMNMX.FTZ R37, R43, R36, !PT ;  /* 0x000000242b257209 */ /* 0x000fe20007810000 */
[----:B------:R-:W-:-:S03]  /*bea0*/  FFMA.FTZ R36, R44, UR33, -R7 ;  /* 0x000000212c247c23 */ /* 0x000fc60008010807 */
[----:B------:R-:W-:Y:S01]  /*beb0*/  FMNMX.FTZ R40, R46, R37, !PT ;  /* 0x000000252e287209 */ /* 0x000fe20007810000 */
[----:B------:R0:W-:Y:S03]  /*bec0*/  MUFU.EX2 R33, R141 ;  /* 0x0000008d00217308 */ /* 0x0001e60000000800 */
[----:B------:R-:W-:-:S04]  /*bed0*/  FMNMX.FTZ R37, R47, R40, !PT ;  /* 0x000000282f257209 */ /* 0x000fc80007810000 */
[----:B------:R-:W-:Y:S01]  /*bee0*/  FMNMX.FTZ R40, R50, R37, !PT ;  /* 0x0000002532287209 */ /* 0x000fe20007810000 */
[----:B------:R-:W-:Y:S01]  /*bef0*/  MUFU.EX2 R24, R24 ;  /* 0x0000001800187308 */ /* 0x000fe20000000800 */
[--C-:B0-----:R-:W-:Y:S02]  /*bf00*/  FFMA.FTZ R141, R49, UR33, -R7.reuse ;  /* 0x00000021318d7c23 */ /* 0x101fe40008010807 */
        /* <DEDUP_REMOVED lines=11> */
[----:B------:R-:W-:Y:S03]  /*bfc0*/  MUFU.EX2 R41, R141 ;  /* 0x0000008d00297308 */ /* 0x000fe60000000800 */
[----:B------:R-:W-:-:S04]  /*bfd0*/  FMNMX.FTZ R45, R63, R48, !PT ;  /* 0x000000303f2d7209 */ /* 0x000fc80007810000 */
[----:B------:R-:W-:Y:S01]  /*bfe0*/  FMNMX.FTZ R48, R66, R45, !PT ;  /* 0x0000002d42307209 */ /* 0x000fe20007810000 */
[----:B------:R-:W-:Y:S03]  /*bff0*/  MUFU.EX2 R26, R26 ;  /* 0x0000001a001a7308 */ /* 0x000fe60000000800 */
        /* <DEDUP_REMOVED lines=13> */
[----:B------:R-:W-:Y:S03]  /*c0d0*/  MUFU.EX2 R36, R36 ;  /* 0x0000002400247308 */ /* 0x000fe60000000800 */
[----:B0-----:R-:W-:Y:S01]  /*c0e0*/  FMNMX.FTZ R57, R83, R56, !PT ;  /* 0x0000003853397209 */ /* 0x001fe20007810000 */
[--C-:B------:R-:W-:Y:S01]  /*c0f0*/  FFMA.FTZ R56, R64, UR33, -R7.reuse ;  /* 0x0000002140387c23 */ /* 0x100fe20008010807 */
[--C-:B------:R-:W-:Y:S01]  /*c100*/  FFMA.FTZ R64, R72, UR33, -R7.reuse ;  /* 0x0000002148407c23 */ /* 0x100fe20008010807 */
[--C-:B------:R-:W-:Y:S01]  /*c110*/  FFMA.FTZ R72, R80, UR33, -R7.reuse ;  /* 0x0000002150487c23 */ /* 0x100fe20008010807 */
[----:B------:R-:W-:Y:S01]  /*c120*/  FMNMX.FTZ R60, R86, R57, !PT ;  /* 0x00000039563c7209 */ /* 0x000fe20007810000 */
[----:B------:R0:W-:Y:S01]  /*c130*/  MUFU.EX2 R53, R61 ;  /* 0x0000003d00357308 */ /* 0x0001e20000000800 */
[--C-:B------:R-:W-:Y:S01]  /*c140*/  FFMA.FTZ R57, R65, UR33, -R7.reuse ;  /* 0x0000002141397c23 */ /* 0x100fe20008010807 */
[--C-:B------:R-:W-:Y:S01]  /*c150*/  FFMA.FTZ R65, R73, UR33, -R7.reuse ;  /* 0x0000002149417c23 */ /* 0x100fe20008010807 */
[----:B------:R-:W-:Y:S01]  /*c160*/  FMNMX.FTZ R141, R87, R60, !PT ;  /* 0x0000003c578d7209 */ /* 0x000fe20007810000 */
[--C-:B------:R-:W-:Y:S01]  /*c170*/  FFMA.FTZ R60, R68, UR33, -R7.reuse ;  /* 0x00000021443c7c23 */ /* 0x100fe20008010807 */
[--C-:B------:R-:W-:Y:S01]  /*c180*/  FFMA.FTZ R68, R76, UR33, -R7.reuse ;  /* 0x000000214c447c23 */ /* 0x100fe20008010807 */
[--C-:B------:R-:W-:Y:S01]  /*c190*/  FFMA.FTZ R73, R81, UR33, -R7.reuse ;  /* 0x0000002151497c23 */ /* 0x100fe20008010807 */
[--C-:B------:R-:W-:Y:S01]  /*c1a0*/  FFMA.FTZ R76, R84, UR33, -R7.reuse ;  /* 0x00000021544c7c23 */ /* 0x100fe20008010807 */
[----:B------:R-:W1:Y:S01]  /*c1b0*/  SHFL.BFLY PT, R138, R141, 0x2, 0x1f ;  /* 0x0c401f008d8a7f89 */ /* 0x000e6200000e0000 */
[--C-:B0-----:R-:W-:Y:S01]  /*c1c0*/  FFMA.FTZ R61, R69, UR33, -R7.reuse ;  /* 0x00000021453d7c23 */ /* 0x101fe20008010807 */
[--C-:B------:R-:W-:Y:S01]  /*c1d0*/  FFMA.FTZ R69, R77, UR33, -R7.reuse ;  /* 0x000000214d457c23 */ /* 0x100fe20008010807 */
[----:B------:R-:W-:Y:S01]  /*c1e0*/  FFMA.FTZ R80, R85, UR33, -R7 ;  /* 0x0000002155507c23 */ /* 0x000fe20008010807 */
[----:B------:R-:W-:Y:S01]  /*c1f0*/  FSEL R77, R0, RZ, P4 ;  /* 0x000000ff004d7208 */ /* 0x000fe20002000000 */
[----:B------:R-:W-:Y:S04]  /*c200*/  MUFU.EX2 R45, R144 ;  /* 0x00000090002d7308 */ /* 0x000fe80000000800 */
[----:B------:R-:W-:-:S04]  /*c210*/  FADD.FTZ R77, -R77, R12 ;  /* 0x0000000c4d4d7221 */ /* 0x000fc80000010100 */
[----:B------:R-:W-:Y:S01]  /*c220*/  FMUL.FTZ R77, R77, UR33 ;  /* 0x000000214d4d7c20 */ /* 0x000fe20008410000 */
[----:B------:R-:W-:Y:S08]  /*c230*/  MUFU.EX2 R40, R40 ;  /* 0x0000002800287308 */ /* 0x000ff00000000800 */
[----:B------:R-:W0:Y:S01]  /*c240*/  MUFU.EX2 R77, R77 ;  /* 0x0000004d004d7308 */ /* 0x000e220000000800 */
[----:B-1----:R-:W-:-:S05]  /*c250*/  FMNMX.FTZ R138, R141, R138, !PT ;  /* 0x0000008a8d8a7209 */ /* 0x002fca0007810000 */
[----:B------:R-:W1:Y:S02]  /*c260*/  SHFL.BFLY PT, R141, R138, 0x1, 0x1f ;  /* 0x0c201f008a8d7f89 */ /* 0x000e6400000e0000 */
[----:B------:R-:W-:Y:S08]  /*c270*/  MUFU.EX2 R44, R44 ;  /* 0x0000002c002c7308 */ /* 0x000ff00000000800 */
[----:B------:R-:W-:Y:S01]  /*c280*/  MUFU.EX2 R48, R48 ;  /* 0x0000003000307308 */ /* 0x000fe20000000800 */
[-C--:B0-----:R-:W-:Y:S01]  /*c290*/  FMUL.FTZ R88, R88, R77.reuse ;  /* 0x0000004d58587220 */ /* 0x081fe20000410000 */
        /* <DEDUP_REMOVED lines=12> */
[----:B------:R-:W-:Y:S01]  /*c360*/  FMUL.FTZ R112, R112, R77 ;  /* 0x0000004d70707220 */ /* 0x000fe20000410000 */
[----:B-1----:R-:W-:Y:S01]  /*c370*/  FMNMX.FTZ R7, R138, R141, !PT ;  /* 0x0000008d8a077209 */ /* 0x002fe20007810000 */
[----:B------:R-:W-:Y:S01]  /*c380*/  MUFU.EX2 R56, R56 ;  /* 0x0000003800387308 */ /* 0x000fe20000000800 */
[-C--:B------:R-:W-:Y:S01]  /*c390*/  FMUL.FTZ R113, R113, R77.reuse ;  /* 0x0000004d71717220 */ /* 0x080fe20000410000 */
[-C--:B------:R-:W-:Y:S01]  /*c3a0*/  FMUL.FTZ R116, R116, R77.reuse ;  /* 0x0000004d74747220 */ /* 0x080fe20000410000 */
[C---:B------:R-:W-:Y:S01]  /*c3b0*/  FSETP.NEU.FTZ.AND P2, PT, R7.reuse, -INF , PT ;  /* 0xff8000000700780b */ /* 0x040fe20003f5d000 */
[----:B------:R-:W-:Y:S01]  /*c3c0*/  FMUL.FTZ R84, R7, UR33 ;  /* 0x0000002107547c20 */ /* 0x000fe20008410000 */
[-C--:B------:R-:W-:Y:S01]  /*c3d0*/  FMUL.FTZ R117, R117, R77.reuse ;  /* 0x0000004d75757220 */ /* 0x080fe20000410000 */
[-C--:B------:R-:W-:Y:S01]  /*c3e0*/  FMUL.FTZ R120, R120, R77.reuse ;  /* 0x0000004d78787220 */ /* 0x080fe20000410000 */
[----:B------:R-:W-:Y:S01]  /*c3f0*/  FSEL R12, R7, RZ, P2 ;  /* 0x000000ff070c7208 */ /* 0x000fe20001000000 */
[----:B------:R-:W-:Y:S01]  /*c400*/  MUFU.EX2 R57, R57 ;  /* 0x0000003900397308 */ /* 0x000fe20000000800 */
[----:B------:R-:W-:Y:S01]  /*c410*/  FSEL R84, R84, RZ, P2 ;  /* 0x000000ff54547208 */ /* 0x000fe20001000000 */
[----:B------:R-:W-:Y:S01]  /*c420*/  FMUL.FTZ R121, R121, R77 ;  /* 0x0000004d79797220 */ /* 0x000fe20000410000 */
[----:B------:R-:W-:Y:S01]  /*c430*/  ISETP.GT.AND P2, PT, R2, UR39, PT ;  /* 0x0000002702007c0c */ /* 0x000fe2000bf44270 */
[----:B------:R-:W-:Y:S01]  /*c440*/  FADD.FTZ R12, -R12, R13 ;  /* 0x0000000d0c0c7221 */ /* 0x000fe20000010100 */
[----:B------:R-:W-:-:S02]  /*c450*/  IMAD.U32 R13, RZ, RZ, UR50 ;  /* 0x00000032ff0d7e24 */ /* 0x000fc4000f8e00ff */
[--C-:B------:R-:W-:Y:S01]  /*c460*/  FFMA.FTZ R81, R29, UR33, -R84.reuse ;  /* 0x000000211d517c23 */ /* 0x100fe20008010854 */
[--C-:B------:R-:W-:Y:S01]  /*c470*/  FFMA.FTZ R85, R27, UR33, -R84.reuse ;  /* 0x000000211b557c23 */ /* 0x100fe20008010854 */
[----:B------:R-:W-:Y:S01]  /*c480*/  FMUL.FTZ R12, R12, UR33 ;  /* 0x000000210c0c7c20 */ /* 0x000fe20008410000 */
[--C-:B------:R-:W-:Y:S01]  /*c490*/  FFMA.FTZ R138, R30, UR33, -R84.reuse ;  /* 0x000000211e8a7c23 */ /* 0x100fe20008010854 */
[----:B------:R-:W-:Y:S01]  /*c4a0*/  @!P1 LEA R13, R13, UR42, 0x3 ;  /* 0x0000002a0d0d9c11 */ /* 0x000fe2000f8e18ff */
[--C-:B------:R-:W-:Y:S01]  /*c4b0*/  FFMA.FTZ R145, R31, UR33, -R84.reuse ;  /* 0x000000211f917c23 */ /* 0x100fe20008010854 */
[----:B------:R-:W-:Y:S01]  /*c4c0*/  MUFU.EX2 R81, R81 ;  /* 0x0000005100517308 */ /* 0x000fe20000000800 */
[----:B------:R-:W-:Y:S01]  /*c4d0*/  FFMA.FTZ R27, R34, UR33, -R84 ;  /* 0x00000021221b7c23 */ /* 0x000fe20008010854 */
[----:B------:R-:W-:Y:S01]  /*c4e0*/  FFMA.FTZ R34, R77, R4, R14 ;  /* 0x000000044d227223 */ /* 0x000fe2000001000e */
[----:B------:R-:W-:Y:S02]  /*c4f0*/  @!P1 VIADD R13, R13, 0x2d860 ;  /* 0x0002d8600d0d9836 */ /* 0x000fe40000000000 */
[--C-:B------:R-:W-:Y:S01]  /*c500*/  FFMA.FTZ R35, R35, UR33, -R84.reuse ;  /* 0x0000002123237c23 */ /* 0x100fe20008010854 */
[--C-:B------:R-:W-:Y:S01]  /*c510*/  FFMA.FTZ R30, R50, UR33, -R84.reuse ;  /* 0x00000021321e7c23 */ /* 0x100fe20008010854 */
[--C-:B------:R-:W-:Y:S01]  /*c520*/  FFMA.FTZ R38, R38, UR33, -R84.reuse ;  /* 0x0000002126267c23 */ /* 0x100fe20008010854 */
[--C-:B------:R-:W-:Y:S01]  /*c530*/  FFMA.FTZ R39, R39, UR33, -R84.reuse ;  /* 0x0000002127277c23 */ /* 0x100fe20008010854 */
[----:B------:R0:W1:Y:S01]  /*c540*/  MUFU.EX2 R29, R12 ;  /* 0x0000000c001d7308 */ /* 0x0000620000000800 */
[----:B------:R-:W-:Y:S01]  /*c550*/  @!P1 PRMT R13, RZ, 0x654, R13 ;  /* 0x00000654ff0d9816 */ /* 0x000fe2000000000d */
[--C-:B------:R-:W-:Y:S01]  /*c560*/  FFMA.FTZ R42, R42, UR33, -R84.reuse ;  /* 0x000000212a2a7c23 */ /* 0x100fe20008010854 */
[--C-:B------:R-:W-:Y:S01]  /*c570*/  FFMA.FTZ R63, R63, UR33, -R84.reuse ;  /* 0x000000213f3f7c23 */ /* 0x100fe20008010854 */
[--C-:B------:R-:W-:Y:S01]  /*c580*/  FFMA.FTZ R141, R43, UR33, -R84.reuse ;  /* 0x000000212b8d7c23 */ /* 0x100fe20008010854 */
[----:B------:R2:W-:Y:S01]  /*c590*/  @!P1 SYNCS.ARRIVE.TRANS64.RED.A1T0 RZ, [R13+URZ], RZ ;  /* 0x000000ff0dff99a7 */ /* 0x0005e2000810043f */
[--C-:B------:R-:W-:Y:S01]  /*c5a0*/  FFMA.FTZ R46, R46, UR33, -R84.reuse ;  /* 0x000000212e2e7c23 */ /* 0x100fe20008010854 */
[--C-:B------:R-:W-:Y:S01]  /*c5b0*/  FFMA.FTZ R144, R47, UR33, -R84.reuse ;  /* 0x000000212f907c23 */ /* 0x100fe20008010854 */
[----:B------:R-:W3:Y:S01]  /*c5c0*/  MUFU.EX2 R85, R85 ;  /* 0x0000005500557308 */ /* 0x000ee20000000800 */
[----:B0-----:R-:W-:Y:S01]  /*c5d0*/  F2FP.BF16.F32.PACK_AB R12, R15, R14 ;  /* 0x0000000e0f0c723e */ /* 0x001fe200000010ff */
[--C-:B------:R-:W-:Y:S01]  /*c5e0*/  FFMA.FTZ R47, R55, UR33, -R84.reuse ;  /* 0x00000021372f7c23 */ /* 0x100fe20008010854 */
[----:B------:R-:W-:Y:S01]  /*c5f0*/  F2FP.BF16.F32.PACK_AB R14, R25, R20 ;  /* 0x00000014190e723e */ /* 0x000fe200000010ff */
[----:B------:R-:W-:Y:S01]  /*c600*/  FFMA.FTZ R55, R67, UR33, -R84 ;  /* 0x0000002143377c23 */ /* 0x000fe20008010854 */
[----:B--2---:R-:W-:Y:S01]  /*c610*/  FADD.FTZ R13, R15, R34 ;  /* 0x000000220f0d7221 */ /* 0x004fe20000010000 */
[--C-:B------:R-:W-:Y:S01]  /*c620*/  FFMA.FTZ R31, R51, UR33, -R84.reuse ;  /* 0x00000021331f7c23 */ /* 0x100fe20008010854 */
[--C-:B------:R-:W-:Y:S01]  /*c630*/  FFMA.FTZ R43, R54, UR33, -R84.reuse ;  /* 0x00000021362b7c23 */ /* 0x100fe20008010854 */
[----:B------:R-:W0:Y:S01]  /*c640*/  MUFU.EX2 R138, R138 ;  /* 0x0000008a008a7308 */ /* 0x000e220000000800 */
[----:B-1----:R-:W-:Y:S01]  /*c650*/  FFMA.FTZ R34, R29, R3, R81 ;  /* 0x000000031d227223 */ /* 0x002fe20000010051 */
[----:B------:R-:W-:Y:S01]  /*c660*/  FADD.FTZ R50, R20, R13 ;  /* 0x0000000d14327221 */ /* 0x000fe20000010000 */
[--C-:B------:R-:W-:Y:S01]  /*c670*/  FFMA.FTZ R51, R58, UR33, -R84.reuse ;  /* 0x000000213a337c23 */ /* 0x100fe20008010854 */
[--C-:B------:R-:W-:Y:S01]  /*c680*/  FFMA.FTZ R54, R59, UR33, -R84.reuse ;  /* 0x000000213b367c23 */ /* 0x100fe20008010854 */
[----:B------:R-:W-:Y:S01]  /*c690*/  FFMA.FTZ R4, R62, UR33, -R84 ;  /* 0x000000213e047c23 */ /* 0x000fe20008010854 */
[----:B------:R-:W-:Y:S01]  /*c6a0*/  FADD.FTZ R15, R25, R50 ;  /* 0x00000032190f7221 */ /* 0x000fe20000010000 */
[----:B------:R-:W-:Y:S01]  /*c6b0*/  FFMA.FTZ R59, R70, UR33, -R84 ;  /* 0x00000021463b7c23 */ /* 0x000fe20008010854 */
[----:B------:R-:W1:Y:S01]  /*c6c0*/  MUFU.EX2 R145, R145 ;  /* 0x0000009100917308 */ /* 0x000e620000000800 */
[C---:B---3--:R-:W-:Y:S01]  /*c6d0*/  FADD.FTZ R3, R85.reuse, R34 ;  /* 0x0000002255037221 */ /* 0x048fe20000010000 */
[----:B------:R-:W-:Y:S01]  /*c6e0*/  FADD.FTZ R50, R24, R15 ;  /* 0x0000000f18327221 */ /* 0x000fe20000010000 */
[----:B------:R-:W-:Y:S01]  /*c6f0*/  F2FP.BF16.F32.PACK_AB R13, R85, R81 ;  /* 0x00000051550d723e */ /* 0x000fe200000010ff */
[----:B------:R-:W-:Y:S01]  /*c700*/  FFMA.FTZ R62, R71, UR33, -R84 ;  /* 0x00000021473e7c23 */ /* 0x000fe20008010854 */
[C---:B------:R-:W-:Y:S01]  /*c710*/  F2FP.BF16.F32.PACK_AB R24, R21.reuse, R24 ;  /* 0x000000181518723e */ /* 0x040fe200000010ff */
[----:B------:R-:W-:Y:S01]  /*c720*/  FADD.FTZ R25, R21, R50 ;  /* 0x0000003215197221 */ /* 0x000fe20000010000 */
        /* <DEDUP_REMOVED lines=8> */
[----:B------:R-:W-:Y:S01]  /*c7b0*/  FFMA.FTZ R86, R86, UR33, -R84 ;  /* 0x0000002156567c23 */ /* 0x000fe20008010854 */
[----:B------:R-:W0:Y:S01]  /*c7c0*/  MUFU.EX2 R35, R35 ;  /* 0x0000002300237308 */ /* 0x000e220000000800 */
[C---:B-1----:R-:W-:Y:S01]  /*c7d0*/  FADD.FTZ R34, R145.reuse, R34 ;  /* 0x0000002291227221 */ /* 0x042fe20000010000 */
[----:B------:R-:W-:Y:S01]  /*c7e0*/  F2FP.BF16.F32.PACK_AB R15, R145, R138 ;  /* 0x0000008a910f723e */ /* 0x000fe200000010ff */
[----:B------:R-:W-:Y:S01]  /*c7f0*/  UMOV UR50, UR43 ;  /* 0x0000002b00327c82 */ /* 0x000fe20008000000 */
[-C--:B------:R-:W-:Y:S01]  /*c800*/  FMUL.FTZ R124, R124, R77.reuse ;  /* 0x0000004d7c7c7220 */ /* 0x080fe20000410000 */
[-C--:B------:R-:W-:Y:S01]  /*c810*/  FMUL.FTZ R125, R125, R77.reuse ;  /* 0x0000004d7d7d7220 */ /* 0x080fe20000410000 */
[-C--:B------:R-:W-:Y:S01]  /*c820*/  FMUL.FTZ R128, R128, R77.reuse ;  /* 0x0000004d80807220 */ /* 0x080fe20000410000 */
[----:B------:R1:W-:Y:S01]  /*c830*/  STSM.16.M88.4 [R17+0x21800], R12 ;  /* 0x0218000c11007844 */ /* 0x0003e20000000200 */
[----:B------:R-:W3:Y:S01]  /*c840*/  MUFU.EX2 R38, R38 ;  /* 0x0000002600267308 */ /* 0x000ee20000000800 */
[----:B--2---:R-:W-:Y:S01]  /*c850*/  FADD.FTZ R34, R27, R34 ;  /* 0x000000221b227221 */ /* 0x004fe20000010000 */
[-C--:B------:R-:W-:Y:S01]  /*c860*/  FMUL.FTZ R129, R129, R77.reuse ;  /* 0x0000004d81817220 */ /* 0x080fe20000410000 */
[-C--:B------:R-:W-:Y:S01]  /*c870*/  FMUL.FTZ R132, R132, R77.reuse ;  /* 0x0000004d84847220 */ /* 0x080fe20000410000 */
[----:B------:R-:W-:Y:S01]  /*c880*/  FMUL.FTZ R133, R133, R77 ;  /* 0x0000004d85857220 */ /* 0x000fe20000410000 */
[----:B------:R-:W-:-:S02]  /*c890*/  VIADD R2, R2, 0xffffffff ;  /* 0xffffffff02027836 */ /* 0x000fc40000000000 */
[-C--:B------:R-:W-:Y:S01]  /*c8a0*/  FMUL.FTZ R90, R90, R29.reuse ;  /* 0x0000001d5a5a7220 */ /* 0x080fe20000410000 */
[-C--:B------:R-:W-:Y:S01]  /*c8b0*/  FMUL.FTZ R91, R91, R29.reuse ;  /* 0x0000001d5b5b7220 */ /* 0x080fe20000410000 */
[----:B------:R-:W2:Y:S01]  /*c8c0*/  MUFU.EX2 R39, R39 ;  /* 0x0000002700277308 */ /* 0x000ea20000000800 */
[-C--:B------:R-:W-:Y:S01]  /*c8d0*/  FMUL.FTZ R94, R94, R29.reuse ;  /* 0x0000001d5e5e7220 */ /* 0x080fe20000410000 */
[-C--:B------:R-:W-:Y:S01]  /*c8e0*/  FMUL.FTZ R95, R95, R29.reuse ;  /* 0x0000001d5f5f7220 */ /* 0x080fe20000410000 */
[-C--:B------:R-:W-:Y:S01]  /*c8f0*/  FMUL.FTZ R98, R98, R29.reuse ;  /* 0x0000001d62627220 */ /* 0x080fe20000410000 */
[-C--:B------:R-:W-:Y:S01]  /*c900*/  FMUL.FTZ R99, R99, R29.reuse ;  /* 0x0000001d63637220 */ /* 0x080fe20000410000 */
[-C--:B------:R-:W-:Y:S01]  /*c910*/  FMUL.FTZ R102, R102, R29.reuse ;  /* 0x0000001d66667220 */ /* 0x080fe20000410000 */
[-C--:B------:R-:W-:Y:S01]  /*c920*/  FMUL.FTZ R103, R103, R29.reuse ;  /* 0x0000001d67677220 */ /* 0x080fe20000410000 */
[-C--:B------:R-:W-:Y:S01]  /*c930*/  FMUL.FTZ R106, R106, R29.reuse ;  /* 0x0000001d6a6a7220 */ /* 0x080fe20000410000 */
[----:B------:R-:W4:Y:S01]  /*c940*/  MUFU.EX2 R42, R42 ;  /* 0x0000002a002a7308 */ /* 0x000f220000000800 */
[-C--:B------:R-:W-:Y:S01]  /*c950*/  FMUL.FTZ R107, R107, R29.reuse ;  /* 0x0000001d6b6b7220 */ /* 0x080fe20000410000 */
[-C--:B------:R-:W-:Y:S01]  /*c960*/  FMUL.FTZ R110, R110, R29.reuse ;  /* 0x0000001d6e6e7220 */ /* 0x080fe20000410000 */
[-C--:B------:R-:W-:Y:S01]  /*c970*/  FMUL.FTZ R111, R111, R29.reuse ;  /* 0x0000001d6f6f7220 */ /* 0x080fe20000410000 */
[-C--:B------:R-:W-:Y:S01]  /*c980*/  FMUL.FTZ R114, R114, R29.reuse ;  /* 0x0000001d72727220 */ /* 0x080fe20000410000 */
[-C--:B------:R-:W-:Y:S01]  /*c990*/  FMUL.FTZ R115, R115, R29.reuse ;  /* 0x0000001d73737220 */ /* 0x080fe20000410000 */
[-C--:B------:R-:W-:Y:S01]  /*c9a0*/  FMUL.FTZ R118, R118, R29.reuse ;  /* 0x0000001d76767220 */ /* 0x080fe20000410000 */
[-C--:B------:R-:W-:Y:S01]  /*c9b0*/  FMUL.FTZ R119, R119, R29.reuse ;  /* 0x0000001d77777220 */ /* 0x080fe20000410000 */
[----:B------:R5:W-:Y:S01]  /*c9c0*/  MUFU.EX2 R20, R63 ;  /* 0x0000003f00147308 */ /* 0x000be20000000800 */
[-C--:B------:R-:W-:Y:S01]  /*c9d0*/  FMUL.FTZ R122, R122, R29.reuse ;  /* 0x0000001d7a7a7220 */ /* 0x080fe20000410000 */
[-C--:B------:R-:W-:Y:S01]  /*c9e0*/  FMUL.FTZ R123, R123, R29.reuse ;  /* 0x0000001d7b7b7220 */ /* 0x080fe20000410000 */
[-C--:B------:R-:W-:Y:S01]  /*c9f0*/  FMUL.FTZ R126, R126, R29.reuse ;  /* 0x0000001d7e7e7220 */ /* 0x080fe20000410000 */
[-C--:B------:R-:W-:Y:S01]  /*ca00*/  FMUL.FTZ R127, R127, R29.reuse ;  /* 0x0000001d7f7f7220 */ /* 0x080fe20000410000 */
[-C--:B------:R-:W-:Y:S01]  /*ca10*/  FMUL.FTZ R130, R130, R29.reuse ;  /* 0x0000001d82827220 */ /* 0x080fe20000410000 */
[-C--:B------:R-:W-:Y:S01]  /*ca20*/  FMUL.FTZ R131, R131, R29.reuse ;  /* 0x0000001d83837220 */ /* 0x080fe20000410000 */
[-C--:B------:R-:W-:Y:S01]  /*ca30*/  FMUL.FTZ R134, R134, R29.reuse ;  /* 0x0000001d86867220 */ /* 0x080fe20000410000 */
[----:B------:R-:W1:Y:S01]  /*ca40*/  MUFU.EX2 R141, R141 ;  /* 0x0000008d008d7308 */ /* 0x000e620000000800 */
[----:B-----5:R-:W-:Y:S01]  /*ca50*/  FADD.FTZ R63, R26, R25 ;  /* 0x000000191a3f7221 */ /* 0x020fe20000010000 */
[----:B0-----:R-:W-:Y:S01]  /*ca60*/  FADD.FTZ R25, R35, R34 ;  /* 0x0000002223197221 */ /* 0x001fe20000010000 */
[C---:B------:R-:W-:Y:S01]  /*ca70*/  F2FP.BF16.F32.PACK_AB R26, R28.reuse, R26 ;  /* 0x0000001a1c1a723e */ /* 0x040fe200000010ff */
[----:B------:R-:W-:Y:S01]  /*ca80*/  FMUL.FTZ R135, R135, R29 ;  /* 0x0000001d87877220 */ /* 0x000fe20000410000 */
[----:B------:R-:W-:Y:S01]  /*ca90*/  FADD.FTZ R67, R28, R63 ;  /* 0x0000003f1c437221 */ /* 0x000fe20000010000 */
[----:B---3--:R-:W-:Y:S01]  /*caa0*/  FADD.FTZ R34, R38, R25 ;  /* 0x0000001926227221 */ /* 0x008fe20000010000 */
[----:B------:R-:W-:Y:S01]  /*cab0*/  FFMA.FTZ R63, R74, UR33, -R84 ;  /* 0x000000214a3f7c23 */ /* 0x000fe20008010854 */
[----:B------:R-:W0:Y:S01]  /*cac0*/  MUFU.EX2 R46, R46 ;  /* 0x0000002e002e7308 */ /* 0x000e220000000800 */
[----:B------:R-:W-:Y:S01]  /*cad0*/  FADD.FTZ R50, R32, R67 ;  /* 0x0000004320327221 */ /* 0x000fe20000010000 */
[----:B--2---:R-:W-:Y:S01]  /*cae0*/  FADD.FTZ R25, R39, R34 ;  /* 0x0000002227197221 */ /* 0x004fe20000010000 */
[----:B------:R-:W-:Y:S01]  /*caf0*/  FFMA.FTZ R84, R87, UR33, -R84 ;  /* 0x0000002157547c23 */ /* 0x000fe20008010854 */
[C---:B------:R-:W-:Y:S01]  /*cb00*/  F2FP.BF16.F32.PACK_AB R32, R33.reuse, R32 ;  /* 0x000000202120723e */ /* 0x040fe200000010ff */
[----:B------:R-:W-:Y:S01]  /*cb10*/  FADD.FTZ R67, R33, R50 ;  /* 0x0000003221437221 */ /* 0x000fe20000010000 */
[----:B----4-:R-:W-:-:S02]  /*cb20*/  FADD.FTZ R34, R42, R25 ;  /* 0x000000192a227221 */ /* 0x010fc40000010000 */
[----:B------:R-:W2:Y:S01]  /*cb30*/  MUFU.EX2 R144, R144 ;  /* 0x0000009000907308 */ /* 0x000ea20000000800 */
[----:B------:R-:W-:Y:S01]  /*cb40*/  FADD.FTZ R50, R36, R67 ;  /* 0x0000004324327221 */ /* 0x000fe20000010000 */
[C---:B-1----:R-:W-:Y:S01]  /*cb50*/  FADD.FTZ R25, R141.reuse, R34 ;  /* 0x000000228d197221 */ /* 0x042fe20000010000 */
[----:B------:R-:W-:Y:S02]  /*cb60*/  F2FP.BF16.F32.PACK_AB R33, R141, R42 ;  /* 0x0000002a8d21723e */ /* 0x000fe400000010ff */
[----:B------:R-:W-:Y:S01]  /*cb70*/  FADD.FTZ R67, R37, R50 ;  /* 0x0000003225437221 */ /* 0x000fe20000010000 */
[----:B------:R-:W-:Y:S02]  /*cb80*/  F2FP.BF16.F32.PACK_AB R42, R45, R44 ;  /* 0x0000002c2d2a723e */ /* 0x000fe400000010ff */
[----:B------:R-:W1:Y:S01]  /*cb90*/  MUFU.EX2 R30, R30 ;  /* 0x0000001e001e7308 */ /* 0x000e620000000800 */
[----:B0-----:R-:W-:Y:S01]  /*cba0*/  FADD.FTZ R25, R46, R25 ;  /* 0x000000192e197221 */ /* 0x001fe20000010000 */
[----:B------:R-:W-:Y:S01]  /*cbb0*/  FADD.FTZ R34, R40, R67 ;  /* 0x0000004328227221 */ /* 0x000fe20000010000 */
[----:B------:R-:W-:-:S03]  /*cbc0*/  F2FP.BF16.F32.PACK_AB R40, R41, R40 ;  /* 0x000000282928723e */ /* 0x000fc600000010ff */
[----:B------:R-:W-:Y:S02]  /*cbd0*/  FADD.FTZ R67, R41, R34 ;  /* 0x0000002229437221 */ /* 0x000fe40000010000 */
[----:B------:R-:W0:Y:S01]  /*cbe0*/  MUFU.EX2 R31, R31 ;  /* 0x0000001f001f7308 */ /* 0x000e220000000800 */
[----:B--2---:R-:W-:Y:S01]  /*cbf0*/  FADD.FTZ R25, R144, R25 ;  /* 0x0000001990197221 */ /* 0x004fe20000010000 */
[----:B------:R-:W-:-:S04]  /*cc00*/  FADD.FTZ R50, R44, R67 ;  /* 0x000000432c327221 */ /* 0x000fc80000010000 */
[----:B------:R-:W-:Y:S01]  /*cc10*/  FADD.FTZ R21, R45, R50 ;  /* 0x000000322d157221 */ /* 0x000fe20000010000 */
[----:B------:R-:W-:Y:S01]  /*cc20*/  F2FP.BF16.F32.PACK_AB R50, R53, R52 ;  /* 0x000000343532723e */ /* 0x000fe200000010ff */
[----:B------:R-:W2:Y:S01]  /*cc30*/  MUFU.EX2 R43, R43 ;  /* 0x0000002b002b7308 */ /* 0x000ea20000000800 */
[----:B-1----:R-:W-:Y:S01]  /*cc40*/  FADD.FTZ R34, R30, R25 ;  /* 0x000000191e227221 */ /* 0x002fe20000010000 */
[----:B------:R-:W-:Y:S01]  /*cc50*/  FADD.FTZ R14, R48, R21 ;  /* 0x00000015300e7221 */ /* 0x000fe20000010000 */
[----:B------:R-:W-:Y:S02]  /*cc60*/  F2FP.BF16.F32.PACK_AB R25, R35, R27 ;  /* 0x0000001b2319723e */ /* 0x000fe400000010ff */
[----:B------:R-:W-:Y:S01]  /*cc70*/  F2FP.BF16.F32.PACK_AB R27, R39, R38 ;  /* 0x00000026271b723e */ /* 0x000fe200000010ff */
[C---:B------:R-:W-:Y:S01]  /*cc80*/  FADD.FTZ R15, R49.reuse, R14 ;  /* 0x0000000e310f7221 */ /* 0x040fe20000010000 */
[----:B------:R-:W-:Y:S01]  /*cc90*/  F2FP.BF16.F32.PACK_AB R48, R49, R48 ;  /* 0x000000303130723e */ /* 0x000fe200000010ff */
[----:B------:R-:W1:Y:S01]  /*cca0*/  MUFU.EX2 R47, R47 ;  /* 0x0000002f002f7308 */ /* 0x000e620000000800 */
[----:B0-----:R-:W-:Y:S01]  /*ccb0*/  FADD.FTZ R28, R31, R34 ;  /* 0x000000221f1c7221 */ /* 0x001fe20000010000 */
[----:B------:R-:W-:Y:S01]  /*ccc0*/  FADD.FTZ R14, R52, R15 ;  /* 0x0000000f340e7221 */ /* 0x000fe20000010000 */
[----:B------:R-:W-:Y:S01]  /*ccd0*/  F2FP.BF16.F32.PACK_AB R34, R37, R36 ;  /* 0x000000242522723e */ /* 0x000fe200000010ff */
[----:B------:R0:W-:Y:S01]  /*cce0*/  STSM.16.M88.4 [R23], R24 ;  /* 0x0000001817007844 */ /* 0x0001e20000000200 */
[----:B------:R-:W-:Y:S01]  /*ccf0*/  F2FP.BF16.F32.PACK_AB R35, R144, R46 ;  /* 0x0000002e9023723e */ /* 0x000fe200000010ff */
[----:B------:R-:W-:Y:S01]  /*cd00*/  FADD.FTZ R15, R53, R14 ;  /* 0x0000000e350f7221 */ /* 0x000fe20000010000 */
[----:B------:R-:W-:Y:S01]  /*cd10*/  F2FP.BF16.F32.PACK_AB R41, R31, R30 ;  /* 0x0000001e1f29723e */ /* 0x000fe200000010ff */
[----:B------:R-:W3:Y:S01]  /*cd20*/  MUFU.EX2 R51, R51 ;  /* 0x0000003300337308 */ /* 0x000ee20000000800 */
[----:B--2---:R-:W-:Y:S01]  /*cd30*/  FADD.FTZ R28, R43, R28 ;  /* 0x0000001c2b1c7221 */ /* 0x004fe20000010000 */
[----:B------:R-:W-:Y:S01]  /*cd40*/  FADD.FTZ R36, R56, R15 ;  /* 0x0000000f38247221 */ /* 0x000fe20000010000 */
[----:B------:R-:W-:Y:S01]  /*cd50*/  F2FP.BF16.F32.PACK_AB R56, R57, R56 ;  /* 0x000000383938723e */ /* 0x000fe200000010ff */
[----:B------:R4:W-:Y:S04]  /*cd60*/  STSM.16.M88.4 [R19], R32 ;  /* 0x0000002013007844 */ /* 0x0009e80000000200 */
[----:B------:R-:W2:Y:S01]  /*cd70*/  MUFU.EX2 R54, R54 ;  /* 0x0000003600367308 */ /* 0x000ea20000000800 */
[C---:B-1----:R-:W-:Y:S01]  /*cd80*/  FADD.FTZ R28, R47.reuse, R28 ;  /* 0x0000001c2f1c7221 */ /* 0x042fe20000010000 */
[----:B------:R-:W-:-:S05]  /*cd90*/  F2FP.BF16.F32.PACK_AB R43, R47, R43 ;  /* 0x0000002b2f2b723e */ /* 0x000fca00000010ff */
[----:B------:R4:W-:Y:S01]  /*cda0*/  STSM.16.M88.4 [R18], R40 ;  /* 0x0000002812007844 */ /* 0x0009e20000000200 */
[----:B------:R-:W1:Y:S01]  /*cdb0*/  MUFU.EX2 R4, R4 ;  /* 0x0000000400047308 */ /* 0x000e620000000800 */
[----:B---3--:R-:W-:-:S07]  /*cdc0*/  FADD.FTZ R13, R51, R28 ;  /* 0x0000001c330d7221 */ /* 0x008fce0000010000 */
[----:B------:R-:W3:Y:S01]  /*cdd0*/  MUFU.EX2 R3, R3 ;  /* 0x0000000300037308 */ /* 0x000ee20000000800 */
[C---:B--2---:R-:W-:Y:S01]  /*cde0*/  FADD.FTZ R13, R54.reuse, R13 ;  /* 0x0000000d360d7221 */ /* 0x044fe20000010000 */
[----:B------:R-:W-:-:S06]  /*cdf0*/  F2FP.BF16.F32.PACK_AB R49, R54, R51 ;  /* 0x000000333631723e */ /* 0x000fcc00000010ff */
[----:B------:R-:W0:Y:S01]  /*ce00*/  MUFU.EX2 R60, R60 ;  /* 0x0000003c003c7308 */ /* 0x000e220000000800 */
[----:B-1----:R-:W-:Y:S01]  /*ce10*/  FADD.FTZ R13, R4, R13 ;  /* 0x0000000d040d7221 */ /* 0x002fe20000010000 */
[----:B------:R-:W-:-:S03]  /*ce20*/  F2FP.BF16.F32.PACK_AB R51, R20, R4 ;  /* 0x000000041433723e */ /* 0x000fc600000010ff */
[----:B------:R-:W-:Y:S01]  /*ce30*/  FADD.FTZ R28, R20, R13 ;  /* 0x0000000d141c7221 */ /* 0x000fe20000010000 */
[----:B------:R-:W-:Y:S01]  /*ce40*/  FADD.FTZ R13, R57, R36 ;  /* 0x00000024390d7221 */ /* 0x000fe20000010000 */
[----:B------:R4:W-:Y:S01]  /*ce50*/  STSM.16.M88.4 [R17+0x27800], R48 ;  /* 0x0278003011007844 */ /* 0x0009e20000000200 */
[----:B------:R-:W1:Y:S01]  /*ce60*/  MUFU.EX2 R55, R55 ;  /* 0x0000003700377308 */ /* 0x000e620000000800 */
[----:B---3--:R-:W-:-:S07]  /*ce70*/  FADD.FTZ R28, R3, R28 ;  /* 0x0000001c031c7221 */ /* 0x008fce0000010000 */
[----:B------:R-:W2:Y:S01]  /*ce80*/  MUFU.EX2 R61, R61 ;  /* 0x0000003d003d7308 */ /* 0x000ea20000000800 */
[----:B0-----:R-:W-:-:S07]  /*ce90*/  FADD.FTZ R24, R60, R13 ;  /* 0x0000000d3c187221 */ /* 0x001fce0000010000 */
[----:B------:R-:W0:Y:S01]  /*cea0*/  MUFU.EX2 R59, R59 ;  /* 0x0000003b003b7308 */ /* 0x000e220000000800 */
[C---:B-1----:R-:W-:Y:S01]  /*ceb0*/  FADD.FTZ R28, R55.reuse, R28 ;  /* 0x0000001c371c7221 */ /* 0x042fe20000010000 */
[----:B------:R-:W-:-:S06]  /*cec0*/  F2FP.BF16.F32.PACK_AB R57, R55, R3 ;  /* 0x000000033739723e */ /* 0x000fcc00000010ff */
[----:B------:R-:W1:Y:S01]  /*ced0*/  MUFU.EX2 R64, R64 ;  /* 0x0000004000407308 */ /* 0x000e620000000800 */
[C---:B--2---:R-:W-:Y:S01]  /*cee0*/  FADD.FTZ R15, R61.reuse, R24 ;  /* 0x000000183d0f7221 */ /* 0x044fe20000010000 */
[----:B------:R-:W-:-:S06]  /*cef0*/  F2FP.BF16.F32.PACK_AB R58, R61, R60 ;  /* 0x0000003c3d3a723e */ /* 0x000fcc00000010ff */
[----:B------:R-:W2:Y:S01]  /*cf00*/  MUFU.EX2 R62, R62 ;  /* 0x0000003e003e7308 */ /* 0x000ea20000000800 */
[----:B0-----:R-:W-:-:S07]  /*cf10*/  FADD.FTZ R13, R59, R28 ;  /* 0x0000001c3b0d7221 */ /* 0x001fce0000010000 */
[----:B------:R-:W0:Y:S01]  /*cf20*/  MUFU.EX2 R65, R65 ;  /* 0x0000004100417308 */ /* 0x000e220000000800 */
[----:B-1----:R-:W-:-:S07]  /*cf30*/  FADD.FTZ R24, R64, R15 ;  /* 0x0000000f40187221 */ /* 0x002fce0000010000 */
[----:B------:R-:W1:Y:S01]  /*cf40*/  MUFU.EX2 R63, R63 ;  /* 0x0000003f003f7308 */ /* 0x000e620000000800 */
[C---:B--2---:R-:W-:Y:S01]  /*cf50*/  FADD.FTZ R4, R62.reuse, R13 ;  /* 0x0000000d3e047221 */ /* 0x044fe20000010000 */
[----:B------:R-:W-:-:S05]  /*cf60*/  F2FP.BF16.F32.PACK_AB R59, R62, R59 ;  /* 0x0000003b3e3b723e */ /* 0x000fca00000010ff */
[----:B------:R4:W-:Y:S01]  /*cf70*/  STSM.16.M88.4 [R136], R56 ;  /* 0x0000003888007844 */ /* 0x0009e20000000200 */
[----:B------:R-:W2:Y:S01]  /*cf80*/  MUFU.EX2 R68, R68 ;  /* 0x0000004400447308 */ /* 0x000ea20000000800 */
[C---:B0-----:R-:W-:Y:S01]  /*cf90*/  FADD.FTZ R15, R65.reuse, R24 ;  /* 0x00000018410f7221 */ /* 0x041fe20000010000 */
[----:B------:R-:W-:-:S06]  /*cfa0*/  F2FP.BF16.F32.PACK_AB R64, R65, R64 ;  /* 0x000000404140723e */ /* 0x000fcc00000010ff */
[----:B------:R-:W0:Y:S01]  /*cfb0*/  MUFU.EX2 R12, R75 ;  /* 0x0000004b000c7308 */ /* 0x000e220000000800 */
[----:B-1----:R-:W-:-:S07]  /*cfc0*/  FADD.FTZ R13, R63, R4 ;  /* 0x000000043f0d7221 */ /* 0x002fce0000010000 */
[----:B------:R-:W1:Y:S01]  /*cfd0*/  MUFU.EX2 R69, R69 ;  /* 0x0000004500457308 */ /* 0x000e620000000800 */
[----:B--2---:R-:W-:-:S07]  /*cfe0*/  FADD.FTZ R20, R68, R15 ;  /* 0x0000000f44147221 */ /* 0x004fce0000010000 */
[----:B------:R-:W2:Y:S01]  /*cff0*/  MUFU.EX2 R67, R78 ;  /* 0x0000004e00437308 */ /* 0x000ea20000000800 */
[C---:B0-----:R-:W-:Y:S01]  /*d000*/  FADD.FTZ R4, R12.reuse, R13 ;  /* 0x0000000d0c047221 */ /* 0x041fe20000010000 */
[----:B------:R-:W-:Y:S01]  /*d010*/  F2FP.BF16.F32.PACK_AB R65, R12, R63 ;  /* 0x0000003f0c41723e */ /* 0x000fe200000010ff */
[----:B------:R-:W-:-:S05]  /*d020*/  IMAD.MOV.U32 R12, RZ, RZ, R0 ;  /* 0x000000ffff0c7224 */ /* 0x000fca00078e0000 */
[----:B------:R-:W0:Y:S01]  /*d030*/  MUFU.EX2 R72, R72 ;  /* 0x0000004800487308 */ /* 0x000e220000000800 */
[C---:B-1----:R-:W-:Y:S01]  /*d040*/  FADD.FTZ R15, R69.reuse, R20 ;  /* 0x00000014450f7221 */ /* 0x042fe20000010000 */
[----:B------:R-:W-:-:S06]  /*d050*/  F2FP.BF16.F32.PACK_AB R66, R69, R68 ;  /* 0x000000444542723e */ /* 0x000fcc00000010ff */
[----:B------:R-:W1:Y:S01]  /*d060*/  MUFU.EX2 R73, R73 ;  /* 0x0000004900497308 */ /* 0x000e620000000800 */
[----:B--2---:R-:W-:-:S07]  /*d070*/  FADD.FTZ R13, R67, R4 ;  /* 0x00000004430d7221 */ /* 0x004fce0000010000 */
[----:B------:R-:W2:Y:S01]  /*d080*/  MUFU.EX2 R14, R79 ;  /* 0x0000004f000e7308 */ /* 0x000ea20000000800 */
[----:B0-----:R-:W-:-:S07]  /*d090*/  FADD.FTZ R4, R72, R15 ;  /* 0x0000000f48047221 */ /* 0x001fce0000010000 */
[----:B------:R-:W0:Y:S01]  /*d0a0*/  MUFU.EX2 R76, R76 ;  /* 0x0000004c004c7308 */ /* 0x000e220000000800 */
[C---:B-1----:R-:W-:Y:S01]  /*d0b0*/  FADD.FTZ R15, R73.reuse, R4 ;  /* 0x00000004490f7221 */ /* 0x042fe20000010000 */
[----:B------:R-:W-:-:S06]  /*d0c0*/  F2FP.BF16.F32.PACK_AB R72, R73, R72 ;  /* 0x000000484948723e */ /* 0x000fcc00000010ff */
[----:B------:R-:W1:Y:S01]  /*d0d0*/  MUFU.EX2 R80, R80 ;  /* 0x0000005000507308 */ /* 0x000e620000000800 */
[C---:B--2---:R-:W-:Y:S01]  /*d0e0*/  F2FP.BF16.F32.PACK_AB R67, R14.reuse, R67 ;  /* 0x000000430e43723e */ /* 0x044fe200000010ff */
[----:B------:R-:W-:-:S04]  /*d0f0*/  FADD.FTZ R13, R14, R13 ;  /* 0x0000000d0e0d7221 */ /* 0x000fc80000010000 */
[----:B------:R4:W-:Y:S02]  /*d100*/  STSM.16.M88.4 [R19+0x6000], R64 ;  /* 0x0060004013007844 */ /* 0x0009e40000000200 */
[----:B------:R-:W2:Y:S01]  /*d110*/  MUFU.EX2 R82, R82 ;  /* 0x0000005200527308 */ /* 0x000ea20000000800 */
[----:B0-----:R-:W-:-:S07]  /*d120*/  FADD.FTZ R15, R76, R15 ;  /* 0x0000000f4c0f7221 */ /* 0x001fce0000010000 */
[----:B------:R-:W0:Y:S01]  /*d130*/  MUFU.EX2 R83, R83 ;  /* 0x0000005300537308 */ /* 0x000e220000000800 */
[C---:B-1----:R-:W-:Y:S01]  /*d140*/  F2FP.BF16.F32.PACK_AB R74, R80.reuse, R76 ;  /* 0x0000004c504a723e */ /* 0x042fe200000010ff */
[----:B------:R-:W-:-:S06]  /*d150*/  FADD.FTZ R4, R80, R15 ;  /* 0x0000000f50047221 */ /* 0x000fcc0000010000 */
[----:B------:R-:W1:Y:S01]  /*d160*/  MUFU.EX2 R86, R86 ;  /* 0x0000005600567308 */ /* 0x000e620000000800 */
[----:B--2---:R-:W-:-:S07]  /*d170*/  FADD.FTZ R13, R82, R13 ;  /* 0x0000000d520d7221 */ /* 0x004fce0000010000 */
[----:B------:R-:W2:Y:S01]  /*d180*/  MUFU.EX2 R84, R84 ;  /* 0x0000005400547308 */ /* 0x000ea20000000800 */
[C---:B0-----:R-:W-:Y:S01]  /*d190*/  F2FP.BF16.F32.PACK_AB R73, R83.reuse, R82 ;  /* 0x000000525349723e */ /* 0x041fe200000010ff */
[----:B------:R-:W-:-:S04]  /*d1a0*/  FADD.FTZ R13, R83, R13 ;  /* 0x0000000d530d7221 */ /* 0x000fc80000010000 */
[----:B-1----:R-:W-:Y:S01]  /*d1b0*/  FADD.FTZ R13, R86, R13 ;  /* 0x0000000d560d7221 */ /* 0x002fe20000010000 */
[----:B--2---:R-:W-:-:S03]  /*d1c0*/  F2FP.BF16.F32.PACK_AB R75, R84, R86 ;  /* 0x00000056544b723e */ /* 0x004fc600000010ff */
[----:B------:R-:W-:Y:S01]  /*d1d0*/  FADD.FTZ R3, R84, R13 ;  /* 0x0000000d54037221 */ /* 0x000fe20000010000 */
[----:B------:R-:W-:Y:S01]  /*d1e0*/  IMAD.MOV.U32 R13, RZ, RZ, R7 ;  /* 0x000000ffff0d7224 */ /* 0x000fe200078e0007 */
[----:B------:R4:W-:Y:S01]  /*d1f0*/  STSM.16.M88.4 [R18+0x6000], R72 ;  /* 0x0060004812007844 */ /* 0x0009e20000000200 */
[----:B------:R0:W-:Y:S06]  /*d200*/  MEMBAR.ALL.CTA ;  /* 0x0000000000007992 */ /* 0x0001ec0000008000 */
[----:B0-----:R-:W0:Y:S02]  /*d210*/  FENCE.VIEW.ASYNC.S ;  /* 0x00000000000073c6 */ /* 0x001e240000000000 */
[----:B0-----:R-:W-:Y:S01]  /*d220*/  NOP ;  /* 0x0000000000007918 */ /* 0x001fe20000000000 */
[----:B------:R-:W-:Y:S05]  /*d230*/  @P2 BRA `(.L_x_915) ;  /* 0xffffffd000002947 */ /* 0x000fea000383ffff */
.L_x_898:
[----:B------:R-:W-:Y:S06]  /*d240*/  BAR.ARV 0x8, 0x1a0 ;  /* 0x0206800000007b1d */ /* 0x000fec0000002000 */
[----:B------:R-:W-:Y:S05]  /*d250*/  @!P0 BRA `(.L_x_916) ;  /* 0x0000000000048947 */ /* 0x000fea0003800000 */
[----:B------:R-:W-:Y:S01]  /*d260*/  BPT.TRAP 0x1 ;  /* 0x000000040000795c */ /* 0x000fe20000300000 */
.L_x_916:
[----:B------:R-:W-:Y:S01]  /*d270*/  ULEA UR9, UR43, UR42, 0x3 ;  /* 0x0000002a2b097291 */ /* 0x000fe2000f8e183f */
[----:B------:R-:W-:-:S05]  /*d280*/  IMAD.U32 R2, RZ, RZ, UR46 ;  /* 0x0000002eff027e24 */ /* 0x000fca000f8e00ff */
[----:B------:R-:W-:-:S04]  /*d290*/  SHF.L.U32 R2, R2, 0x1f, RZ ;  /* 0x0000001f02027819 */ /* 0x000fc800000006ff */
[----:B------:R0:W3:Y:S01]  /*d2a0*/  SYNCS.PHASECHK.TRANS64.TRYWAIT P2, [UR9+0x2d850], R2 ;  /* 0x02d85002ff0075a7 */ /* 0x0000e20008040149 */
[----:B------:R-:W-:Y:S05]  /*d2b0*/  @!P0 BRA `(.L_x_917) ;  /* 0x0000000000048947 */ /* 0x000fea0003800000 */
[----:B------:R-:W-:Y:S01]  /*d2c0*/  BPT.TRAP 0x1 ;  /* 0x000000040000795c */ /* 0x000fe20000300000 */
.L_x_917:
[----:B---3--:R-:W-:Y:S05]  /*d2d0*/  @P2 BRA `(.L_x_918) ;  /* 0x0000000000082947 */ /* 0x008fea0003800000 */
[----:B------:R-:W3:Y:S02]  /*d2e0*/  SYNCS.PHASECHK.TRANS64.TRYWAIT P0, [UR9+0x2d850], R2 ;  /* 0x02d85002ff0075a7 */ /* 0x000ee40008000149 */
[----:B---3--:R-:W-:Y:S05]  /*d2f0*/  @!P0 BRA `(.L_x_919) ;  /* 0x0000007000788947 */ /* 0x008fea0003800000 */
.L_x_918:
[----:B------:R-:W-:Y:S01]  /*d300*/  UIADD3 UR42, UR42, 0x400, URZ ;  /* 0x000004002a2a7890 */ /* 0x000fe2000fffe03f */
[----:B------:R-:W-:Y:S01]  /*d310*/  WARPGROUP.ARRIVE ;  /* 0x00000000000079c5 */ /* 0x000fe20000000000 */
[----:B------:R-:W-:Y:S01]  /*d320*/  ULOP3.LUT UR37, UR37, 0x10000, URZ, 0xfc, !UPT ;  /* 0x0001000025257892 */ /* 0x000fe2000f8efc3f */
[----:B---3--:R-:W3:Y:S01]  /*d330*/  SHFL.BFLY PT, R5, R4, 0x2, 0x1f ;  /* 0x0c401f0004057f89 */ /* 0x008ee200000e0000 */
[----:B------:R-:W-:Y:S01]  /*d340*/  USHF.R.U32.HI UR42, URZ, 0x4, UR42 ;  /* 0x000000043f2a7899 */ /* 0x000fe2000801162a */
[----:B-1----:R-:W-:Y:S01]  /*d350*/  IMAD.U32 R13, RZ, RZ, UR33 ;  /* 0x00000021ff0d7e24 */ /* 0x002fe2000f8e00ff */
[----:B------:R-:W-:Y:S01]  /*d360*/  UMOV UR5, 0x40000040 ;  /* 0x4000004000057882 */ /* 0x000fe20000000000 */
[----:B------:R-:W-:Y:S01]  /*d370*/  UMOV UR7, 0x80000020 ;  /* 0x8000002000077882 */ /* 0x000fe20000000000 */
[----:B------:R-:W-:Y:S01]  /*d380*/  ULOP3.LUT UR42, UR42, 0x3fff, URZ, 0xc0, !UPT ;  /* 0x00003fff2a2a7892 */ /* 0x000fe2000f8ec03f */
[----:B0-----:R-:W0:Y:S01]  /*d390*/  SHFL.BFLY PT, R2, R3, 0x2, 0x1f ;  /* 0x0c401f0003027f89 */ /* 0x001e2200000e0000 */
[----:B------:R-:W-:Y:S01]  /*d3a0*/  UMOV UR4, UR37 ;  /* 0x0000002500047c82 */ /* 0x000fe20008000000 */
[----:B------:R-:W-:-:S02]  /*d3b0*/  UIADD3 UR44, UR44, 0x1, URZ ;  /* 0x000000012c2c7890 */ /* 0x000fc4000fffe03f */
[----:B------:R-:W-:-:S04]  /*d3c0*/  ULOP3.LUT UR8, UR42, 0x2000000, URZ, 0xfc, !UPT ;  /* 0x020000002a087892 */ /* 0x000fc8000f8efc3f */
[----:B------:R-:W-:Y:S02]  /*d3d0*/  UIMAD UR8, UR43, 0x600, UR8 ;  /* 0x000006002b0878a4 */ /* 0x000fe4000f8e0208 */
[----:B------:R-:W-:-:S04]  /*d3e0*/  UIADD3 UR43, UR43, 0x1, URZ ;  /* 0x000000012b2b7890 */ /* 0x000fc8000fffe03f */
[----:B------:R-:W-:Y:S01]  /*d3f0*/  UISETP.NE.AND UP0, UPT, UR43, 0x2, UPT ;  /* 0x000000022b00788c */ /* 0x000fe2000bf05270 */
[----:B------:R-:W-:Y:S02]  /*d400*/  UMOV UR6, UR8 ;  /* 0x0000000800067c82 */ /* 0x000fe40008000000 */
[----:B------:R-:W-:Y:S01]  /*d410*/  HGMMA.64x96x16.F32.BF16 R88, gdesc[UR4].tnspB, R88, gsb0 ;  /* 0x41600000045879f0 */ /* 0x000fe20008001858 */
[----:B------:R-:W-:Y:S01]  /*d420*/  UIADD3 UR4, UR37, 0x2, URZ ;  /* 0x0000000225047890 */ /* 0x000fe2000fffe03f */
[----:B---3--:R-:W-:Y:S01]  /*d430*/  FADD.FTZ R5, R5, R4 ;  /* 0x0000000405057221 */ /* 0x008fe20000010000 */
[----:B------:R-:W-:Y:S01]  /*d440*/  UIADD3 UR6, UR8, 0x40, URZ ;  /* 0x0000004008067890 */ /* 0x000fe2000fffe03f */
[----:B------:R-:W-:Y:S01]  /*d450*/  IMAD.MOV.U32 R4, RZ, RZ, RZ ;  /* 0x000000ffff047224 */ /* 0x000fe200078e00ff */
[----:B------:R-:W-:Y:S01]  /*d460*/  UMOV UR5, 0x40000040 ;  /* 0x4000004000057882 */ /* 0x000fe20000000000 */
[----:B------:R-:W-:Y:S01]  /*d470*/  UMOV UR7, 0x80000020 ;  /* 0x8000002000077882 */ /* 0x000fe20000000000 */
[----:B0-----:R-:W-:Y:S01]  /*d480*/  FADD.FTZ R6, R2, R3 ;  /* 0x0000000302067221 */ /* 0x001fe20000010000 */
[----:B------:R-:W-:Y:S01]  /*d490*/  IMAD.MOV.U32 R3, RZ, RZ, -0x800000 ;  /* 0xff800000ff037424 */ /* 0x000fe200078e00ff */
[----:B------:R-:W0:Y:S01]  /*d4a0*/  SHFL.BFLY PT, R2, R5, 0x1, 0x1f ;  /* 0x0c201f0005027f89 */ /* 0x000e2200000e0000 */
[----:B------:R-:W-:-:S03]  /*d4b0*/  USEL UR43, UR43, URZ, UP0 ;  /* 0x0000003f2b2b7287 */ /* 0x000fc60008000000 */
[----:B------:R-:W1:Y:S01]  /*d4c0*/  SHFL.BFLY PT, R9, R6, 0x1, 0x1f ;  /* 0x0c201f0006097f89 */ /* 0x000e6200000e0000 */
[----:B0-----:R-:W-:Y:S01]  /*d4d0*/  FADD.FTZ R11, R5, R2 ;  /* 0x00000002050b7221 */ /* 0x001fe20000010000 */
[----:B------:R-:W-:Y:S02]  /*d4e0*/  IMAD.U32 R5, RZ, RZ, UR33 ;  /* 0x00000021ff057e24 */ /* 0x000fe4000f8e00ff */
[----:B------:R-:W-:Y:S02]  /*d4f0*/  IMAD.MOV.U32 R2, RZ, RZ, -0x800000 ;  /* 0xff800000ff027424 */ /* 0x000fe400078e00ff */
[----:B-1----:R-:W-:Y:S01]  /*d500*/  FADD.FTZ R12, R6, R9 ;  /* 0x00000009060c7221 */ /* 0x002fe20000010000 */
[----:B------:R-:W-:Y:S01]  /*d510*/  FSETP.NE.FTZ.AND P0, PT, R11, RZ, PT ;  /* 0x000000ff0b00720b */ /* 0x000fe20003f15000 */
[----:B------:R-:W-:Y:S02]  /*d520*/  IMAD.U32 R6, RZ, RZ, UR9 ;  /* 0x00000009ff067e24 */ /* 0x000fe4000f8e00ff */
[----:B------:R-:W-:Y:S01]  /*d530*/  IMAD.MOV.U32 R9, RZ, RZ, RZ ;  /* 0x000000ffff097224 */ /* 0x000fe200078e00ff */
[----:B------:R-:W-:Y:S01]  /*d540*/  FSETP.NE.FTZ.AND P2, PT, R12, RZ, PT ;  /* 0x000000ff0c00720b */ /* 0x000fe20003f55000 */
[----:B------:R-:W-:-:S08]  /*d550*/  @!P1 VIADD R6, R6, 0x2d860 ;  /* 0x0002d86006069836 */ /* 0x000fd00000000000 */
[----:B------:R-:W0:Y:S01]  /*d560*/  @P0 MUFU.LG2 R8, R11 ;  /* 0x0000000b00080308 */ /* 0x000e220000000c00 */
[----:B------:R-:W-:-:S07]  /*d570*/  @P0 FMUL.FTZ R5, R5, 0.69314718246459960938 ;  /* 0x3f31721805050820 */ /* 0x000fce0000410000 */
[----:B------:R-:W1:Y:S08]  /*d580*/  @P2 MUFU.LG2 R10, R12 ;  /* 0x0000000c000a2308 */ /* 0x000e700000000c00 */
[----:B------:R3:W5:Y:S01]  /*d590*/  @P0 MUFU.RCP R4, R11 ;  /* 0x0000000b00040308 */ /* 0x0007620000001000 */
[----:B0-----:R-:W-:-:S04]  /*d5a0*/  @P0 FMUL.FTZ R8, R8, 0.69314718246459960938 ;  /* 0x3f31721808080820 */ /* 0x001fc80000410000 */
[----:B------:R-:W-:Y:S01]  /*d5b0*/  @P0 FFMA.FTZ R2, R5, R0, R8 ;  /* 0x0000000005020223 */ /* 0x000fe20000010008 */
[----:B------:R-:W-:Y:S02]  /*d5c0*/  @!P1 PRMT R5, RZ, 0x654, R6 ;  /* 0x00000654ff059816 */ /* 0x000fe40000000006 */
[----:B------:R-:W0:Y:S01]  /*d5d0*/  @P2 MUFU.RCP R9, R12 ;  /* 0x0000000c00092308 */ /* 0x000e220000001000 */
[----:B---3--:R-:W-:Y:S01]  /*d5e0*/  @P2 FMUL.FTZ R11, R13, 0.69314718246459960938 ;  /* 0x3f3172180d0b2820 */ /* 0x008fe20000410000 */
[----:B-1----:R-:W-:Y:S01]  /*d5f0*/  @P2 FMUL.FTZ R10, R10, 0.69314718246459960938 ;  /* 0x3f3172180a0a2820 */ /* 0x002fe20000410000 */
[----:B------:R-:W-:-:S03]  /*d600*/  PLOP3.LUT P0, PT, PT, PT, PT, 0x8, 0x0 ;  /* 0x000000000000781c */ /* 0x000fc60003f0e170 */
        /* <DEDUP_REMOVED lines=50> */
[-C--:B-----5:R-:W-:Y:S01]  /*d930*/  FMUL.FTZ R0, R88, R4.reuse ;  /* 0x0000000458007220 */ /* 0x0a0fe20000410000 */
        /* <DEDUP_REMOVED lines=17> */
[-C--:B--2---:R-:W-:Y:S01]  /*da50*/  FMUL.FTZ R26, R124, R4.reuse ;  /* 0x000000047c1a7220 */ /* 0x084fe20000410000 */
        /* <DEDUP_REMOVED lines=29> */
.L_x_849:
[----:B------:R-:W0:Y:S08]  /*dc30*/  S2UR UR4, SR_CgaCtaId ;  /* 0x00000000000479c3 */ /* 0x000e300000008800 */
[----:B------:R-:W-:Y:S06]  /*dc40*/  BAR.SYNC.DEFER_BLOCKING 0x5, 0x1a0 ;  /* 0x0146800000007b1d */ /* 0x000fec0000010000 */
[----:B------:R-:W-:Y:S01]  /*dc50*/  UMOV UR42, 0x400 ;  /* 0x00000400002a7882 */ /* 0x000fe20000000000 */
[----:B------:R-:W-:Y:S01]  /*dc60*/  BSSY B0, `(.L_x_920) ;  /* 0x0000179000007945 */ /* 0x000fe20003800000 */
[----:B0-----:R-:W-:-:S09]  /*dc70*/  ULEA UR42, UR4, UR42, 0x18 ;  /* 0x0000002a042a7291 */ /* 0x001fd2000f8ec03f */
[----:B------:R-:W0:Y:S02]  /*dc80*/  LDS.128 R144, [UR42+0x2d8d0] ;  /* 0x02d8d02aff907984 */ /* 0x000e240008000c00 */
[----:B0-----:R-:W-:Y:S02]  /*dc90*/  R2UR UR6, R146 ;  /* 0x00000000920672ca */ /* 0x001fe400000e0000 */
[----:B------:R-:W-:Y:S01]  /*dca0*/  R2UR UR5, R147 ;  /* 0x00000000930572ca */ /* 0x000fe200000e0000 */
[----:B------:R-:W-:Y:S06]  /*dcb0*/  BAR.ARV 0x4, 0x1a0 ;  /* 0x0106800000007b1d */ /* 0x000fec0000002000 */
[----:B------:R-:W-:Y:S08]  /*dcc0*/  @P0 BRA `(.L_x_921) ;  /* 0x0000000c00cc0947 */ /* 0x000ff00003800000 */
[----:B------:R-:W0:Y:S08]  /*dcd0*/  S2UR UR4, SR_SWINHI ;  /* 0x00000000000479c3 */ /* 0x000e300000002f00 */
[----:B------:R-:W-:Y:S01]  /*dce0*/  BAR.SYNC.DEFER_BLOCKING 0x1, 0x180 ;  /* 0x0046000000007b1d */ /* 0x000fe20000010000 */
[----:B------:R-:W-:Y:S02]  /*dcf0*/  F2FP.BF16.F32.PACK_AB R6, R6, R29 ;  /* 0x0000001d0606723e */ /* 0x000fe400000010ff */
[----:B------:R-:W-:-:S02]  /*dd00*/  F2FP.BF16.F32.PACK_AB R7, R7, R94 ;  /* 0x0000005e0707723e */ /* 0x000fc400000010ff */
[----:B------:R-:W-:Y:S02]  /*dd10*/  F2FP.BF16.F32.PACK_AB R128, R129, R128 ;  /* 0x000000808180723e */ /* 0x000fe400000010ff */
[----:B------:R-:W-:Y:S02]  /*dd20*/  F2FP.BF16.F32.PACK_AB R26, R125, R26 ;  /* 0x0000001a7d1a723e */ /* 0x000fe400000010ff */
[----:B------:R-:W-:Y:S02]  /*dd30*/  F2FP.BF16.F32.PACK_AB R27, R27, R126 ;  /* 0x0000007e1b1b723e */ /* 0x000fe400000010ff */
[----:B------:R-:W-:Y:S02]  /*dd40*/  F2FP.BF16.F32.PACK_AB R129, R131, R130 ;  /* 0x000000828381723e */ /* 0x000fe400000010ff */
[----:B------:R-:W-:Y:S02]  /*dd50*/  F2FP.BF16.F32.PACK_AB R130, R133, R132 ;  /* 0x000000848582723e */ /* 0x000fe400000010ff */
[----:B------:R-:W-:Y:S01]  /*dd60*/  F2FP.BF16.F32.PACK_AB R131, R135, R134 ;  /* 0x000000868783723e */ /* 0x000fe200000010ff */
[----:B------:R-:W-:Y:S01]  /*dd70*/  UMOV UR8, UR42 ;  /* 0x0000002a00087c82 */ /* 0x000fe20008000000 */
[----:B0-----:R-:W-:Y:S01]  /*dd80*/  UMOV UR9, UR4 ;  /* 0x0000000400097c82 */ /* 0x001fe20008000000 */
[----:B------:R-:W-:-:S02]  /*dd90*/  IMAD.U32 R20, RZ, RZ, UR8 ;  /* 0x00000008ff147e24 */ /* 0x000fc4000f8e00ff */
[----:B------:R-:W-:Y:S01]  /*dda0*/  IMAD.U32 R21, RZ, RZ, UR9 ;  /* 0x00000009ff157e24 */ /* 0x000fe2000f8e00ff */
[----:B------:R-:W-:Y:S02]  /*ddb0*/  ULDC.64 UR8, c[0x0][0xbd8] ;  /* 0x0002f60000087ab9 */ /* 0x000fe40000000a00 */
[----:B------:R-:W-:Y:S01]  /*ddc0*/  UISETP.NE.U32.AND UP0, UPT, UR8, URZ, UPT ;  /* 0x0000003f0800728c */ /* 0x000fe2000bf05070 */
[----:B------:R-:W-:-:S03]  /*ddd0*/  IMAD.WIDE R4, R152, 0x2, R20 ;  /* 0x0000000298047825 */ /* 0x000fc600078e0214 */
[----:B------:R-:W-:Y:S01]  /*dde0*/  UISETP.NE.AND.EX UP0, UPT, UR9, URZ, UPT, UP0 ;  /* 0x0000003f0900728c */ /* 0x000fe2000bf05300 */
[C---:B------:R-:W-:Y:S02]  /*ddf0*/  LOP3.LUT R9, R4.reuse, 0x180, RZ, 0xc0, !PT ;  /* 0x0000018004097812 */ /* 0x040fe400078ec0ff */
[----:B------:R-:W-:Y:S01]  /*de00*/  ULDC.64 UR8, c[0x0][0xbd8] ;  /* 0x0002f60000087ab9 */ /* 0x000fe20000000a00 */
[C---:B------:R-:W-:Y:S01]  /*de10*/  IADD3 R25, P0, R4.reuse, 0x6020, RZ ;  /* 0x0000602004197810 */ /* 0x040fe20007f1e0ff */
[----:B------:R-:W-:Y:S01]  /*de20*/  UIMAD.WIDE UR8, UR40, 0x4, UR8 ;  /* 0x00000004280878a5 */ /* 0x000fe2000f8e0208 */
[----:B------:R-:W-:Y:S02]  /*de30*/  SHF.R.U64 R9, R9, 0x3, RZ ;  /* 0x0000000309097819 */ /* 0x000fe400000012ff */
[C---:B------:R-:W-:Y:S02]  /*de40*/  IADD3 R11, P1, R4.reuse, 0x6000, RZ ;  /* 0x00006000040b7810 */ /* 0x040fe40007f3e0ff */
[----:B------:R-:W-:-:S02]  /*de50*/  IADD3 R37, P2, R4, 0x3020, RZ ;  /* 0x0000302004257810 */ /* 0x000fc40007f5e0ff */
[C---:B----4-:R-:W-:Y:S02]  /*de60*/  IADD3 R35, P3, R4.reuse, 0x3000, RZ ;  /* 0x0000300004237810 */ /* 0x050fe40007f7e0ff */
[----:B------:R-:W-:Y:S01]  /*de70*/  IADD3 R33, P4, R4, 0x20, RZ ;  /* 0x0000002004217810 */ /* 0x000fe20007f9e0ff */
[--C-:B------:R-:W-:Y:S01]  /*de80*/  IMAD.X R13, RZ, RZ, R5.reuse, P2 ;  /* 0x000000ffff0d7224 */ /* 0x100fe200010e0605 */
[----:B------:R-:W-:Y:S01]  /*de90*/  LOP3.LUT R4, R9, R4, RZ, 0x3c, !PT ;  /* 0x0000000409047212 */ /* 0x000fe200078e3cff */
[--C-:B------:R-:W-:Y:S01]  /*dea0*/  IMAD.X R15, RZ, RZ, R5.reuse, P3 ;  /* 0x000000ffff0f7224 */ /* 0x100fe200018e0605 */
[----:B------:R-:W-:Y:S01]  /*deb0*/  LOP3.LUT R24, R25, 0x180, RZ, 0xc0, !PT ;  /* 0x0000018019187812 */ /* 0x000fe200078ec0ff */
[----:B------:R-:W-:Y:S01]  /*dec0*/  IMAD.X R9, RZ, RZ, R5, P4 ;  /* 0x000000ffff097224 */ /* 0x000fe200020e0605 */
[----:B------:R-:W-:Y:S02]  /*ded0*/  LOP3.LUT R10, R11, 0x180, RZ, 0xc0, !PT ;  /* 0x000001800b0a7812 */ /* 0x000fe400078ec0ff */
[----:B------:R-:W-:-:S02]  /*dee0*/  MOV R31, R4 ;  /* 0x00000004001f7202 */ /* 0x000fc40000000f00 */
[----:B------:R-:W-:Y:S02]  /*def0*/  F2FP.BF16.F32.PACK_AB R4, R89, R0 ;  /* 0x000000005904723e */ /* 0x000fe400000010ff */
[----:B------:R-:W-:Y:S02]  /*df00*/  LOP3.LUT R8, R35, 0x180, RZ, 0xc0, !PT ;  /* 0x0000018023087812 */ /* 0x000fe400078ec0ff */
[----:B------:R-:W-:Y:S02]  /*df10*/  LOP3.LUT R0, R33, 0x180, RZ, 0xc0, !PT ;  /* 0x0000018021007812 */ /* 0x000fe400078ec0ff */
[----:B------:R-:W-:Y:S02]  /*df20*/  SHF.R.U64 R24, R24, 0x3, RZ ;  /* 0x0000000318187819 */ /* 0x000fe400000012ff */
[----:B------:R-:W-:Y:S02]  /*df30*/  SHF.R.U64 R10, R10, 0x3, RZ ;  /* 0x000000030a0a7819 */ /* 0x000fe400000012ff */
[----:B------:R-:W-:-:S02]  /*df40*/  LOP3.LUT R12, R37, 0x180, RZ, 0xc0, !PT ;  /* 0x00000180250c7812 */ /* 0x000fc400078ec0ff */
[----:B------:R-:W-:Y:S02]  /*df50*/  SHF.R.U64 R8, R8, 0x3, RZ ;  /* 0x0000000308087819 */ /* 0x000fe400000012ff */
[----:B------:R-:W-:Y:S02]  /*df60*/  SHF.R.U64 R0, R0, 0x3, RZ ;  /* 0x0000000300007819 */ /* 0x000fe400000012ff */
[----:B------:R-:W-:Y:S01]  /*df70*/  LOP3.LUT R24, R24, R25, RZ, 0x3c, !PT ;  /* 0x0000001918187212 */ /* 0x000fe200078e3cff */
[--C-:B------:R-:W-:Y:S01]  /*df80*/  IMAD.X R25, RZ, RZ, R5.reuse, P0 ;  /* 0x000000ffff197224 */ /* 0x100fe200000e0605 */
[----:B------:R-:W-:Y:S01]  /*df90*/  LOP3.LUT R10, R10, R11, RZ, 0x3c, !PT ;  /* 0x0000000b0a0a7212 */ /* 0x000fe200078e3cff */
[----:B------:R-:W-:Y:S01]  /*dfa0*/  IMAD.X R11, RZ, RZ, R5, P1 ;  /* 0x000000ffff0b7224 */ /* 0x000fe200008e0605 */
[----:B------:R-:W-:Y:S02]  /*dfb0*/  SHF.R.U64 R12, R12, 0x3, RZ ;  /* 0x000000030c0c7819 */ /* 0x000fe400000012ff */
[----:B------:R-:W-:-:S02]  /*dfc0*/  LOP3.LUT R14, R8, R35, RZ, 0x3c, !PT ;  /* 0x00000023080e7212 */ /* 0x000fc400078e3cff */
[----:B------:R-:W-:Y:S02]  /*dfd0*/  F2FP.BF16.F32.PACK_AB R5, R91, R90 ;  /* 0x0000005a5b05723e */ /* 0x000fe400000010ff */
[----:B------:R-:W-:Y:S02]  /*dfe0*/  LOP3.LUT R8, R0, R33, RZ, 0x3c, !PT ;  /* 0x0000002100087212 */ /* 0x000fe400078e3cff */
[----:B------:R-:W-:Y:S01]  /*dff0*/  LOP3.LUT R12, R12, R37, RZ, 0x3c, !PT ;  /* 0x000000250c0c7212 */ /* 0x000fe200078e3cff */
[----:B------:R0:W-:Y:S01]  /*e000*/  STSM.16.M88.4 [R31], R4 ;  /* 0x000000041f007844 */ /* 0x0001e20000000200 */
[----:B------:R-:W-:Y:S02]  /*e010*/  MOV R29, R10 ;  /* 0x0000000a001d7202 */ /* 0x000fe40000000f00 */
[----:B------:R-:W-:Y:S02]  /*e020*/  MOV R0, R8 ;  /* 0x0000000800007202 */ /* 0x000fe40000000f00 */
[----:B------:R-:W-:-:S02]  /*e030*/  F2FP.BF16.F32.PACK_AB R8, R97, R96 ;  /* 0x000000606108723e */ /* 0x000fc400000010ff */
[----:B------:R-:W-:Y:S02]  /*e040*/  F2FP.BF16.F32.PACK_AB R9, R99, R98 ;  /* 0x000000626309723e */ /* 0x000fe400000010ff */
[----:B------:R-:W-:Y:S02]  /*e050*/  F2FP.BF16.F32.PACK_AB R10, R101, R100 ;  /* 0x00000064650a723e */ /* 0x000fe400000010ff */
[----:B------:R-:W-:Y:S02]  /*e060*/  F2FP.BF16.F32.PACK_AB R11, R103, R102 ;  /* 0x00000066670b723e */ /* 0x000fe400000010ff */
[----:B------:R-:W-:Y:S02]  /*e070*/  MOV R30, R12 ;  /* 0x0000000c001e7202 */ /* 0x000fe40000000f00 */
[----:B------:R-:W-:Y:S01]  /*e080*/  MOV R28, R24 ;  /* 0x00000018001c7202 */ /* 0x000fe20000000f00 */
[----:B------:R1:W-:Y:S01]  /*e090*/  STSM.16.M88.4 [R0], R8 ;  /* 0x0000000800007844 */ /* 0x0003e20000000200 */
[----:B0-----:R-:W-:-:S02]  /*e0a0*/  MOV R31, R14 ;  /* 0x0000000e001f7202 */ /* 0x001fc40000000f00 */
[----:B------:R-:W-:Y:S02]  /*e0b0*/  F2FP.BF16.F32.PACK_AB R4, R105, R104 ;  /* 0x000000686904723e */ /* 0x000fe400000010ff */
[----:B------:R-:W-:Y:S02]  /*e0c0*/  F2FP.BF16.F32.PACK_AB R5, R107, R106 ;  /* 0x0000006a6b05723e */ /* 0x000fe400000010ff */
[----:B------:R-:W-:Y:S02]  /*e0d0*/  F2FP.BF16.F32.PACK_AB R6, R109, R108 ;  /* 0x0000006c6d06723e */ /* 0x000fe400000010ff */
[----:B------:R-:W-:Y:S02]  /*e0e0*/  F2FP.BF16.F32.PACK_AB R7, R111, R110 ;  /* 0x0000006e6f07723e */ /* 0x000fe400000010ff */
[----:B------:R-:W-:Y:S02]  /*e0f0*/  F2FP.BF16.F32.PACK_AB R12, R113, R112 ;  /* 0x00000070710c723e */ /* 0x000fe400000010ff */
[----:B------:R-:W-:Y:S01]  /*e100*/  F2FP.BF16.F32.PACK_AB R13, R115, R114 ;  /* 0x00000072730d723e */ /* 0x000fe200000010ff */
[----:B------:R0:W-:Y:S01]  /*e110*/  STSM.16.M88.4 [R31], R4 ;  /* 0x000000041f007844 */ /* 0x0001e20000000200 */
[----:B------:R-:W-:Y:S01]  /*e120*/  F2FP.BF16.F32.PACK_AB R14, R117, R116 ;  /* 0x00000074750e723e */ /* 0x000fe200000010ff */
[----:B-1----:R-:W-:Y:S01]  /*e130*/  IMAD.U32 R8, RZ, RZ, UR8 ;  /* 0x00000008ff087e24 */ /* 0x002fe2000f8e00ff */
[----:B------:R-:W-:Y:S01]  /*e140*/  F2FP.BF16.F32.PACK_AB R15, R119, R118 ;  /* 0x00000076770f723e */ /* 0x000fe200000010ff */
[----:B------:R-:W-:Y:S01]  /*e150*/  IMAD.U32 R9, RZ, RZ, UR9 ;  /* 0x00000009ff097e24 */ /* 0x000fe2000f8e00ff */
[----:B------:R-:W-:Y:S01]  /*e160*/  F2FP.BF16.F32.PACK_AB R24, R121, R120 ;  /* 0x000000787918723e */ /* 0x000fe200000010ff */
[----:B------:R-:W-:Y:S01]  /*e170*/  ULDC.64 UR8, c[0x0][0xbe0] ;  /* 0x0002f80000087ab9 */ /* 0x000fe20000000a00 */
[----:B------:R-:W-:Y:S01]  /*e180*/  F2FP.BF16.F32.PACK_AB R25, R123, R122 ;  /* 0x0000007a7b19723e */ /* 0x000fe200000010ff */
[----:B------:R1:W-:Y:S01]  /*e190*/  STSM.16.M88.4 [R30], R12 ;  /* 0x0000000c1e007844 */ /* 0x0003e20000000200 */
[----:B------:R-:W2:Y:S01]  /*e1a0*/  LDC R39, c[0x0][0xa88] ;  /* 0x0002a200ff277b82 */ /* 0x000ea20000000800 */
[----:B------:R-:W-:-:S02]  /*e1b0*/  PLOP3.LUT P0, PT, PT, PT, UP0, 0x80, 0x0 ;  /* 0x000000000000781c */ /* 0x000fc40003f0f008 */
[----:B------:R1:W-:Y:S04]  /*e1c0*/  STSM.16.M88.4 [R29], R24 ;  /* 0x000000181d007844 */ /* 0x0003e80000000200 */
[----:B------:R1:W-:Y:S01]  /*e1d0*/  STSM.16.M88.4 [R28], R128 ;  /* 0x000000801c007844 */ /* 0x0003e20000000200 */
[----:B------:R-:W-:Y:S01]  /*e1e0*/  UISETP.NE.U32.AND UP1, UPT, UR8, URZ, UPT ;  /* 0x0000003f0800728c */ /* 0x000fe2000bf25070 */
[----:B------:R-:W-:Y:S03]  /*e1f0*/  BAR.SYNC.DEFER_BLOCKING 0x1, 0x180 ;  /* 0x0046000000007b1d */ /* 0x000fe60000010000 */
[----:B------:R-:W-:-:S06]  /*e200*/  UISETP.NE.AND.EX UP1, UPT, UR9, URZ, UPT, UP1 ;  /* 0x0000003f0900728c */ /* 0x000fcc000bf25310 */
[----:B------:R-:W-:-:S05]  /*e210*/  PLOP3.LUT P1, PT, PT, PT, UP1, 0x80, 0x0 ;  /* 0x000000000000781c */ /* 0x000fca0003f2f018 */
[----:B------:R-:W-:Y:S02]  /*e220*/  @UP1 ULDC.64 UR8, c[0x0][0xbe0] ;  /* 0x0002f80000081ab9 */ /* 0x000fe40000000a00 */
[----:B------:R-:W-:-:S06]  /*e230*/  @UP1 UIMAD.WIDE UR8, UR40, 0x4, UR8 ;  /* 0x00000004280818a5 */ /* 0x000fcc000f8e0208 */
[----:B0-----:R-:W-:Y:S02]  /*e240*/  IMAD.U32 R6, RZ, RZ, UR8 ;  /* 0x00000008ff067e24 */ /* 0x001fe4000f8e00ff */
[----:B------:R-:W-:Y:S01]  /*e250*/  IMAD.U32 R7, RZ, RZ, UR9 ;  /* 0x00000009ff077e24 */ /* 0x000fe2000f8e00ff */
[----:B------:R-:W3:Y:S01]  /*e260*/  @P0 LDG.E R0, desc[UR48][R8.64] ;  /* 0x0000003008000981 */ /* 0x000ee2000c1e1900 */
[----:B------:R-:W-:Y:S01]  /*e270*/  IMAD R5, R142, 0x20, R140 ;  /* 0x000000208e057824 */ /* 0x000fe200078e028c */
[----:B------:R-:W-:Y:S02]  /*e280*/  UMOV UR4, URZ ;  /* 0x0000003f00047c82 */ /* 0x000fe40008000000 */
[----:B--2---:R1:W5:Y:S01]  /*e290*/  @P1 LDG.E R39, desc[UR48][R6.64] ;  /* 0x0000003006271981 */ /* 0x004362000c1e1900 */
[----:B------:R-:W-:-:S03]  /*e2a0*/  IMAD.WIDE R20, R5, 0x2, R20 ;  /* 0x0000000205147825 */ /* 0x000fc600078e0214 */
[----:B------:R-:W-:Y:S02]  /*e2b0*/  IADD3 R5, P6, R20, 0x1800, RZ ;  /* 0x0000180014057810 */ /* 0x000fe40007fde0ff */
[----:B---3--:R-:W-:Y:S01]  /*e2c0*/  @P0 R2UR UR4, R0 ;  /* 0x00000000000402ca */ /* 0x008fe200000e0000 */
[----:B-1----:R-:W-:-:S14]  /*e2d0*/  @P1 BRA `(.L_x_922) ;  /* 0x0000000000101947 */ /* 0x002fdc0003800000 */
[----:B------:R-:W-:Y:S05]  /*e2e0*/  @!P0 BRA `(.L_x_922) ;  /* 0x00000000000c8947 */ /* 0x000fea0003800000 */
[----:B------:R-:W2:Y:S04]  /*e2f0*/  LDG.E R0, desc[UR48][R8.64] ;  /* 0x0000003008007981 */ /* 0x000ea8000c1e1900 */
[----:B-----5:R-:W2:Y:S02]  /*e300*/  LDG.E R39, desc[UR48][R8.64+0x4] ;  /* 0x0000043008277981 */ /* 0x020ea4000c1e1900 */
[----:B--2---:R-:W-:-:S07]  /*e310*/  IMAD.IADD R39, R39, 0x1, -R0 ;  /* 0x0000000127277824 */ /* 0x004fce00078e0a00 */
.L_x_922:
[----:B------:R-:W-:Y:S01]  /*e320*/  USHF.R.S32.HI UR14, URZ, 0x1f, UR41 ;  /* 0x0000001f3f0e7899 */ /* 0x000fe20008011429 */
[----:B------:R-:W-:Y:S01]  /*e330*/  LOP3.LUT R4, R5, 0x180, RZ, 0xc0, !PT ;  /* 0x0000018005047812 */ /* 0x000fe200078ec0ff */
[----:B------:R-:W-:Y:S01]  /*e340*/  ULDC.64 UR12, c[0x0][0xb70] ;  /* 0x0002dc00000c7ab9 */ /* 0x000fe20000000a00 */
[----:B------:R-:W-:Y:S01]  /*e350*/  USHF.R.S32.HI UR11, URZ, 0x1f, UR4 ;  /* 0x0000001f3f0b7899 */ /* 0x000fe20008011404 */
[----:B------:R-:W-:Y:S01]  /*e360*/  IMAD R8, R148, 0xc0, R150 ;  /* 0x000000c094087824 */ /* 0x000fe200078e0296 */
[----:B------:R-:W-:Y:S01]  /*e370*/  UIMAD UR7, UR14, UR12, URZ ;  /* 0x0000000c0e0772a4 */ /* 0x000fe2000f8e023f */
[----:B------:R-:W-:Y:S01]  /*e380*/  SHF.R.U64 R4, R4, 0x3, RZ ;  /* 0x0000000304047819 */ /* 0x000fe200000012ff */
[----:B------:R-:W-:Y:S01]  /*e390*/  UMOV UR10, UR4 ;  /* 0x00000004000a7c82 */ /* 0x000fe20008000000 */
[----:B------:R-:W-:Y:S01]  /*e3a0*/  USEL UR16, UR40, URZ, !UP0 ;  /* 0x0000003f28107287 */ /* 0x000fe2000c000000 */
[----:B------:R-:W-:Y:S01]  /*e3b0*/  SHF.R.S32.HI R0, RZ, 0x1f, R8 ;  /* 0x0000001fff007819 */ /* 0x000fe20000011408 */
[----:B------:R-:W-:Y:S01]  /*e3c0*/  UIMAD.WIDE.U32 UR8, UR41, UR12, UR10 ;  /* 0x0000000c290872a5 */ /* 0x000fe2000f8e000a */
[----:B------:R-:W-:Y:S01]  /*e3d0*/  LOP3.LUT R4, R4, R5, RZ, 0x3c, !PT ;  /* 0x0000000504047212 */ /* 0x000fe200078e3cff */
[----:B------:R-:W-:Y:S01]  /*e3e0*/  UIMAD UR10, UR41, UR13, UR7 ;  /* 0x0000000d290a72a4 */ /* 0x000fe2000f8e0207 */
[----:B------:R-:W-:Y:S01]  /*e3f0*/  LOP3.LUT P0, RZ, R149, 0x3, RZ, 0xc0, !PT ;  /* 0x0000000395ff7812 */ /* 0x000fe2000780c0ff */
[----:B------:R-:W-:Y:S01]  /*e400*/  USHF.R.S32.HI UR7, URZ, 0x1f, UR40 ;  /* 0x0000001f3f077899 */ /* 0x000fe20008011428 */
[C---:B------:R-:W-:Y:S01]  /*e410*/  IADD3 R25, P5, R20.reuse, 0x3000, RZ ;  /* 0x0000300014197810 */ /* 0x040fe20007fbe0ff */
[----:B------:R-:W-:Y:S01]  /*e420*/  ULDC.64 UR12, c[0x0][0xb78] ;  /* 0x0002de00000c7ab9 */ /* 0x000fe20000000a00 */
[----:B------:R-:W-:Y:S01]  /*e430*/  UIADD3 UR9, UR9, UR10, URZ ;  /* 0x0000000a09097290 */ /* 0x000fe2000fffe03f */
[C---:B------:R-:W-:Y:S01]  /*e440*/  IADD3 R13, P4, R20.reuse, 0x4800, RZ ;  /* 0x00004800140d7810 */ /* 0x040fe20007f9e0ff */
[----:B------:R-:W-:Y:S01]  /*e450*/  USEL UR15, UR7, URZ, !UP0 ;  /* 0x0000003f070f7287 */ /* 0x000fe2000c000000 */
[----:B------:R-:W-:Y:S01]  /*e460*/  IADD3 R33, P3, R20, 0x6000, RZ ;  /* 0x0000600014217810 */ /* 0x000fe20007f7e0ff */
[----:B------:R-:W-:Y:S01]  /*e470*/  UIMAD.WIDE.U32 UR8, UR16, UR12, UR8 ;  /* 0x0000000c100872a5 */ /* 0x000fe2000f8e0008 */
[----:B------:R-:W-:Y:S01]  /*e480*/  LOP3.LUT R24, R25, 0x180, RZ, 0xc0, !PT ;  /* 0x0000018019187812 */ /* 0x000fe200078ec0ff */
[----:B------:R-:W-:Y:S01]  /*e490*/  UIMAD UR7, UR15, UR12, URZ ;  /* 0x0000000c0f0772a4 */ /* 0x000fe2000f8e023f */
[----:B------:R-:W-:-:S02]  /*e4a0*/  LOP3.LUT R12, R13, 0x180, RZ, 0xc0, !PT ;  /* 0x000001800d0c7812 */ /* 0x000fc400078ec0ff */
[----:B------:R-:W-:Y:S01]  /*e4b0*/  LOP3.LUT R32, R33, 0x180, RZ, 0xc0, !PT ;  /* 0x0000018021207812 */ /* 0x000fe200078ec0ff */
[----:B------:R-:W-:Y:S01]  /*e4c0*/  UIMAD UR7, UR16, UR13, UR7 ;  /* 0x0000000d100772a4 */ /* 0x000fe2000f8e0207 */
[----:B------:R-:W-:Y:S02]  /*e4d0*/  IADD3 R5, P1, R8, UR8, RZ ;  /* 0x0000000808057c10 */ /* 0x000fe4000ff3e0ff */
[----:B------:R-:W-:Y:S01]  /*e4e0*/  ULDC.64 UR12, c[0x0][0xb40] ;  /* 0x0002d000000c7ab9 */ /* 0x000fe20000000a00 */
[----:B------:R-:W-:Y:S02]  /*e4f0*/  LOP3.LUT R9, R20, 0x180, RZ, 0xc0, !PT ;  /* 0x0000018014097812 */ /* 0x000fe400078ec0ff */
[----:B------:R-:W-:Y:S01]  /*e500*/  IMAD.U32 R7, RZ, RZ, UR7 ;  /* 0x00000007ff077e24 */ /* 0x000fe2000f8e00ff */
[----:B------:R-:W-:Y:S02]  /*e510*/  LEA R36, P2, R5, UR12, 0x2 ;  /* 0x0000000c05247c11 */ /* 0x000fe4000f8410ff */
[----:B------:R-:W-:-:S02]  /*e520*/  SHF.R.U64 R24, R24, 0x3, RZ ;  /* 0x0000000318187819 */ /* 0x000fc400000012ff */
[----:B------:R-:W-:Y:S01]  /*e530*/  IADD3.X R6, R0, UR9, R7, P1, !PT ;  /* 0x0000000900067c10 */ /* 0x000fe20008ffe407 */
[C---:B------:R-:W-:Y:S01]  /*e540*/  VIADD R0, R8.reuse, 0x8 ;  /* 0x0000000808007836 */ /* 0x040fe20000000000 */
[-C--:B-----5:R-:W-:Y:S01]  /*e550*/  ISETP.GE.OR P1, PT, R8, R39.reuse, P0 ;  /* 0x000000270800720c */ /* 0x0a0fe20000726670 */
[----:B------:R-:W-:Y:S01]  /*e560*/  ULDC.64 UR8, c[0x0][0xaa0] ;  /* 0x0002a80000087ab9 */ /* 0x000fe20000000a00 */
[----:B------:R-:W-:Y:S01]  /*e570*/  LEA.HI.X R37, R5, UR13, R6, 0x2, P2 ;  /* 0x0000000d05257c11 */ /* 0x000fe200090f1406 */
[--C-:B------:R-:W-:Y:S01]  /*e580*/  IMAD.X R5, RZ, RZ, R21.reuse, P6 ;  /* 0x000000ffff057224 */ /* 0x100fe200030e0615 */
[----:B------:R-:W-:Y:S02]  /*e590*/  IADD3 R7, P2, R20, 0x7800, RZ ;  /* 0x0000780014077810 */ /* 0x000fe40007f5e0ff */
[----:B------:R-:W-:Y:S02]  /*e5a0*/  ISETP.GE.OR P0, PT, R0, R39, P0 ;  /* 0x000000270000720c */ /* 0x000fe40000706670 */
[----:B------:R-:W-:Y:S01]  /*e5b0*/  LOP3.LUT R0, R7, 0x180, RZ, 0xc0, !PT ;  /* 0x0000018007007812 */ /* 0x000fe200078ec0ff */
[----:B------:R-:W-:Y:S01]  /*e5c0*/  IMAD.X R29, RZ, RZ, R21, P2 ;  /* 0x000000ffff1d7224 */ /* 0x000fe200010e0615 */
[----:B------:R-:W-:-:S02]  /*e5d0*/  SHF.R.U64 R12, R12, 0x3, RZ ;  /* 0x000000030c0c7819 */ /* 0x000fc400000012ff */
[----:B------:R-:W-:Y:S02]  /*e5e0*/  SHF.R.U64 R32, R32, 0x3, RZ ;  /* 0x0000000320207819 */ /* 0x000fe400000012ff */
[----:B------:R-:W-:Y:S02]  /*e5f0*/  SHF.R.U64 R9, R9, 0x3, RZ ;  /* 0x0000000309097819 */ /* 0x000fe400000012ff */
[----:B------:R-:W-:Y:S01]  /*e600*/  LOP3.LUT R24, R24, R25, RZ, 0x3c, !PT ;  /* 0x0000001918187212 */ /* 0x000fe200078e3cff */
[--C-:B------:R-:W-:Y:S01]  /*e610*/  IMAD.X R25, RZ, RZ, R21.reuse, P5 ;  /* 0x000000ffff197224 */ /* 0x100fe200028e0615 */
[----:B------:R-:W-:Y:S01]  /*e620*/  SHF.R.U64 R0, R0, 0x3, RZ ;  /* 0x0000000300007819 */ /* 0x000fe200000012ff */
[----:B------:R-:W-:Y:S01]  /*e630*/  UIMAD UR7, UR11, UR8, URZ ;  /* 0x000000080b0772a4 */ /* 0x000fe2000f8e023f */
[----:B------:R-:W-:Y:S01]  /*e640*/  LOP3.LUT R12, R12, R13, RZ, 0x3c, !PT ;  /* 0x0000000d0c0c7212 */ /* 0x000fe200078e3cff */
[--C-:B------:R-:W-:Y:S01]  /*e650*/  IMAD.X R13, RZ, RZ, R21.reuse, P4 ;  /* 0x000000ffff0d7224 */ /* 0x100fe200020e0615 */
[----:B------:R-:W-:Y:S01]  /*e660*/  LOP3.LUT R32, R32, R33, RZ, 0x3c, !PT ;  /* 0x0000002120207212 */ /* 0x000fe200078e3cff */
[----:B------:R-:W-:Y:S01]  /*e670*/  IMAD.X R33, RZ, RZ, R21, P3 ;  /* 0x000000ffff217224 */ /* 0x000fe200018e0615 */
[----:B------:R-:W-:Y:S01]  /*e680*/  LOP3.LUT R28, R0, R7, RZ, 0x3c, !PT ;  /* 0x00000007001c7212 */ /* 0x000fe200078e3cff */
[----:B------:R-:W-:Y:S01]  /*e690*/  IMAD.U32 R41, RZ, RZ, UR8 ;  /* 0x00000008ff297e24 */ /* 0x000fe2000f8e00ff */
[----:B------:R-:W-:Y:S01]  /*e6a0*/  LOP3.LUT R20, R9, R20, RZ, 0x3c, !PT ;  /* 0x0000001409147212 */ /* 0x000fe200078e3cff */
[----:B------:R-:W-:Y:S01]  /*e6b0*/  @!P1 STG.E desc[UR48][R36.64], R2 ;  /* 0x0000000224009986 */ /* 0x000fe2000c101930 */
[----:B------:R-:W-:Y:S01]  /*e6c0*/  SHF.R.S32.HI R141, RZ, 0x1f, R140 ;  /* 0x0000001fff8d7819 */ /* 0x000fe2000001148c */
[----:B------:R-:W-:-:S02]  /*e6d0*/  UIMAD UR7, UR4, UR9, UR7 ;  /* 0x00000009040772a4 */ /* 0x000fc4000f8e0207 */
[----:B------:R0:W-:Y:S01]  /*e6e0*/  @!P0 STG.E desc[UR48][R36.64+0x20], R3 ;  /* 0x0000200324008986 */ /* 0x0001e2000c101930 */
[----:B------:R-:W-:-:S03]  /*e6f0*/  ULDC.64 UR8, c[0x0][0xae0] ;  /* 0x0002b80000087ab9 */ /* 0x000fc60000000a00 */
[----:B------:R1:W5:Y:S04]  /*e700*/  LD.E.128 R8, desc[UR48][R20.64] ;  /* 0x0000003014087980 */ /* 0x000368000c101d00 */
[----:B------:R-:W5:Y:S04]  /*e710*/  LD.E.128 R4, desc[UR48][R4.64] ;  /* 0x0000003004047980 */ /* 0x000f68000c101d00 */
[----:B------:R-:W5:Y:S01]  /*e720*/  LD.E.128 R24, desc[UR48][R24.64] ;  /* 0x0000003018187980 */ /* 0x000f62000c101d00 */
[----:B0-----:R-:W-:-:S03]  /*e730*/  IMAD.WIDE.U32 R2, R41, UR4, R140 ;  /* 0x0000000429027c25 */ /* 0x001fc6000f8e008c */
[----:B------:R-:W5:Y:S04]  /*e740*/  LD.E.128 R12, desc[UR48][R12.64] ;  /* 0x000000300c0c7980 */ /* 0x000f68000c101d00 */
[----:B------:R-:W5:Y:S04]  /*e750*/  LD.E.128 R32, desc[UR48][R32.64] ;  /* 0x0000003020207980 */ /* 0x000f68000c101d00 */
[----:B------:R-:W5:Y:S01]  /*e760*/  LD.E.128 R28, desc[UR48][R28.64] ;  /* 0x000000301c1c7980 */ /* 0x000f62000c101d00 */
[----:B------:R-:W-:Y:S01]  /*e770*/  UIMAD UR4, UR14, UR8, URZ ;  /* 0x000000080e0472a4 */ /* 0x000fe2000f8e023f */
[----:B------:R-:W-:Y:S01]  /*e780*/  VIADD R3, R3, UR7 ;  /* 0x0000000703037c36 */ /* 0x000fe20008000000 */
[----:B------:R-:W-:Y:S01]  /*e790*/  SHF.R.S32.HI R143, RZ, 0x1f, R142 ;  /* 0x0000001fff8f7819 */ /* 0x000fe2000001148e */
[----:B------:R-:W-:Y:S01]  /*e7a0*/  @!PT LDS RZ, [RZ] ;  /* 0x00000000fffff984 */ /* 0x000fe20000000800 */
[----:B------:R-:W-:Y:S01]  /*e7b0*/  @!PT LDS RZ, [RZ] ;  /* 0x00000000fffff984 */ /* 0x000fe20000000800 */
[----:B------:R-:W-:Y:S01]  /*e7c0*/  @!PT LDS RZ, [RZ] ;  /* 0x00000000fffff984 */ /* 0x000fe20000000800 */
[----:B------:R-:W-:Y:S01]  /*e7d0*/  @!PT LDS RZ, [RZ] ;  /* 0x00000000fffff984 */ /* 0x000fe20000000800 */
[----:B------:R0:W-:Y:S06]  /*e7e0*/  MEMBAR.ALL.CTA ;  /* 0x0000000000007992 */ /* 0x0001ec0000008000 */
[----:B0-----:R-:W0:Y:S01]  /*e7f0*/  FENCE.VIEW.ASYNC.S ;  /* 0x00000000000073c6 */ /* 0x001e220000000000 */
[----:B-1----:R-:W-:Y:S01]  /*e800*/  IMAD.U32 R21, RZ, RZ, UR8 ;  /* 0x00000008ff157e24 */ /* 0x002fe2000f8e00ff */
[----:B------:R-:W-:Y:S01]  /*e810*/  UIMAD UR7, UR41, UR9, UR4 ;  /* 0x00000009290772a4 */ /* 0x000fe2000f8e0204 */
[----:B------:R-:W-:Y:S01]  /*e820*/  IMAD R39, R148, -0xc0, R39 ;  /* 0xffffff4094277824 */ /* 0x000fe200078e0227 */
[----:B------:R-:W-:Y:S01]  /*e830*/  UIADD3 UR4, UR42, 0x2d820, URZ ;  /* 0x0002d8202a047890 */ /* 0x000fe2000fffe03f */
[----:B------:R-:W-:Y:S01]  /*e840*/  IMAD.WIDE.U32 R2, R21, UR41, R2 ;  /* 0x0000002915027c25 */ /* 0x000fe2000f8e0002 */
[----:B------:R-:W-:Y:S01]  /*e850*/  ULDC.64 UR8, c[0x0][0xae8] ;  /* 0x0002ba0000087ab9 */ /* 0x000fe20000000a00 */
[----:B------:R-:W-:Y:S01]  /*e860*/  BSSY B1, `(.L_x_923) ;  /* 0x0000021000017945 */ /* 0x000fe20003800000 */
[----:B------:R-:W-:Y:S01]  /*e870*/  ISETP.GE.AND P0, PT, R142, R39, PT ;  /* 0x000000278e00720c */ /* 0x000fe20003f06270 */
[----:B------:R-:W-:Y:S01]  /*e880*/  VIADD R3, R3, UR7 ;  /* 0x0000000703037c36 */ /* 0x000fe20008000000 */
[----:B------:R-:W-:-:S02]  /*e890*/  UIMAD UR7, UR15, UR8, URZ ;  /* 0x000000080f0772a4 */ /* 0x000fc4000f8e023f */
[----:B------:R-:W-:Y:S01]  /*e8a0*/  IMAD.U32 R37, RZ, RZ, UR8 ;  /* 0x00000008ff257e24 */ /* 0x000fe2000f8e00ff */
[----:B------:R-:W-:Y:S01]  /*e8b0*/  UPRMT UR4, URZ, 0x654, UR4 ;  /* 0x000006543f047896 */ /* 0x000fe20008000004 */
[----:B------:R-:W-:Y:S01]  /*e8c0*/  VIADD R0, R142, 0x60 ;  /* 0x000000608e007836 */ /* 0x000fe20000000000 */
[----:B------:R-:W-:Y:S02]  /*e8d0*/  UIMAD UR7, UR16, UR9, UR7 ;  /* 0x00000009100772a4 */ /* 0x000fe4000f8e0207 */
[----:B------:R-:W-:Y:S02]  /*e8e0*/  IMAD.WIDE.U32 R36, R37, UR16, R2 ;  /* 0x0000001025247c25 */ /* 0x000fe4000f8e0002 */
[----:B------:R-:W-:Y:S02]  /*e8f0*/  ISETP.GE.AND P3, PT, R0, R39, PT ;  /* 0x000000270000720c */ /* 0x000fe40003f66270 */
[----:B------:R-:W-:-:S04]  /*e900*/  IMAD.WIDE R20, R148, 0xc0, R142 ;  /* 0x000000c094147825 */ /* 0x000fc800078e028e */
[----:B------:R-:W-:Y:S01]  /*e910*/  VIADD R41, R37, UR7 ;  /* 0x0000000725297c36 */ /* 0x000fe20008000000 */
[----:B0-----:R-:W-:Y:S01]  /*e920*/  SYNCS.ARRIVE.TRANS64.RED.A1T0 RZ, [UR4], RZ ;  /* 0x000000ffffff79a7 */ /* 0x001fe20008100404 */
[----:B------:R-:W-:Y:S05]  /*e930*/  @P0 BRA `(.L_x_924) ;  /* 0x00000000004c0947 */ /* 0x000fea0003800000 */
        /* <DEDUP_REMOVED lines=19> */
.L_x_924:
[----:B------:R-:W-:Y:S05]  /*ea70*/  BSYNC B1 ;  /* 0x0000000000017941 */ /* 0x000fea0003800000 */
.L_x_923:
[----:B------:R-:W-:Y:S05]  /*ea80*/  @P3 BRA `(.L_x_925) ;  /* 0x0000000800583947 */ /* 0x000fea0003800000 */
[----:B0----5:R-:W-:Y:S01]  /*ea90*/  IADD3 R9, P0, R20, 0x60, RZ ;  /* 0x0000006014097810 */ /* 0x021fe20007f1e0ff */
[----:B------:R-:W-:Y:S01]  /*eaa0*/  ULDC.64 UR8, c[0x0][0xad8] ;  /* 0x0002b60000087ab9 */ /* 0x000fe20000000a00 */
[----:B------:R-:W-:Y:S01]  /*eab0*/  IMAD.MOV.U32 R2, RZ, RZ, R36 ;  /* 0x000000ffff027224 */ /* 0x000fe200078e0024 */
[----:B------:R-:W-:Y:S01]  /*eac0*/  ULDC UR4, c[0x0][0xa8c] ;  /* 0x0002a30000047ab9 */ /* 0x000fe20000000800 */
[----:B------:R-:W-:Y:S01]  /*ead0*/  IMAD.MOV.U32 R3, RZ, RZ, R41 ;  /* 0x000000ffff037224 */ /* 0x000fe200078e0029 */
[C---:B------:R-:W-:Y:S01]  /*eae0*/  ISETP.GE.AND P1, PT, R140.reuse, UR4, PT ;  /* 0x000000048c007c0c */ /* 0x040fe2000bf26270 */
[----:B------:R-:W-:Y:S02]  /*eaf0*/  IMAD.X R20, RZ, RZ, R21, P0 ;  /* 0x000000ffff147224 */ /* 0x000fe400000e0615 */
[----:B------:R-:W-:Y:S02]  /*eb00*/  VIADD R0, R140, 0x20 ;  /* 0x000000208c007836 */ /* 0x000fe40000000000 */
[----:B------:R-:W-:-:S02]  /*eb10*/  IMAD R20, R20, UR8, RZ ;  /* 0x0000000814147c24 */ /* 0x000fc4000f8e02ff */
[----:B------:R-:W-:Y:S01]  /*eb20*/  IMAD.WIDE.U32 R2, R9, UR8, R2 ;  /* 0x0000000809027c25 */ /* 0x000fe2000f8e0002 */
[----:B------:R-:W-:-:S03]  /*eb30*/  ISETP.GE.AND P2, PT, R0, UR4, PT ;  /* 0x0000000400007c0c */ /* 0x000fc6000bf46270 */
[----:B------:R-:W-:Y:S01]  /*eb40*/  IMAD R9, R9, UR9, R20 ;  /* 0x0000000909097c24 */ /* 0x000fe2000f8e0214 */
[----:B------:R-:W-:Y:S01]  /*eb50*/  ULDC.64 UR8, c[0x0][0xa80] ;  /* 0x0002a00000087ab9 */ /* 0x000fe20000000a00 */
        /* <DEDUP_REMOVED lines=10> */
.L_x_921:
[----:B------:R-:W-:Y:S01]  /*ec00*/  ULDC.64 UR8, c[0x0][0xbd8] ;  /* 0x0002f60000087ab9 */ /* 0x000fe20000000a00 */
[----:B------:R-:W-:Y:S01]  /*ec10*/  IMAD.MOV.U32 R9, RZ, RZ, RZ ;  /* 0x000000ffff097224 */ /* 0x000fe200078e00ff */
[----:B------:R-:W-:-:S04]  /*ec20*/  UISETP.NE.U32.AND UP0, UPT, UR8, URZ, UPT ;  /* 0x0000003f0800728c */ /* 0x000fc8000bf05070 */
[----:B------:R-:W-:-:S03]  /*ec30*/  UISETP.NE.AND.EX UP0, UPT, UR9, URZ, UPT, UP0 ;  /* 0x0000003f0900728c */ /* 0x000fc6000bf05300 */
[----:B------:R-:W-:Y:S02]  /*ec40*/  ULDC.64 UR8, c[0x0][0xbd8] ;  /* 0x0002f60000087ab9 */ /* 0x000fe40000000a00 */
[----:B------:R-:W-:Y:S01]  /*ec50*/  UIMAD.WIDE UR8, UR40, 0x4, UR8 ;  /* 0x00000004280878a5 */ /* 0x000fe2000f8e0208 */
[----:B------:R-:W0:Y:S01]  /*ec60*/  LDC R7, c[0x0][0xa88] ;  /* 0x0002a200ff077b82 */ /* 0x000e220000000800 */
[----:B------:R-:W-:-:S04]  /*ec70*/  PLOP3.LUT P1, PT, PT, PT, UP0, 0x80, 0x0 ;  /* 0x000000000000781c */ /* 0x000fc80003f2f008 */
[----:B------:R-:W-:Y:S02]  /*ec80*/  IMAD.U32 R2, RZ, RZ, UR8 ;  /* 0x00000008ff027e24 */ /* 0x000fe4000f8e00ff */
[----:B------:R-:W-:Y:S01]  /*ec90*/  IMAD.U32 R3, RZ, RZ, UR9 ;  /* 0x00000009ff037e24 */ /* 0x000fe2000f8e00ff */
[----:B------:R-:W-:Y:S02]  /*eca0*/  ULDC.64 UR8, c[0x0][0xbe0] ;  /* 0x0002f80000087ab9 */ /* 0x000fe40000000a00 */
[----:B------:R-:W-:-:S04]  /*ecb0*/  UISETP.NE.U32.AND UP1, UPT, UR8, URZ, UPT ;  /* 0x0000003f0800728c */ /* 0x000fc8000bf25070 */
[----:B------:R-:W-:Y:S01]  /*ecc0*/  UISETP.NE.AND.EX UP1, UPT, UR9, URZ, UPT, UP1 ;  /* 0x0000003f0900728c */ /* 0x000fe2000bf25310 */
[----:B------:R1:W5:Y:S05]  /*ecd0*/  @P1 LDG.E R9, desc[UR48][R2.64] ;  /* 0x0000003002091981 */ /* 0x00036a000c1e1900 */
[----:B------:R-:W-:-:S05]  /*ece0*/  PLOP3.LUT P2, PT, PT, PT, UP1, 0x80, 0x0 ;  /* 0x000000000000781c */ /* 0x000fca0003f4f018 */
[----:B------:R-:W-:Y:S02]  /*ecf0*/  @UP1 ULDC.64 UR8, c[0x0][0xbe0] ;  /* 0x0002f80000081ab9 */ /* 0x000fe40000000a00 */
[----:B------:R-:W-:-:S06]  /*ed00*/  @UP1 UIMAD.WIDE UR8, UR40, 0x4, UR8 ;  /* 0x00000004280818a5 */ /* 0x000fcc000f8e0208 */
[----:B------:R-:W-:Y:S02]  /*ed10*/  IMAD.U32 R4, RZ, RZ, UR8 ;  /* 0x00000008ff047e24 */ /* 0x000fe4000f8e00ff */
[----:B------:R-:W-:-:S05]  /*ed20*/  IMAD.U32 R5, RZ, RZ, UR9 ;  /* 0x00000009ff057e24 */ /* 0x000fca000f8e00ff */
[----:B0-----:R1:W5:Y:S01]  /*ed30*/  @P2 LDG.E R7, desc[UR48][R4.64] ;  /* 0x0000003004072981 */ /* 0x001362000c1e1900 */
[----:B------:R-:W-:Y:S01]  /*ed40*/  USHF.R.S32.HI UR8, URZ, 0x1f, UR41 ;  /* 0x0000001f3f087899 */ /* 0x000fe20008011429 */
[----:B------:R-:W-:Y:S01]  /*ed50*/  ISETP.GT.AND P0, PT, R153, 0xbf, PT ;  /* 0x000000bf9900780c */ /* 0x000fe20003f04270 */
[----:B------:R-:W-:-:S12]  /*ed60*/  @P2 BRA `(.L_x_926) ;  /* 0x0000000000102947 */ /* 0x000fd80003800000 */
[----:B------:R-:W-:Y:S05]  /*ed70*/  @!P1 BRA `(.L_x_926) ;  /* 0x00000000000c9947 */ /* 0x000fea0003800000 */
[----:B------:R-:W2:Y:S04]  /*ed80*/  LDG.E R0, desc[UR48][R2.64] ;  /* 0x0000003002007981 */ /* 0x000ea8000c1e1900 */
[----:B-----5:R-:W2:Y:S02]  /*ed90*/  LDG.E R7, desc[UR48][R2.64+0x4] ;  /* 0x0000043002077981 */ /* 0x020ea4000c1e1900 */
[----:B--2---:R-:W-:-:S07]  /*eda0*/  IMAD.IADD R7, R7, 0x1, -R0 ;  /* 0x0000000107077824 */ /* 0x004fce00078e0a00 */
.L_x_926:
[----:B------:R-:W-:Y:S01]  /*edb0*/  USHF.R.S32.HI UR4, URZ, 0x1f, UR40 ;  /* 0x0000001f3f047899 */ /* 0x000fe20008011428 */
[----:B------:R-:W-:Y:S01]  /*edc0*/  BSSY B1, `(.L_x_927) ;  /* 0x000001e000017945 */ /* 0x000fe20003800000 */
[----:B------:R-:W-:Y:S01]  /*edd0*/  USEL UR10, UR40, URZ, !UP0 ;  /* 0x0000003f280a7287 */ /* 0x000fe2000c000000 */
[----:B------:R-:W-:Y:S01]  /*ede0*/  SHF.R.S32.HI R141, RZ, 0x1f, R140 ;  /* 0x0000001fff8d7819 */ /* 0x000fe2000001148c */
[----:B------:R-:W-:Y:S01]  /*edf0*/  USEL UR9, UR4, URZ, !UP0 ;  /* 0x0000003f04097287 */ /* 0x000fe2000c000000 */
[----:B-----5:R-:W-:Y:S01]  /*ee00*/  SHF.R.S32.HI R6, RZ, 0x1f, R9 ;  /* 0x0000001fff067819 */ /* 0x020fe20000011409 */
[----:B------:R-:W-:Y:S10]  /*ee10*/  @P0 BRA `(.L_x_928) ;  /* 0x0000000000600947 */ /* 0x000ff40003800000 */
[----:B------:R-:W0:Y:S02]  /*ee20*/  S2R R0, SR_TID.X ;  /* 0x0000000000007919 */ /* 0x000e240000002100 */
[----:B0-----:R-:W-:-:S04]  /*ee30*/  IMAD R0, R148, 0xc0, R0 ;  /* 0x000000c094007824 */ /* 0x001fc800078e0200 */
[----:B------:R-:W-:-:S05]  /*ee40*/  VIADD R0, R0, 0xffffff80 ;  /* 0xffffff8000007836 */ /* 0x000fca0000000000 */
[----:B------:R-:W-:-:S13]  /*ee50*/  ISETP.GE.AND P0, PT, R0, R7, PT ;  /* 0x000000070000720c */ /* 0x000fda0003f06270 */
[----:B------:R-:W-:Y:S05]  /*ee60*/  @P0 BRA `(.L_x_928) ;  /* 0x00000000004c0947 */ /* 0x000fea0003800000 */
[C---:B-1----:R-:W-:Y:S01]  /*ee70*/  IADD3 R2, P0, R0.reuse, R9, RZ ;  /* 0x0000000900027210 */ /* 0x042fe20007f1e0ff */
[----:B------:R-:W-:Y:S02]  /*ee80*/  ULDC.64 UR12, c[0x0][0xb70] ;  /* 0x0002dc00000c7ab9 */ /* 0x000fe40000000a00 */
[----:B------:R-:W-:Y:S01]  /*ee90*/  UIMAD UR4, UR8, UR12, URZ ;  /* 0x0000000c080472a4 */ /* 0x000fe2000f8e023f */
[----:B------:R-:W-:Y:S01]  /*eea0*/  LEA.HI.X.SX32 R3, R0, R6, 0x1, P0 ;  /* 0x0000000600037211 */ /* 0x000fe200000f0eff */
[----:B------:R-:W-:Y:S02]  /*eeb0*/  IMAD.U32 R5, RZ, RZ, UR12 ;  /* 0x0000000cff057e24 */ /* 0x000fe4000f8e00ff */
[----:B------:R-:W-:Y:S02]  /*eec0*/  UIMAD UR4, UR41, UR13, UR4 ;  /* 0x0000000d290472a4 */ /* 0x000fe4000f8e0204 */
[----:B------:R-:W-:Y:S01]  /*eed0*/  IMAD.WIDE.U32 R2, R5, UR41, R2 ;  /* 0x0000002905027c25 */ /* 0x000fe2000f8e0002 */
[----:B------:R-:W-:-:S02]  /*eee0*/  ULDC.64 UR12, c[0x0][0xb78] ;  /* 0x0002de00000c7ab9 */ /* 0x000fc40000000a00 */
[----:B------:R-:W-:Y:S01]  /*eef0*/  UIMAD UR7, UR9, UR12, URZ ;  /* 0x0000000c090772a4 */ /* 0x000fe2000f8e023f */
[----:B------:R-:W-:Y:S02]  /*ef00*/  VIADD R3, R3, UR4 ;  /* 0x0000000403037c36 */ /* 0x000fe40008000000 */
[----:B------:R-:W-:Y:S01]  /*ef10*/  IMAD.U32 R5, RZ, RZ, UR12 ;  /* 0x0000000cff057e24 */ /* 0x000fe2000f8e00ff */
[----:B------:R-:W-:-:S03]  /*ef20*/  UIMAD UR7, UR10, UR13, UR7 ;  /* 0x0000000d0a0772a4 */ /* 0x000fc6000f8e0207 */
[----:B------:R-:W-:Y:S01]  /*ef30*/  IMAD.WIDE.U32 R2, R5, UR10, R2 ;  /* 0x0000000a05027c25 */ /* 0x000fe2000f8e0002 */
[----:B------:R-:W-:-:S03]  /*ef40*/  ULDC.64 UR12, c[0x0][0xb40] ;  /* 0x0002d000000c7ab9 */ /* 0x000fc60000000a00 */
[----:B------:R-:W-:Y:S01]  /*ef50*/  VIADD R3, R3, UR7 ;  /* 0x0000000703037c36 */ /* 0x000fe20008000000 */
[----:B------:R-:W-:-:S04]  /*ef60*/  LEA R4, P0, R2, UR12, 0x2 ;  /* 0x0000000c02047c11 */ /* 0x000fc8000f8010ff */
[----:B------:R-:W-:Y:S01]  /*ef70*/  LEA.HI.X R5, R2, UR13, R3, 0x2, P0 ;  /* 0x0000000d02057c11 */ /* 0x000fe200080f1403 */
[----:B------:R-:W-:-:S05]  /*ef80*/  IMAD.MOV.U32 R3, RZ, RZ, -0x800000 ;  /* 0xff800000ff037424 */ /* 0x000fca00078e00ff */
[----:B------:R0:W-:Y:S03]  /*ef90*/  STG.E desc[UR48][R4.64], R3 ;  /* 0x0000000304007986 */ /* 0x0001e6000c101930 */
.L_x_928:
[----:B------:R-:W-:Y:S05]  /*efa0*/  BSYNC B1 ;  /* 0x0000000000017941 */ /* 0x000fea0003800000 */
.L_x_927:
[----:B------:R-:W-:Y:S01]  /*efb0*/  ULDC.64 UR12, c[0x0][0xaa0] ;  /* 0x0002a800000c7ab9 */ /* 0x000fe20000000a00 */
[----:B------:R-:W-:Y:S01]  /*efc0*/  IMAD R7, R148, -0xc0, R7 ;  /* 0xffffff4094077824 */ /* 0x000fe200078e0207 */
[----:B------:R-:W-:Y:S01]  /*efd0*/  BSSY B1, `(.L_x_929) ;  /* 0x000002b000017945 */ /* 0x000fe20003800000 */
[----:B------:R-:W-:Y:S02]  /*efe0*/  IMAD R0, R6, UR12, RZ ;  /* 0x0000000c06007c24 */ /* 0x000fe4000f8e02ff */
[----:B01----:R-:W-:Y:S01]  /*eff0*/  IMAD.WIDE.U32 R2, R9, UR12, R140 ;  /* 0x0000000c09027c25 */ /* 0x003fe2000f8e008c */
[----:B------:R-:W-:-:S03]  /*f000*/  ISETP.GE.AND P0, PT, R142, R7, PT ;  /* 0x000000078e00720c */ /* 0x000fc60003f06270 */
[----:B------:R-:W-:Y:S01]  /*f010*/  IMAD R9, R9, UR13, R0 ;  /* 0x0000000d09097c24 */ /* 0x000fe2000f8e0200 */
[----:B------:R-:W-:Y:S01]  /*f020*/  ULDC.64 UR12, c[0x0][0xae0] ;  /* 0x0002b800000c7ab9 */ /* 0x000fe20000000a00 */
[----:B------:R-:W-:Y:S01]  /*f030*/  VIADD R0, R142, 0x60 ;  /* 0x000000608e007836 */ /* 0x000fe20000000000 */
[----:B------:R-:W-:Y:S01]  /*f040*/  UIMAD UR4, UR8, UR12, URZ ;  /* 0x0000000c080472a4 */ /* 0x000fe2000f8e023f */
[----:B------:R-:W-:Y:S02]  /*f050*/  IMAD.IADD R3, R3, 0x1, R9 ;  /* 0x0000000103037824 */ /* 0x000fe400078e0209 */
[----:B------:R-:W-:Y:S01]  /*f060*/  IMAD.U32 R5, RZ, RZ, UR12 ;  /* 0x0000000cff057e24 */ /* 0x000fe2000f8e00ff */
[----:B------:R-:W-:Y:S01]  /*f070*/  UIMAD UR4, UR41, UR13, UR4 ;  /* 0x0000000d290472a4 */ /* 0x000fe2000f8e0204 */
[----:B------:R-:W-:Y:S01]  /*f080*/  ISETP.GE.AND P1, PT, R0, R7, PT ;  /* 0x000000070000720c */ /* 0x000fe20003f26270 */
[----:B------:R-:W-:Y:S01]  /*f090*/  IMAD.MOV.U32 R6, RZ, RZ, R142 ;  /* 0x000000ffff067224 */ /* 0x000fe200078e008e */
[----:B------:R-:W-:Y:S01]  /*f0a0*/  ULDC.64 UR12, c[0x0][0xae8] ;  /* 0x0002ba00000c7ab9 */ /* 0x000fe20000000a00 */
[----:B------:R-:W-:Y:S01]  /*f0b0*/  IMAD.WIDE.U32 R2, R5, UR41, R2 ;  /* 0x0000002905027c25 */ /* 0x000fe2000f8e0002 */
[----:B------:R-:W-:-:S03]  /*f0c0*/  SHF.R.S32.HI R7, RZ, 0x1f, R142 ;  /* 0x0000001fff077819 */ /* 0x000fc6000001148e */
[----:B------:R-:W-:Y:S01]  /*f0d0*/  VIADD R3, R3, UR4 ;  /* 0x0000000403037c36 */ /* 0x000fe20008000000 */
[----:B------:R-:W-:Y:S02]  /*f0e0*/  UIMAD UR4, UR9, UR12, URZ ;  /* 0x0000000c090472a4 */ /* 0x000fe4000f8e023f */
[----:B------:R-:W-:Y:S02]  /*f0f0*/  IMAD.U32 R5, RZ, RZ, UR12 ;  /* 0x0000000cff057e24 */ /* 0x000fe4000f8e00ff */
[----:B------:R-:W-:Y:S01]  /*f100*/  IMAD.WIDE R6, R148, 0xc0, R6 ;  /* 0x000000c094067825 */ /* 0x000fe200078e0206 */
[----:B------:R-:W-:-:S03]  /*f110*/  UIMAD UR4, UR10, UR13, UR4 ;  /* 0x0000000d0a0472a4 */ /* 0x000fc6000f8e0204 */
[----:B------:R-:W-:-:S04]  /*f120*/  IMAD.WIDE.U32 R4, R5, UR10, R2 ;  /* 0x0000000a05047c25 */ /* 0x000fc8000f8e0002 */
[----:B------:R-:W-:Y:S01]  /*f130*/  VIADD R11, R5, UR4 ;  /* 0x00000004050b7c36 */ /* 0x000fe20008000000 */
        /* <DEDUP_REMOVED lines=20> */
.L_x_930:
[----:B------:R-:W-:Y:S05]  /*f280*/  BSYNC B1 ;  /* 0x0000000000017941 */ /* 0x000fea0003800000 */
.L_x_929:
        /* <DEDUP_REMOVED lines=22> */
.L_x_925:
[----:B------:R-:W-:Y:S05]  /*f3f0*/  BSYNC B0 ;  /* 0x0000000000007941 */ /* 0x000fea0003800000 */
.L_x_920:
[----:B------:R-:W-:Y:S02]  /*f400*/  ULDC UR4, c[0x0][0xc14] ;  /* 0x0003050000047ab9 */ /* 0x000fe40000000800 */
[----:B------:R-:W-:-:S06]  /*f410*/  UISETP.GE.AND UP0, UPT, UR5, UR4, UPT ;  /* 0x000000040500728c */ /* 0x000fcc000bf06270 */
[----:B------:R-:W-:-:S13]  /*f420*/  PLOP3.LUT P0, PT, PT, PT, UP0, 0x80, 0x0 ;  /* 0x000000000000781c */ /* 0x000fda0003f0f008 */
[----:B------:R-:W-:Y:S05]  /*f430*/  @!P0 BRA `(.L_x_931) ;  /* 0xffffff1800b08947 */ /* 0x000fea000383ffff */
[----:B------:R-:W-:Y:S05]  /*f440*/  EXIT ;  /* 0x000000000000794d */ /* 0x000fea0003800000 */
.L_x_838:
[----:B------:R-:W-:-:S08]  /*f450*/  NOP ;  /* 0x0000000000007918 */ /* 0x000fd00000000000 */
[----:B------:R-:W0:-:S00]  /*f460*/  USETMAXREG.DEALLOC.CTAPOOL 0x20 ;  /* 0x00000020000079c8 */ /* 0x000e0000080e0500 */
        /* <DEDUP_REMOVED lines=35> */
[----:B0-----:R-:W-:Y:S01]  /*f6a0*/  SEL R3, R6, RZ, P0 ;  /* 0x000000ff06037207 */ /* 0x001fe20000000000 */
[----:B------:R-:W-:Y:S01]  /*f6b0*/  IMAD.MOV.U32 R6, RZ, RZ, RZ ;  /* 0x000000ffff067224 */ /* 0x000fe200078e00ff */
[----:B------:R-:W-:-:S03]  /*f6c0*/  ISETP.GE.U32.AND P0, PT, R27, 0x8, PT ;  /* 0x000000081b00780c */ /* 0x000fc60003f06070 */
[----:B------:R-:W-:-:S05]  /*f6d0*/  IMAD.IADD R3, R4, 0x1, R3 ;  /* 0x0000000104037824 */ /* 0x000fca00078e0203 */
        /* <DEDUP_REMOVED lines=20> */
.L_x_936:
        /* <DEDUP_REMOVED lines=13> */
.L_x_935:
[----:B------:R-:W-:Y:S05]  /*f8f0*/  BSYNC B0 ;  /* 0x0000000000007941 */ /* 0x000fea0003800000 */
.L_x_934:
        /* <DEDUP_REMOVED lines=25> */
[----:B------:R-:W-:-:S07]  /*fa90*/  IMAD.MOV.U32 R5, RZ, RZ, R7 ;  /* 0x000000ffff057224 */ /* 0x000fce00078e0007 */
.L_x_932:
[----:B------:R-:W-:-:S04]  /*faa0*/  IMAD.IADD R11, R4, 0x1, -R3 ;  /* 0x00000001040b7824 */ /* 0x000fc800078e0a03 */
[----:B------:R-:W-:-:S05]  /*fab0*/  IMAD R2, R5, UR4, R11 ;  /* 0x0000000405027c24 */ /* 0x000fca000f8e020b */
[----:B------:R-:W-:Y:S02]  /*fac0*/  ISETP.GT.AND P0, PT, R2, UR6, PT ;  /* 0x0000000602007c0c */ /* 0x000fe4000bf04270 */
[----:B------:R-:W0:Y:S11]  /*fad0*/  LDC.64 R2, c[0x0][0xc68] ;  /* 0x00031a00ff027b82 */ /* 0x000e360000000a00 */
[----:B------:R-:W-:-:S04]  /*fae0*/  VOTE.ANY R8, PT, !P0 ;  /* 0x0000000000087806 */ /* 0x000fc800040e0100 */
[----:B------:R-:W1:Y:S02]  /*faf0*/  POPC R13, R8 ;  /* 0x00000008000d7309 */ /* 0x000e640000000000 */
[----:B-1----:R-:W-:-:S04]  /*fb00*/  IMAD.IADD R19, R13, 0x1, R6 ;  /* 0x000000010d137824 */ /* 0x002fc800078e0206 */
[----:B0-----:R-:W-:-:S05]  /*fb10*/  IMAD.WIDE R2, R19, 0x4, R2 ;  /* 0x0000000413027825 */ /* 0x001fca00078e0202 */
[----:B------:R-:W2:Y:S01]  /*fb20*/  LDG.E R7, desc[UR48][R2.64] ;  /* 0x0000003002077981 */ /* 0x000ea2000c1e1900 */
[----:B------:R-:W-:-:S03]  /*fb30*/  ISETP.NE.AND P0, PT, R8, RZ, PT ;  /* 0x000000ff0800720c */ /* 0x000fc60003f05270 */
[----:B------:R-:W2:Y:S02]  /*fb40*/  SHFL.IDX PT, R0, R0, R13, 0x1f ;  /* 0x00001f0d00007589 */ /* 0x000ea400000e0000 */
[----:B--2---:R-:W-:-:S05]  /*fb50*/  IMAD R4, R0, R7, RZ ;  /* 0x0000000700047224 */ /* 0x004fca00078e02ff */
[----:B------:R-:W-:-:S04]  /*fb60*/  IABS R6, R4 ;  /* 0x0000000400067213 */ /* 0x000fc80000000000 */
[----:B------:R-:W0:Y:S08]  /*fb70*/  I2F.RP R9, R6 ;  /* 0x0000000600097306 */ /* 0x000e300000209400 */
[----:B0-----:R-:W0:Y:S02]  /*fb80*/  MUFU.RCP R9, R9 ;  /* 0x0000000900097308 */ /* 0x001e240000001000 */
[----:B0-----:R-:W-:-:S06]  /*fb90*/  VIADD R10, R9, 0xffffffe ;  /* 0x0ffffffe090a7836 */ /* 0x001fcc0000000000 */
[----:B------:R0:W1:Y:S01]  /*fba0*/  F2I.FTZ.U32.TRUNC.NTZ R3, R10 ;  /* 0x0000000a00037305 */ /* 0x000062000021f000 */
[----:B------:R-:W-:Y:S05]  /*fbb0*/  @!P0 BRA `(.L_x_937) ;  /* 0x0000000000088947 */ /* 0x000fea0003800000 */
[----:B------:R-:W-:-:S06]  /*fbc0*/  VIADD R16, R13, 0xffffffff ;  /* 0xffffffff0d107836 */ /* 0x000fcc0000000000 */
[----:B------:R2:W3:Y:S02]  /*fbd0*/  SHFL.IDX PT, R16, R5, R16, 0x1f ;  /* 0x00001f1005107589 */ /* 0x0004e400000e0000 */
.L_x_937:
[----:B---3--:R-:W-:Y:S01]  /*fbe0*/  IMAD R16, R16, UR4, R11 ;  /* 0x0000000410107c24 */ /* 0x008fe2000f8e020b */
[----:B------:R-:W-:Y:S01]  /*fbf0*/  IABS R2, R4 ;  /* 0x0000000400027213 */ /* 0x000fe20000000000 */
[----:B-1----:R-:W-:-:S03]  /*fc00*/  IMAD.MOV R9, RZ, RZ, -R3 ;  /* 0x000000ffff097224 */ /* 0x002fc600078e0a03 */
[----:B--2---:R-:W-:Y:S01]  /*fc10*/  IADD3 R5, -R16, UR6, RZ ;  /* 0x0000000610057c10 */ /* 0x004fe2000fffe1ff */
[----:B0-----:R-:W-:Y:S02]  /*fc20*/  IMAD.MOV R10, RZ, RZ, -R2 ;  /* 0x000000ffff0a7224 */ /* 0x001fe400078e0a02 */
[----:B------:R-:W-:Y:S01]  /*fc30*/  IMAD R9, R9, R6, RZ ;  /* 0x0000000609097224 */ /* 0x000fe200078e02ff */
[----:B------:R-:W-:Y:S01]  /*fc40*/  IABS R8, R5 ;  /* 0x0000000500087213 */ /* 0x000fe20000000000 */
[----:B------:R-:W-:-:S04]  /*fc50*/  IMAD.MOV.U32 R2, RZ, RZ, RZ ;  /* 0x000000ffff027224 */ /* 0x000fc800078e00ff */
[----:B------:R-:W-:-:S04]  /*fc60*/  IMAD.HI.U32 R2, R3, R9, R2 ;  /* 0x0000000903027227 */ /* 0x000fc800078e0002 */
[----:B------:R-:W-:Y:S02]  /*fc70*/  IMAD.MOV.U32 R3, RZ, RZ, R8 ;  /* 0x000000ffff037224 */ /* 0x000fe400078e0008 */
[----:B------:R-:W-:Y:S02]  /*fc80*/  IMAD.MOV.U32 R8, RZ, RZ, R10 ;  /* 0x000000ffff087224 */ /* 0x000fe400078e000a */
[----:B------:R-:W-:-:S04]  /*fc90*/  IMAD.HI.U32 R2, R2, R3, RZ ;  /* 0x0000000302027227 */ /* 0x000fc800078e00ff */
[----:B------:R-:W-:-:S05]  /*fca0*/  IMAD R3, R2, R8, R3 ;  /* 0x0000000802037224 */ /* 0x000fca00078e0203 */
[----:B------:R-:W-:-:S13]  /*fcb0*/  ISETP.GT.U32.AND P0, PT, R6, R3, PT ;  /* 0x000000030600720c */ /* 0x000fda0003f04070 */
[----:B------:R-:W-:Y:S02]  /*fcc0*/  @!P0 IMAD.IADD R3, R3, 0x1, -R6 ;  /* 0x0000000103038824 */ /* 0x000fe400078e0a06 */
[----:B------:R-:W-:-:S03]  /*fcd0*/  @!P0 VIADD R2, R2, 0x1 ;  /* 0x0000000102028836 */ /* 0x000fc60000000000 */
[----:B------:R-:W-:Y:S02]  /*fce0*/  ISETP.GE.U32.AND P0, PT, R3, R6, PT ;  /* 0x000000060300720c */ /* 0x000fe40003f06070 */
[----:B------:R-:W-:-:S11]  /*fcf0*/  LOP3.LUT R3, R5, R4, RZ, 0x3c, !PT ;  /* 0x0000000405037212 */ /* 0x000fd600078e3cff */
[----:B------:R-:W-:Y:S01]  /*fd00*/  @P0 VIADD R2, R2, 0x1 ;  /* 0x0000000102020836 */ /* 0x000fe20000000000 */
[----:B------:R-:W-:-:S13]  /*fd10*/  ISETP.GE.AND P0, PT, R3, RZ, PT ;  /* 0x000000ff0300720c */ /* 0x000fda0003f06270 */
[----:B------:R-:W-:Y:S01]  /*fd20*/  @!P0 IMAD.MOV R2, RZ, RZ, -R2 ;  /* 0x000000ffff028224 */ /* 0x000fe200078e0a02 */
[----:B------:R-:W-:-:S13]  /*fd30*/  ISETP.NE.AND P0, PT, R4, RZ, PT ;  /* 0x000000ff0400720c */ /* 0x000fda0003f05270 */
[----:B------:R-:W-:-:S05]  /*fd40*/  @!P0 LOP3.LUT R2, RZ, R4, RZ, 0x33, !PT ;  /* 0x00000004ff028212 */ /* 0x000fca00078e33ff */
[----:B------:R-:W-:Y:S02]  /*fd50*/  IMAD R6, R7, R2, RZ ;  /* 0x0000000207067224 */ /* 0x000fe400078e02ff */
[----:B------:R-:W-:Y:S02]  /*fd60*/  IMAD.MOV R2, RZ, RZ, -R2 ;  /* 0x000000ffff027224 */ /* 0x000fe400078e0a02 */
[----:B------:R-:W-:Y:S02]  /*fd70*/  IMAD.MOV R8, RZ, RZ, -R6 ;  /* 0x000000ffff087224 */ /* 0x000fe400078e0a06 */
[----:B------:R-:W-:Y:S02]  /*fd80*/  IMAD R4, R4, R2, R5 ;  /* 0x0000000204047224 */ /* 0x000fe400078e0205 */
[----:B------:R-:W-:Y:S01]  /*fd90*/  IMAD.MOV.U32 R2, RZ, RZ, RZ ;  /* 0x000000ffff027224 */ /* 0x000fe200078e00ff */
[----:B------:R-:W-:Y:S02]  /*fda0*/  VIADDMNMX R7, R8, UR4, R7, PT ;  /* 0x0000000408077c46 */ /* 0x000fe4000b800107 */
[----:B------:R-:W-:-:S02]  /*fdb0*/  IABS R11, R4 ;  /* 0x00000004000b7213 */ /* 0x000fc40000000000 */
[----:B------:R-:W-:-:S04]  /*fdc0*/  IABS R8, R7 ;  /* 0x0000000700087213 */ /* 0x000fc80000000000 */
[----:B------:R-:W0:Y:S08]  /*fdd0*/  I2F.RP R9, R8 ;  /* 0x0000000800097306 */ /* 0x000e300000209400 */
[----:B0-----:R-:W0:Y:S02]  /*fde0*/  MUFU.RCP R9, R9 ;  /* 0x0000000900097308 */ /* 0x001e240000001000 */
[----:B0-----:R-:W-:-:S06]  /*fdf0*/  VIADD R3, R9, 0xffffffe ;  /* 0x0ffffffe09037836 */ /* 0x001fcc0000000000 */
[----:B------:R-:W0:Y:S02]  /*fe00*/  F2I.FTZ.U32.TRUNC.NTZ R3, R3 ;  /* 0x0000000300037305 */ /* 0x000e24000021f000 */
[----:B0-----:R-:W-:-:S04]  /*fe10*/  IMAD.MOV R10, RZ, RZ, -R3 ;  /* 0x000000ffff0a7224 */ /* 0x001fc800078e0a03 */
[----:B------:R-:W-:Y:S01]  /*fe20*/  IMAD.MOV.U32 R5, RZ, RZ, R10 ;  /* 0x000000ffff057224 */ /* 0x000fe200078e000a */
[----:B------:R-:W-:-:S03]  /*fe30*/  IABS R10, R7 ;  /* 0x00000007000a7213 */ /* 0x000fc60000000000 */
[----:B------:R-:W-:-:S04]  /*fe40*/  IMAD R5, R5, R8, RZ ;  /* 0x0000000805057224 */ /* 0x000fc800078e02ff */
[----:B------:R-:W-:-:S04]  /*fe50*/  IMAD.HI.U32 R2, R3, R5, R2 ;  /* 0x0000000503027227 */ /* 0x000fc800078e0002 */
[----:B------:R-:W-:Y:S02]  /*fe60*/  IMAD.MOV R3, RZ, RZ, -R10 ;  /* 0x000000ffff037224 */ /* 0x000fe400078e0a0a */
        /* <DEDUP_REMOVED lines=8> */
[----:B------:R-:W-:Y:S01]  /*fef0*/  ISETP.GE.AND P0, PT, R3, RZ, PT ;  /* 0x000000ff0300720c */ /* 0x000fe20003f06270 */
[----:B------:R-:W-:-:S12]  /*ff00*/  IMAD.IADD R3, R4, 0x1, R6 ;  /* 0x0000000104037824 */ /* 0x000fd800078e0206 */
[----:B------:R-:W-:Y:S01]  /*ff10*/  @!P0 IMAD.MOV R2, RZ, RZ, -R2 ;  /* 0x000000ffff028224 */ /* 0x000fe200078e0a02 */
[----:B------:R-:W-:-:S13]  /*ff20*/  ISETP.NE.AND P0, PT, R7, RZ, PT ;  /* 0x000000ff0700720c */ /* 0x000fda0003f05270 */
[----:B------:R-:W-:Y:S01]  /*ff30*/  @!P0 LOP3.LUT R2, RZ, R7, RZ, 0x33, !PT ;  /* 0x00000007ff028212 */ /* 0x000fe200078e33ff */
[----:B------:R-:W-:-:S03]  /*ff40*/  IMAD.MOV R7, RZ, RZ, -R7 ;  /* 0x000000ffff077224 */ /* 0x000fc600078e0a07 */
[----:B------:R-:W-:Y:S01]  /*ff50*/  LOP3.LUT R17, RZ, R2, RZ, 0x33, !PT ;  /* 0x00000002ff117212 */ /* 0x000fe200078e33ff */
[----:B------:R-:W-:-:S04]  /*ff60*/  IMAD R18, R2, R7, R3 ;  /* 0x0000000702127224 */ /* 0x000fc800078e0203 */
[----:B------:R-:W-:Y:S01]  /*ff70*/  IMAD.IADD R17, R0, 0x1, R17 ;  /* 0x0000000100117824 */ /* 0x000fe200078e0211 */
[----:B------:R-:W-:Y:S06]  /*ff80*/  BRA `(.L_x_938) ;  /* 0x00000000000c7947 */ /* 0x000fec0003800000 */
.L_x_933:
[----:B------:R-:W-:Y:S02]  /*ff90*/  IMAD.MOV.U32 R17, RZ, RZ, RZ ;  /* 0x000000ffff117224 */ /* 0x000fe400078e00ff */
[----:B------:R-:W-:Y:S02]  /*ffa0*/  IMAD.U32 R16, RZ, RZ, UR6 ;  /* 0x00000006ff107e24 */ /* 0x000fe4000f8e00ff */
[----:B------:R-:W-:-:S07]  /*ffb0*/  IMAD.MOV.U32 R18, RZ, RZ, RZ ;  /* 0x000000ffff127224 */ /* 0x000fce00078e00ff */
.L_x_938:
[----:B------:R-:W-:Y:S01]  /*ffc0*/  ISETP.NE.AND P0, PT, R27, RZ, PT ;  /* 0x000000ff1b00720c */ /* 0x000fe20003f05270 */
[----:B------:R-:W-:Y:S02]  /*ffd0*/  IMAD.MOV.U32 R24, RZ, RZ, 0x1 ;  /* 0x00000001ff187424 */ /* 0x000fe400078e00ff */
[----:B------:R-:W-:Y:S02]  /*ffe0*/  IMAD.MOV.U32 R22, RZ, RZ, RZ ;  /* 0x000000ffff167224 */ /* 0x000fe400078e00ff */
[----:B------:R-:W-:-:S08]  /*fff0*/  IMAD.MOV.U32 R29, RZ, RZ, RZ ;  /* 0x000000ffff1d7224 */ /* 0x000fd000078e00ff */
[----:B------:R-:W0:Y:S01]  /*10000*/  @!P0 S2R R3, SR_CgaCtaId ;  /* 0x0000000000038919 */ /* 0x000e220000008800 */
[----:B------:R-:W-:-:S04]  /*10010*/  @!P0 MOV R0, 0x400 ;  /* 0x0000040000008802 */ /* 0x000fc80000000f00 */
[----:B0-----:R-:W-:-:S05]  /*10020*/  @!P0 LEA R0, R3, R0, 0x18 ;  /* 0x0000000003008211 */ /* 0x001fca00078ec0ff */
[----:B------:R0:W-:Y:S01]  /*10030*/  @!P0 STS.128 [R0+0x2d8d0], R16 ;  /* 0x02d8d01000008388 */ /* 0x0001e20000000c00 */
[----:B------:R-:W-:Y:S06]  /*10040*/  BAR.ARV 0x5, 0x1a0 ;  /* 0x0146800000007b1d */ /* 0x000fec0000002000 */
[----:B------:R-:W-:-:S13]  /*10050*/  ISETP.GE.AND P0, PT, R19, UR5, PT ;  /* 0x0000000513007c0c */ /* 0x000fda000bf06270 */
[----:B------:R-:W-:Y:S05]  /*10060*/  @P0 BRA `(.L_x_939) ;  /* 0x0000003c007c0947 */ /* 0x000fea0003800000 */
[----:B------:R-:W-:Y:S01]  /*10070*/  IMAD.MOV.U32 R24, RZ, RZ, 0x1 ;  /* 0x00000001ff187424 */ /* 0x000fe200078e00ff */
[----:B------:R-:W-:Y:S01]  /*10080*/  ULDC UR37, c[0x0][0xc] ;  /* 0x0000030000257ab9 */ /* 0x000fe20000000800 */
[----:B------:R-:W-:Y:S01]  /*10090*/  IMAD.MOV.U32 R29, RZ, RZ, RZ ;  /* 0x000000ffff1d7224 */ /* 0x000fe200078e00ff */
[----:B------:R-:W-:Y:S01]  /*100a0*/  ULDC.64 UR38, c[0x0][0x198] ;  /* 0x0000660000267ab9 */ /* 0x000fe20000000a00 */
[----:B------:R-:W-:-:S07]  /*100b0*/  IMAD.MOV.U32 R22, RZ, RZ, RZ ;  /* 0x000000ffff167224 */ /* 0x000fce00078e00ff */
.L_x_1014:
[----:B------:R-:W-:Y:S05]  /*100c0*/  YIELD ;  /* 0x0000000000007946 */ /* 0x000fea0003800000 */
[----:B------:R-:W-:Y:S01]  /*100d0*/  ULDC.64 UR4, c[0x0][0xa28] ;  /* 0x00028a0000047ab9 */ /* 0x000fe20000000a00 */
[----:B0-----:R-:W-:Y:S01]  /*100e0*/  IMAD.MOV.U32 R0, RZ, RZ, RZ ;  /* 0x000000ffff007224 */ /* 0x001fe200078e00ff */
[----:B------:R-:W-:-:S04]  /*100f0*/  ISETP.NE.U32.AND P0, PT, RZ, UR4, PT ;  /* 0x00000004ff007c0c */ /* 0x000fc8000bf05070 */
[----:B------:R-:W-:Y:S01]  /*10100*/  ISETP.NE.AND.EX P0, PT, RZ, UR5, PT, P0 ;  /* 0x00000005ff007c0c */ /* 0x000fe2000bf05300 */
[----:B------:R-:W-:-:S12]  /*10110*/  ULDC.64 UR4, c[0x0][0xa00] ;  /* 0x0002800000047ab9 */ /* 0x000fd80000000a00 */
[----:B-1----:R-:W0:Y:S01]  /*10120*/  @P0 LDC.64 R2, c[0x0][0xa28] ;  /* 0x00028a00ff020b82 */ /* 0x002e220000000a00 */
[----:B------:R-:W-:Y:S01]  /*10130*/  ISETP.NE.U32.AND P2, PT, RZ, UR4, PT ;  /* 0x00000004ff007c0c */ /* 0x000fe2000bf45070 */
[----:B0-----:R-:W-:-:S05]  /*10140*/  @P0 IMAD.WIDE R2, R19, 0x4, R2 ;  /* 0x0000000413020825 */ /* 0x001fca00078e0202 */
[----:B------:R0:W5:Y:S01]  /*10150*/  @P0 LDG.E R0, desc[UR48][R2.64] ;  /* 0x0000003002000981 */ /* 0x000162000c1e1900 */
[----:B------:R-:W-:Y:S01]  /*10160*/  ISETP.NE.AND.EX P2, PT, RZ, UR5, PT, P2 ;  /* 0x00000005ff007c0c */ /* 0x000fe2000bf45320 */
[----:B------:R-:W-:Y:S01]  /*10170*/  IMAD.MOV.U32 R4, RZ, RZ, RZ ;  /* 0x000000ffff047224 */ /* 0x000fe200078e00ff */
[----:B------:R-:W-:Y:S01]  /*10180*/  ULDC.64 UR4, c[0x0][0xa18] ;  /* 0x0002860000047ab9 */ /* 0x000fe20000000a00 */
[----:B0-----:R-:W0:Y:S02]  /*10190*/  LDC.64 R2, c[0x0][0xa00] ;  /* 0x00028000ff027b82 */ /* 0x001e240000000a00 */
[----:B0-----:R-:W-:-:S08]  /*101a0*/  IMAD.WIDE R2, R19, 0x4, R2 ;  /* 0x0000000413027825 */ /* 0x001fd000078e0202 */
[----:B------:R-:W2:Y:S01]  /*101b0*/  @P2 LDG.E R4, desc[UR48][R2.64] ;  /* 0x0000003002042981 */ /* 0x000ea2000c1e1900 */
[----:B------:R-:W-:Y:S01]  /*101c0*/  ISETP.NE.U32.AND P1, PT, RZ, UR4, PT ;  /* 0x00000004ff007c0c */ /* 0x000fe2000bf25070 */
[----:B------:R-:W-:Y:S02]  /*101d0*/  ULDC UR6, c[0x0][0x288] ;  /* 0x0000a20000067ab9 */ /* 0x000fe40000000800 */
[----:B------:R-:W-:Y:S01]  /*101e0*/  IMAD.U32 R6, RZ, RZ, UR6 ;  /* 0x00000006ff067e24 */ /* 0x000fe2000f8e00ff */
[----:B------:R-:W-:Y:S01]  /*101f0*/  ISETP.NE.AND.EX P1, PT, RZ, UR5, PT, P1 ;  /* 0x00000005ff007c0c */ /* 0x000fe2000bf25310 */
[----:B------:R-:W-:Y:S01]  /*10200*/  ULDC.64 UR4, c[0x0][0x3f8] ;  /* 0x0000fe0000047ab9 */ /* 0x000fe20000000a00 */
[----:B------:R-:W-:Y:S01]  /*10210*/  ULDC.64 UR6, c[0x0][0xa08] ;  /* 0x0002820000067ab9 */ /* 0x000fe20000000a00 */
[----:B------:R-:W-:-:S03]  /*10220*/  UISETP.NE.U32.AND UP0, UPT, UR4, URZ, UPT ;  /* 0x0000003f0400728c */ /* 0x000fc6000bf05070 */
[----:B------:R-:W-:Y:S01]  /*10230*/  ULDC UR4, c[0x0][0x404] ;  /* 0x0001010000047ab9 */ /* 0x000fe20000000800 */
[----:B--2---:R0:W-:Y:S06]  /*10240*/  STL [R1], R4 ;  /* 0x0000000401007387 */ /* 0x0041ec0000100800 */
[----:B0-----:R-:W0:Y:S02]  /*10250*/  @P1 LDC.64 R4, c[0x0][0xa18] ;  /* 0x00028600ff041b82 */ /* 0x001e240000000a00 */
[----:B0-----:R-:W-:-:S05]  /*10260*/  @P1 IMAD.WIDE R4, R19, 0x4, R4 ;  /* 0x0000000413041825 */ /* 0x001fca00078e0204 */
[----:B------:R0:W5:Y:S01]  /*10270*/  @P1 LDG.E R6, desc[UR48][R4.64] ;  /* 0x0000003004061981 */ /* 0x000162000c1e1900 */
[----:B------:R-:W-:Y:S01]  /*10280*/  UISETP.NE.AND.EX UP0, UPT, UR5, URZ, UPT, UP0 ;  /* 0x0000003f0500728c */ /* 0x000fe2000bf05300 */
[----:B------:R-:W-:Y:S02]  /*10290*/  ISETP.NE.U32.AND P0, PT, RZ, UR6, PT ;  /* 0x00000006ff007c0c */ /* 0x000fe4000bf05070 */
[----:B------:R-:W-:Y:S01]  /*102a0*/  ULDC UR5, c[0x0][0x2e0] ;  /* 0x0000b80000057ab9 */ /* 0x000fe20000000800 */
[----:B------:R-:W-:Y:S01]  /*102b0*/  USEL UR4, UR4, 0x1, UP0 ;  /* 0x0000000104047887 */ /* 0x000fe20008000000 */
[----:B------:R-:W-:-:S03]  /*102c0*/  ISETP.NE.AND.EX P0, PT, RZ, UR7, PT, P0 ;  /* 0x00000007ff007c0c */ /* 0x000fc6000bf05300 */
[----:B------:R-:W-:-:S06]  /*102d0*/  UIMAD UR4, UR4, UR5, URZ ;  /* 0x00000005040472a4 */ /* 0x000fcc000f8e023f */
[----:B------:R-:W-:Y:S01]  /*102e0*/  IMAD.U32 R7, RZ, RZ, UR4 ;  /* 0x00000004ff077e24 */ /* 0x000fe2000f8e00ff */
[----:B0--3--:R-:W-:Y:S06]  /*102f0*/  @P1 BRA `(.L_x_940) ;  /* 0x0000000000101947 */ /* 0x009fec0003800000 */
[----:B------:R-:W-:Y:S05]  /*10300*/  @!P2 BRA `(.L_x_940) ;  /* 0x00000000000ca947 */ /* 0x000fea0003800000 */
[----:B------:R-:W2:Y:S04]  /*10310*/  LDG.E R5, desc[UR48][R2.64] ;  /* 0x0000003002057981 */ /* 0x000ea8000c1e1900 */
[----:B-----5:R-:W2:Y:S02]  /*10320*/  LDG.E R6, desc[UR48][R2.64+0x4] ;  /* 0x0000043002067981 */ /* 0x020ea4000c1e1900 */
[----:B--2---:R-:W-:-:S07]  /*10330*/  IMAD.IADD R6, R6, 0x1, -R5 ;  /* 0x0000000106067824 */ /* 0x004fce00078e0a05 */
.L_x_940:
[----:B------:R-:W0:Y:S01]  /*10340*/  LDC.64 R2, c[0x0][0xa08] ;  /* 0x00028200ff027b82 */ /* 0x000e220000000a00 */
[----:B------:R-:W-:Y:S01]  /*10350*/  IMAD.MOV.U32 R23, RZ, RZ, RZ ;  /* 0x000000ffff177224 */ /* 0x000fe200078e00ff */
[----:B------:R-:W-:Y:S01]  /*10360*/  ULDC.64 UR4, c[0x0][0xa20] ;  /* 0x0002880000047ab9 */ /* 0x000fe20000000a00 */
[----:B0-----:R-:W-:-:S05]  /*10370*/  IMAD.WIDE R2, R19, 0x4, R2 ;  /* 0x0000000413027825 */ /* 0x001fca00078e0202 */
[----:B------:R-:W2:Y:S01]  /*10380*/  @P0 LDG.E R23, desc[UR48][R2.64] ;  /* 0x0000003002170981 */ /* 0x000ea2000c1e1900 */
[----:B------:R-:W-:-:S04]  /*10390*/  ISETP.NE.U32.AND P1, PT, RZ, UR4, PT ;  /* 0x00000004ff007c0c */ /* 0x000fc8000bf25070 */
[----:B------:R-:W-:Y:S01]  /*103a0*/  ISETP.NE.AND.EX P1, PT, RZ, UR5, PT, P1 ;  /* 0x00000005ff007c0c */ /* 0x000fe2000bf25310 */
[----:B--2--5:R-:W-:-:S12]  /*103b0*/  IMAD.IADD R23, R23, 0x1, R0 ;  /* 0x0000000117177824 */ /* 0x024fd800078e0200 */
[----:B------:R-:W-:Y:S05]  /*103c0*/  @!P1 BRA `(.L_x_941) ;  /* 0x0000000000109947 */ /* 0x000fea0003800000 */
[----:B------:R-:W0:Y:S02]  /*103d0*/  LDC.64 R2, c[0x0][0xa20] ;  /* 0x00028800ff027b82 */ /* 0x000e240000000a00 */
[----:B0-----:R-:W-:-:S05]  /*103e0*/  IMAD.WIDE R2, R19, 0x4, R2 ;  /* 0x0000000413027825 */ /* 0x001fca00078e0202 */
[----:B------:R0:W5:Y:S01]  /*103f0*/  LDG.E R7, desc[UR48][R2.64] ;  /* 0x0000003002077981 */ /* 0x000162000c1e1900 */
[----:B------:R-:W-:Y:S05]  /*10400*/  BRA `(.L_x_942) ;  /* 0x0000000000107947 */ /* 0x000fea0003800000 */
.L_x_941:
[----:B------:R-:W-:Y:S05]  /*10410*/  @!P0 BRA `(.L_x_942) ;  /* 0x00000000000c8947 */ /* 0x000fea0003800000 */
[----:B------:R-:W2:Y:S04]  /*10420*/  LDG.E R4, desc[UR48][R2.64] ;  /* 0x0000003002047981 */ /* 0x000ea8000c1e1900 */
[----:B------:R-:W2:Y:S02]  /*10430*/  LDG.E R7, desc[UR48][R2.64+0x4] ;  /* 0x0000043002077981 */ /* 0x000ea4000c1e1900 */
[----:B--2---:R-:W-:-:S07]  /*10440*/  IMAD.IADD R7, R7, 0x1, -R4 ;  /* 0x0000000107077824 */ /* 0x004fce00078e0a04 */
.L_x_942:
[----:B0-----:R-:W0:Y:S01]  /*10450*/  LDC.64 R2, c[0x0][0x9e0] ;  /* 0x00027800ff027b82 */ /* 0x001e220000000a00 */
[----:B------:R-:W-:Y:S02]  /*10460*/  IMAD R5, R17, 0xc0, RZ ;  /* 0x000000c011057824 */ /* 0x000fe400078e02ff */
[----:B-----5:R-:W-:-:S03]  /*10470*/  IMAD.IADD R0, R7, 0x1, -R0 ;  /* 0x0000000107007824 */ /* 0x020fc600078e0a00 */
[----:B------:R-:W-:-:S05]  /*10480*/  IADD3 R5, -R6, 0xc0, R5 ;  /* 0x000000c006057810 */ /* 0x000fca0007ffe105 */
[----:B------:R-:W-:Y:S01]  /*10490*/  IMAD.IADD R9, R0, 0x1, R5 ;  /* 0x0000000100097824 */ /* 0x000fe200078e0205 */
[----:B0-----:R-:W-:-:S03]  /*104a0*/  ISETP.GE.AND P0, PT, R3, 0x1, PT ;  /* 0x000000010300780c */ /* 0x001fc60003f06270 */
[----:B------:R-:W-:-:S10]  /*104b0*/  IMAD.IADD R2, R9, 0x1, R2 ;  /* 0x0000000109027824 */ /* 0x000fd400078e0202 */
[----:B------:R-:W-:Y:S05]  /*104c0*/  @!P0 BRA `(.L_x_943) ;  /* 0x0000000000488947 */ /* 0x000fea0003800000 */
[C---:B------:R-:W-:Y:S01]  /*104d0*/  ISETP.GT.AND P1, PT, R9.reuse, RZ, PT ;  /* 0x000000ff0900720c */ /* 0x040fe20003f24270 */
[----:B------:R-:W-:Y:S01]  /*104e0*/  BSSY B0, `(.L_x_944) ;  /* 0x000000e000007945 */ /* 0x000fe20003800000 */
[----:B------:R-:W-:-:S11]  /*104f0*/  VIADD R7, R9, 0xffffffff ;  /* 0xffffffff09077836 */ /* 0x000fd60000000000 */
        /* <DEDUP_REMOVED lines=8> */
.L_x_945:
[----:B------:R-:W-:-:S13]  /*10580*/  ISETP.NE.AND P1, PT, R3, 0x1, PT ;  /* 0x000000010300780c */ /* 0x000fda0003f25270 */
[----:B------:R-:W0:Y:S02]  /*10590*/  @P1 LDC.64 R4, c[0x0][0x9e8] ;  /* 0x00027a00ff041b82 */ /* 0x000e240000000a00 */
[----:B0-----:R-:W-:-:S05]  /*105a0*/  @P1 IMAD.HI.U32 R4, R7, R4, RZ ;  /* 0x0000000407041227 */ /* 0x001fca00078e00ff */
[----:B------:R-:W-:-:S07]  /*105b0*/  @P1 SHF.R.U32.HI R7, RZ, R5, R4 ;  /* 0x00000005ff071219 */ /* 0x000fce0000011604 */
.L_x_946:
[----:B------:R-:W-:Y:S05]  /*105c0*/  BSYNC B0 ;  /* 0x0000000000007941 */ /* 0x000fea0003800000 */
.L_x_944:
[----:B------:R-:W-:-:S05]  /*105d0*/  IMAD R7, R7, R3, R3 ;  /* 0x0000000307077224 */ /* 0x000fca00078e0203 */
[----:B------:R-:W-:-:S07]  /*105e0*/  VIMNMX R2, R2, R7, PT ;  /* 0x0000000702027248 */ /* 0x000fce0003fe0100 */
.L_x_943:
[----:B------:R-:W-:Y:S01]  /*105f0*/  VIADD R2, R2, 0x7f ;  /* 0x0000007f02027836 */ /* 0x000fe20000000000 */
[----:B------:R-:W-:Y:S01]  /*10600*/  ULDC UR4, c[0x0][0x9dc] ;  /* 0x0002770000047ab9 */ /* 0x000fe20000000800 */
[----:B------:R-:W-:-:S03]  /*10610*/  IMAD R7, R17, 0xc0, -R6 ;  /* 0x000000c011077824 */ /* 0x000fc600078e0a06 */
[----:B------:R-:W-:Y:S01]  /*10620*/  SHF.R.S32.HI R5, RZ, 0x1f, R2 ;  /* 0x0000001fff057819 */ /* 0x000fe20000011402 */
[----:B------:R-:W-:-:S03]  /*10630*/  IMAD.IADD R7, R0, 0x1, R7 ;  /* 0x0000000100077824 */ /* 0x000fc600078e0207 */
[----:B------:R-:W-:Y:S01]  /*10640*/  LEA.HI R4, R5, R2, RZ, 0x7 ;  /* 0x0000000205047211 */ /* 0x000fe200078f38ff */
[----:B------:R-:W-:Y:S02]  /*10650*/  VIADD R2, R0, 0x7f ;  /* 0x0000007f00027836 */ /* 0x000fe40000000000 */
[----:B------:R-:W-:Y:S01]  /*10660*/  VIADD R0, R7, -UR4 ;  /* 0x8000000407007c36 */ /* 0x000fe20008000000 */
[----:B------:R-:W-:Y:S02]  /*10670*/  SHF.R.S32.HI R4, RZ, 0x7, R4 ;  /* 0x00000007ff047819 */ /* 0x000fe40000011404 */
[----:B------:R-:W-:-:S04]  /*10680*/  SHF.R.S32.HI R5, RZ, 0x1f, R2 ;  /* 0x0000001fff057819 */ /* 0x000fc80000011402 */
[----:B------:R-:W-:-:S04]  /*10690*/  LEA.HI R5, R5, R2, RZ, 0x7 ;  /* 0x0000000205057211 */ /* 0x000fc800078f38ff */
[----:B------:R-:W-:-:S04]  /*106a0*/  SHF.R.S32.HI R5, RZ, 0x7, R5 ;  /* 0x00000007ff057819 */ /* 0x000fc80000011405 */
[----:B------:R-:W-:Y:S01]  /*106b0*/  VIMNMX R28, R5, R4, PT ;  /* 0x00000004051c7248 */ /* 0x000fe20003fe0100 */
[----:B------:R-:W-:Y:S06]  /*106c0*/  @!P0 BRA `(.L_x_947) ;  /* 0x0000000000448947 */ /* 0x000fec0003800000 */
[----:B------:R-:W-:Y:S01]  /*106d0*/  ISETP.GT.AND P0, PT, R7, -0x1, PT ;  /* 0xffffffff0700780c */ /* 0x000fe20003f04270 */
[----:B------:R-:W-:-:S12]  /*106e0*/  BSSY B0, `(.L_x_948) ;  /* 0x000000d000007945 */ /* 0x000fd80003800000 */
        /* <DEDUP_REMOVED lines=8> */
.L_x_949:
[----:B------:R-:W-:-:S13]  /*10770*/  ISETP.NE.AND P0, PT, R3, 0x1, PT ;  /* 0x000000010300780c */ /* 0x000fda0003f05270 */
[----:B------:R-:W0:Y:S02]  /*10780*/  @P0 LDC.64 R4, c[0x0][0x9e8] ;  /* 0x00027a00ff040b82 */ /* 0x000e240000000a00 */
[----:B0-----:R-:W-:-:S05]  /*10790*/  @P0 IMAD.HI.U32 R4, R7, R4, RZ ;  /* 0x0000000407040227 */ /* 0x001fca00078e00ff */
[----:B------:R-:W-:-:S07]  /*107a0*/  @P0 SHF.R.U32.HI R7, RZ, R5, R4 ;  /* 0x00000005ff070219 */ /* 0x000fce0000011604 */
.L_x_950:
[----:B------:R-:W-:Y:S05]  /*107b0*/  BSYNC B0 ;  /* 0x0000000000007941 */ /* 0x000fea0003800000 */
.L_x_948:
[----:B------:R-:W-:-:S05]  /*107c0*/  IMAD R3, R7, R3, RZ ;  /* 0x0000000307037224 */ /* 0x000fca00078e02ff */
[----:B------:R-:W-:-:S07]  /*107d0*/  VIMNMX R0, R0, R3, !PT ;  /* 0x0000000300007248 */ /* 0x000fce0007fe0100 */
.L_x_947:
[----:B------:R-:W-:Y:S01]  /*107e0*/  SHF.R.S32.HI R3, RZ, 0x1f, R0 ;  /* 0x0000001fff037819 */ /* 0x000fe20000011400 */
[----:B------:R-:W-:Y:S03]  /*107f0*/  BSSY B6, `(.L_x_951) ;  /* 0x00002ac000067945 */ /* 0x000fe60003800000 */
[----:B------:R-:W-:-:S04]  /*10800*/  LEA.HI R3, R3, R0, RZ, 0x7 ;  /* 0x0000000003037211 */ /* 0x000fc800078f38ff */
[----:B------:R-:W-:-:S04]  /*10810*/  SHF.R.S32.HI R3, RZ, 0x7, R3 ;  /* 0x00000007ff037819 */ /* 0x000fc80000011403 */
[----:B------:R-:W-:-:S04]  /*10820*/  VIMNMX R26, RZ, R3, !PT ;  /* 0x00000003ff1a7248 */ /* 0x000fc80007fe0100 */
[----:B------:R-:W-:-:S13]  /*10830*/  ISETP.GT.AND P0, PT, R28, R26, PT ;  /* 0x0000001a1c00720c */ /* 0x000fda0003f04270 */
[----:B------:R-:W-:Y:S05]  /*10840*/  @P0 BRA `(.L_x_952) ;  /* 0x00000000003c0947 */ /* 0x000fea0003800000 */
[----:B------:R-:W-:-:S13]  /*10850*/  ISETP.NE.AND P1, PT, R27, RZ, PT ;  /* 0x000000ff1b00720c */ /* 0x000fda0003f25270 */
[----:B------:R-:W-:Y:S05]  /*10860*/  @P1 BRA `(.L_x_953) ;  /* 0x0000002800901947 */ /* 0x000fea0003800000 */
[----:B------:R-:W0:Y:S01]  /*10870*/  S2R R7, SR_LANEID ;  /* 0x0000000000077919 */ /* 0x000e220000000000 */
[----:B------:R-:W-:Y:S01]  /*10880*/  VOTEU.ANY UR4, UPT, PT ;  /* 0x0000000000047886 */ /* 0x000fe200038e0100 */
[----:B------:R-:W1:Y:S01]  /*10890*/  LDC.64 R2, c[0x0][0xc38] ;  /* 0x00030e00ff027b82 */ /* 0x000e620000000a00 */
[----:B------:R-:W0:Y:S08]  /*108a0*/  FLO.U32 R0, UR4 ;  /* 0x0000000400007d00 */ /* 0x000e3000080e0000 */
[----:B------:R-:W1:Y:S01]  /*108b0*/  POPC R5, UR4 ;  /* 0x0000000400057d09 */ /* 0x000e620008000000 */
[----:B0-----:R-:W-:-:S13]  /*108c0*/  ISETP.EQ.U32.AND P0, PT, R0, R7, PT ;  /* 0x000000070000720c */ /* 0x001fda0003f02070 */
[----:B-1----:R-:W2:Y:S01]  /*108d0*/  @P0 ATOMG.E.ADD.STRONG.GPU PT, R3, desc[UR48][R2.64], R5 ;  /* 0x00000005020309a8 */ /* 0x002ea200081ee1f0 */
[----:B------:R-:W0:Y:S02]  /*108e0*/  S2R R4, SR_LTMASK ;  /* 0x0000000000047919 */ /* 0x000e240000003900 */
[----:B0-----:R-:W-:-:S04]  /*108f0*/  LOP3.LUT R4, R4, UR4, RZ, 0xc0, !PT ;  /* 0x0000000404047c12 */ /* 0x001fc8000f8ec0ff */
[----:B------:R-:W0:Y:S01]  /*10900*/  POPC R7, R4 ;  /* 0x0000000400077309 */ /* 0x000e220000000000 */
[----:B--2---:R-:W0:Y:S02]  /*10910*/  SHFL.IDX PT, R0, R3, R0, 0x1f ;  /* 0x00001f0003007589 */ /* 0x004e2400000e0000 */
[----:B0-----:R-:W-:Y:S01]  /*10920*/  IADD3 R16, R0, UR37, R7 ;  /* 0x0000002500107c10 */ /* 0x001fe2000fffe007 */
[----:B------:R-:W-:Y:S06]  /*10930*/  BRA `(.L_x_953) ;  /* 0x00000028005c7947 */ /* 0x000fec0003800000 */
.L_x_952:
        /* <DEDUP_REMOVED lines=22> */
.L_x_954:
[----:B------:R-:W-:-:S05]  /*10aa0*/  VIADD R0, R25, 0x400 ;  /* 0x0000040019007836 */ /* 0x000fca0000000000 */
[----:B------:R-:W-:-:S13]  /*10ab0*/  LOP3.LUT P0, RZ, R0, 0x1bf, RZ, 0xc0, !PT ;  /* 0x000001bf00ff7812 */ /* 0x000fda000780c0ff */
[----:B------:R-:W-:Y:S05]  /*10ac0*/  @!P0 BRA `(.L_x_955) ;  /* 0x0000000000808947 */ /* 0x000fea0003800000 */
[----:B------:R-:W-:Y:S01]  /*10ad0*/  MOV R0, 0x0 ;  /* 0x0000000000007802 */ /* 0x000fe20000000f00 */
[----:B------:R-:W-:Y:S01]  /*10ae0*/  ULDC.64 UR6, c[0x4][0xa8] ;  /* 0x01002a0000067ab9 */ /* 0x000fe20000000a00 */
[----:B------:R-:W-:Y:S01]  /*10af0*/  ULDC.64 UR8, c[0x4][0xb0] ;  /* 0x01002c0000087ab9 */ /* 0x000fe20000000a00 */
[----:B------:R-:W-:Y:S01]  /*10b00*/  ULDC.64 UR4, c[0x4][0x38] ;  /* 0x01000e0000047ab9 */ /* 0x000fe20000000a00 */
[----:B------:R0:W1:Y:S01]  /*10b10*/  LDC.64 R2, c[0x4][R0] ;  /* 0x0100000000027b82 */ /* 0x0000620000000a00 */
        /* <DEDUP_REMOVED lines=10> */
[----:B-1----:R-:W-:Y:S05]  /*10bc0*/  CALL.ABS.NOINC R2 ;  /* 0x0000000002007343 */ /* 0x002fea0003c00000 */
.L_x_956:
        /* <DEDUP_REMOVED lines=16> */
.L_x_955:
[----:B------:R-:W2:Y:S01]  /*10cd0*/  LDL.LU R20, [R1] ;  /* 0x0000000001147983 */ /* 0x000ea20000300800 */
[----:B------:R-:W-:Y:S01]  /*10ce0*/  ULDC.64 UR4, c[0x0][0x9f8] ;  /* 0x00027e0000047ab9 */ /* 0x000fe20000000a00 */
[----:B------:R-:W0:Y:S01]  /*10cf0*/  LDC R0, c[0x0][0x428] ;  /* 0x00010a00ff007b82 */ /* 0x000e220000000800 */
[----:B------:R-:W-:Y:S01]  /*10d00*/  ISETP.NE.U32.AND P0, PT, RZ, UR4, PT ;  /* 0x00000004ff007c0c */ /* 0x000fe2000bf05070 */
[----:B------:R-:W-:-:S03]  /*10d10*/  IMAD.MOV.U32 R6, RZ, RZ, R19 ;  /* 0x000000ffff067224 */ /* 0x000fc600078e0013 */
[----:B------:R-:W-:Y:S01]  /*10d20*/  ISETP.NE.AND.EX P0, PT, RZ, UR5, PT, P0 ;  /* 0x00000005ff007c0c */ /* 0x000fe2000bf05300 */
[----:B------:R-:W-:-:S12]  /*10d30*/  ULDC.64 UR4, c[0x0][0xa00] ;  /* 0x0002800000047ab9 */ /* 0x000fd80000000a00 */
[----:B------:R-:W1:Y:S02]  /*10d40*/  @P0 LDC.64 R2, c[0x0][0x9f8] ;  /* 0x00027e00ff020b82 */ /* 0x000e640000000a00 */
[----:B-1----:R-:W-:-:S05]  /*10d50*/  @P0 IMAD.WIDE R2, R19, 0x4, R2 ;  /* 0x0000000413020825 */ /* 0x002fca00078e0202 */
[----:B------:R1:W5:Y:S01]  /*10d60*/  @P0 LDG.E R6, desc[UR48][R2.64] ;  /* 0x0000003002060981 */ /* 0x000362000c1e1900 */
[----:B0-----:R-:W-:Y:S01]  /*10d70*/  ISETP.NE.AND P0, PT, R0, 0x1, PT ;  /* 0x000000010000780c */ /* 0x001fe20003f05270 */
[----:B------:R-:W-:Y:S01]  /*10d80*/  IMAD.MOV.U32 R0, RZ, RZ, R18 ;  /* 0x000000ffff007224 */ /* 0x000fe200078e0012 */
[----:B------:R-:W-:-:S04]  /*10d90*/  ISETP.NE.AND P6, PT, R27, RZ, PT ;  /* 0x000000ff1b00720c */ /* 0x000fc80003fc5270 */
[----:B------:R-:W-:-:S07]  /*10da0*/  PLOP3.LUT P1, PT, P6, PT, PT, 0x8, 0x0 ;  /* 0x000000000000781c */ /* 0x000fce000372e170 */
[----:B------:R-:W0:Y:S02]  /*10db0*/  @P0 LDC R5, c[0x0][0x42c] ;  /* 0x00010b00ff050b82 */ /* 0x000e240000000800 */
[----:B------:R-:W-:-:S05]  /*10dc0*/  VOTEU.ALL UP1, P6 ;  /* 0x00000000003f7886 */ /* 0x000fca0003020000 */
[----:B------:R-:W-:Y:S01]  /*10dd0*/  @!UP1 UIADD3 UR8, UP0, UR38, 0x270, URZ ;  /* 0x0000027026089890 */ /* 0x000fe2000ff1e03f */
[----:B------:R-:W3:Y:S03]  /*10de0*/  @P0 LDC R7, c[0x0][0x430] ;  /* 0x00010c00ff070b82 */ /* 0x000ee60000000800 */
[----:B------:R-:W-:-:S03]  /*10df0*/  @!UP1 UIADD3.X UR9, URZ, UR39, URZ, UP0, !UPT ;  /* 0x000000273f099290 */ /* 0x000fc600087fe43f */
[----:B------:R-:W-:Y:S01]  /*10e00*/  VOTEU.ALL UP0, P6 ;  /* 0x00000000003f7886 */ /* 0x000fe20003000000 */
[----:B0-----:R-:W-:-:S05]  /*10e10*/  @P0 IMAD.HI.U32 R4, R18, R5, RZ ;  /* 0x0000000512040227 */ /* 0x001fca00078e00ff */
[----:B---3--:R-:W-:Y:S02]  /*10e20*/  @P0 SHF.R.U32.HI R0, RZ, R7, R4 ;  /* 0x00000007ff000219 */ /* 0x008fe40000011604 */
[----:B------:R-:W-:-:S04]  /*10e30*/  ISETP.NE.U32.AND P0, PT, RZ, UR4, PT ;  /* 0x00000004ff007c0c */ /* 0x000fc8000bf05070 */
[----:B------:R-:W-:-:S04]  /*10e40*/  ISETP.NE.AND.EX P0, PT, RZ, UR5, PT, P0 ;  /* 0x00000005ff007c0c */ /* 0x000fc8000bf05300 */
[----:B------:R-:W-:Y:S01]  /*10e50*/  SEL R10, R19, RZ, !P0 ;  /* 0x000000ff130a7207 */ /* 0x000fe20004000000 */
[----:B-12---:R-:W-:-:S08]  /*10e60*/  IMAD R17, R17, 0xc0, R20 ;  /* 0x000000c011117824 */ /* 0x006fd000078e0214 */
.L_x_957:
        /* <DEDUP_REMOVED lines=14> */
.L_x_958:
        /* <DEDUP_REMOVED lines=13> */
.L_x_959:
        /* <DEDUP_REMOVED lines=10> */
[----:B------:R-:W-:Y:S01]  /*110c0*/  ULDC.64 UR4, c[0x0][0xa08] ;  /* 0x0002820000047ab9 */ /* 0x000fe20000000a00 */
[----:B------:R-:W-:Y:S01]  /*110d0*/  VIADD R7, R28, 0xffffffff ;  /* 0xffffffff1c077836 */ /* 0x000fe20000000000 */
[----:B0-----:R-:W-:Y:S01]  /*110e0*/  LOP3.LUT P0, RZ, R2, UR4, RZ, 0xfc, !PT ;  /* 0x0000000402ff7c12 */ /* 0x001fe2000f80fcff */
[----:B------:R-:W-:-:S03]  /*110f0*/  UMOV UR4, 0xffffffff ;  /* 0xffffffff00047882 */ /* 0x000fc60000000000 */
[----:B------:R-:W-:-:S04]  /*11100*/  LOP3.LUT P0, RZ, R3, UR5, RZ, 0xfc, P0 ;  /* 0x0000000503ff7c12 */ /* 0x000fc8000800fcff */
[----:B-----5:R-:W-:Y:S01]  /*11110*/  SEL R8, R6, RZ, !P0 ;  /* 0x000000ff06087207 */ /* 0x020fe20004000000 */
[----:B------:R-:W-:Y:S08]  /*11120*/  BRA.DIV UR4, `(.L_x_960) ;  /* 0x0000003604047947 */ /* 0x000ff0000b800000 */
.L_x_1030:
[----:B------:R-:W-:Y:S01]  /*11130*/  UMOV UR4, 0xffffffff ;  /* 0xffffffff00047882 */ /* 0x000fe20000000000 */
[----:B------:R-:W-:Y:S02]  /*11140*/  SHF.R.S32.HI R9, RZ, 0x1f, R6 ;  /* 0x0000001fff097819 */ /* 0x000fe40000011406 */
[----:B------:R-:W-:Y:S05]  /*11150*/  BRA.DIV UR4, `(.L_x_961) ;  /* 0x00000036042c7947 */ /* 0x000fea000b800000 */
[----:B------:R-:W-:-:S13]  /*11160*/  ELECT P6, URZ, PT ;  /* 0x00000000003f782f */ /* 0x000fda00038c0000 */
.L_x_1033:
[----:B------:R-:W-:Y:S05]  /*11170*/  @!P6 BRA `(.L_x_962) ;  /* 0x0000000000f8e947 */ /* 0x000fea0003800000 */
[----:B------:R-:W-:-:S04]  /*11180*/  ISETP.NE.U32.AND P0, PT, R2, RZ, PT ;  /* 0x000000ff0200720c */ /* 0x000fc80003f05070 */
        /* <DEDUP_REMOVED lines=20> */
.L_x_963:
[----:B------:R-:W-:Y:S01]  /*112d0*/  IMAD R5, R22, 0x8, R25 ;  /* 0x0000000816057824 */ /* 0x000fe200078e0219 */
[----:B------:R-:W-:-:S04]  /*112e0*/  SHF.L.U32 R4, R24, 0x1f, RZ ;  /* 0x0000001f18047819 */ /* 0x000fc800000006ff */
[----:B------:R-:W1:Y:S02]  /*112f0*/  SYNCS.PHASECHK.TRANS64.TRYWAIT P0, [R5+URZ+0x2d840], R4 ;  /* 0x02d84004050075a7 */ /* 0x000e64000800017f */
[----:B-1----:R-:W-:Y:S05]  /*11300*/  @!P0 BRA `(.L_x_964) ;  /* 0x0000003000e08947 */ /* 0x002fea0003800000 */
.L_x_1034:
[----:B------:R-:W2:Y:S02]  /*11310*/  S2R R11, SR_TID.X ;  /* 0x00000000000b7919 */ /* 0x000ea40000002100 */
[----:B--2---:R-:W-:-:S04]  /*11320*/  LOP3.LUT R11, R11, 0x7f, RZ, 0xc0, !PT ;  /* 0x0000007f0b0b7812 */ /* 0x004fc800078ec0ff */
[----:B------:R-:W-:-:S13]  /*11330*/  ISETP.NE.AND P0, PT, R11, RZ, PT ;  /* 0x000000ff0b00720c */ /* 0x000fda0003f05270 */
[----:B------:R-:W-:Y:S05]  /*11340*/  @P0 BRA `(.L_x_965) ;  /* 0x0000000000140947 */ /* 0x000fea0003800000 */
[----:B------:R-:W-:Y:S01]  /*11350*/  ISETP.NE.AND P1, PT, R27, RZ, PT ;  /* 0x000000ff1b00720c */ /* 0x000fe20003f25270 */
[----:B-1----:R-:W-:-:S04]  /*11360*/  IMAD.MOV.U32 R4, RZ, RZ, 0x6000 ;  /* 0x00006000ff047424 */ /* 0x002fc800078e00ff */
[----:B------:R2:W-:Y:S08]  /*11370*/  SYNCS.ARRIVE.TRANS64 RZ, [R5+URZ+0x2d830], R4 ;  /* 0x02d8300405ff79a7 */ /* 0x0005f0000800003f */
[----:B------:R-:W-:Y:S05]  /*11380*/  @!P1 BRA `(.L_x_965) ;  /* 0x0000000000049947 */ /* 0x000fea0003800000 */
[----:B------:R-:W-:Y:S01]  /*11390*/  BPT.TRAP 0x1 ;  /* 0x000000040000795c */ /* 0x000fe20000300000 */
.L_x_965:
[----:B-12---:R-:W-:Y:S01]  /*113a0*/  IMAD R4, R22, 0x6000, R25 ;  /* 0x0000600016047824 */ /* 0x006fe200078e0219 */
        /* <DEDUP_REMOVED lines=11> */
[----:B------:R-:W-:Y:S02]  /*11460*/  ULEA UR11, UR11, UR5, 0x7 ;  /* 0x000000050b0b7291 */ /* 0x000fe4000f8e383f */
        /* <DEDUP_REMOVED lines=8> */
[----:B-1----:R-:W-:Y:S01]  /*114f0*/  UMOV UR8, UR15 ;  /* 0x0000000f00087c82 */ /* 0x002fe20008000000 */
[----:B------:R-:W-:Y:S02]  /*11500*/  UMOV UR10, UR16 ;  /* 0x00000010000a7c82 */ /* 0x000fe40008000000 */
[----:B------:R1:W-:Y:S02]  /*11510*/  UTMALDG.4D [UR8], [UR4], desc[UR6] ;  /* 0x00000608040075b4 */ /* 0x0003e40008019000 */
[----:B-1----:R-:W-:Y:S01]  /*11520*/  UMOV UR8, UR17 ;  /* 0x0000001100087c82 */ /* 0x002fe20008000000 */
[----:B------:R-:W-:-:S02]  /*11530*/  UMOV UR10, UR14 ;  /* 0x0000000e000a7c82 */ /* 0x000fc40008000000 */
[----:B------:R1:W-:Y:S02]  /*11540*/  UTMALDG.4D [UR8], [UR4], desc[UR6] ;  /* 0x00000608040075b4 */ /* 0x0003e40008019000 */
[----:B-1----:R-:W-:Y:S01]  /*11550*/  NOP ;  /* 0x0000000000007918 */ /* 0x002fe20000000000 */
.L_x_962:
[----:B------:R-:W-:Y:S05]  /*11560*/  WARPSYNC.ALL ;  /* 0x0000000000007948 */ /* 0x000fea0003800000 */
[----:B------:R-:W-:Y:S01]  /*11570*/  BAR.SYNC.DEFER_BLOCKING 0x8, 0x1a0 ;  /* 0x0206800000007b1d */ /* 0x000fe20000010000 */
[----:B------:R-:W-:Y:S02]  /*11580*/  R2UR UR24, R25 ;  /* 0x00000000191872ca */ /* 0x000fe400000e0000 */
[----:B------:R-:W-:-:S13]  /*11590*/  ELECT P0, URZ, PT ;  /* 0x00000000003f782f */ /* 0x000fda0003800000 */
[----:B------:R-:W-:Y:S01]  /*115a0*/  @P0 R2UR UR13, R10 ;  /* 0x000000000a0d02ca */ /* 0x000fe200000e0000 */
[----:B------:R-:W-:Y:S01]  /*115b0*/  UIADD3 UR4, UP0, UR38, 0x270, URZ ;  /* 0x0000027026047890 */ /* 0x000fe2000ff1e03f */
[----:B------:R-:W-:Y:S01]  /*115c0*/  @P0 R2UR UR12, R18 ;  /* 0x00000000120c02ca */ /* 0x000fe200000e0000 */
[----:B------:R-:W-:Y:S01]  /*115d0*/  VIADD R29, R29, 0x1 ;  /* 0x000000011d1d7836 */ /* 0x000fe20000000000 */
[C---:B------:R-:W-:Y:S01]  /*115e0*/  @P0 R2UR UR11, R17.reuse ;  /* 0x00000000110b02ca */ /* 0x040fe200000e0000 */
[----:B------:R-:W-:Y:S01]  /*115f0*/  UIADD3.X UR5, URZ, UR39, URZ, UP0, !UPT ;  /* 0x000000273f057290 */ /* 0x000fe200087fe43f */
[----:B------:R-:W-:Y:S01]  /*11600*/  @P0 R2UR UR21, R10 ;  /* 0x000000000a1502ca */ /* 0x000fe200000e0000 */
[----:B------:R-:W-:Y:S01]  /*11610*/  UMOV UR6, 0x0 ;  /* 0x0000000000067882 */ /* 0x000fe20000000000 */
[----:B------:R-:W-:Y:S01]  /*11620*/  UMOV UR7, 0x12f00000 ;  /* 0x12f0000000077882 */ /* 0x000fe20000000000 */
[----:B------:R-:W-:Y:S01]  /*11630*/  UMOV UR10, URZ ;  /* 0x0000003f000a7c82 */ /* 0x000fe20008000000 */
[----:B------:R-:W-:Y:S01]  /*11640*/  @P0 R2UR UR20, R18 ;  /* 0x00000000121402ca */ /* 0x000fe200000e0000 */
        /* <DEDUP_REMOVED lines=13> */
[----:B------:R-:W-:-:S03]  /*11720*/  UMOV UR23, 0x12f00000 ;  /* 0x12f0000000177882 */ /* 0x000fc60000000000 */
[----:B------:R3:W-:Y:S01]  /*11730*/  UTMALDG.4D [UR16], [UR4], desc[UR14] ;  /* 0x00000e10040075b4 */ /* 0x0007e20008019000 */
[----:B-1----:R-:W-:-:S04]  /*11740*/  LEA.HI R4, R29, R29, RZ, 0x1 ;  /* 0x0000001d1d047211 */ /* 0x002fc800078f08ff */
[----:B------:R-:W-:-:S05]  /*11750*/  LOP3.LUT R4, R4, 0xfffffffe, RZ, 0xc0, !PT ;  /* 0xfffffffe04047812 */ /* 0x000fca00078ec0ff */
[----:B------:R-:W-:-:S05]  /*11760*/  IMAD.IADD R4, R29, 0x1, -R4 ;  /* 0x000000011d047824 */ /* 0x000fca00078e0a04 */
[----:B------:R-:W-:Y:S02]  /*11770*/  SHF.L.U32 R4, R4, 0x1f, RZ ;  /* 0x0000001f04047819 */ /* 0x000fe400000006ff */
[----:B--2---:R-:W-:Y:S01]  /*11780*/  @P0 R2UR UR13, R10 ;  /* 0x000000000a0d02ca */ /* 0x004fe200000e0000 */
[----:B------:R-:W-:Y:S01]  /*11790*/  UIADD3 UR8, UR24, 0x12400, URZ ;  /* 0x0001240018087890 */ /* 0x000fe2000fffe03f */
[----:B------:R-:W-:Y:S01]  /*117a0*/  @P0 R2UR UR12, R18 ;  /* 0x00000000120c02ca */ /* 0x000fe200000e0000 */
[----:B------:R-:W-:Y:S01]  /*117b0*/  UMOV UR10, 0x40 ;  /* 0x00000040000a7882 */ /* 0x000fe20000000000 */
[----:B------:R-:W-:-:S13]  /*117c0*/  @P0 R2UR UR11, R17 ;  /* 0x00000000110b02ca */ /* 0x000fda00000e0000 */
[----:B------:R3:W-:Y:S01]  /*117d0*/  UTMALDG.4D [UR8], [UR4], desc[UR22] ;  /* 0x00001608040075b4 */ /* 0x0007e20008019000 */
[----:B------:R-:W1:Y:S02]  /*117e0*/  SYNCS.PHASECHK.TRANS64.TRYWAIT P0, [R25+URZ+0x2d820], R4 ;  /* 0x02d82004190075a7 */ /* 0x000e64000800017f */
[----:B-1-3--:R-:W-:Y:S05]  /*117f0*/  @!P0 BRA `(.L_x_967) ;  /* 0x0000002c00b88947 */ /* 0x00afea0003800000 */
.L_x_1035:
[----:B------:R-:W-:Y:S05]  /*11800*/  BSYNC B0 ;  /* 0x0000000000007941 */ /* 0x000fea0003800000 */
.L_x_966:
[----:B------:R-:W-:Y:S01]  /*11810*/  VIADD R10, R28, 0xfffffffe ;  /* 0xfffffffe1c0a7836 */ /* 0x000fe20000000000 */
[----:B------:R-:W-:Y:S04]  /*11820*/  BSSY B0, `(.L_x_968) ;  /* 0x0000167000007945 */ /* 0x000fe80003800000 */
[----:B------:R-:W-:-:S13]  /*11830*/  ISETP.GE.AND P0, PT, R10, R26, PT ;  /* 0x0000001a0a00720c */ /* 0x000fda0003f06270 */
[----:B------:R-:W-:Y:S05]  /*11840*/  @!P0 BRA `(.L_x_969) ;  /* 0x0000001400908947 */ /* 0x000fea0003800000 */
[----:B-1----:R-:W-:Y:S01]  /*11850*/  IMAD.MOV R4, RZ, RZ, -R28 ;  /* 0x000000ffff047224 */ /* 0x002fe200078e0a1c */
[----:B------:R-:W-:Y:S01]  /*11860*/  LOP3.LUT R11, RZ, R26, RZ, 0x33, !PT ;  /* 0x0000001aff0b7212 */ /* 0x000fe200078e33ff */
[----:B------:R-:W-:Y:S03]  /*11870*/  BSSY B1, `(.L_x_970) ;  /* 0x0000078000017945 */ /* 0x000fe60003800000 */
[----:B------:R-:W-:-:S05]  /*11880*/  VIADDMNMX R11, R4, 0x1, R11, !PT ;  /* 0x00000001040b7846 */ /* 0x000fca000780010b */
[----:B------:R-:W-:-:S05]  /*11890*/  IMAD.IADD R4, R28, 0x1, R11 ;  /* 0x000000011c047824 */ /* 0x000fca00078e020b */
[----:B------:R-:W-:-:S04]  /*118a0*/  LOP3.LUT R4, R4, 0x1, RZ, 0xc0, !PT ;  /* 0x0000000104047812 */ /* 0x000fc800078ec0ff */
[----:B------:R-:W-:-:S13]  /*118b0*/  ISETP.NE.U32.AND P0, PT, R4, 0x1, PT ;  /* 0x000000010400780c */ /* 0x000fda0003f05070 */
[----:B------:R-:W-:Y:S05]  /*118c0*/  @P0 BRA `(.L_x_971) ;  /* 0x0000000400c80947 */ /* 0x000fea0003800000 */
[----:B0-----:R-:W-:Y:S01]  /*118d0*/  VIADD R12, R22, 0x1 ;  /* 0x00000001160c7836 */ /* 0x001fe20000000000 */
        /* <DEDUP_REMOVED lines=28> */
.L_x_974:
[----:B0-----:R-:W-:Y:S01]  /*11aa0*/  IMAD R3, R12, 0x8, R25 ;  /* 0x000000080c037824 */ /* 0x001fe200078e0219 */
[----:B------:R-:W-:-:S04]  /*11ab0*/  SHF.L.U32 R2, R13, 0x1f, RZ ;  /* 0x0000001f0d027819 */ /* 0x000fc800000006ff */
[----:B------:R-:W0:Y:S02]  /*11ac0*/  SYNCS.PHASECHK.TRANS64.TRYWAIT P0, [R3+URZ+0x2d840], R2 ;  /* 0x02d84002030075a7 */ /* 0x000e24000800017f */
[----:B0-----:R-:W-:Y:S05]  /*11ad0*/  @!P0 BRA `(.L_x_975) ;  /* 0x0000002c00148947 */ /* 0x001fea0003800000 */
.L_x_1036:
[----:B------:R-:W1:Y:S02]  /*11ae0*/  S2R R5, SR_TID.X ;  /* 0x0000000000057919 */ /* 0x000e640000002100 */
[----:B-1----:R-:W-:-:S04]  /*11af0*/  LOP3.LUT R5, R5, 0x7f, RZ, 0xc0, !PT ;  /* 0x0000007f05057812 */ /* 0x002fc800078ec0ff */
[----:B------:R-:W-:-:S13]  /*11b00*/  ISETP.NE.AND P1, PT, R5, RZ, PT ;  /* 0x000000ff0500720c */ /* 0x000fda0003f25270 */
[----:B------:R-:W-:Y:S05]  /*11b10*/  @P1 BRA `(.L_x_976) ;  /* 0x0000000000141947 */ /* 0x000fea0003800000 */
[----:B------:R-:W-:Y:S01]  /*11b20*/  ISETP.NE.AND P0, PT, R27, RZ, PT ;  /* 0x000000ff1b00720c */ /* 0x000fe20003f05270 */
[----:B0-----:R-:W-:-:S04]  /*11b30*/  IMAD.MOV.U32 R2, RZ, RZ, 0x6000 ;  /* 0x00006000ff027424 */ /* 0x001fc800078e00ff */
[----:B------:R1:W-:Y:S08]  /*11b40*/  SYNCS.ARRIVE.TRANS64 RZ, [R3+URZ+0x2d830], R2 ;  /* 0x02d8300203ff79a7 */ /* 0x0003f0000800003f */
[----:B------:R-:W-:Y:S05]  /*11b50*/  @!P0 BRA `(.L_x_976) ;  /* 0x0000000000048947 */ /* 0x000fea0003800000 */
[----:B------:R-:W-:Y:S01]  /*11b60*/  BPT.TRAP 0x1 ;  /* 0x000000040000795c */ /* 0x000fe20000300000 */
.L_x_976:
[----:B01----:R-:W-:Y:S01]  /*11b70*/  IMAD R2, R12, 0x6000, R25 ;  /* 0x000060000c027824 */ /* 0x003fe200078e0219 */
        /* <DEDUP_REMOVED lines=14> */
[----:B------:R-:W-:Y:S01]  /*11c60*/  ULEA UR11, UR11, UR5, 0x7 ;  /* 0x000000050b0b7291 */ /* 0x000fe2000f8e383f */
        /* <DEDUP_REMOVED lines=13> */
[----:B------:R-:W1:Y:S02]  /*11d40*/  SYNCS.PHASECHK.TRANS64.TRYWAIT P0, [R2+URZ+0x60], R5 ;  /* 0x00006005020075a7 */ /* 0x000e64000800017f */
[----:B01----:R-:W-:Y:S05]  /*11d50*/  @!P0 BRA `(.L_x_977) ;  /* 0x0000002800888947 */ /* 0x003fea0003800000 */
.L_x_1037:
[----:B------:R-:W-:Y:S05]  /*11d60*/  @P1 BRA `(.L_x_978) ;  /* 0x0000000000181947 */ /* 0x000fea0003800000 */
[----:B------:R-:W-:Y:S01]  /*11d70*/  ISETP.NE.AND P0, PT, R27, RZ, PT ;  /* 0x000000ff1b00720c */ /* 0x000fe20003f05270 */
[----:B0-----:R-:W-:Y:S02]  /*11d80*/  IMAD R2, R22, 0x8, R25 ;  /* 0x0000000816027824 */ /* 0x001fe400078e0219 */
[----:B------:R-:W-:-:S04]  /*11d90*/  IMAD.MOV.U32 R3, RZ, RZ, 0x6000 ;  /* 0x00006000ff037424 */ /* 0x000fc800078e00ff */
[----:B------:R1:W-:Y:S06]  /*11da0*/  SYNCS.ARRIVE.TRANS64 RZ, [R2+URZ+0x2d850], R3 ;  /* 0x02d8500302ff79a7 */ /* 0x0003ec000800003f */
[----:B------:R-:W-:Y:S05]  /*11db0*/  @!P0 BRA `(.L_x_978) ;  /* 0x0000000000048947 */ /* 0x000fea0003800000 */
[----:B------:R-:W-:Y:S01]  /*11dc0*/  BPT.TRAP 0x1 ;  /* 0x000000040000795c */ /* 0x000fe20000300000 */
.L_x_978:
[C-C-:B01----:R-:W-:Y:S01]  /*11dd0*/  IMAD R2, R22.reuse, 0x8, R25.reuse ;  /* 0x0000000816027824 */ /* 0x143fe200078e0219 */
        /* <DEDUP_REMOVED lines=14> */
[----:B------:R-:W-:Y:S02]  /*11ec0*/  ULEA UR11, UR11, UR5, 0x7 ;  /* 0x000000050b0b7291 */ /* 0x000fe4000f8e383f */
        /* <DEDUP_REMOVED lines=14> */
.L_x_973:
[----:B------:R-:W-:Y:S05]  /*11fb0*/  BSYNC B2 ;  /* 0x0000000000027941 */ /* 0x000fea0003800000 */
.L_x_972:
[----:B------:R-:W-:Y:S02]  /*11fc0*/  IMAD.MOV.U32 R22, RZ, RZ, R12 ;  /* 0x000000ffff167224 */ /* 0x000fe400078e000c */
[----:B------:R-:W-:Y:S02]  /*11fd0*/  IMAD.MOV.U32 R24, RZ, RZ, R13 ;  /* 0x000000ffff187224 */ /* 0x000fe400078e000d */
[----:B------:R-:W-:-:S07]  /*11fe0*/  VIADD R10, R28, 0xfffffffd ;  /* 0xfffffffd1c0a7836 */ /* 0x000fce0000000000 */
.L_x_971:
[----:B------:R-:W-:Y:S05]  /*11ff0*/  BSYNC B1 ;  /* 0x0000000000017941 */ /* 0x000fea0003800000 */
.L_x_970:
[----:B------:R-:W-:Y:S01]  /*12000*/  VIADD R11, R11, 0xfffffffe ;  /* 0xfffffffe0b0b7836 */ /* 0x000fe20000000000 */
[----:B------:R-:W-:-:S04]  /*12010*/  LOP3.LUT R28, RZ, R28, RZ, 0x33, !PT ;  /* 0x0000001cff1c7212 */ /* 0x000fc800078e33ff */
[----:B------:R-:W-:-:S13]  /*12020*/  ISETP.NE.AND P0, PT, R11, R28, PT ;  /* 0x0000001c0b00720c */ /* 0x000fda0003f05270 */
[----:B------:R-:W-:Y:S05]  /*12030*/  @!P0 BRA `(.L_x_969) ;  /* 0x0000000c00948947 */ /* 0x000fea0003800000 */
[----:B------:R-:W-:-:S07]  /*12040*/  IMAD.MOV.U32 R4, RZ, RZ, R8 ;  /* 0x000000ffff047224 */ /* 0x000fce00078e0008 */
.L_x_993:
[----:B------:R-:W-:Y:S01]  /*12050*/  VIADD R11, R22, 0x1 ;  /* 0x00000001160b7836 */ /* 0x000fe20000000000 */
[----:B------:R-:W-:Y:S05]  /*12060*/  YIELD ;  /* 0x0000000000007946 */ /* 0x000fea0003800000 */
[----:B------:R-:W-:Y:S01]  /*12070*/  ISETP.NE.AND P0, PT, R11, 0x2, PT ;  /* 0x000000020b00780c */ /* 0x000fe20003f05270 */
[----:B------:R-:W-:Y:S03]  /*12080*/  BSSY B1, `(.L_x_979) ;  /* 0x000006c000017945 */ /* 0x000fe60003800000 */
[----:B01----:R-:W-:-:S02]  /*12090*/  SEL R3, RZ, 0x1, P0 ;  /* 0x00000001ff037807 */ /* 0x003fc40000000000 */
[----:B------:R-:W-:Y:S02]  /*120a0*/  SEL R11, R11, RZ, P0 ;  /* 0x000000ff0b0b7207 */ /* 0x000fe40000000000 */
[----:B0-----:R-:W-:Y:S01]  /*120b0*/  LOP3.LUT R12, R24, R3, RZ, 0x3c, !PT ;  /* 0x00000003180c7212 */ /* 0x001fe200078e3cff */
[----:B------:R-:W-:Y:S06]  /*120c0*/  @!P6 BRA `(.L_x_980) ;  /* 0x00000004009ce947 */ /* 0x000fec0003800000 */
[----:B------:R-:W-:Y:S01]  /*120d0*/  ULDC.64 UR4, c[0x0][0x3f8] ;  /* 0x0000fe0000047ab9 */ /* 0x000fe20000000a00 */
[----:B------:R-:W-:Y:S01]  /*120e0*/  IMAD.MOV.U32 R13, RZ, RZ, R10 ;  /* 0x000000ffff0d7224 */ /* 0x000fe200078e000a */
        /* <DEDUP_REMOVED lines=21> */
.L_x_981:
[----:B------:R-:W-:Y:S01]  /*12240*/  IMAD R3, R11, 0x8, R25 ;  /* 0x000000080b037824 */ /* 0x000fe200078e0219 */
[----:B------:R-:W-:-:S04]  /*12250*/  SHF.L.U32 R2, R12, 0x1f, RZ ;  /* 0x0000001f0c027819 */ /* 0x000fc800000006ff */
[----:B------:R-:W1:Y:S02]  /*12260*/  SYNCS.PHASECHK.TRANS64.TRYWAIT P0, [R3+URZ+0x2d840], R2 ;  /* 0x02d84002030075a7 */ /* 0x000e64000800017f */
[----:B-1----:R-:W-:Y:S05]  /*12270*/  @!P0 BRA `(.L_x_982) ;  /* 0x0000002400548947 */ /* 0x002fea0003800000 */
.L_x_1038:
[----:B0-----:R-:W0:Y:S02]  /*12280*/  S2R R5, SR_TID.X ;  /* 0x0000000000057919 */ /* 0x001e240000002100 */
[----:B0-----:R-:W-:-:S04]  /*12290*/  LOP3.LUT R5, R5, 0x7f, RZ, 0xc0, !PT ;  /* 0x0000007f05057812 */ /* 0x001fc800078ec0ff */
[----:B------:R-:W-:-:S13]  /*122a0*/  ISETP.NE.AND P0, PT, R5, RZ, PT ;  /* 0x000000ff0500720c */ /* 0x000fda0003f05270 */
[----:B------:R-:W-:Y:S05]  /*122b0*/  @P0 BRA `(.L_x_983) ;  /* 0x0000000000140947 */ /* 0x000fea0003800000 */
[----:B------:R-:W-:Y:S01]  /*122c0*/  ISETP.NE.AND P1, PT, R27, RZ, PT ;  /* 0x000000ff1b00720c */ /* 0x000fe20003f25270 */
[----:B-1----:R-:W-:-:S04]  /*122d0*/  IMAD.MOV.U32 R2, RZ, RZ, 0x6000 ;  /* 0x00006000ff027424 */ /* 0x002fc800078e00ff */
[----:B------:R0:W-:Y:S08]  /*122e0*/  SYNCS.ARRIVE.TRANS64 RZ, [R3+URZ+0x2d830], R2 ;  /* 0x02d8300203ff79a7 */ /* 0x0001f0000800003f */
[----:B------:R-:W-:Y:S05]  /*122f0*/  @!P1 BRA `(.L_x_983) ;  /* 0x0000000000049947 */ /* 0x000fea0003800000 */
[----:B------:R-:W-:Y:S01]  /*12300*/  BPT.TRAP 0x1 ;  /* 0x000000040000795c */ /* 0x000fe20000300000 */
.L_x_983:
        /* <DEDUP_REMOVED lines=31> */
.L_x_1039:
[----:B------:R-:W-:Y:S05]  /*12500*/  @P0 BRA `(.L_x_985) ;  /* 0x0000000000140947 */ /* 0x000fea0003800000 */
[----:B------:R-:W-:Y:S01]  /*12510*/  ISETP.NE.AND P1, PT, R27, RZ, PT ;  /* 0x000000ff1b00720c */ /* 0x000fe20003f25270 */
[----:B------:R-:W-:-:S04]  /*12520*/  IMAD.MOV.U32 R2, RZ, RZ, 0x6000 ;  /* 0x00006000ff027424 */ /* 0x000fc800078e00ff */
[----:B------:R1:W-:Y:S08]  /*12530*/  SYNCS.ARRIVE.TRANS64 RZ, [R3+URZ+0x50], R2 ;  /* 0x0000500203ff79a7 */ /* 0x0003f0000800003f */
[----:B------:R-:W-:Y:S05]  /*12540*/  @!P1 BRA `(.L_x_985) ;  /* 0x0000000000049947 */ /* 0x000fea0003800000 */
[----:B------:R-:W-:Y:S01]  /*12550*/  BPT.TRAP 0x1 ;  /* 0x000000040000795c */ /* 0x000fe20000300000 */
.L_x_985:
        /* <DEDUP_REMOVED lines=14> */
[----:B------:R-:W-:Y:S02]  /*12640*/  ULEA UR11, UR11, UR5, 0x7 ;  /* 0x000000050b0b7291 */ /* 0x000fe4000f8e383f */
        /* <DEDUP_REMOVED lines=15> */
.L_x_980:
[----:B------:R-:W-:Y:S05]  /*12740*/  BSYNC B1 ;  /* 0x0000000000017941 */ /* 0x000fea0003800000 */
.L_x_979:
[----:B------:R-:W-:Y:S01]  /*12750*/  VIADD R22, R11, 0x1 ;  /* 0x000000010b167836 */ /* 0x000fe20000000000 */
[----:B------:R-:W-:Y:S01]  /*12760*/  BSSY B1, `(.L_x_986) ;  /* 0x000006f000017945 */ /* 0x000fe20003800000 */
[----:B------:R-:W-:-:S03]  /*12770*/  VIADD R13, R10, 0xffffffff ;  /* 0xffffffff0a0d7836 */ /* 0x000fc60000000000 */
[----:B------:R-:W-:-:S04]  /*12780*/  ISETP.NE.AND P0, PT, R22, 0x2, PT ;  /* 0x000000021600780c */ /* 0x000fc80003f05270 */
[----:B01----:R-:W-:Y:S02]  /*12790*/  SEL R3, RZ, 0x1, P0 ;  /* 0x00000001ff037807 */ /* 0x003fe40000000000 */
        /* <DEDUP_REMOVED lines=26> */
.L_x_988:
[----:B------:R-:W-:Y:S01]  /*12940*/  IMAD R2, R22, 0x8, R25 ;  /* 0x0000000816027824 */ /* 0x000fe200078e0219 */
[----:B------:R-:W-:-:S04]  /*12950*/  SHF.L.U32 R3, R24, 0x1f, RZ ;  /* 0x0000001f18037819 */ /* 0x000fc800000006ff */
[----:B------:R-:W1:Y:S02]  /*12960*/  SYNCS.PHASECHK.TRANS64.TRYWAIT P0, [R2+URZ+0x2d840], R3 ;  /* 0x02d84003020075a7 */ /* 0x000e64000800017f */
[----:B-1----:R-:W-:Y:S05]  /*12970*/  @!P0 BRA `(.L_x_989) ;  /* 0x0000001c00bc8947 */ /* 0x002fea0003800000 */
.L_x_1040:
        /* <DEDUP_REMOVED lines=9> */
.L_x_990:
[----:B01----:R-:W-:Y:S01]  /*12a10*/  IMAD R2, R22, 0x6000, R25 ;  /* 0x0000600016027824 */ /* 0x003fe200078e0219 */
        /* <DEDUP_REMOVED lines=15> */
[----:B------:R-:W-:Y:S01]  /*12b10*/  ULEA UR11, UR11, UR5, 0x7 ;  /* 0x000000050b0b7291 */ /* 0x000fe2000f8e383f */
        /* <DEDUP_REMOVED lines=16> */
.L_x_1041:
[----:B------:R-:W-:Y:S05]  /*12c20*/  @P0 BRA `(.L_x_992) ;  /* 0x0000000000140947 */ /* 0x000fea0003800000 */
[----:B------:R-:W-:Y:S01]  /*12c30*/  ISETP.NE.AND P1, PT, R27, RZ, PT ;  /* 0x000000ff1b00720c */ /* 0x000fe20003f25270 */
[----:B0-----:R-:W-:-:S04]  /*12c40*/  IMAD.MOV.U32 R3, RZ, RZ, 0x6000 ;  /* 0x00006000ff037424 */ /* 0x001fc800078e00ff */
[----:B------:R1:W-:Y:S08]  /*12c50*/  SYNCS.ARRIVE.TRANS64 RZ, [R2+URZ+0x50], R3 ;  /* 0x0000500302ff79a7 */ /* 0x0003f0000800003f */
[----:B------:R-:W-:Y:S05]  /*12c60*/  @!P1 BRA `(.L_x_992) ;  /* 0x0000000000049947 */ /* 0x000fea0003800000 */
[----:B------:R-:W-:Y:S01]  /*12c70*/  BPT.TRAP 0x1 ;  /* 0x000000040000795c */ /* 0x000fe20000300000 */
.L_x_992:
        /* <DEDUP_REMOVED lines=27> */
[----:B------:R2:W-:Y:S02]  /*12e30*/  UTMALDG.4D [UR8], [UR4], desc[UR6] ;  /* 0x00000608040075b4 */ /* 0x0005e40008019000 */
[----:B--2---:R-:W-:Y:S01]  /*12e40*/  NOP ;  /* 0x0000000000007918 */ /* 0x004fe20000000000 */
.L_x_987:
[----:B------:R-:W-:Y:S05]  /*12e50*/  BSYNC B1 ;  /* 0x0000000000017941 */ /* 0x000fea0003800000 */
.L_x_986:
[----:B------:R-:W-:Y:S01]  /*12e60*/  ISETP.GT.AND P0, PT, R13, R26, PT ;  /* 0x0000001a0d00720c */ /* 0x000fe20003f04270 */
[----:B------:R-:W-:-:S12]  /*12e70*/  VIADD R10, R10, 0xfffffffe ;  /* 0xfffffffe0a0a7836 */ /* 0x000fd80000000000 */
[----:B------:R-:W-:Y:S05]  /*12e80*/  @P0 BRA `(.L_x_993) ;  /* 0xfffffff000700947 */ /* 0x000fea000383ffff */
.L_x_969:
[----:B------:R-:W-:Y:S05]  /*12e90*/  BSYNC B0 ;  /* 0x0000000000007941 */ /* 0x000fea0003800000 */
.L_x_968:
[----:B------:R-:W-:Y:S01]  /*12ea0*/  ISETP.NE.AND P0, PT, R27, RZ, PT ;  /* 0x000000ff1b00720c */ /* 0x000fe20003f05270 */
[----:B------:R-:W-:-:S12]  /*12eb0*/  BSSY B0, `(.L_x_994) ;  /* 0x000000e000007945 */ /* 0x000fd80003800000 */
[----:B------:R-:W-:Y:S05]  /*12ec0*/  @P0 BRA `(.L_x_995) ;  /* 0x0000000000300947 */ /* 0x000fea0003800000 */
[----:B------:R-:W2:Y:S01]  /*12ed0*/  S2R R9, SR_LANEID ;  /* 0x0000000000097919 */ /* 0x000ea20000000000 */
[----:B------:R-:W-:Y:S01]  /*12ee0*/  VOTEU.ANY UR4, UPT, PT ;  /* 0x0000000000047886 */ /* 0x000fe200038e0100 */
[----:B01----:R-:W0:Y:S01]  /*12ef0*/  LDC.64 R2, c[0x0][0xc38] ;  /* 0x00030e00ff027b82 */ /* 0x003e220000000a00 */
[----:B------:R-:W2:Y:S08]  /*12f00*/  FLO.U32 R4, UR4 ;  /* 0x0000000400047d00 */ /* 0x000eb000080e0000 */
[----:B------:R-:W0:Y:S01]  /*12f10*/  POPC R5, UR4 ;  /* 0x0000000400057d09 */ /* 0x000e220008000000 */
[----:B--2---:R-:W-:-:S13]  /*12f20*/  ISETP.EQ.U32.AND P0, PT, R4, R9, PT ;  /* 0x000000090400720c */ /* 0x004fda0003f02070 */
[----:B0-----:R-:W2:Y:S01]  /*12f30*/  @P0 ATOMG.E.ADD.STRONG.GPU PT, R3, desc[UR48][R2.64], R5 ;  /* 0x00000005020309a8 */ /* 0x001ea200081ee1f0 */
[----:B------:R-:W0:Y:S02]  /*12f40*/  S2R R6, SR_LTMASK ;  /* 0x0000000000067919 */ /* 0x000e240000003900 */
[----:B0-----:R-:W-:-:S04]  /*12f50*/  LOP3.LUT R6, R6, UR4, RZ, 0xc0, !PT ;  /* 0x0000000406067c12 */ /* 0x001fc8000f8ec0ff */
[----:B------:R-:W0:Y:S01]  /*12f60*/  POPC R9, R6 ;  /* 0x0000000600097309 */ /* 0x000e220000000000 */
[----:B--2---:R-:W0:Y:S02]  /*12f70*/  SHFL.IDX PT, R4, R3, R4, 0x1f ;  /* 0x00001f0403047589 */ /* 0x004e2400000e0000 */
[----:B0-----:R-:W-:-:S07]  /*12f80*/  IADD3 R16, R4, UR37, R9 ;  /* 0x0000002504107c10 */ /* 0x001fce000fffe009 */
.L_x_995:
[----:B------:R-:W-:Y:S05]  /*12f90*/  BSYNC B0 ;  /* 0x0000000000007941 */ /* 0x000fea0003800000 */
.L_x_994:
[----:B------:R-:W-:Y:S04]  /*12fa0*/  BSSY B0, `(.L_x_996) ;  /* 0x000002b000007945 */ /* 0x000fe80003800000 */
[----:B------:R-:W-:Y:S05]  /*12fb0*/  @!P6 BRA `(.L_x_997) ;  /* 0x0000000000a4e947 */ /* 0x000fea0003800000 */
[----:B01----:R-:W-:Y:S01]  /*12fc0*/  IMAD R3, R22, 0x8, R25 ;  /* 0x0000000816037824 */ /* 0x003fe200078e0219 */
[----:B------:R-:W-:-:S04]  /*12fd0*/  SHF.L.U32 R2, R24, 0x1f, RZ ;  /* 0x0000001f18027819 */ /* 0x000fc800000006ff */
[----:B------:R-:W0:Y:S02]  /*12fe0*/  SYNCS.PHASECHK.TRANS64.TRYWAIT P0, [R3+URZ+0x2d860], R2 ;  /* 0x02d86002030075a7 */ /* 0x000e24000800017f */
[----:B0-----:R-:W-:Y:S05]  /*12ff0*/  @!P0 BRA `(.L_x_998) ;  /* 0x0000001800448947 */ /* 0x001fea0003800000 */
.L_x_1042:
        /* <DEDUP_REMOVED lines=9> */
.L_x_999:
        /* <DEDUP_REMOVED lines=28> */
.L_x_997:
[----:B------:R-:W-:Y:S05]  /*13250*/  BSYNC B0 ;  /* 0x0000000000007941 */ /* 0x000fea0003800000 */
.L_x_996:
[----:B------:R-:W-:-:S05]  /*13260*/  VIADD R22, R22, 0x1 ;  /* 0x0000000116167836 */ /* 0x000fca0000000000 */
[----:B------:R-:W-:-:S04]  /*13270*/  ISETP.NE.AND P0, PT, R22, 0x2, PT ;  /* 0x000000021600780c */ /* 0x000fc80003f05270 */
[----:B01----:R-:W-:Y:S02]  /*13280*/  SEL R3, RZ, 0x1, P0 ;  /* 0x00000001ff037807 */ /* 0x003fe40000000000 */
[----:B------:R-:W-:Y:S02]  /*13290*/  SEL R22, R22, RZ, P0 ;  /* 0x000000ff16167207 */ /* 0x000fe40000000000 */
[----:B------:R-:W-:-:S07]  /*132a0*/  LOP3.LUT R24, R24, R3, RZ, 0x3c, !PT ;  /* 0x0000000318187212 */ /* 0x000fce00078e3cff */
.L_x_953:
[----:B------:R-:W-:Y:S05]  /*132b0*/  BSYNC B6 ;  /* 0x0000000000067941 */ /* 0x000fea0003800000 */
.L_x_951:
[----:B------:R-:W-:-:S03]  /*132c0*/  UMOV UR4, 0xffffffff ;  /* 0xffffffff00047882 */ /* 0x000fc60000000000 */
[----:B------:R-:W-:Y:S05]  /*132d0*/  BRA.DIV UR4, `(.L_x_1000) ;  /* 0x0000001604a07947 */ /* 0x000fea000b800000 */
[----:B------:R0:W1:Y:S04]  /*132e0*/  SHFL.IDX PT, R5, R16, RZ, 0x1f ;  /* 0x00001fff10057589 */ /* 0x00006800000e0000 */
[----:B------:R0:W2:Y:S02]  /*132f0*/  SHFL.IDX PT, R4, R16, 0x1, 0x1f ;  /* 0x00201f0010047f89 */ /* 0x0000a400000e0000 */
.L_x_1046:
        /* <DEDUP_REMOVED lines=8> */
[----:B------:R-:W3:Y:S02]  /*13380*/  LDC.64 R2, c[0x0][0xc58] ;  /* 0x00031600ff027b82 */ /* 0x000ee40000000a00 */
[----:B---3--:R-:W-:-:S06]  /*13390*/  IMAD.WIDE R2, R7, 0x4, R2 ;  /* 0x0000000407027825 */ /* 0x008fcc00078e0202 */
[----:B------:R3:W5:Y:S02]  /*133a0*/  LDG.E R2, desc[UR48][R2.64] ;  /* 0x0000003002027981 */ /* 0x000764000c1e1900 */
.L_x_1002:
[----:B------:R-:W-:Y:S05]  /*133b0*/  BSYNC B0 ;  /* 0x0000000000007941 */ /* 0x000fea0003800000 */
.L_x_1001:
[----:B------:R-:W-:-:S03]  /*133c0*/  UMOV UR4, 0xffffffff ;  /* 0xffffffff00047882 */ /* 0x000fc60000000000 */
[----:B------:R-:W-:Y:S05]  /*133d0*/  BRA.DIV UR4, `(.L_x_1003) ;  /* 0x0000001604ac7947 */ /* 0x000fea000b800000 */
[----:B-----5:R-:W4:Y:S01]  /*133e0*/  SHFL.UP PT, R14, R2, 0x1, RZ ;  /* 0x04200000020e7989 */ /* 0x020f2200000e00ff */
[C---:B------:R-:W-:Y:S02]  /*133f0*/  ISETP.NE.AND P0, PT, R27.reuse, RZ, PT ;  /* 0x000000ff1b00720c */ /* 0x040fe40003f05270 */
[C---:B------:R-:W-:Y:S02]  /*13400*/  ISETP.GE.U32.AND P1, PT, R27.reuse, 0x2, PT ;  /* 0x000000021b00780c */ /* 0x040fe40003f26070 */
[----:B----4-:R-:W-:Y:S02]  /*13410*/  SEL R13, R14, RZ, P0 ;  /* 0x000000ff0e0d7207 */ /* 0x010fe40000000000 */
[----:B------:R-:W-:-:S03]  /*13420*/  ISETP.GE.U32.AND P0, PT, R27, 0x4, PT ;  /* 0x000000041b00780c */ /* 0x000fc60003f06070 */
[----:B------:R-:W-:-:S05]  /*13430*/  IMAD.IADD R13, R2, 0x1, R13 ;  /* 0x00000001020d7824 */ /* 0x000fca00078e020d */
[----:B------:R-:W4:Y:S02]  /*13440*/  SHFL.UP PT, R14, R13, 0x2, RZ ;  /* 0x044000000d0e7989 */ /* 0x000f2400000e00ff */
[----:B----4-:R-:W-:Y:S02]  /*13450*/  SEL R14, R14, RZ, P1 ;  /* 0x000000ff0e0e7207 */ /* 0x010fe40000800000 */
[----:B------:R-:W-:-:S03]  /*13460*/  ISETP.GE.U32.AND P1, PT, R27, 0x8, PT ;  /* 0x000000081b00780c */ /* 0x000fc60003f26070 */
[----:B---3--:R-:W-:-:S05]  /*13470*/  IMAD.IADD R3, R13, 0x1, R14 ;  /* 0x000000010d037824 */ /* 0x008fca00078e020e */
[----:B------:R-:W3:Y:S02]  /*13480*/  SHFL.UP PT, R14, R3, 0x4, RZ ;  /* 0x04800000030e7989 */ /* 0x000ee400000e00ff */
[----:B---3--:R-:W-:Y:S02]  /*13490*/  SEL R6, R14, RZ, P0 ;  /* 0x000000ff0e067207 */ /* 0x008fe40000000000 */
[----:B------:R-:W-:-:S03]  /*134a0*/  ISETP.GE.U32.AND P0, PT, R27, 0x10, PT ;  /* 0x000000101b00780c */ /* 0x000fc60003f06070 */
[----:B------:R-:W-:-:S05]  /*134b0*/  IMAD.IADD R6, R3, 0x1, R6 ;  /* 0x0000000103067824 */ /* 0x000fca00078e0206 */
[----:B------:R-:W3:Y:S02]  /*134c0*/  SHFL.UP PT, R14, R6, 0x8, RZ ;  /* 0x05000000060e7989 */ /* 0x000ee400000e00ff */
[----:B---3--:R-:W-:-:S05]  /*134d0*/  SEL R7, R14, RZ, P1 ;  /* 0x000000ff0e077207 */ /* 0x008fca0000800000 */
[----:B------:R-:W-:-:S05]  /*134e0*/  IMAD.IADD R7, R6, 0x1, R7 ;  /* 0x0000000106077824 */ /* 0x000fca00078e0207 */
[----:B------:R-:W3:Y:S02]  /*134f0*/  SHFL.UP PT, R14, R7, 0x10, RZ ;  /* 0x06000000070e7989 */ /* 0x000ee400000e00ff */
[----:B---3--:R-:W-:-:S05]  /*13500*/  SEL R8, R14, RZ, P0 ;  /* 0x000000ff0e087207 */ /* 0x008fca0000000000 */
[----:B------:R-:W-:-:S05]  /*13510*/  IMAD.IADD R8, R7, 0x1, R8 ;  /* 0x0000000107087824 */ /* 0x000fca00078e0208 */
[----:B------:R3:W4:Y:S02]  /*13520*/  SHFL.IDX PT, R14, R8, 0x1f, 0x1f ;  /* 0x03e01f00080e7f89 */ /* 0x00072400000e0000 */
.L_x_1054:
[----:B------:R-:W-:Y:S02]  /*13530*/  ULDC UR4, c[0x0][0xc10] ;  /* 0x0003040000047ab9 */ /* 0x000fe40000000800 */
[----:B------:R-:W-:-:S04]  /*13540*/  IMAD.U32 R6, RZ, RZ, UR4 ;  /* 0x00000004ff067e24 */ /* 0x000fc8000f8e00ff */
[----:B----4-:R-:W-:-:S04]  /*13550*/  IMAD R7, R14, R6, RZ ;  /* 0x000000060e077224 */ /* 0x010fc800078e02ff */
[----:B--2---:R-:W-:-:S05]  /*13560*/  IMAD.IADD R4, R4, 0x1, R7 ;  /* 0x0000000104047824 */ /* 0x004fca00078e0207 */
[----:B-1----:R-:W-:-:S13]  /*13570*/  ISETP.GT.AND P0, PT, R4, R5, PT ;  /* 0x000000050400720c */ /* 0x002fda0003f04270 */
[----:B------:R-:W-:Y:S05]  /*13580*/  @P0 BRA `(.L_x_1004) ;  /* 0x0000000000ac0947 */ /* 0x000fea0003800000 */
[----:B------:R-:W1:Y:S02]  /*13590*/  LDC R0, c[0x0][0xc14] ;  /* 0x00030500ff007b82 */ /* 0x000e640000000800 */
.L_x_1009:
[----:B------:R-:W-:-:S05]  /*135a0*/  VIADD R19, R19, 0x1f ;  /* 0x0000001f13137836 */ /* 0x000fca0000000000 */
[----:B-1----:R-:W-:-:S13]  /*135b0*/  ISETP.GE.AND P0, PT, R19, R0, PT ;  /* 0x000000001300720c */ /* 0x002fda0003f06270 */
[----:B------:R-:W-:Y:S05]  /*135c0*/  @P0 BRA `(.L_x_1005) ;  /* 0x0000000400e00947 */ /* 0x000fea0003800000 */
[C---:B------:R-:W-:Y:S01]  /*135d0*/  IMAD.IADD R7, R27.reuse, 0x1, R19 ;  /* 0x000000011b077824 */ /* 0x040fe200078e0213 */
[----:B------:R-:W-:Y:S01]  /*135e0*/  ISETP.NE.AND P1, PT, R27, 0x1f, PT ;  /* 0x0000001f1b00780c */ /* 0x000fe20003f25270 */
[----:B------:R-:W-:Y:S01]  /*135f0*/  BSSY B0, `(.L_x_1006) ;  /* 0x0000007000007945 */ /* 0x000fe20003800000 */
[----:B------:R-:W-:Y:S02]  /*13600*/  IMAD.MOV.U32 R2, RZ, RZ, RZ ;  /* 0x000000ffff027224 */ /* 0x000fe400078e00ff */
[----:B------:R-:W-:-:S13]  /*13610*/  ISETP.GE.OR P0, PT, R7, R0, !P1 ;  /* 0x000000000700720c */ /* 0x000fda0004f06670 */
[----:B------:R-:W-:Y:S05]  /*13620*/  @P0 BRA `(.L_x_1007) ;  /* 0x00000000000c0947 */ /* 0x000fea0003800000 */
[----:B------:R-:W1:Y:S02]  /*13630*/  LDC.64 R2, c[0x0][0xc58] ;  /* 0x00031600ff027b82 */ /* 0x000e640000000a00 */
[----:B-1----:R-:W-:-:S06]  /*13640*/  IMAD.WIDE R2, R7, 0x4, R2 ;  /* 0x0000000407027825 */ /* 0x002fcc00078e0202 */
[----:B------:R1:W5:Y:S02]  /*13650*/  LDG.E R2, desc[UR48][R2.64] ;  /* 0x0000003002027981 */ /* 0x000364000c1e1900 */
.L_x_1007:
[----:B------:R-:W-:Y:S05]  /*13660*/  BSYNC B0 ;  /* 0x0000000000007941 */ /* 0x000fea0003800000 */
.L_x_1006:
[----:B------:R-:W-:-:S03]  /*13670*/  UMOV UR4, 0xffffffff ;  /* 0xffffffff00047882 */ /* 0x000fc60000000000 */
[----:B------:R-:W-:Y:S05]  /*13680*/  BRA.DIV UR4, `(.L_x_1008) ;  /* 0x0000001604d07947 */ /* 0x000fea000b800000 */
[----:B-----5:R-:W2:Y:S01]  /*13690*/  SHFL.UP PT, R14, R2, 0x1, RZ ;  /* 0x04200000020e7989 */ /* 0x020ea200000e00ff */
[C---:B------:R-:W-:Y:S02]  /*136a0*/  ISETP.NE.AND P0, PT, R27.reuse, RZ, PT ;  /* 0x000000ff1b00720c */ /* 0x040fe40003f05270 */
[C---:B------:R-:W-:Y:S02]  /*136b0*/  ISETP.GE.U32.AND P1, PT, R27.reuse, 0x2, PT ;  /* 0x000000021b00780c */ /* 0x040fe40003f26070 */
[----:B--2---:R-:W-:Y:S02]  /*136c0*/  SEL R13, R14, RZ, P0 ;  /* 0x000000ff0e0d7207 */ /* 0x004fe40000000000 */
[----:B------:R-:W-:-:S03]  /*136d0*/  ISETP.GE.U32.AND P0, PT, R27, 0x4, PT ;  /* 0x000000041b00780c */ /* 0x000fc60003f06070 */
[----:B------:R-:W-:-:S05]  /*136e0*/  IMAD.IADD R13, R2, 0x1, R13 ;  /* 0x00000001020d7824 */ /* 0x000fca00078e020d */
[----:B------:R-:W2:Y:S02]  /*136f0*/  SHFL.UP PT, R14, R13, 0x2, RZ ;  /* 0x044000000d0e7989 */ /* 0x000ea400000e00ff */
[----:B--2---:R-:W-:Y:S02]  /*13700*/  SEL R14, R14, RZ, P1 ;  /* 0x000000ff0e0e7207 */ /* 0x004fe40000800000 */
[----:B------:R-:W-:-:S03]  /*13710*/  ISETP.GE.U32.AND P1, PT, R27, 0x8, PT ;  /* 0x000000081b00780c */ /* 0x000fc60003f26070 */
[----:B-1----:R-:W-:-:S05]  /*13720*/  IMAD.IADD R3, R13, 0x1, R14 ;  /* 0x000000010d037824 */ /* 0x002fca00078e020e */
[----:B------:R-:W1:Y:S02]  /*13730*/  SHFL.UP PT, R14, R3, 0x4, RZ ;  /* 0x04800000030e7989 */ /* 0x000e6400000e00ff */
[----:B-1----:R-:W-:Y:S02]  /*13740*/  SEL R6, R14, RZ, P0 ;  /* 0x000000ff0e067207 */ /* 0x002fe40000000000 */
[----:B------:R-:W-:-:S03]  /*13750*/  ISETP.GE.U32.AND P0, PT, R27, 0x10, PT ;  /* 0x000000101b00780c */ /* 0x000fc60003f06070 */
[----:B------:R-:W-:-:S05]  /*13760*/  IMAD.IADD R6, R3, 0x1, R6 ;  /* 0x0000000103067824 */ /* 0x000fca00078e0206 */
[----:B------:R-:W1:Y:S02]  /*13770*/  SHFL.UP PT, R14, R6, 0x8, RZ ;  /* 0x05000000060e7989 */ /* 0x000e6400000e00ff */
[----:B-1----:R-:W-:-:S05]  /*13780*/  SEL R7, R14, RZ, P1 ;  /* 0x000000ff0e077207 */ /* 0x002fca0000800000 */
[----:B------:R-:W-:-:S05]  /*13790*/  IMAD.IADD R7, R6, 0x1, R7 ;  /* 0x0000000106077824 */ /* 0x000fca00078e0207 */
[----:B------:R-:W3:Y:S02]  /*137a0*/  SHFL.UP PT, R14, R7, 0x10, RZ ;  /* 0x06000000070e7989 */ /* 0x000ee400000e00ff */
[----:B---3--:R-:W-:-:S05]  /*137b0*/  SEL R8, R14, RZ, P0 ;  /* 0x000000ff0e087207 */ /* 0x008fca0000000000 */
[----:B------:R-:W-:-:S05]  /*137c0*/  IMAD.IADD R8, R7, 0x1, R8 ;  /* 0x0000000107087824 */ /* 0x000fca00078e0208 */
[----:B------:R1:W2:Y:S02]  /*137d0*/  SHFL.IDX PT, R14, R8, 0x1f, 0x1f ;  /* 0x03e01f00080e7f89 */ /* 0x0002a400000e0000 */
.L_x_1062:
[----:B------:R-:W-:Y:S02]  /*137e0*/  ULDC UR4, c[0x0][0xc10] ;  /* 0x0003040000047ab9 */ /* 0x000fe40000000800 */
[----:B------:R-:W-:-:S04]  /*137f0*/  IMAD.U32 R6, RZ, RZ, UR4 ;  /* 0x00000004ff067e24 */ /* 0x000fc8000f8e00ff */
[----:B--2---:R-:W-:-:S04]  /*13800*/  IMAD R7, R14, R6, RZ ;  /* 0x000000060e077224 */ /* 0x004fc800078e02ff */
[----:B------:R-:W-:-:S05]  /*13810*/  IMAD.IADD R4, R7, 0x1, R4 ;  /* 0x0000000107047824 */ /* 0x000fca00078e0204 */
[----:B------:R-:W-:-:S13]  /*13820*/  ISETP.GT.AND P0, PT, R4, R5, PT ;  /* 0x000000050400720c */ /* 0x000fda0003f04270 */
[----:B------:R-:W-:Y:S05]  /*13830*/  @!P0 BRA `(.L_x_1009) ;  /* 0xfffffffc00588947 */ /* 0x000fea000383ffff */
.L_x_1004:
[----:B------:R-:W-:Y:S01]  /*13840*/  IMAD.IADD R7, R4, 0x1, -R7 ;  /* 0x0000000104077824 */ /* 0x000fe200078e0a07 */
[----:B------:R-:W-:-:S03]  /*13850*/  UMOV UR4, 0xffffffff ;  /* 0xffffffff00047882 */ /* 0x000fc60000000000 */
[----:B------:R-:W-:-:S05]  /*13860*/  IMAD R4, R8, R6, R7 ;  /* 0x0000000608047224 */ /* 0x000fca00078e0207 */
[----:B------:R-:W-:Y:S01]  /*13870*/  ISETP.GT.AND P6, PT, R4, R5, PT ;  /* 0x000000050400720c */ /* 0x000fe20003fc4270 */
[----:B------:R-:W-:-:S12]  /*13880*/  BRA.DIV UR4, `(.L_x_1010) ;  /* 0x0000001a04207947 */ /* 0x000fd8000b800000 */
[----:B------:R-:W-:-:S04]  /*13890*/  VOTE.ANY R3, PT, !P6 ;  /* 0x0000000000037806 */ /* 0x000fc800070e0100 */
[----:B------:R-:W2:Y:S02]  /*138a0*/  POPC R4, R3 ;  /* 0x0000000300047309 */ /* 0x000ea40000000000 */
[----:B--2---:R2:W4:Y:S02]  /*138b0*/  SHFL.IDX PT, R17, R2, R4, 0x1f ;  /* 0x00001f0402117589 */ /* 0x00452400000e0000 */
.L_x_1066:
[----:B------:R-:W-:Y:S01]  /*138c0*/  ISETP.NE.AND P0, PT, R3, RZ, PT ;  /* 0x000000ff0300720c */ /* 0x000fe20003f05270 */
[----:B------:R-:W-:-:S12]  /*138d0*/  IMAD.MOV.U32 R14, RZ, RZ, RZ ;  /* 0x000000ffff0e7224 */ /* 0x000fd800078e00ff */
[----:B------:R-:W-:Y:S05]  /*138e0*/  @!P0 BRA `(.L_x_1011) ;  /* 0x0000000000108947 */ /* 0x000fea0003800000 */
[----:B------:R-:W-:Y:S01]  /*138f0*/  UMOV UR4, 0xffffffff ;  /* 0xffffffff00047882 */ /* 0x000fe20000000000 */
[----:B------:R-:W-:Y:S02]  /*13900*/  VIADD R12, R4, 0xffffffff ;  /* 0xffffffff040c7836 */ /* 0x000fe40000000000 */
[----:B------:R-:W-:Y:S05]  /*13910*/  BRA.DIV UR4, `(.L_x_1012) ;  /* 0x0000001a04447947 */ /* 0x000fea000b800000 */
[----:B------:R0:W0:Y:S02]  /*13920*/  SHFL.IDX PT, R14, R8, R12, 0x1f ;  /* 0x00001f0c080e7589 */ /* 0x00002400000e0000 */
.L_x_1011:
[----:B--2---:R-:W2:Y:S01]  /*13930*/  LDC.64 R2, c[0x0][0xc68] ;  /* 0x00031a00ff027b82 */ /* 0x004ea20000000a00 */
[----:B------:R-:W-:-:S04]  /*13940*/  IMAD.IADD R19, R4, 0x1, R19 ;  /* 0x0000000104137824 */ /* 0x000fc800078e0213 */
[----:B--2---:R-:W-:-:S05]  /*13950*/  IMAD.WIDE R2, R19, 0x4, R2 ;  /* 0x0000000413027825 */ /* 0x004fca00078e0202 */
[----:B01-3--:R0:W4:Y:S01]  /*13960*/  LDG.E R8, desc[UR48][R2.64] ;  /* 0x0000003002087981 */ /* 0x00b122000c1e1900 */
[----:B------:R-:W-:-:S04]  /*13970*/  IMAD R16, R14, R6, R7 ;  /* 0x000000060e107224 */ /* 0x000fc800078e0207 */
[----:B------:R-:W-:Y:S02]  /*13980*/  IMAD.IADD R5, R5, 0x1, -R16 ;  /* 0x0000000105057824 */ /* 0x000fe400078e0a10 */
[----:B0-----:R-:W-:Y:S02]  /*13990*/  IMAD.MOV.U32 R2, RZ, RZ, RZ ;  /* 0x000000ffff027224 */ /* 0x001fe400078e00ff */
[----:B----4-:R-:W-:-:S05]  /*139a0*/  IMAD R4, R17, R8, RZ ;  /* 0x0000000811047224 */ /* 0x010fca00078e02ff */
[----:B------:R-:W-:-:S04]  /*139b0*/  IABS R9, R4 ;  /* 0x0000000400097213 */ /* 0x000fc80000000000 */
[----:B------:R-:W0:Y:S08]  /*139c0*/  I2F.RP R10, R9 ;  /* 0x00000009000a7306 */ /* 0x000e300000209400 */
[----:B0-----:R-:W0:Y:S02]  /*139d0*/  MUFU.RCP R10, R10 ;  /* 0x0000000a000a7308 */ /* 0x001e240000001000 */
[----:B0-----:R-:W-:-:S06]  /*139e0*/  VIADD R11, R10, 0xffffffe ;  /* 0x0ffffffe0a0b7836 */ /* 0x001fcc0000000000 */
[----:B------:R-:W0:Y:S02]  /*139f0*/  F2I.FTZ.U32.TRUNC.NTZ R3, R11 ;  /* 0x0000000b00037305 */ /* 0x000e24000021f000 */
[----:B0-----:R-:W-:-:S04]  /*13a00*/  IMAD.MOV R12, RZ, RZ, -R3 ;  /* 0x000000ffff0c7224 */ /* 0x001fc800078e0a03 */
[----:B------:R-:W-:-:S04]  /*13a10*/  IMAD R7, R12, R9, RZ ;  /* 0x000000090c077224 */ /* 0x000fc800078e02ff */
[----:B------:R-:W-:Y:S01]  /*13a20*/  IMAD.HI.U32 R2, R3, R7, R2 ;  /* 0x0000000703027227 */ /* 0x000fe200078e0002 */
[----:B------:R-:W-:Y:S02]  /*13a30*/  IABS R3, R5 ;  /* 0x0000000500037213 */ /* 0x000fe40000000000 */
[----:B------:R-:W-:-:S03]  /*13a40*/  IABS R7, R4 ;  /* 0x0000000400077213 */ /* 0x000fc60000000000 */
[----:B------:R-:W-:-:S04]  /*13a50*/  IMAD.HI.U32 R2, R2, R3, RZ ;  /* 0x0000000302027227 */ /* 0x000fc800078e00ff */
[----:B------:R-:W-:-:S04]  /*13a60*/  IMAD.MOV R10, RZ, RZ, -R7 ;  /* 0x000000ffff0a7224 */ /* 0x000fc800078e0a07 */
        /* <DEDUP_REMOVED lines=16> */
[----:B------:R-:W-:Y:S01]  /*13b70*/  VIADDMNMX R6, R3, R6, R8, PT ;  /* 0x0000000603067246 */ /* 0x000fe20003800108 */
[----:B------:R-:W-:-:S03]  /*13b80*/  IMAD.IADD R7, R4, 0x1, R7 ;  /* 0x0000000104077824 */ /* 0x000fc600078e0207 */
[----:B------:R-:W-:-:S04]  /*13b90*/  IABS R8, R6 ;  /* 0x0000000600087213 */ /* 0x000fc80000000000 */
[----:B------:R-:W0:Y:S08]  /*13ba0*/  I2F.RP R9, R8 ;  /* 0x0000000800097306 */ /* 0x000e300000209400 */
[----:B0-----:R-:W0:Y:S02]  /*13bb0*/  MUFU.RCP R9, R9 ;  /* 0x0000000900097308 */ /* 0x001e240000001000 */
[----:B0-----:R-:W-:Y:S01]  /*13bc0*/  VIADD R3, R9, 0xffffffe ;  /* 0x0ffffffe09037836 */ /* 0x001fe20000000000 */
[----:B------:R-:W-:-:S05]  /*13bd0*/  IABS R9, R6 ;  /* 0x0000000600097213 */ /* 0x000fca0000000000 */
[----:B------:R-:W0:Y:S02]  /*13be0*/  F2I.FTZ.U32.TRUNC.NTZ R3, R3 ;  /* 0x0000000300037305 */ /* 0x000e24000021f000 */
[----:B0-----:R-:W-:-:S04]  /*13bf0*/  IMAD.MOV R11, RZ, RZ, -R3 ;  /* 0x000000ffff0b7224 */ /* 0x001fc800078e0a03 */
[----:B------:R-:W-:-:S04]  /*13c00*/  IMAD R5, R11, R8, RZ ;  /* 0x000000080b057224 */ /* 0x000fc800078e02ff */
[----:B------:R-:W-:Y:S01]  /*13c10*/  IMAD.HI.U32 R2, R3, R5, R2 ;  /* 0x0000000503027227 */ /* 0x000fe200078e0002 */
[----:B------:R-:W-:-:S03]  /*13c20*/  IABS R5, R4 ;  /* 0x0000000400057213 */ /* 0x000fc60000000000 */
        /* <DEDUP_REMOVED lines=18> */
.L_x_1005:
[----:B------:R-:W-:Y:S01]  /*13d50*/  UMOV UR4, URZ ;  /* 0x0000003f00047c82 */ /* 0x000fe20008000000 */
[----:B------:R-:W-:Y:S01]  /*13d60*/  UMOV UR5, URZ ;  /* 0x0000003f00057c82 */ /* 0x000fe20008000000 */
[----:B------:R-:W-:Y:S01]  /*13d70*/  ULDC UR6, c[0x0][0xc14] ;  /* 0x0003050000067ab9 */ /* 0x000fe20000000800 */
[----:B0-----:R-:W-:Y:S02]  /*13d80*/  IMAD.MOV.U32 R16, RZ, RZ, R5 ;  /* 0x000000ffff107224 */ /* 0x001fe400078e0005 */
[----:B------:R-:W-:Y:S02]  /*13d90*/  IMAD.U32 R17, RZ, RZ, UR4 ;  /* 0x00000004ff117e24 */ /* 0x000fe4000f8e00ff */
[----:B------:R-:W-:Y:S02]  /*13da0*/  IMAD.U32 R18, RZ, RZ, UR5 ;  /* 0x00000005ff127e24 */ /* 0x000fe4000f8e00ff */
[----:B------:R-:W-:-:S07]  /*13db0*/  IMAD.U32 R19, RZ, RZ, UR6 ;  /* 0x00000006ff137e24 */ /* 0x000fce000f8e00ff */
.L_x_1013:
[----:B------:R-:W-:Y:S01]  /*13dc0*/  ISETP.NE.AND P0, PT, R27, RZ, PT ;  /* 0x000000ff1b00720c */ /* 0x000fe20003f05270 */
[----:B------:R-:W-:Y:S05]  /*13dd0*/  WARPSYNC.ALL ;  /* 0x0000000000007948 */ /* 0x000fea0003800000 */
[----:B------:R-:W-:Y:S07]  /*13de0*/  BAR.SYNC.DEFER_BLOCKING 0x4, 0x1a0 ;  /* 0x0106800000007b1d */ /* 0x000fee0000010000 */
[----:B------:R-:W-:Y:S01]  /*13df0*/  @!P0 MOV R2, 0x400 ;  /* 0x0000040000028802 */ /* 0x000fe20000000f00 */
[----:B------:R-:W0:Y:S03]  /*13e00*/  @!P0 S2R R3, SR_CgaCtaId ;  /* 0x0000000000038919 */ /* 0x000e260000008800 */
[----:B0-----:R-:W-:-:S05]  /*13e10*/  @!P0 LEA R2, R3, R2, 0x18 ;  /* 0x0000000203028211 */ /* 0x001fca00078ec0ff */
[----:B------:R1:W-:Y:S01]  /*13e20*/  @!P0 STS.128 [R2+0x2d8d0], R16 ;  /* 0x02d8d01002008388 */ /* 0x0003e20000000c00 */
[----:B------:R-:W-:Y:S06]  /*13e30*/  BAR.ARV 0x5, 0x1a0 ;  /* 0x0146800000007b1d */ /* 0x000fec0000002000 */
[----:B------:R-:W-:-:S13]  /*13e40*/  ISETP.GE.AND P0, PT, R19, R0, PT ;  /* 0x000000001300720c */ /* 0x000fda0003f06270 */
[----:B------:R-:W-:Y:S05]  /*13e50*/  @!P0 BRA `(.L_x_1014) ;  /* 0xffffffc000988947 */ /* 0x000fea000383ffff */
.L_x_939:
[----:B------:R-:W2:Y:S01]  /*13e60*/  S2R R3, SR_CgaCtaId ;  /* 0x0000000000037919 */ /* 0x000ea20000008800 */
[----:B------:R-:W-:Y:S01]  /*13e70*/  VIADD R29, R29, 0x1 ;  /* 0x000000011d1d7836 */ /* 0x000fe20000000000 */
[----:B-1----:R-:W-:Y:S01]  /*13e80*/  MOV R2, 0x400 ;  /* 0x0000040000027802 */ /* 0x002fe20000000f00 */
[----:B------:R-:W-:Y:S03]  /*13e90*/  BSSY B0, `(.L_x_1015) ;  /* 0x0000008000007945 */ /* 0x000fe60003800000 */
[----:B0-----:R-:W-:-:S04]  /*13ea0*/  LEA.HI R0, R29, R29, RZ, 0x1 ;  /* 0x0000001d1d007211 */ /* 0x001fc800078f08ff */
[----:B------:R-:W-:-:S05]  /*13eb0*/  LOP3.LUT R0, R0, 0xfffffffe, RZ, 0xc0, !PT ;  /* 0xfffffffe00007812 */ /* 0x000fca00078ec0ff */
[----:B------:R-:W-:-:S05]  /*13ec0*/  IMAD.IADD R0, R29, 0x1, -R0 ;  /* 0x000000011d007824 */ /* 0x000fca00078e0a00 */
[----:B------:R-:W-:Y:S02]  /*13ed0*/  SHF.L.U32 R0, R0, 0x1f, RZ ;  /* 0x0000001f00007819 */ /* 0x000fe400000006ff */
[----:B--2---:R-:W-:-:S04]  /*13ee0*/  LEA R9, R3, R2, 0x18 ;  /* 0x0000000203097211 */ /* 0x004fc800078ec0ff */
[----:B------:R-:W0:Y:S02]  /*13ef0*/  SYNCS.PHASECHK.TRANS64.TRYWAIT P0, [R9+URZ+0x2d820], R0 ;  /* 0x02d82000090075a7 */ /* 0x000e24000800017f */
[----:B0-----:R-:W-:Y:S05]  /*13f00*/  @!P0 BRA `(.L_x_1016) ;  /* 0x0000001000ec8947 */ /* 0x001fea0003800000 */
.L_x_1069:
[----:B------:R-:W-:Y:S05]  /*13f10*/  BSYNC B0 ;  /* 0x0000000000007941 */ /* 0x000fea0003800000 */
.L_x_1015:
[----:B------:R-:W-:-:S03]  /*13f20*/  UMOV UR4, 0xffffffff ;  /* 0xffffffff00047882 */ /* 0x000fc60000000000 */
[----:B------:R-:W-:Y:S05]  /*13f30*/  BRA.DIV UR4, `(.L_x_1017) ;  /* 0x0000001204f47947 */ /* 0x000fea000b800000 */
[----:B0-----:R-:W0:Y:S02]  /*13f40*/  S2R R0, SR_TID.X ;  /* 0x0000000000007919 */ /* 0x001e240000002100 */
[----:B0-----:R-:W-:-:S04]  /*13f50*/  SHF.R.U32.HI R0, RZ, 0x5, R0 ;  /* 0x00000005ff007819 */ /* 0x001fc80000011600 */
[----:B------:R-:W-:-:S05]  /*13f60*/  LOP3.LUT R0, R0, 0x3, RZ, 0xc0, !PT ;  /* 0x0000000300007812 */ /* 0x000fca00078ec0ff */
[----:B------:R0:W1:Y:S02]  /*13f70*/  SHFL.IDX PT, R14, R0, RZ, 0x1f ;  /* 0x00001fff000e7589 */ /* 0x00006400000e0000 */
.L_x_1072:
[----:B-1----:R-:W-:Y:S01]  /*13f80*/  ISETP.NE.AND P0, PT, R14, RZ, PT ;  /* 0x000000ff0e00720c */ /* 0x002fe20003f05270 */
[----:B------:R-:W-:-:S12]  /*13f90*/  BSSY B0, `(.L_x_1018) ;  /* 0x0000024000007945 */ /* 0x000fd80003800000 */
[----:B------:R-:W-:Y:S05]  /*13fa0*/  @P0 BRA `(.L_x_1019) ;  /* 0x0000000000880947 */ /* 0x000fea0003800000 */
[----:B------:R-:W-:-:S03]  /*13fb0*/  UMOV UR4, 0xffffffff ;  /* 0xffffffff00047882 */ /* 0x000fc60000000000 */
[----:B------:R-:W-:Y:S05]  /*13fc0*/  BRA.DIV UR4, `(.L_x_1020) ;  /* 0x0000001604047947 */ /* 0x000fea000b800000 */
[----:B------:R-:W-:-:S13]  /*13fd0*/  ELECT P6, URZ, PT ;  /* 0x00000000003f782f */ /* 0x000fda00038c0000 */
.L_x_1075:
[----:B------:R-:W-:Y:S05]  /*13fe0*/  @!P6 BRA `(.L_x_1019) ;  /* 0x000000000078e947 */ /* 0x000fea0003800000 */
[----:B------:R-:W-:-:S06]  /*13ff0*/  ULOP3.LUT UR4, UR36, 0x2, URZ, 0xfc, !UPT ;  /* 0x0000000224047892 */ /* 0x000fcc000f8efc3f */
[----:B0-----:R-:W-:-:S05]  /*14000*/  IMAD.U32 R0, RZ, RZ, UR4 ;  /* 0x00000004ff007e24 */ /* 0x001fca000f8e00ff */
[----:B------:R-:W-:-:S13]  /*14010*/  ISETP.NE.AND P2, PT, R0, 0x3, PT ;  /* 0x000000030000780c */ /* 0x000fda0003f45270 */
[----:B------:R-:W-:Y:S05]  /*14020*/  @!P2 BRA `(.L_x_1021) ;  /* 0x000000000004a947 */ /* 0x000fea0003800000 */
[----:B------:R-:W-:Y:S01]  /*14030*/  BPT.TRAP 0x1 ;  /* 0x000000040000795c */ /* 0x000fe20000300000 */
.L_x_1021:
        /* <DEDUP_REMOVED lines=12> */
.L_x_1076:
[----:B------:R-:W1:Y:S02]  /*14100*/  SYNCS.PHASECHK.TRANS64.TRYWAIT P0, [R3+URZ], R0 ;  /* 0x00000000030075a7 */ /* 0x000e64000800017f */
[----:B-1----:R-:W-:Y:S05]  /*14110*/  @!P0 BRA `(.L_x_1023) ;  /* 0x0000001000e48947 */ /* 0x002fea0003800000 */
.L_x_1077:
[----:B------:R-:W-:Y:S05]  /*14120*/  @!P2 BRA `(.L_x_1024) ;  /* 0x000000000004a947 */ /* 0x000fea0003800000 */
[----:B------:R-:W-:Y:S01]  /*14130*/  BPT.TRAP 0x1 ;  /* 0x000000040000795c */ /* 0x000fe20000300000 */
.L_x_1024:
[----:B-1----:R-:W-:-:S04]  /*14140*/  VIADD R3, R9, 0x2d860 ;  /* 0x0002d86009037836 */ /* 0x002fc80000000000 */
[----:B------:R-:W-:-:S04]  /*14150*/  IMAD R5, R22, 0x8, R3 ;  /* 0x0000000816057824 */ /* 0x000fc800078e0203 */
[----:B------:R-:W1:Y:S02]  /*14160*/  SYNCS.PHASECHK.TRANS64.TRYWAIT P0, [R5+URZ], R2 ;  /* 0x00000002050075a7 */ /* 0x000e64000800017f */
[----:B-1----:R-:W-:Y:S05]  /*14170*/  @!P0 BRA `(.L_x_1025) ;  /* 0x0000001000e08947 */ /* 0x002fea0003800000 */
.L_x_1078:
[----:B------:R-:W-:-:S07]  /*14180*/  IMAD R3, R4, 0x8, R3 ;  /* 0x0000000804037824 */ /* 0x000fce00078e0203 */
.L_x_1026:
[----:B--2---:R2:W4:Y:S02]  /*14190*/  SYNCS.PHASECHK.TRANS64.TRYWAIT P0, [R3+URZ], R0 ;  /* 0x00000000030075a7 */ /* 0x004524000800017f */
[----:B----4-:R-:W-:Y:S05]  /*141a0*/  @!P0 NANOSLEEP.SYNCS 0x989680 ;  /* 0x009896800000895d */ /* 0x010fea0003900000 */
[----:B------:R-:W4:Y:S02]  /*141b0*/  @!P0 SYNCS.PHASECHK.TRANS64 P0, [R3+URZ], R0 ;  /* 0x00000000030085a7 */ /* 0x000f24000800007f */
[----:B----4-:R-:W-:Y:S05]  /*141c0*/  @!P0 BRA `(.L_x_1026) ;  /* 0xfffffffc00f08947 */ /* 0x010fea000383ffff */
.L_x_1019:
[----:B------:R-:W-:Y:S05]  /*141d0*/  BSYNC B0 ;  /* 0x0000000000007941 */ /* 0x000fea0003800000 */
.L_x_1018:
[----:B------:R-:W-:Y:S05]  /*141e0*/  EXIT ;  /* 0x000000000000794d */ /* 0x000fea0003800000 */
.L_x_851:
[----:B0-----:R-:W-:-:S04]  /*141f0*/  IMAD.U32 R3, RZ, RZ, UR42 ;  /* 0x0000002aff037e24 */ /* 0x001fc8000f8e00ff */
[----:B------:R0:W1:Y:S03]  /*14200*/  SYNCS.PHASECHK.TRANS64.TRYWAIT P1, [R3+URZ+0x2d800], R0 ;  /* 0x02d80000030075a7 */ /* 0x000066000802017f */
[----:B-1----:R-:W-:Y:S05]  /*14210*/  @!P1 NANOSLEEP.SYNCS 0x989680 ;  /* 0x009896800000995d */ /* 0x002fea0003900000 */
[----:B------:R-:W1:Y:S02]  /*14220*/  @!P1 SYNCS.PHASECHK.TRANS64 P1, [R3+URZ+0x2d800], R0 ;  /* 0x02d80000030095a7 */ /* 0x000e64000802007f */
[----:B-1----:R-:W-:Y:S05]  /*14230*/  @!P1 BRA `(.L_x_851) ;  /* 0xfffffffc00ec9947 */ /* 0x002fea000383ffff */
[----:B------:R-:W-:Y:S05]  /*14240*/  BRA `(.L_x_1027) ;  /* 0xfffffed8003c7947 */ /* 0x000fea000383ffff */
.L_x_855:
[----:B-1----:R1:W2:Y:S02]  /*14250*/  SYNCS.PHASECHK.TRANS64.TRYWAIT P2, [R5+URZ+0x2d830], R0 ;  /* 0x02d83000050075a7 */ /* 0x0022a4000804017f */
[----:B--2---:R-:W-:Y:S05]  /*14260*/  @!P2 NANOSLEEP.SYNCS 0x989680 ;  /* 0x009896800000a95d */ /* 0x004fea0003900000 */
[----:B------:R-:W2:Y:S02]  /*14270*/  @!P2 SYNCS.PHASECHK.TRANS64 P2, [R5+URZ+0x2d830], R0 ;  /* 0x02d830000500a5a7 */ /* 0x000ea4000804007f */
[----:B--2---:R-:W-:Y:S05]  /*14280*/  @!P2 BRA `(.L_x_855) ;  /* 0xfffffffc00f0a947 */ /* 0x004fea000383ffff */
[----:B------:R-:W-:Y:S05]  /*14290*/  BRA `(.L_x_854) ;  /* 0xfffffed800607947 */ /* 0x000fea000383ffff */
.L_x_871:
[----:B-1----:R-:W-:-:S04]  /*142a0*/  IMAD.U32 R13, RZ, RZ, UR6 ;  /* 0x00000006ff0d7e24 */ /* 0x002fc8000f8e00ff */
[----:B------:R1:W2:Y:S03]  /*142b0*/  SYNCS.PHASECHK.TRANS64.TRYWAIT P2, [R13+URZ+0x2d830], R12 ;  /* 0x02d8300c0d0075a7 */ /* 0x0002a6000804017f */
[----:B--2---:R-:W-:Y:S05]  /*142c0*/  @!P2 NANOSLEEP.SYNCS 0x989680 ;  /* 0x009896800000a95d */ /* 0x004fea0003900000 */
[----:B------:R-:W2:Y:S02]  /*142d0*/  @!P2 SYNCS.PHASECHK.TRANS64 P2, [R13+URZ+0x2d830], R12 ;  /* 0x02d8300c0d00a5a7 */ /* 0x000ea4000804007f */
[----:B--2---:R-:W-:Y:S05]  /*142e0*/  @!P2 BRA `(.L_x_871) ;  /* 0xfffffffc00eca947 */ /* 0x004fea000383ffff */
[----:B------:R-:W-:Y:S05]  /*142f0*/  BRA `(.L_x_868) ;  /* 0xffffff0c001c7947 */ /* 0x000fea000383ffff */
.L_x_875:
[----:B-1----:R-:W-:-:S04]  /*14300*/  IMAD.U32 R13, RZ, RZ, UR6 ;  /* 0x00000006ff0d7e24 */ /* 0x002fc8000f8e00ff */
[----:B------:R1:W2:Y:S03]  /*14310*/  SYNCS.PHASECHK.TRANS64.TRYWAIT P2, [R13+URZ+0x2d850], R12 ;  /* 0x02d8500c0d0075a7 */ /* 0x0002a6000804017f */
[----:B--2---:R-:W-:Y:S05]  /*14320*/  @!P2 NANOSLEEP.SYNCS 0x989680 ;  /* 0x009896800000a95d */ /* 0x004fea0003900000 */
[----:B------:R-:W2:Y:S02]  /*14330*/  @!P2 SYNCS.PHASECHK.TRANS64 P2, [R13+URZ+0x2d850], R12 ;  /* 0x02d8500c0d00a5a7 */ /* 0x000ea4000804007f */
[----:B--2---:R-:W-:Y:S05]  /*14340*/  @!P2 BRA `(.L_x_875) ;  /* 0xfffffffc00eca947 */ /* 0x004fea000383ffff */
[----:B------:R-:W-:Y:S05]  /*14350*/  BRA `(.L_x_872) ;  /* 0xffffff0c00bc7947 */ /* 0x000fea000383ffff */
.L_x_892:
[----:B-1----:R-:W-:-:S04]  /*14360*/  IMAD.U32 R7, RZ, RZ, UR6 ;  /* 0x00000006ff077e24 */ /* 0x002fc8000f8e00ff */
[----:B------:R1:W3:Y:S03]  /*14370*/  SYNCS.PHASECHK.TRANS64.TRYWAIT P2, [R7+URZ+0x2d830], R0 ;  /* 0x02d83000070075a7 */ /* 0x0002e6000804017f */
[----:B---3--:R-:W-:Y:S05]  /*14380*/  @!P2 NANOSLEEP.SYNCS 0x989680 ;  /* 0x009896800000a95d */ /* 0x008fea0003900000 */
[----:B------:R-:W3:Y:S02]  /*14390*/  @!P2 SYNCS.PHASECHK.TRANS64 P2, [R7+URZ+0x2d830], R0 ;  /* 0x02d830000700a5a7 */ /* 0x000ee4000804007f */
[----:B---3--:R-:W-:Y:S05]  /*143a0*/  @!P2 BRA `(.L_x_892) ;  /* 0xfffffffc00eca947 */ /* 0x008fea000383ffff */
[----:B------:R-:W-:Y:S05]  /*143b0*/  BRA `(.L_x_889) ;  /* 0xffffff3c009c7947 */ /* 0x000fea000383ffff */
.L_x_896:
[----:B-1----:R-:W-:-:S04]  /*143c0*/  IMAD.U32 R7, RZ, RZ, UR6 ;  /* 0x00000006ff077e24 */ /* 0x002fc8000f8e00ff */
[----:B------:R1:W2:Y:S03]  /*143d0*/  SYNCS.PHASECHK.TRANS64.TRYWAIT P2, [R7+URZ+0x2d850], R0 ;  /* 0x02d85000070075a7 */ /* 0x0002a6000804017f */
[----:B--2---:R-:W-:Y:S05]  /*143e0*/  @!P2 NANOSLEEP.SYNCS 0x989680 ;  /* 0x009896800000a95d */ /* 0x004fea0003900000 */
[----:B------:R-:W2:Y:S02]  /*143f0*/  @!P2 SYNCS.PHASECHK.TRANS64 P2, [R7+URZ+0x2d850], R0 ;  /* 0x02d850000700a5a7 */ /* 0x000ea4000804007f */
[----:B--2---:R-:W-:Y:S05]  /*14400*/  @!P2 BRA `(.L_x_896) ;  /* 0xfffffffc00eca947 */ /* 0x004fea000383ffff */
[----:B------:R-:W-:Y:S05]  /*14410*/  BRA `(.L_x_893) ;  /* 0xffffff40003c7947 */ /* 0x000fea000383ffff */
.L_x_902:
[----:B-1----:R-:W-:-:S04]  /*14420*/  IMAD.U32 R7, RZ, RZ, UR6 ;  /* 0x00000006ff077e24 */ /* 0x002fc8000f8e00ff */
[----:B------:R1:W3:Y:S03]  /*14430*/  SYNCS.PHASECHK.TRANS64.TRYWAIT P2, [R7+URZ+0x2d830], R0 ;  /* 0x02d83000070075a7 */ /* 0x0002e6000804017f */
[----:B---3--:R-:W-:Y:S05]  /*14440*/  @!P2 NANOSLEEP.SYNCS 0x989680 ;  /* 0x009896800000a95d */ /* 0x008fea0003900000 */
[----:B------:R-:W3:Y:S02]  /*14450*/  @!P2 SYNCS.PHASECHK.TRANS64 P2, [R7+URZ+0x2d830], R0 ;  /* 0x02d830000700a5a7 */ /* 0x000ee4000804007f */
[----:B---3--:R-:W-:Y:S05]  /*14460*/  @!P2 BRA `(.L_x_902) ;  /* 0xfffffffc00eca947 */ /* 0x008fea000383ffff */
[----:B------:R-:W-:Y:S05]  /*14470*/  BRA `(.L_x_899) ;  /* 0xffffff5c00b87947 */ /* 0x000fea000383ffff */
.L_x_906:
[----:B-1----:R-:W-:-:S04]  /*14480*/  IMAD.U32 R7, RZ, RZ, UR6 ;  /* 0x00000006ff077e24 */ /* 0x002fc8000f8e00ff */
[----:B------:R1:W2:Y:S03]  /*14490*/  SYNCS.PHASECHK.TRANS64.TRYWAIT P2, [R7+URZ+0x2d850], R0 ;  /* 0x02d85000070075a7 */ /* 0x0002a6000804017f */
[----:B--2---:R-:W-:Y:S05]  /*144a0*/  @!P2 NANOSLEEP.SYNCS 0x989680 ;  /* 0x009896800000a95d */ /* 0x004fea0003900000 */
[----:B------:R-:W2:Y:S02]  /*144b0*/  @!P2 SYNCS.PHASECHK.TRANS64 P2, [R7+URZ+0x2d850], R0 ;  /* 0x02d850000700a5a7 */ /* 0x000ea4000804007f */
[----:B--2---:R-:W-:Y:S05]  /*144c0*/  @!P2 BRA `(.L_x_906) ;  /* 0xfffffffc00eca947 */ /* 0x004fea000383ffff */
[----:B------:R-:W-:Y:S05]  /*144d0*/  BRA `(.L_x_903) ;  /* 0xffffff6000587947 */ /* 0x000fea000383ffff */
.L_x_919:
[----:B---3--:R-:W-:-:S04]  /*144e0*/  IMAD.U32 R5, RZ, RZ, UR9 ;  /* 0x00000009ff057e24 */ /* 0x008fc8000f8e00ff */
[----:B------:R3:W0:Y:S03]  /*144f0*/  SYNCS.PHASECHK.TRANS64.TRYWAIT P0, [R5+URZ+0x2d850], R2 ;  /* 0x02d85002050075a7 */ /* 0x000626000800017f */
[----:B0-----:R-:W-:Y:S05]  /*14500*/  @!P0 NANOSLEEP.SYNCS 0x989680 ;  /* 0x009896800000895d */ /* 0x001fea0003900000 */
[----:B------:R-:W0:Y:S02]  /*14510*/  @!P0 SYNCS.PHASECHK.TRANS64 P0, [R5+URZ+0x2d850], R2 ;  /* 0x02d85002050085a7 */ /* 0x000e24000800007f */
[----:B0-----:R-:W-:Y:S05]  /*14520*/  @!P0 BRA `(.L_x_919) ;  /* 0xfffffffc00ec8947 */ /* 0x001fea000383ffff */
[----:B------:R-:W-:Y:S05]  /*14530*/  BRA `(.L_x_918) ;  /* 0xffffff8c00707947 */ /* 0x000fea000383ffff */
.L_x_960:
        /* <DEDUP_REMOVED lines=8> */
[----:B------:R-:W-:Y:S05]  /*145c0*/  WARPSYNC.COLLECTIVE R15, `(.L_x_1029) ;  /* 0x000000000f087348 */ /* 0x000fea0003c00000 */
[----:B------:R0:W1:Y:S02]  /*145d0*/  SHFL.IDX P6, R14, R13, R12, R11 ;  /* 0x0000000c0d0e7389 */ /* 0x00006400000c000b */
[----:B01----:R-:W-:Y:S01]  /*145e0*/  ENDCOLLECTIVE ;  /* 0x000000000000791b */ /* 0x003fe20003800000 */
.L_x_1029:
[----:B------:R-:W-:Y:S05]  /*145f0*/  BSYNC B0 ;  /* 0x0000000000007941 */ /* 0x000fea0003800000 */
.L_x_1028:
[----:B------:R-:W-:Y:S05]  /*14600*/  BRA `(.L_x_1030) ;  /* 0xffffffc800c87947 */ /* 0x000fea000383ffff */
.L_x_961:
[----:B------:R-:W-:Y:S01]  /*14610*/  BSSY B0, `(.L_x_1031) ;  /* 0x0000006000007945 */ /* 0x000fe20003800000 */
[----:B------:R-:W-:-:S07]  /*14620*/  IMAD.MOV.U32 R15, RZ, RZ, -0x1 ;  /* 0xffffffffff0f7424 */ /* 0x000fce00078e00ff */
[----:B------:R-:W-:Y:S05]  /*14630*/  WARPSYNC.COLLECTIVE R15, `(.L_x_1032) ;  /* 0x000000000f0c7348 */ /* 0x000fea0003c00000 */
[----:B------:R-:W-:Y:S02]  /*14640*/  ELECT P6, UR62, PT ;  /* 0x00000000003e782f */ /* 0x000fe400038c0000 */
[----:B------:R-:W-:Y:S01]  /*14650*/  MOV R14, UR62 ;  /* 0x0000003e000e7c02 */ /* 0x000fe20008000f00 */
[----:B------:R-:W-:Y:S10]  /*14660*/  ENDCOLLECTIVE ;  /* 0x000000000000791b */ /* 0x000ff40003800000 */
.L_x_1032:
[----:B------:R-:W-:Y:S05]  /*14670*/  BSYNC B0 ;  /* 0x0000000000007941 */ /* 0x000fea0003800000 */
.L_x_1031:
[----:B------:R-:W-:Y:S05]  /*14680*/  BRA `(.L_x_1033) ;  /* 0xffffffc800b87947 */ /* 0x000fea000383ffff */
.L_x_964:
[----:B-1----:R1:W2:Y:S02]  /*14690*/  SYNCS.PHASECHK.TRANS64.TRYWAIT P0, [R5+URZ+0x2d840], R4 ;  /* 0x02d84004050075a7 */ /* 0x0022a4000800017f */
[----:B--2---:R-:W-:Y:S05]  /*146a0*/  @!P0 NANOSLEEP.SYNCS 0x989680 ;  /* 0x009896800000895d */ /* 0x004fea0003900000 */
[----:B------:R-:W2:Y:S02]  /*146b0*/  @!P0 SYNCS.PHASECHK.TRANS64 P0, [R5+URZ+0x2d840], R4 ;  /* 0x02d84004050085a7 */ /* 0x000ea4000800007f */
[----:B--2---:R-:W-:Y:S05]  /*146c0*/  @!P0 BRA `(.L_x_964) ;  /* 0xfffffffc00f08947 */ /* 0x004fea000383ffff */
[----:B------:R-:W-:Y:S05]  /*146d0*/  BRA `(.L_x_1034) ;  /* 0xffffffcc000c7947 */ /* 0x000fea000383ffff */
.L_x_967:
[----:B-1----:R1:W2:Y:S02]  /*146e0*/  SYNCS.PHASECHK.TRANS64.TRYWAIT P0, [R25+URZ+0x2d820], R4 ;  /* 0x02d82004190075a7 */ /* 0x0022a4000800017f */
[----:B--2---:R-:W-:Y:S05]  /*146f0*/  @!P0 NANOSLEEP.SYNCS 0x989680 ;  /* 0x009896800000895d */ /* 0x004fea0003900000 */
[----:B------:R-:W2:Y:S02]  /*14700*/  @!P0 SYNCS.PHASECHK.TRANS64 P0, [R25+URZ+0x2d820], R4 ;  /* 0x02d82004190085a7 */ /* 0x000ea4000800007f */
[----:B--2---:R-:W-:Y:S05]  /*14710*/  @!P0 BRA `(.L_x_967) ;  /* 0xfffffffc00f08947 */ /* 0x004fea000383ffff */
[----:B------:R-:W-:Y:S05]  /*14720*/  BRA `(.L_x_1035) ;  /* 0xffffffd000347947 */ /* 0x000fea000383ffff */
.L_x_975:
[----:B0-----:R0:W1:Y:S02]  /*14730*/  SYNCS.PHASECHK.TRANS64.TRYWAIT P0, [R3+URZ+0x2d840], R2 ;  /* 0x02d84002030075a7 */ /* 0x001064000800017f */
[----:B-1----:R-:W-:Y:S05]  /*14740*/  @!P0 NANOSLEEP.SYNCS 0x989680 ;  /* 0x009896800000895d */ /* 0x002fea0003900000 */
[----:B------:R-:W1:Y:S02]  /*14750*/  @!P0 SYNCS.PHASECHK.TRANS64 P0, [R3+URZ+0x2d840], R2 ;  /* 0x02d84002030085a7 */ /* 0x000e64000800007f */
[----:B-1----:R-:W-:Y:S05]  /*14760*/  @!P0 BRA `(.L_x_975) ;  /* 0xfffffffc00f08947 */ /* 0x002fea000383ffff */
[----:B------:R-:W-:Y:S05]  /*14770*/  BRA `(.L_x_1036) ;  /* 0xffffffd000d87947 */ /* 0x000fea000383ffff */
.L_x_977:
[----:B0-----:R0:W1:Y:S02]  /*14780*/  SYNCS.PHASECHK.TRANS64.TRYWAIT P0, [R2+URZ+0x60], R5 ;  /* 0x00006005020075a7 */ /* 0x001064000800017f */
[----:B-1----:R-:W-:Y:S05]  /*14790*/  @!P0 NANOSLEEP.SYNCS 0x989680 ;  /* 0x009896800000895d */ /* 0x002fea0003900000 */
[----:B------:R-:W1:Y:S02]  /*147a0*/  @!P0 SYNCS.PHASECHK.TRANS64 P0, [R2+URZ+0x60], R5 ;  /* 0x00006005020085a7 */ /* 0x000e64000800007f */
[----:B-1----:R-:W-:Y:S05]  /*147b0*/  @!P0 BRA `(.L_x_977) ;  /* 0xfffffffc00f08947 */ /* 0x002fea000383ffff */
[----:B------:R-:W-:Y:S05]  /*147c0*/  BRA `(.L_x_1037) ;  /* 0xffffffd400647947 */ /* 0x000fea000383ffff */
.L_x_982:
[----:B-1----:R1:W2:Y:S02]  /*147d0*/  SYNCS.PHASECHK.TRANS64.TRYWAIT P0, [R3+URZ+0x2d840], R2 ;  /* 0x02d84002030075a7 */ /* 0x0022a4000800017f */
[----:B--2---:R-:W-:Y:S05]  /*147e0*/  @!P0 NANOSLEEP.SYNCS 0x989680 ;  /* 0x009896800000895d */ /* 0x004fea0003900000 */
[----:B------:R-:W2:Y:S02]  /*147f0*/  @!P0 SYNCS.PHASECHK.TRANS64 P0, [R3+URZ+0x2d840], R2 ;  /* 0x02d84002030085a7 */ /* 0x000ea4000800007f */
[----:B--2---:R-:W-:Y:S05]  /*14800*/  @!P0 BRA `(.L_x_982) ;  /* 0xfffffffc00f08947 */ /* 0x004fea000383ffff */
[----:B------:R-:W-:Y:S05]  /*14810*/  BRA `(.L_x_1038) ;  /* 0xffffffd800987947 */ /* 0x000fea000383ffff */
.L_x_984:
[----:B0-----:R0:W1:Y:S02]  /*14820*/  SYNCS.PHASECHK.TRANS64.TRYWAIT P1, [R3+URZ+0x60], R24 ;  /* 0x00006018030075a7 */ /* 0x001064000802017f */
[----:B-1----:R-:W-:Y:S05]  /*14830*/  @!P1 NANOSLEEP.SYNCS 0x989680 ;  /* 0x009896800000995d */ /* 0x002fea0003900000 */
[----:B------:R-:W1:Y:S02]  /*14840*/  @!P1 SYNCS.PHASECHK.TRANS64 P1, [R3+URZ+0x60], R24 ;  /* 0x00006018030095a7 */ /* 0x000e64000802007f */
[----:B-1----:R-:W-:Y:S05]  /*14850*/  @!P1 BRA `(.L_x_984) ;  /* 0xfffffffc00f09947 */ /* 0x002fea000383ffff */
[----:B------:R-:W-:Y:S05]  /*14860*/  BRA `(.L_x_1039) ;  /* 0xffffffdc00247947 */ /* 0x000fea000383ffff */
.L_x_989:
[----:B-1----:R1:W2:Y:S02]  /*14870*/  SYNCS.PHASECHK.TRANS64.TRYWAIT P0, [R2+URZ+0x2d840], R3 ;  /* 0x02d84003020075a7 */ /* 0x0022a4000800017f */
[----:B--2---:R-:W-:Y:S05]  /*14880*/  @!P0 NANOSLEEP.SYNCS 0x989680 ;  /* 0x009896800000895d */ /* 0x004fea0003900000 */
[----:B------:R-:W2:Y:S02]  /*14890*/  @!P0 SYNCS.PHASECHK.TRANS64 P0, [R2+URZ+0x2d840], R3 ;  /* 0x02d84003020085a7 */ /* 0x000ea4000800007f */
[----:B--2---:R-:W-:Y:S05]  /*148a0*/  @!P0 BRA `(.L_x_989) ;  /* 0xfffffffc00f08947 */ /* 0x004fea000383ffff */
[----:B------:R-:W-:Y:S05]  /*148b0*/  BRA `(.L_x_1040) ;  /* 0xffffffe000307947 */ /* 0x000fea000383ffff */
.L_x_991:
[----:B0-----:R0:W1:Y:S02]  /*148c0*/  SYNCS.PHASECHK.TRANS64.TRYWAIT P1, [R2+URZ+0x60], R3 ;  /* 0x00006003020075a7 */ /* 0x001064000802017f */
[----:B-1----:R-:W-:Y:S05]  /*148d0*/  @!P1 NANOSLEEP.SYNCS 0x989680 ;  /* 0x009896800000995d */ /* 0x002fea0003900000 */
[----:B------:R-:W1:Y:S02]  /*148e0*/  @!P1 SYNCS.PHASECHK.TRANS64 P1, [R2+URZ+0x60], R3 ;  /* 0x00006003020095a7 */ /* 0x000e64000802007f */
[----:B-1----:R-:W-:Y:S05]  /*148f0*/  @!P1 BRA `(.L_x_991) ;  /* 0xfffffffc00f09947 */ /* 0x002fea000383ffff */
[----:B------:R-:W-:Y:S05]  /*14900*/  BRA `(.L_x_1041) ;  /* 0xffffffe000c47947 */ /* 0x000fea000383ffff */
.L_x_998:
[----:B0-----:R0:W1:Y:S02]  /*14910*/  SYNCS.PHASECHK.TRANS64.TRYWAIT P0, [R3+URZ+0x2d860], R2 ;  /* 0x02d86002030075a7 */ /* 0x001064000800017f */
[----:B-1----:R-:W-:Y:S05]  /*14920*/  @!P0 NANOSLEEP.SYNCS 0x989680 ;  /* 0x009896800000895d */ /* 0x002fea0003900000 */
[----:B------:R-:W1:Y:S02]  /*14930*/  @!P0 SYNCS.PHASECHK.TRANS64 P0, [R3+URZ+0x2d860], R2 ;  /* 0x02d86002030085a7 */ /* 0x000e64000800007f */
[----:B-1----:R-:W-:Y:S05]  /*14940*/  @!P0 BRA `(.L_x_998) ;  /* 0xfffffffc00f08947 */ /* 0x002fea000383ffff */
[----:B------:R-:W-:Y:S05]  /*14950*/  BRA `(.L_x_1042) ;  /* 0xffffffe400a87947 */ /* 0x000fea000383ffff */
.L_x_1000:
[----:B------:R-:W-:Y:S01]  /*14960*/  BSSY B0, `(.L_x_1043) ;  /* 0x0000008000007945 */ /* 0x000fe20003800000 */
[----:B------:R-:W-:Y:S02]  /*14970*/  IMAD.MOV.U32 R13, RZ, RZ, R16 ;  /* 0x000000ffff0d7224 */ /* 0x000fe400078e0010 */
[----:B------:R-:W-:Y:S02]  /*14980*/  IMAD.MOV.U32 R12, RZ, RZ, RZ ;  /* 0x000000ffff0c7224 */ /* 0x000fe400078e00ff */
[----:B------:R-:W-:Y:S02]  /*14990*/  IMAD.MOV.U32 R11, RZ, RZ, 0x1f ;  /* 0x0000001fff0b7424 */ /* 0x000fe400078e00ff */
[----:B------:R-:W-:-:S07]  /*149a0*/  IMAD.MOV.U32 R15, RZ, RZ, -0x1 ;  /* 0xffffffffff0f7424 */ /* 0x000fce00078e00ff */
[----:B------:R-:W-:Y:S05]  /*149b0*/  WARPSYNC.COLLECTIVE R15, `(.L_x_1044) ;  /* 0x000000000f087348 */ /* 0x000fea0003c00000 */
[----:B------:R0:W1:Y:S02]  /*149c0*/  SHFL.IDX P6, R14, R13, R12, R11 ;  /* 0x0000000c0d0e7389 */ /* 0x00006400000c000b */
[----:B01----:R-:W-:Y:S01]  /*149d0*/  ENDCOLLECTIVE ;  /* 0x000000000000791b */ /* 0x003fe20003800000 */
.L_x_1044:
[----:B------:R-:W-:Y:S05]  /*149e0*/  BSYNC B0 ;  /* 0x0000000000007941 */ /* 0x000fea0003800000 */
.L_x_1043:
        /* <DEDUP_REMOVED lines=8> */
.L_x_1045:
[----:B------:R-:W-:Y:S01]  /*14a70*/  IMAD.MOV.U32 R4, RZ, RZ, R14 ;  /* 0x000000ffff047224 */ /* 0x000fe200078e000e */
[----:B------:R-:W-:Y:S06]  /*14a80*/  BRA `(.L_x_1046) ;  /* 0xffffffe8001c7947 */ /* 0x000fec000383ffff */
.L_x_1003:
[----:B------:R-:W-:Y:S01]  /*14a90*/  BSSY B0, `(.L_x_1047) ;  /* 0x0000008000007945 */ /* 0x000fe20003800000 */
[----:B-----5:R-:W-:Y:S02]  /*14aa0*/  IMAD.MOV.U32 R13, RZ, RZ, R2 ;  /* 0x000000ffff0d7224 */ /* 0x020fe400078e0002 */
[----:B------:R-:W-:Y:S02]  /*14ab0*/  IMAD.MOV.U32 R12, RZ, RZ, 0x1 ;  /* 0x00000001ff0c7424 */ /* 0x000fe400078e00ff */
[----:B------:R-:W-:Y:S02]  /*14ac0*/  IMAD.MOV.U32 R11, RZ, RZ, RZ ;  /* 0x000000ffff0b7224 */ /* 0x000fe400078e00ff */
[----:B------:R-:W-:-:S07]  /*14ad0*/  IMAD.MOV.U32 R15, RZ, RZ, -0x1 ;  /* 0xffffffffff0f7424 */ /* 0x000fce00078e00ff */
[----:B0123--:R-:W-:Y:S05]  /*14ae0*/  WARPSYNC.COLLECTIVE R15, `(.L_x_1048) ;  /* 0x000000000f087348 */ /* 0x00ffea0003c00000 */
[----:B------:R4:W0:Y:S02]  /*14af0*/  SHFL.UP P6, R14, R13, R12, R11 ;  /* 0x0400000c0d0e7389 */ /* 0x00082400000c000b */
[----:B01234-:R-:W-:Y:S01]  /*14b00*/  ENDCOLLECTIVE ;  /* 0x000000000000791b */ /* 0x01ffe20003800000 */
.L_x_1048:
[----:B------:R-:W-:Y:S05]  /*14b10*/  BSYNC B0 ;  /* 0x0000000000007941 */ /* 0x000fea0003800000 */
.L_x_1047:
        /* <DEDUP_REMOVED lines=10> */
.L_x_1049:
        /* <DEDUP_REMOVED lines=8> */
.L_x_1050:
        /* <DEDUP_REMOVED lines=8> */
.L_x_1051:
        /* <DEDUP_REMOVED lines=8> */
.L_x_1052:
        /* <DEDUP_REMOVED lines=8> */
.L_x_1053:
[----:B------:R-:W-:Y:S05]  /*14dc0*/  BRA `(.L_x_1054) ;  /* 0xffffffe400d87947 */ /* 0x000fea000383ffff */
.L_x_1008:
[----:B------:R-:W-:Y:S01]  /*14dd0*/  BSSY B0, `(.L_x_1055) ;  /* 0x0000008000007945 */ /* 0x000fe20003800000 */
[----:B-----5:R-:W-:Y:S02]  /*14de0*/  IMAD.MOV.U32 R13, RZ, RZ, R2 ;  /* 0x000000ffff0d7224 */ /* 0x020fe400078e0002 */
[----:B------:R-:W-:Y:S02]  /*14df0*/  IMAD.MOV.U32 R12, RZ, RZ, 0x1 ;  /* 0x00000001ff0c7424 */ /* 0x000fe400078e00ff */
[----:B------:R-:W-:Y:S02]  /*14e00*/  IMAD.MOV.U32 R11, RZ, RZ, RZ ;  /* 0x000000ffff0b7224 */ /* 0x000fe400078e00ff */
[----:B------:R-:W-:-:S07]  /*14e10*/  IMAD.MOV.U32 R15, RZ, RZ, -0x1 ;  /* 0xffffffffff0f7424 */ /* 0x000fce00078e00ff */
[----:B01-3--:R-:W-:Y:S05]  /*14e20*/  WARPSYNC.COLLECTIVE R15, `(.L_x_1056) ;  /* 0x000000000f087348 */ /* 0x00bfea0003c00000 */
[----:B------:R2:W4:Y:S02]  /*14e30*/  SHFL.UP P6, R14, R13, R12, R11 ;  /* 0x0400000c0d0e7389 */ /* 0x00052400000c000b */
[----:B01234-:R-:W-:Y:S01]  /*14e40*/  ENDCOLLECTIVE ;  /* 0x000000000000791b */ /* 0x01ffe20003800000 */
.L_x_1056:
[----:B------:R-:W-:Y:S05]  /*14e50*/  BSYNC B0 ;  /* 0x0000000000007941 */ /* 0x000fea0003800000 */
.L_x_1055:
        /* <DEDUP_REMOVED lines=10> */
.L_x_1057:
        /* <DEDUP_REMOVED lines=8> */
.L_x_1058:
        /* <DEDUP_REMOVED lines=8> */
.L_x_1059:
        /* <DEDUP_REMOVED lines=8> */
.L_x_1060:
        /* <DEDUP_REMOVED lines=8> */
.L_x_1061:
[----:B------:R-:W-:Y:S05]  /*15100*/  BRA `(.L_x_1062) ;  /* 0xffffffe400b47947 */ /* 0x000fea000383ffff */
.L_x_1010:
[----:B------:R-:W-:Y:S01]  /*15110*/  BSSY B0, `(.L_x_1063) ;  /* 0x0000006000007945 */ /* 0x000fe20003800000 */
[----:B------:R-:W-:Y:S01]  /*15120*/  PLOP3.LUT P6, PT, P6, PT, PT, 0x8, 0x0 ;  /* 0x000000000000781c */ /* 0x000fe200037ce170 */
[----:B------:R-:W-:-:S12]  /*15130*/  IMAD.MOV.U32 R15, RZ, RZ, -0x1 ;  /* 0xffffffffff0f7424 */ /* 0x000fd800078e00ff */
[----:B01-3--:R-:W-:Y:S05]  /*15140*/  WARPSYNC.COLLECTIVE R15, `(.L_x_1064) ;  /* 0x000000000f087348 */ /* 0x00bfea0003c00000 */
[----:B------:R-:W-:Y:S01]  /*15150*/  VOTE.ANY R14, PT, P6 ;  /* 0x00000000000e7806 */ /* 0x000fe200030e0100 */
[----:B01-3--:R-:W-:Y:S06]  /*15160*/  ENDCOLLECTIVE ;  /* 0x000000000000791b */ /* 0x00bfec0003800000 */
.L_x_1064:
[----:B------:R-:W-:Y:S05]  /*15170*/  BSYNC B0 ;  /* 0x0000000000007941 */ /* 0x000fea0003800000 */
.L_x_1063:
        /* <DEDUP_REMOVED lines=9> */
.L_x_1065:
[----:B------:R-:W-:Y:S01]  /*15210*/  IMAD.MOV.U32 R17, RZ, RZ, R14 ;  /* 0x000000ffff117224 */ /* 0x000fe200078e000e */
[----:B------:R-:W-:Y:S06]  /*15220*/  BRA `(.L_x_1066) ;  /* 0xffffffe400a47947 */ /* 0x000fec000383ffff */
.L_x_1012:
[----:B------:R-:W-:Y:S01]  /*15230*/  BSSY B0, `(.L_x_1067) ;  /* 0x0000007000007945 */ /* 0x000fe20003800000 */
[----:B------:R-:W-:Y:S02]  /*15240*/  IMAD.MOV.U32 R13, RZ, RZ, R8 ;  /* 0x000000ffff0d7224 */ /* 0x000fe400078e0008 */
[----:B------:R-:W-:Y:S02]  /*15250*/  IMAD.MOV.U32 R11, RZ, RZ, 0x1f ;  /* 0x0000001fff0b7424 */ /* 0x000fe400078e00ff */
[----:B------:R-:W-:-:S07]  /*15260*/  IMAD.MOV.U32 R15, RZ, RZ, -0x1 ;  /* 0xffffffffff0f7424 */ /* 0x000fce00078e00ff */
[----:B01234-:R-:W-:Y:S05]  /*15270*/  WARPSYNC.COLLECTIVE R15, `(.L_x_1068) ;  /* 0x000000000f087348 */ /* 0x01ffea0003c00000 */
[----:B------:R0:W0:Y:S02]  /*15280*/  SHFL.IDX P6, R14, R13, R12, R11 ;  /* 0x0000000c0d0e7389 */ /* 0x00002400000c000b */
[----:B01234-:R-:W-:Y:S01]  /*15290*/  ENDCOLLECTIVE ;  /* 0x000000000000791b */ /* 0x01ffe20003800000 */
.L_x_1068:
[----:B------:R-:W-:Y:S05]  /*152a0*/  BSYNC B0 ;  /* 0x0000000000007941 */ /* 0x000fea0003800000 */
.L_x_1067:
[----:B------:R-:W-:Y:S05]  /*152b0*/  BRA `(.L_x_1011) ;  /* 0xffffffe4009c7947 */ /* 0x000fea000383ffff */
.L_x_1016:
[----:B0-----:R0:W1:Y:S02]  /*152c0*/  SYNCS.PHASECHK.TRANS64.TRYWAIT P0, [R9+URZ+0x2d820], R0 ;  /* 0x02d82000090075a7 */ /* 0x001064000800017f */
[----:B-1----:R-:W-:Y:S05]  /*152d0*/  @!P0 NANOSLEEP.SYNCS 0x989680 ;  /* 0x009896800000895d */ /* 0x002fea0003900000 */
[----:B------:R-:W1:Y:S02]  /*152e0*/  @!P0 SYNCS.PHASECHK.TRANS64 P0, [R9+URZ+0x2d820], R0 ;  /* 0x02d82000090085a7 */ /* 0x000e64000800007f */
[----:B-1----:R-:W-:Y:S05]  /*152f0*/  @!P0 BRA `(.L_x_1016) ;  /* 0xfffffffc00f08947 */ /* 0x002fea000383ffff */
[----:B------:R-:W-:Y:S05]  /*15300*/  BRA `(.L_x_1069) ;  /* 0xffffffec00007947 */ /* 0x000fea000383ffff */
.L_x_1017:
        /* <DEDUP_REMOVED lines=8> */
[----:B0--3--:R-:W-:Y:S05]  /*15390*/  WARPSYNC.COLLECTIVE R15, `(.L_x_1071) ;  /* 0x000000000f087348 */ /* 0x009fea0003c00000 */
[----:B------:R1:W2:Y:S02]  /*153a0*/  SHFL.IDX P6, R14, R13, R12, R11 ;  /* 0x0000000c0d0e7389 */ /* 0x0002a400000c000b */
[----:B0123--:R-:W-:Y:S01]  /*153b0*/  ENDCOLLECTIVE ;  /* 0x000000000000791b */ /* 0x00ffe20003800000 */
.L_x_1071:
[----:B------:R-:W-:Y:S05]  /*153c0*/  BSYNC B0 ;  /* 0x0000000000007941 */ /* 0x000fea0003800000 */
.L_x_1070:
[----:B------:R-:W-:Y:S05]  /*153d0*/  BRA `(.L_x_1072) ;  /* 0xffffffe800e87947 */ /* 0x000fea000383ffff */
.L_x_1020:
[----:B------:R-:W-:Y:S01]  /*153e0*/  BSSY B1, `(.L_x_1073) ;  /* 0x0000006000017945 */ /* 0x000fe20003800000 */
[----:B------:R-:W-:-:S07]  /*153f0*/  IMAD.MOV.U32 R15, RZ, RZ, -0x1 ;  /* 0xffffffffff0f7424 */ /* 0x000fce00078e00ff */
[----:B0--3--:R-:W-:Y:S05]  /*15400*/  WARPSYNC.COLLECTIVE R15, `(.L_x_1074) ;  /* 0x000000000f0c7348 */ /* 0x009fea0003c00000 */
[----:B------:R-:W-:Y:S02]  /*15410*/  ELECT P6, UR62, PT ;  /* 0x00000000003e782f */ /* 0x000fe400038c0000 */
[----:B------:R-:W-:Y:S01]  /*15420*/  MOV R14, UR62 ;  /* 0x0000003e000e7c02 */ /* 0x000fe20008000f00 */
[----:B0--3--:R-:W-:Y:S10]  /*15430*/  ENDCOLLECTIVE ;  /* 0x000000000000791b */ /* 0x009ff40003800000 */
.L_x_1074:
[----:B------:R-:W-:Y:S05]  /*15440*/  BSYNC B1 ;  /* 0x0000000000017941 */ /* 0x000fea0003800000 */
.L_x_1073:
[----:B------:R-:W-:Y:S05]  /*15450*/  BRA `(.L_x_1075) ;  /* 0xffffffe800e07947 */ /* 0x000fea000383ffff */
.L_x_1022:
[----:B0-----:R0:W1:Y:S02]  /*15460*/  SYNCS.PHASECHK.TRANS64.TRYWAIT P0, [R7+URZ], R2 ;  /* 0x00000002070075a7 */ /* 0x001064000800017f */
[----:B-1----:R-:W-:Y:S05]  /*15470*/  @!P0 NANOSLEEP.SYNCS 0x989680 ;  /* 0x009896800000895d */ /* 0x002fea0003900000 */
[----:B------:R-:W1:Y:S02]  /*15480*/  @!P0 SYNCS.PHASECHK.TRANS64 P0, [R7+URZ], R2 ;  /* 0x00000002070085a7 */ /* 0x000e64000800007f */
[----:B-1----:R-:W-:Y:S05]  /*15490*/  @!P0 BRA `(.L_x_1022) ;  /* 0xfffffffc00f08947 */ /* 0x002fea000383ffff */
[----:B------:R-:W-:Y:S05]  /*154a0*/  BRA `(.L_x_1076) ;  /* 0xffffffec00147947 */ /* 0x000fea000383ffff */
.L_x_1023:
[----:B-1----:R1:W2:Y:S02]  /*154b0*/  SYNCS.PHASECHK.TRANS64.TRYWAIT P0, [R3+URZ], R0 ;  /* 0x00000000030075a7 */ /* 0x0022a4000800017f */
[----:B--2---:R-:W-:Y:S05]  /*154c0*/  @!P0 NANOSLEEP.SYNCS 0x989680 ;  /* 0x009896800000895d */ /* 0x004fea0003900000 */
[----:B------:R-:W2:Y:S02]  /*154d0*/  @!P0 SYNCS.PHASECHK.TRANS64 P0, [R3+URZ], R0 ;  /* 0x00000000030085a7 */ /* 0x000ea4000800007f */
[----:B--2---:R-:W-:Y:S05]  /*154e0*/  @!P0 BRA `(.L_x_1023) ;  /* 0xfffffffc00f08947 */ /* 0x004fea000383ffff */
[----:B------:R-:W-:Y:S05]  /*154f0*/  BRA `(.L_x_1077) ;  /* 0xffffffec00087947 */ /* 0x000fea000383ffff */
.L_x_1025:
[----:B-1----:R1:W2:Y:S02]  /*15500*/  SYNCS.PHASECHK.TRANS64.TRYWAIT P0, [R5+URZ], R2 ;  /* 0x00000002050075a7 */ /* 0x0022a4000800017f */
[----:B--2---:R-:W-:Y:S05]  /*15510*/  @!P0 NANOSLEEP.SYNCS 0x989680 ;  /* 0x009896800000895d */ /* 0x004fea0003900000 */
[----:B------:R-:W2:Y:S02]  /*15520*/  @!P0 SYNCS.PHASECHK.TRANS64 P0, [R5+URZ], R2 ;  /* 0x00000002050085a7 */ /* 0x000ea4000800007f */
[----:B--2---:R-:W-:Y:S05]  /*15530*/  @!P0 BRA `(.L_x_1025) ;  /* 0xfffffffc00f08947 */ /* 0x004fea000383ffff */
[----:B------:R-:W-:Y:S05]  /*15540*/  BRA `(.L_x_1078) ;  /* 0xffffffec000c7947 */ /* 0x000fea000383ffff */
.L_x_1079:
        /* <DEDUP_REMOVED lines=11> */
.L_x_2211:


//--------------------- .text._ZN7cutlass13device_kernelIN5flash11enable_sm90INS1_16FlashAttnFwdSm90INS1_25CollectiveMainloopFwdSm90ILi2EN4cute5tupleIJNS5_1CILi1EEES8_S8_EEENS6_IJNS7_ILi192EEENS7_ILi128EEENS7_ILi96EEEEEELi96ENS_10bfloat16_tEfNS_4arch4Sm90ELb0ELb1ELb0ELb1ELb0ELb1ELb0ELb0ELb1ELb0ELb0ELb0EEENS1_21CollectiveEpilogueFwdINS6_IJSA_SC_SB_EEES9_SE_SG_Li384ELb1ELb0ELb0ELb0EEENS1_36VarlenDynamicPersistentTileSchedulerILi192ELi128ELi384ELi32ELb0ELb0ELb1ELb1ELb0ELb1EEEEEEEEEvNT_6ParamsE --------------------------
	.section	.text._ZN7cutlass13device_kernelIN5flash11enable_sm90INS1_16FlashAttnFwdSm90INS1_25CollectiveMainloopFwdSm90ILi2EN4cute5tupleIJNS5_1CILi1EEES8_S8_EEENS6_IJNS7_ILi192EEENS7_ILi128EEENS7_ILi96EEEEEELi96ENS_10bfloat16_tEfNS_4arch4Sm90ELb0ELb1ELb0ELb1ELb0ELb1ELb0ELb0ELb1ELb0ELb0ELb0EEENS1_21CollectiveEpilogueFwdINS6_IJSA_SC_SB_EEES9_SE_SG_Li384ELb1ELb0ELb0ELb0EEENS1_36VarlenDynamicPersistentTileSchedulerILi192ELi128ELi384ELi32ELb0ELb0ELb1ELb1ELb0ELb1EEEEEEEEEvNT_6ParamsE,"ax",@progbits
	.align	128
.text._ZN7cutlass13device_kernelIN5flash11enable_sm90INS1_16FlashAttnFwdSm90INS1_25CollectiveMainloopFwdSm90ILi2EN4cute5tupleIJNS5_1CILi1EEES8_S8_EEENS6_IJNS7_ILi192EEENS7_ILi128EEENS7_ILi96EEEEEELi96ENS_10bfloat16_tEfNS_4arch4Sm90ELb0ELb1ELb0ELb1ELb0ELb1ELb0ELb0ELb1ELb0ELb0ELb0EEENS1_21CollectiveEpilogueFwdINS6_IJSA_SC_SB_EEES9_SE_SG_Li384ELb1ELb0ELb0ELb0EEENS1_36VarlenDynamicPersistentTileSchedulerILi192ELi128ELi384ELi32ELb0ELb0ELb1ELb1ELb0ELb1EEEEEEEEEvNT_6ParamsE:
        .type           _ZN7cutlass13device_kernelIN5flash11enable_sm90INS1_16FlashAttnFwdSm90INS1_25CollectiveMainloopFwdSm90ILi2EN4cute5tupleIJNS5_1CILi1EEES8_S8_EEENS6_IJNS7_ILi192EEENS7_ILi128EEENS7_ILi96EEEEEELi96ENS_10bfloat16_tEfNS_4arch4Sm90ELb0ELb1ELb0ELb1ELb0ELb1ELb0ELb0ELb1ELb0ELb0ELb0EEENS1_21CollectiveEpilogueFwdINS6_IJSA_SC_SB_EEES9_SE_SG_Li384ELb1ELb0ELb0ELb0EEENS1_36VarlenDynamicPersistentTileSchedulerILi192ELi128ELi384ELi32ELb0ELb0ELb1ELb1ELb0ELb1EEEEEEEEEvNT_6ParamsE,@function
        .size           _ZN7cutlass13device_kernelIN5flash11enable_sm90INS1_16FlashAttnFwdSm90INS1_25CollectiveMainloopFwdSm90ILi2EN4cute5tupleIJNS5_1CILi1EEES8_S8_EEENS6_IJNS7_ILi192EEENS7_ILi128EEENS7_ILi96EEEEEELi96ENS_10bfloat16_tEfNS_4arch4Sm90ELb0ELb1ELb0ELb1ELb0ELb1ELb0ELb0ELb1ELb0ELb0ELb0EEENS1_21CollectiveEpilogueFwdINS6_IJSA_SC_SB_EEES9_SE_SG_Li384ELb1ELb0ELb0ELb0EEENS1_36VarlenDynamicPersistentTileSchedulerILi192ELi128ELi384ELi32ELb0ELb0ELb1ELb1ELb0ELb1EEEEEEEEEvNT_6ParamsE,(.L_x_2212 - _ZN7cutlass13device_kernelIN5flash11enable_sm90INS1_16FlashAttnFwdSm90INS1_25CollectiveMainloopFwdSm90ILi2EN4cute5tupleIJNS5_1CILi1EEES8_S8_EEENS6_IJNS7_ILi192EEENS7_ILi128EEENS7_ILi96EEEEEELi96ENS_10bfloat16_tEfNS_4arch4Sm90ELb0ELb1ELb0ELb1ELb0ELb1ELb0ELb0ELb1ELb0ELb0ELb0EEENS1_21CollectiveEpilogueFwdINS6_IJSA_SC_SB_EEES9_SE_SG_Li384ELb1ELb0ELb0ELb0EEENS1_36VarlenDynamicPersistentTileSchedulerILi192ELi128ELi384ELi32ELb0ELb0ELb1ELb1ELb0ELb1EEEEEEEEEvNT_6ParamsE)
        .other          _ZN7cutlass13device_kernelIN5flash11enable_sm90INS1_16FlashAttnFwdSm90INS1_25CollectiveMainloopFwdSm90ILi2EN4cute5tupleIJNS5_1CILi1EEES8_S8_EEENS6_IJNS7_ILi192EEENS7_ILi128EEENS7_ILi96EEEEEELi96ENS_10bfloat16_tEfNS_4arch4Sm90ELb0ELb1ELb0ELb1ELb0ELb1ELb0ELb0ELb1ELb0ELb0ELb0EEENS1_21CollectiveEpilogueFwdINS6_IJSA_SC_SB_EEES9_SE_SG_Li384ELb1ELb0ELb0ELb0EEENS1_36VarlenDynamicPersistentTileSchedulerILi192ELi128ELi384ELi32ELb0ELb0ELb1ELb1ELb0ELb1EEEEEEEEEvNT_6ParamsE,@"STO_CUDA_ENTRY STV_DEFAULT"
_ZN7cutlass13device_kernelIN5flash11enable_sm90INS1_16FlashAttnFwdSm90INS1_25CollectiveMainloopFwdSm90ILi2EN4cute5tupleIJNS5_1CILi1EEES8_S8_EEENS6_IJNS7_ILi192EEENS7_ILi128EEENS7_ILi96EEEEEELi96ENS_10bfloat16_tEfNS_4arch4Sm90ELb0ELb1ELb0ELb1ELb0ELb1ELb0ELb0ELb1ELb0ELb0ELb0EEENS1_21CollectiveEpilogueFwdINS6_IJSA_SC_SB_EEES9_SE_SG_Li384ELb1ELb0ELb0ELb0EEENS1_36VarlenDynamicPersistentTileSchedulerILi192ELi128ELi384ELi32ELb0ELb0ELb1ELb1ELb0ELb1EEEEEEEEEvNT_6ParamsE:
        /* <DEDUP_REMOVED lines=26> */
.L_x_1081:
[----:B------:R-:W-:Y:S05]  /*01a0*/  BSYNC B0 ;  /* 0x0000000000007941 */ /* 0x000fea0003800000 */
.L_x_1080:
        /* <DEDUP_REMOVED lines=40> */
.L_x_1082:
        /* <DEDUP_REMOVED lines=22> */
.L_x_1083:
        /* <DEDUP_REMOVED lines=18> */
.L_x_1084:
        /* <DEDUP_REMOVED lines=22> */
.L_x_1085:
        /* <DEDUP_REMOVED lines=22> */
.L_x_1086:
[----:B--2---:R-:W-:Y:S01]  /*0970*/  ISETP.NE.AND P0, PT, R2, RZ, PT ;  /* 0x000000ff0200720c */ /* 0x004fe20003f05270 */
[----:B------:R-:W-:Y:S01]  /*0980*/  IMAD.MOV.U32 R2, RZ, RZ, 0x1 ;  /* 0x00000001ff027424 */ /* 0x000fe200078e00ff */
[----:B------:R-:W-:Y:S01]  /*0990*/  NOP ;  /* 0x0000000000007918 */ /* 0x000fe20000000000 */
[----:B------:R-:W-:Y:S01]  /*09a0*/  ULDC.64 UR38, c[0x0][0x208] ;  /* 0x0000820000267ab9 */ /* 0x000fe20000000a00 */
[----:B------:R-:W-:Y:S02]  /*09b0*/  BSSY B7, `(.L_x_1087) ;  /* 0x0001fa0000077945 */ /* 0x000fe40003800000 */
[----:B------:R-:W-:-:S05]  /*09c0*/  SEL R2, R2, 0x2, !P0 ;  /* 0x0000000202027807 */ /* 0x000fca0004000000 */
[----:B------:R2:W-:Y:S01]  /*09d0*/  STL [R1+0xc], R2 ;  /* 0x00000c0201007387 */ /* 0x0005e20000100800 */
[----:B01-34-:R-:W-:Y:S06]  /*09e0*/  BAR.SYNC.DEFER_BLOCKING 0x0 ;  /* 0x0000000000007b1d */ /* 0x01bfec0000010000 */
[----:B------:R-:W-:Y:S05]  /*09f0*/  @!P0 BRA `(.L_x_1088) ;  /* 0x0000019800948947 */ /* 0x000fea0003800000 */
.L_x_1089:
[----:B------:R-:W-:-:S08]  /*0a00*/  NOP ;  /* 0x0000000000007918 */ /* 0x000fd00000000000 */
[----:B------:R-:W0:Y:S02]  /*0a10*/  USETMAXREG.TRY_ALLOC.CTAPOOL UP0, 0xa0 ;  /* 0x000000a0000079c8 */ /* 0x000e240008000600 */
[----:B0-----:R-:W-:-:S13]  /*0a20*/  PLOP3.LUT P0, PT, PT, PT, UP0, 0x80, 0x0 ;  /* 0x000000000000781c */ /* 0x001fda0003f0f008 */
[----:B------:R-:W-:Y:S05]  /*0a30*/  @!P0 BRA `(.L_x_1089) ;  /* 0xfffffffc00f08947 */ /* 0x000fea000383ffff */
[----:B------:R-:W3:Y:S01]  /*0a40*/  LDL.LU R0, [R1] ;  /* 0x0000000001007983 */ /* 0x000ee20000300800 */
[----:B--2---:R-:W0:Y:S01]  /*0a50*/  S2R R2, SR_TID.X ;  /* 0x0000000000027919 */ /* 0x004e220000002100 */
        /* <DEDUP_REMOVED lines=12> */
[----:B---3--:R-:W-:-:S04]  /*0b20*/  LOP3.LUT R0, R0, 0xdfffffff, RZ, 0xc0, !PT ;  /* 0xdfffffff00007812 */ /* 0x008fc800078ec0ff */
[----:B------:R-:W-:-:S05]  /*0b30*/  @P0 LOP3.LUT R0, R0, 0x20000000, RZ, 0xfc, !PT ;  /* 0x2000000000000812 */ /* 0x000fca00078efcff */
[----:B------:R1:W-:Y:S01]  /*0b40*/  STL [R1], R0 ;  /* 0x0000000001007387 */ /* 0x0003e20000100800 */
[----:B0-----:R-:W-:-:S13]  /*0b50*/  ISETP.GE.AND P0, PT, R15, UR4, PT ;  /* 0x000000040f007c0c */ /* 0x001fda000bf06270 */
[----:B-1----:R-:W-:Y:S05]  /*0b60*/  @P0 BRA `(.L_x_1090) ;  /* 0x000001f800100947 */ /* 0x002fea0003800000 */
[----:B------:R-:W2:Y:S01]  /*0b70*/  LDL.LU R12, [R1+0xc] ;  /* 0x00000c00010c7983 */ /* 0x000ea20000300800 */
[----:B------:R-:W0:Y:S02]  /*0b80*/  S2R R0, SR_TID.X ;  /* 0x0000000000007919 */ /* 0x000e240000002100 */
[----:B0-----:R-:W-:-:S05]  /*0b90*/  VIADD R0, R0, 0xffffff80 ;  /* 0xffffff8000007836 */ /* 0x001fca0000000000 */
[----:B------:R-:W-:-:S04]  /*0ba0*/  SHF.R.S32.HI R3, RZ, 0x1f, R0 ;  /* 0x0000001fff037819 */ /* 0x000fc80000011400 */
[----:B------:R-:W-:-:S04]  /*0bb0*/  LEA.HI R4, R3, R0, RZ, 0x4 ;  /* 0x0000000003047211 */ /* 0x000fc800078f20ff */
[----:B------:R-:W-:Y:S02]  /*0bc0*/  LOP3.LUT R5, R4, 0xfffffff0, RZ, 0xc0, !PT ;  /* 0xfffffff004057812 */ /* 0x000fe400078ec0ff */
[----:B------:R-:W-:-:S03]  /*0bd0*/  LEA.HI R6, R3, R0, RZ, 0x2 ;  /* 0x0000000003067211 */ /* 0x000fc600078f10ff */
[C---:B------:R-:W-:Y:S01]  /*0be0*/  IMAD.IADD R5, R0.reuse, 0x1, -R5 ;  /* 0x0000000100057824 */ /* 0x040fe200078e0a05 */
[CC--:B------:R-:W-:Y:S02]  /*0bf0*/  LEA.HI R7, R3.reuse, R0.reuse, RZ, 0x5 ;  /* 0x0000000003077211 */ /* 0x0c0fe400078f28ff */
[-C--:B------:R-:W-:Y:S02]  /*0c00*/  LEA.HI R10, R0, R0.reuse, RZ, 0x1 ;  /* 0x00000000000a7211 */ /* 0x080fe400078f08ff */
[----:B------:R-:W-:Y:S02]  /*0c10*/  LEA.HI R3, R3, R0, RZ, 0x7 ;  /* 0x0000000003037211 */ /* 0x000fe400078f38ff */
[--C-:B------:R-:W-:Y:S02]  /*0c20*/  SHF.R.S32.HI R8, RZ, 0x2, R6.reuse ;  /* 0x00000002ff087819 */ /* 0x100fe40000011406 */
[----:B------:R-:W-:Y:S02]  /*0c30*/  SHF.R.S32.HI R17, RZ, 0x1f, R6 ;  /* 0x0000001fff117819 */ /* 0x000fe40000011406 */
[----:B------:R-:W-:-:S02]  /*0c40*/  SHF.R.S32.HI R6, RZ, 0x1f, R5 ;  /* 0x0000001fff067819 */ /* 0x000fc40000011405 */
[----:B------:R-:W-:Y:S02]  /*0c50*/  LOP3.LUT R11, R10, 0xfffffffe, RZ, 0xc0, !PT ;  /* 0xfffffffe0a0b7812 */ /* 0x000fe400078ec0ff */
[----:B------:R-:W-:Y:S02]  /*0c60*/  LOP3.LUT R9, R3, 0xffffff80, RZ, 0xc0, !PT ;  /* 0xffffff8003097812 */ /* 0x000fe400078ec0ff */
[----:B------:R-:W-:Y:S02]  /*0c70*/  SHF.R.S32.HI R3, RZ, 0x4, R4 ;  /* 0x00000004ff037819 */ /* 0x000fe40000011404 */
[----:B------:R-:W-:Y:S01]  /*0c80*/  LEA.HI R6, R6, R5, RZ, 0x3 ;  /* 0x0000000506067211 */ /* 0x000fe200078f18ff */
[----:B------:R-:W-:Y:S01]  /*0c90*/  IMAD.IADD R11, R0, 0x1, -R11 ;  /* 0x00000001000b7824 */ /* 0x000fe200078e0a0b */
[----:B------:R-:W-:Y:S01]  /*0ca0*/  LEA.HI R4, R4, R3, RZ, 0x1 ;  /* 0x0000000304047211 */ /* 0x000fe200078f08ff */
[----:B------:R-:W-:Y:S01]  /*0cb0*/  IMAD.IADD R9, R0, 0x1, -R9 ;  /* 0x0000000100097824 */ /* 0x000fe200078e0a09 */
[----:B------:R-:W-:-:S02]  /*0cc0*/  LOP3.LUT R0, R6, 0xfffffff8, RZ, 0xc0, !PT ;  /* 0xfffffff806007812 */ /* 0x000fc400078ec0ff */
[----:B------:R-:W-:-:S03]  /*0cd0*/  LOP3.LUT R4, R4, 0x1ffffffe, RZ, 0xc0, !PT ;  /* 0x1ffffffe04047812 */ /* 0x000fc600078ec0ff */
[----:B------:R-:W-:Y:S02]  /*0ce0*/  IMAD.IADD R0, R5, 0x1, -R0 ;  /* 0x0000000105007824 */ /* 0x000fe400078e0a00 */
[----:B------:R-:W-:Y:S02]  /*0cf0*/  IMAD.IADD R4, R3, 0x1, -R4 ;  /* 0x0000000103047824 */ /* 0x000fe400078e0a04 */
[----:B------:R-:W-:Y:S01]  /*0d00*/  IMAD.SHL.U32 R5, R0, 0x40, RZ ;  /* 0x0000004000057824 */ /* 0x000fe200078e00ff */
[----:B------:R-:W-:Y:S02]  /*0d10*/  LEA.HI R17, R17, R8, RZ, 0x2 ;  /* 0x0000000811117211 */ /* 0x000fe400078f10ff */
[----:B------:R-:W-:Y:S01]  /*0d20*/  SHF.R.S32.HI R23, RZ, 0x1, R10 ;  /* 0x00000001ff177819 */ /* 0x000fe2000001140a */
[----:B------:R-:W-:Y:S01]  /*0d30*/  IMAD.SHL.U32 R4, R4, 0x8, RZ ;  /* 0x0000000804047824 */ /* 0x000fe200078e00ff */
[----:B------:R-:W-:Y:S01]  /*0d40*/  LOP3.LUT R5, R5, 0x1c0, RZ, 0xc0, !PT ;  /* 0x000001c005057812 */ /* 0x000fe200078ec0ff */
[----:B------:R-:W-:Y:S01]  /*0d50*/  IMAD.SHL.U32 R6, R6, 0x40, RZ ;  /* 0x0000004006067824 */ /* 0x000fe200078e00ff */
[----:B------:R-:W-:-:S02]  /*0d60*/  LOP3.LUT R17, R17, 0xfffffffc, RZ, 0xc0, !PT ;  /* 0xfffffffc11117812 */ /* 0x000fc400078ec0ff */
[----:B------:R-:W-:Y:S02]  /*0d70*/  LEA.HI R10, R10, R23, RZ, 0x1 ;  /* 0x000000170a0a7211 */ /* 0x000fe400078f08ff */
[----:B------:R-:W-:Y:S01]  /*0d80*/  R2P PR, R0, 0x6 ;  /* 0x0000000600007804 */ /* 0x000fe20000000000 */
[----:B------:R-:W-:Y:S01]  /*0d90*/  VIADD R0, R2, 0xc400 ;  /* 0x0000c40002007836 */ /* 0x000fe20000000000 */
[----:B------:R-:W-:Y:S01]  /*0da0*/  LOP3.LUT R4, R5, 0x8, R4, 0xf8, !PT ;  /* 0x0000000805047812 */ /* 0x000fe200078ef804 */
[----:B------:R-:W-:Y:S01]  /*0db0*/  STL [R1+0x34], R13 ;  /* 0x0000340d01007387 */ /* 0x000fe20000100800 */
[----:B------:R-:W-:Y:S01]  /*0dc0*/  SHF.R.S32.HI R7, RZ, 0x5, R7 ;  /* 0x00000005ff077819 */ /* 0x000fe20000011407 */
[----:B------:R-:W-:Y:S01]  /*0dd0*/  IMAD.IADD R17, R8, 0x1, -R17 ;  /* 0x0000000108117824 */ /* 0x000fe200078e0a11 */
[----:B------:R-:W-:Y:S01]  /*0de0*/  LOP3.LUT R10, R10, 0x7fffffe, RZ, 0xc0, !PT ;  /* 0x07fffffe0a0a7812 */ /* 0x000fe200078ec0ff */
[----:B------:R-:W-:Y:S01]  /*0df0*/  STL [R1+0x38], R14 ;  /* 0x0000380e01007387 */ /* 0x000fe20000100800 */
[----:B------:R-:W-:-:S02]  /*0e00*/  LOP3.LUT R6, R6, 0x7ffffe00, RZ, 0xc0, !PT ;  /* 0x7ffffe0006067812 */ /* 0x000fc400078ec0ff */
[----:B------:R-:W-:Y:S01]  /*0e10*/  SHF.R.U32.HI R5, RZ, 0x3, R5 ;  /* 0x00000003ff057819 */ /* 0x000fe20000011605 */
[----:B------:R-:W-:Y:S01]  /*0e20*/  STL [R1+0x3c], R15 ;  /* 0x00003c0f01007387 */ /* 0x000fe20000100800 */
[----:B------:R-:W-:Y:S02]  /*0e30*/  IMAD.IADD R10, R23, 0x1, -R10 ;  /* 0x00000001170a7824 */ /* 0x000fe400078e0a0a */
[----:B------:R-:W-:Y:S01]  /*0e40*/  LOP3.LUT R5, R4, R5, RZ, 0x3c, !PT ;  /* 0x0000000504057212 */ /* 0x000fe200078e3cff */
[----:B------:R-:W-:Y:S01]  /*0e50*/  STL [R1+0x50], RZ ;  /* 0x000050ff01007387 */ /* 0x000fe20000100800 */
[----:B------:R-:W-:-:S03]  /*0e60*/  IMAD R6, R7, 0x400, R6 ;  /* 0x0000040007067824 */ /* 0x000fc600078e0206 */
[----:B------:R0:W-:Y:S01]  /*0e70*/  STL [R1+0x58], R0 ;  /* 0x0000580001007387 */ /* 0x0001e20000100800 */
[----:B------:R-:W-:Y:S02]  /*0e80*/  IMAD R10, R3, 0x8, R10 ;  /* 0x00000008030a7824 */ /* 0x000fe400078e020a */
[----:B------:R-:W-:Y:S02]  /*0e90*/  IMAD.IADD R5, R6, 0x1, R5 ;  /* 0x0000000106057824 */ /* 0x000fe400078e0205 */
[----:B------:R-:W-:Y:S02]  /*0ea0*/  IMAD.SHL.U32 R19, R11, 0x8, RZ ;  /* 0x000000080b137824 */ /* 0x000fe400078e00ff */
[----:B0-----:R-:W-:Y:S02]  /*0eb0*/  IMAD.SHL.U32 R0, R17, 0x40, RZ ;  /* 0x0000004011007824 */ /* 0x001fe400078e00ff */
[----:B------:R-:W-:-:S03]  /*0ec0*/  IMAD R137, R5, 0x2, R2 ;  /* 0x0000000205897824 */ /* 0x000fc600078e0202 */
[----:B------:R-:W-:-:S04]  /*0ed0*/  LOP3.LUT R3, R0, 0xc0, RZ, 0xc0, !PT ;  /* 0x000000c000037812 */ /* 0x000fc800078ec0ff */
[----:B------:R-:W-:Y:S02]  /*0ee0*/  LOP3.LUT R0, R3, 0x8, R19, 0xf8, !PT ;  /* 0x0000000803007812 */ /* 0x000fe400078ef813 */
[----:B------:R-:W-:Y:S01]  /*0ef0*/  SHF.R.U32.HI R5, RZ, 0x3, R3 ;  /* 0x00000003ff057819 */ /* 0x000fe20000011603 */
[----:B------:R-:W-:Y:S01]  /*0f00*/  VIADD R139, R137, 0x21800 ;  /* 0x00021800898b7836 */ /* 0x000fe20000000000 */
[----:B------:R-:W-:Y:S01]  /*0f10*/  SHF.R.S32.HI R4, RZ, 0x1f, R23 ;  /* 0x0000001fff047819 */ /* 0x000fe20000011417 */
[----:B------:R-:W-:Y:S01]  /*0f20*/  VIADD R4, R19, 0x10 ;  /* 0x0000001013047836 */ /* 0x000fe20000000000 */
[----:B------:R-:W-:Y:S01]  /*0f30*/  LOP3.LUT R0, R0, R5, RZ, 0x3c, !PT ;  /* 0x0000000500007212 */ /* 0x000fe200078e3cff */
[----:B------:R-:W-:Y:S01]  /*0f40*/  STL [R1+0x8], RZ ;  /* 0x000008ff01007387 */ /* 0x000fe20000100800 */
[----:B------:R-:W-:-:S03]  /*0f50*/  IMAD.SHL.U32 R4, R10, 0x20, RZ ;  /* 0x000000200a047824 */ /* 0x000fc600078e00ff */
[----:B------:R0:W-:Y:S01]  /*0f60*/  STL [R1+0x18], R3 ;  /* 0x0000180301007387 */ /* 0x0001e20000100800 */
[----:B------:R-:W-:-:S03]  /*0f70*/  IMAD.IADD R0, R4, 0x1, R0 ;  /* 0x0000000104007824 */ /* 0x000fc600078e0200 */
[----:B------:R-:W-:Y:S01]  /*0f80*/  STL [R1+0x1c], R5 ;  /* 0x00001c0501007387 */ /* 0x000fe20000100800 */
[----:B0-----:R-:W-:Y:S02]  /*0f90*/  VIADD R3, R137, 0x21820 ;  /* 0x0002182089037836 */ /* 0x001fe40000000000 */
[----:B------:R-:W-:Y:S01]  /*0fa0*/  @P1 VIADD R3, R139, 0xffffffe0 ;  /* 0xffffffe08b031836 */ /* 0x000fe20000000000 */
[----:B------:R-:W-:Y:S04]  /*0fb0*/  STL [R1+0x20], R4 ;  /* 0x0000200401007387 */ /* 0x000fe80000100800 */
[----:B------:R-:W-:Y:S04]  /*0fc0*/  STL [R1+0x28], R3 ;  /* 0x0000280301007387 */ /* 0x000fe80000100800 */
[----:B------:R0:W-:Y:S02]  /*0fd0*/  STL [R1+0x44], R0 ;  /* 0x0000440001007387 */ /* 0x0001e40000100800 */
[----:B0-----:R-:W-:-:S05]  /*0fe0*/  VIADD R0, R3, 0x6000 ;  /* 0x0000600003007836 */ /* 0x001fca0000000000 */
[----:B------:R0:W-:Y:S01]  /*0ff0*/  STL [R1+0x2c], R0 ;  /* 0x00002c0001007387 */ /* 0x0001e20000100800 */
[----:B------:R-:W-:Y:S01]  /*1000*/  SHF.R.S32.HI R8, RZ, 0x1f, R9 ;  /* 0x0000001fff087819 */ /* 0x000fe20000011409 */
[----:B------:R-:W-:-:S03]  /*1010*/  IMAD.MOV.U32 R138, RZ, RZ, 0x40 ;  /* 0x00000040ff8a7424 */ /* 0x000fc600078e00ff */
[----:B------:R-:W-:Y:S02]  /*1020*/  LEA.HI R8, R8, R9, RZ, 0x2 ;  /* 0x0000000908087211 */ /* 0x000fe400078f10ff */
[----:B------:R-:W-:Y:S02]  /*1030*/  SEL R138, R138, 0xffffffc0, !P2 ;  /* 0xffffffc08a8a7807 */ /* 0x000fe40005000000 */
[----:B------:R-:W-:Y:S01]  /*1040*/  LOP3.LUT R8, R8, 0x7ffffffc, RZ, 0xc0, !PT ;  /* 0x7ffffffc08087812 */ /* 0x000fe200078ec0ff */
[----:B------:R-:W-:Y:S02]  /*1050*/  IMAD.MOV.U32 R18, RZ, RZ, RZ ;  /* 0x000000ffff127224 */ /* 0x000fe400078e00ff */
[----:B------:R-:W-:Y:S02]  /*1060*/  IMAD.IADD R139, R139, 0x1, R138 ;  /* 0x000000018b8b7824 */ /* 0x000fe400078e028a */
[----:B------:R-:W-:Y:S02]  /*1070*/  IMAD.IADD R136, R9, 0x1, -R8 ;  /* 0x0000000109887824 */ /* 0x000fe400078e0a08 */
[----:B------:R-:W-:-:S02]  /*1080*/  IMAD.MOV.U32 R22, RZ, RZ, RZ ;  /* 0x000000ffff167224 */ /* 0x000fc400078e00ff */
[----:B------:R-:W-:Y:S02]  /*1090*/  IMAD.MOV.U32 R17, RZ, RZ, RZ ;  /* 0x000000ffff117224 */ /* 0x000fe400078e00ff */
[----:B------:R-:W-:Y:S02]  /*10a0*/  IMAD.SHL.U32 R16, R11, 0x4, RZ ;  /* 0x000000040b107824 */ /* 0x000fe400078e00ff */
[----:B------:R-:W-:Y:S02]  /*10b0*/  VIADD R5, R19, 0x20 ;  /* 0x0000002013057836 */ /* 0x000fe40000000000 */
[----:B------:R-:W-:Y:S01]  /*10c0*/  IMAD.IADD R138, R138, 0x1, R3 ;  /* 0x000000018a8a7824 */ /* 0x000fe200078e0203 */
[----:B0-2---:R-:W-:-:S07]  /*10d0*/  LOP3.LUT R157, R12, 0x1, RZ, 0xfc, !PT ;  /* 0x000000010c9d7812 */ /* 0x005fce00078efcff */
.L_x_1299:
[----:B0-2--5:R-:W2:Y:S01]  /*10e0*/  LDL R30, [R1+0x3c] ;  /* 0x00003c00011e7983 */ /* 0x025ea20000100800 */
[----:B------:R-:W-:Y:S05]  /*10f0*/  YIELD ;  /* 0x0000000000007946 */ /* 0x000fea0003800000 */
[----:B------:R-:W-:Y:S01]  /*1100*/  ULDC.64 UR4, c[0x0][0xa28] ;  /* 0x00028a0000047ab9 */ /* 0x000fe20000000a00 */
[----:B-1-3--:R-:W2:Y:S01]  /*1110*/  LDC.64 R6, c[0x0][0xa08] ;  /* 0x00028200ff067b82 */ /* 0x00aea20000000a00 */
[----:B------:R-:W-:Y:S01]  /*1120*/  ISETP.NE.U32.AND P1, PT, RZ, UR4, PT ;  /* 0x00000004ff007c0c */ /* 0x000fe2000bf25070 */
[----:B------:R-:W-:Y:S02]  /*1130*/  IMAD.MOV.U32 R0, RZ, RZ, RZ ;  /* 0x000000ffff007224 */ /* 0x000fe400078e00ff */
[----:B------:R-:W-:Y:S01]  /*1140*/  IMAD.MOV.U32 R72, RZ, RZ, RZ ;  /* 0x000000ffff487224 */ /* 0x000fe200078e00ff */
[----:B------:R-:W-:Y:S01]  /*1150*/  ISETP.NE.AND.EX P1, PT, RZ, UR5, PT, P1 ;  /* 0x00000005ff007c0c */ /* 0x000fe2000bf25310 */
[----:B------:R-:W-:-:S02]  /*1160*/  ULDC.64 UR4, c[0x0][0xa18] ;  /* 0x0002860000047ab9 */ /* 0x000fc40000000a00 */
[----:B------:R-:W-:-:S04]  /*1170*/  ISETP.NE.U32.AND P2, PT, RZ, UR4, PT ;  /* 0x00000004ff007c0c */ /* 0x000fc8000bf45070 */
[----:B------:R-:W-:Y:S01]  /*1180*/  ISETP.NE.AND.EX P2, PT, RZ, UR5, PT, P2 ;  /* 0x00000005ff007c0c */ /* 0x000fe2000bf45320 */
[----:B------:R-:W-:Y:S02]  /*1190*/  ULDC.64 UR4, c[0x0][0xa08] ;  /* 0x0002820000047ab9 */ /* 0x000fe40000000a00 */
[----:B------:R-:W-:-:S03]  /*11a0*/  ISETP.NE.U32.AND P0, PT, RZ, UR4, PT ;  /* 0x00000004ff007c0c */ /* 0x000fc6000bf05070 */
[----:B------:R-:W0:Y:S08]  /*11b0*/  @P1 LDC.64 R4, c[0x0][0xa28] ;  /* 0x00028a00ff041b82 */ /* 0x000e300000000a00 */
[----:B------:R-:W1:Y:S01]  /*11c0*/  @P2 LDC.64 R8, c[0x0][0xa18] ;  /* 0x00028600ff082b82 */ /* 0x000e620000000a00 */
[----:B------:R-:W-:Y:S01]  /*11d0*/  ULDC UR4, c[0x0][0x288] ;  /* 0x0000a20000047ab9 */ /* 0x000fe20000000800 */
[----:B------:R-:W-:Y:S01]  /*11e0*/  ISETP.NE.AND.EX P0, PT, RZ, UR5, PT, P0 ;  /* 0x00000005ff007c0c */ /* 0x000fe2000bf05300 */
[----:B------:R-:W-:Y:S01]  /*11f0*/  IMAD.U32 R3, RZ, RZ, UR4 ;  /* 0x00000004ff037e24 */ /* 0x000fe2000f8e00ff */
[----:B------:R-:W-:Y:S01]  /*1200*/  ULDC.64 UR4, c[0x0][0x3f8] ;  /* 0x0000fe0000047ab9 */ /* 0x000fe20000000a00 */
[----:B--2---:R-:W-:-:S04]  /*1210*/  IMAD.WIDE R10, R30, 0x4, R6 ;  /* 0x000000041e0a7825 */ /* 0x004fc800078e0206 */
[----:B-1----:R-:W-:-:S06]  /*1220*/  @P2 IMAD.WIDE R6, R30, 0x4, R8 ;  /* 0x000000041e062825 */ /* 0x002fcc00078e0208 */
[----:B------:R1:W5:Y:S01]  /*1230*/  @P0 LDG.E R72, desc[UR38][R10.64] ;  /* 0x000000260a480981 */ /* 0x000362000c1e1900 */
[----:B0-----:R-:W-:-:S03]  /*1240*/  @P1 IMAD.WIDE R4, R30, 0x4, R4 ;  /* 0x000000041e041825 */ /* 0x001fc600078e0204 */
[----:B------:R-:W2:Y:S04]  /*1250*/  @P2 LDG.E R3, desc[UR38][R6.64] ;  /* 0x0000002606032981 */ /* 0x000ea8000c1e1900 */
        /* <DEDUP_REMOVED lines=9> */
[----:B------:R-:W-:Y:S01]  /*12f0*/  IMAD.U32 R27, RZ, RZ, UR4 ;  /* 0x00000004ff1b7e24 */ /* 0x000fe2000f8e00ff */
[----:B--2---:R1:W-:Y:S01]  /*1300*/  STL [R1+0x40], R3 ;  /* 0x0000400301007387 */ /* 0x0043e20000100800 */
[----:B------:R-:W-:Y:S01]  /*1310*/  IMAD.MOV.U32 R14, RZ, RZ, R3 ;  /* 0x000000ffff0e7224 */ /* 0x000fe200078e0003 */
[----:B------:R-:W-:Y:S06]  /*1320*/  @P2 BRA `(.L_x_1091) ;  /* 0x0000000000282947 */ /* 0x000fec0003800000 */
[----:B------:R-:W-:Y:S02]  /*1330*/  ULDC.64 UR4, c[0x0][0xa00] ;  /* 0x0002800000047ab9 */ /* 0x000fe40000000a00 */
[----:B------:R-:W-:-:S04]  /*1340*/  ISETP.NE.U32.AND P1, PT, RZ, UR4, PT ;  /* 0x00000004ff007c0c */ /* 0x000fc8000bf25070 */
[----:B------:R-:W-:-:S13]  /*1350*/  ISETP.NE.AND.EX P1, PT, RZ, UR5, PT, P1 ;  /* 0x00000005ff007c0c */ /* 0x000fda000bf25310 */
[----:B------:R-:W-:Y:S05]  /*1360*/  @!P1 BRA `(.L_x_1091) ;  /* 0x0000000000189947 */ /* 0x000fea0003800000 */
[----:B-1----:R-:W0:Y:S02]  /*1370*/  LDC.64 R4, c[0x0][0xa00] ;  /* 0x00028000ff047b82 */ /* 0x002e240000000a00 */
[----:B0-----:R-:W-:-:S05]  /*1380*/  IMAD.WIDE R4, R30, 0x4, R4 ;  /* 0x000000041e047825 */ /* 0x001fca00078e0204 */
[----:B------:R-:W2:Y:S04]  /*1390*/  LDG.E R3, desc[UR38][R4.64] ;  /* 0x0000002604037981 */ /* 0x000ea8000c1e1900 */
[----:B------:R-:W2:Y:S02]  /*13a0*/  LDG.E R6, desc[UR38][R4.64+0x4] ;  /* 0x0000042604067981 */ /* 0x000ea4000c1e1900 */
[----:B--2---:R-:W-:-:S05]  /*13b0*/  IMAD.IADD R14, R6, 0x1, -R3 ;  /* 0x00000001060e7824 */ /* 0x004fca00078e0a03 */
[----:B------:R0:W-:Y:S02]  /*13c0*/  STL [R1+0x40], R14 ;  /* 0x0000400e01007387 */ /* 0x0001e40000100800 */
.L_x_1091:
[----:B------:R-:W2:Y:S01]  /*13d0*/  LDL R13, [R1+0x34] ;  /* 0x00003400010d7983 */ /* 0x000ea20000100800 */
[----:B------:R-:W-:-:S03]  /*13e0*/  ULDC.64 UR4, c[0x0][0xa20] ;  /* 0x0002880000047ab9 */ /* 0x000fc60000000a00 */
[----:B------:R-:W3:Y:S01]  /*13f0*/  LDL R29, [R1+0x38] ;  /* 0x00003800011d7983 */ /* 0x000ee20000100800 */
[----:B------:R-:W-:-:S04]  /*1400*/  ISETP.NE.U32.AND P1, PT, RZ, UR4, PT ;  /* 0x00000004ff007c0c */ /* 0x000fc8000bf25070 */
[----:B------:R-:W-:Y:S01]  /*1410*/  ISETP.NE.AND.EX P1, PT, RZ, UR5, PT, P1 ;  /* 0x00000005ff007c0c */ /* 0x000fe2000bf25310 */
[----:B--2---:R2:W-:Y:S04]  /*1420*/  STL [R1+0x54], R13 ;  /* 0x0000540d01007387 */ /* 0x0045e80000100800 */
[----:B---3--:R2:W-:Y:S04]  /*1430*/  STL [R1+0x48], R29 ;  /* 0x0000481d01007387 */ /* 0x0085e80000100800 */
[----:B------:R2:W-:Y:S04]  /*1440*/  STL [R1+0x4c], R30 ;  /* 0x00004c1e01007387 */ /* 0x0005e80000100800 */
[----:B------:R-:W-:Y:S05]  /*1450*/  @!P1 BRA `(.L_x_1092) ;  /* 0x0000000000109947 */ /* 0x000fea0003800000 */
[----:B-1----:R-:W1:Y:S02]  /*1460*/  LDC.64 R4, c[0x0][0xa20] ;  /* 0x00028800ff047b82 */ /* 0x002e640000000a00 */
[----:B-1----:R-:W-:-:S05]  /*1470*/  IMAD.WIDE R4, R30, 0x4, R4 ;  /* 0x000000041e047825 */ /* 0x002fca00078e0204 */
[----:B------:R3:W5:Y:S01]  /*1480*/  LDG.E R27, desc[UR38][R4.64] ;  /* 0x00000026041b7981 */ /* 0x000762000c1e1900 */
[----:B------:R-:W-:Y:S05]  /*1490*/  BRA `(.L_x_1093) ;  /* 0x0000000000107947 */ /* 0x000fea0003800000 */
.L_x_1092:
[----:B------:R-:W-:Y:S05]  /*14a0*/  @!P0 BRA `(.L_x_1093) ;  /* 0x00000000000c8947 */ /* 0x000fea0003800000 */
[----:B-1----:R-:W3:Y:S04]  /*14b0*/  LDG.E R4, desc[UR38][R10.64] ;  /* 0x000000260a047981 */ /* 0x002ee8000c1e1900 */
[----:B------:R-:W3:Y:S02]  /*14c0*/  LDG.E R27, desc[UR38][R10.64+0x4] ;  /* 0x000004260a1b7981 */ /* 0x000ee4000c1e1900 */
[----:B---3--:R-:W-:-:S07]  /*14d0*/  IMAD.IADD R27, R27, 0x1, -R4 ;  /* 0x000000011b1b7824 */ /* 0x008fce00078e0a04 */
.L_x_1093:
[----:B------:R-:W-:Y:S01]  /*14e0*/  ULDC.64 UR4, c[0x0][0xa10] ;  /* 0x0002840000047ab9 */ /* 0x000fe20000000a00 */
[----:B-1----:R-:W1:Y:S01]  /*14f0*/  LDC.64 R10, c[0x0][0x9e0] ;  /* 0x00027800ff0a7b82 */ /* 0x002e620000000a00 */
[----:B------:R-:W-:-:S04]  /*1500*/  ISETP.NE.U32.AND P0, PT, RZ, UR4, PT ;  /* 0x00000004ff007c0c */ /* 0x000fc8000bf05070 */
[----:B------:R-:W-:Y:S01]  /*1510*/  ISETP.NE.AND.EX P0, PT, RZ, UR5, PT, P0 ;  /* 0x00000005ff007c0c */ /* 0x000fe2000bf05300 */
[----:B------:R-:W-:Y:S02]  /*1520*/  ULDC.64 UR4, c[0x0][0xa30] ;  /* 0x00028c0000047ab9 */ /* 0x000fe40000000a00 */
[----:B------:R-:W-:-:S04]  /*1530*/  ISETP.NE.U32.AND P1, PT, RZ, UR4, PT ;  /* 0x00000004ff007c0c */ /* 0x000fc8000bf25070 */
[----:B------:R-:W-:-:S06]  /*1540*/  ISETP.NE.AND.EX P1, PT, RZ, UR5, PT, P1 ;  /* 0x00000005ff007c0c */ /* 0x000fcc000bf25310 */
[----:B---3--:R-:W3:Y:S08]  /*1550*/  @P0 LDC.64 R4, c[0x0][0xa10] ;  /* 0x00028400ff040b82 */ /* 0x008ef00000000a00 */
[----:B------:R-:W4:Y:S01]  /*1560*/  @P1 LDC.64 R6, c[0x0][0xa30] ;  /* 0x00028c00ff061b82 */ /* 0x000f220000000a00 */
[----:B---3--:R-:W-:-:S05]  /*1570*/  @P0 IMAD.WIDE R4, R30, 0x4, R4 ;  /* 0x000000041e040825 */ /* 0x008fca00078e0204 */
[----:B------:R-:W3:Y:S04]  /*1580*/  @P0 LDG.E R3, desc[UR38][R4.64] ;  /* 0x0000002604030981 */ /* 0x000ee8000c1e1900 */
[----:B------:R-:W3:Y:S01]  /*1590*/  @P0 LDG.E R8, desc[UR38][R4.64+0x4] ;  /* 0x0000042604080981 */ /* 0x000ee2000c1e1900 */
[----:B-----5:R-:W-:Y:S02]  /*15a0*/  IMAD.IADD R9, R27, 0x1, -R0 ;  /* 0x000000011b097824 */ /* 0x020fe400078e0a00 */
[----:B------:R-:W-:Y:S02]  /*15b0*/  IMAD.MOV.U32 R105, RZ, RZ, R27 ;  /* 0x000000ffff697224 */ /* 0x000fe400078e001b */
[----:B----4-:R-:W-:-:S05]  /*15c0*/  @P1 IMAD.WIDE R6, R30, 0x4, R6 ;  /* 0x000000041e061825 */ /* 0x010fca00078e0206 */
[----:B------:R4:W5:Y:S01]  /*15d0*/  @P1 LDG.E R105, desc[UR38][R6.64] ;  /* 0x0000002606691981 */ /* 0x000962000c1e1900 */
[----:B-1----:R-:W-:Y:S01]  /*15e0*/  ISETP.GE.AND P1, PT, R11, 0x1, PT ;  /* 0x000000010b00780c */ /* 0x002fe20003f26270 */
[----:B------:R-:W-:-:S04]  /*15f0*/  IMAD.MOV.U32 R108, RZ, RZ, 0xc0 ;  /* 0x000000c0ff6c7424 */ /* 0x000fc800078e00ff */
[----:B------:R-:W-:Y:S02]  /*1600*/  IMAD R108, R13, R108, 0xc0 ;  /* 0x000000c00d6c7424 */ /* 0x000fe400078e026c */
[----:B---3--:R-:W-:-:S04]  /*1610*/  @P0 IMAD.IADD R24, R8, 0x1, -R3 ;  /* 0x0000000108180824 */ /* 0x008fc800078e0a03 */
[----:B------:R-:W-:-:S04]  /*1620*/  IMAD.IADD R12, R9, 0x1, R24 ;  /* 0x00000001090c7824 */ /* 0x000fc800078e0218 */
[C---:B------:R-:W-:Y:S01]  /*1630*/  VIADD R0, R12.reuse, 0x7f ;  /* 0x0000007f0c007836 */ /* 0x040fe20000000000 */
[----:B------:R4:W-:Y:S01]  /*1640*/  STL [R1+0x30], R12 ;  /* 0x0000300c01007387 */ /* 0x0009e20000100800 */
[----:B------:R-:W-:-:S03]  /*1650*/  IADD3 R108, R12, R108, -R14 ;  /* 0x0000006c0c6c7210 */ /* 0x000fc60007ffe80e */
[----:B------:R-:W-:-:S04]  /*1660*/  SHF.R.S32.HI R3, RZ, 0x1f, R0 ;  /* 0x0000001fff037819 */ /* 0x000fc80000011400 */
[----:B------:R-:W-:Y:S01]  /*1670*/  LEA.HI R3, R3, R0, RZ, 0x7 ;  /* 0x0000000003037211 */ /* 0x000fe200078f38ff */
[----:B------:R-:W-:-:S03]  /*1680*/  IMAD.IADD R0, R108, 0x1, R10 ;  /* 0x000000016c007824 */ /* 0x000fc600078e020a */
[----:B------:R-:W-:Y:S01]  /*1690*/  SHF.R.S32.HI R111, RZ, 0x7, R3 ;  /* 0x00000007ff6f7819 */ /* 0x000fe20000011403 */
[----:B----4-:R-:W-:Y:S06]  /*16a0*/  @!P1 BRA `(.L_x_1094) ;  /* 0x0000000000489947 */ /* 0x010fec0003800000 */
[C---:B------:R-:W-:Y:S01]  /*16b0*/  ISETP.GT.AND P0, PT, R108.reuse, RZ, PT ;  /* 0x000000ff6c00720c */ /* 0x040fe20003f04270 */
[----:B------:R-:W-:Y:S01]  /*16c0*/  BSSY B0, `(.L_x_1095) ;  /* 0x000000e000007945 */ /* 0x000fe20003800000 */
[----:B------:R-:W-:-:S11]  /*16d0*/  VIADD R3, R108, 0xffffffff ;  /* 0xffffffff6c037836 */ /* 0x000fd60000000000 */
[----:B------:R-:W-:Y:S05]  /*16e0*/  @P0 BRA `(.L_x_1096) ;  /* 0x00000000001c0947 */ /* 0x000fea0003800000 */
[----:B------:R-:W-:Y:S01]  /*16f0*/  ISETP.NE.AND P0, PT, R11, 0x1, PT ;  /* 0x000000010b00780c */ /* 0x000fe20003f05270 */
[----:B------:R-:W-:-:S12]  /*1700*/  IMAD.MOV R3, RZ, RZ, -R108 ;  /* 0x000000ffff037224 */ /* 0x000fd800078e0a6c */
[----:B------:R-:W1:Y:S02]  /*1710*/  @P0 LDC.64 R4, c[0x0][0x9e8] ;  /* 0x00027a00ff040b82 */ /* 0x000e640000000a00 */
[----:B-1----:R-:W-:-:S05]  /*1720*/  @P0 IMAD.HI.U32 R4, R3, R4, RZ ;  /* 0x0000000403040227 */ /* 0x002fca00078e00ff */
[----:B------:R-:W-:-:S04]  /*1730*/  @P0 SHF.R.U32.HI R3, RZ, R5, R4 ;  /* 0x00000005ff030219 */ /* 0x000fc80000011604 */
[----:B------:R-:W-:Y:S01]  /*1740*/  LOP3.LUT R3, RZ, R3, RZ, 0x33, !PT ;  /* 0x00000003ff037212 */ /* 0x000fe200078e33ff */
[----:B------:R-:W-:Y:S06]  /*1750*/  BRA `(.L_x_1097) ;  /* 0x0000000000107947 */ /* 0x000fec0003800000 */
.L_x_1096:
[----:B------:R-:W-:-:S13]  /*1760*/  ISETP.NE.AND P0, PT, R11, 0x1, PT ;  /* 0x000000010b00780c */ /* 0x000fda0003f05270 */
[----:B------:R-:W1:Y:S02]  /*1770*/  @P0 LDC.64 R4, c[0x0][0x9e8] ;  /* 0x00027a00ff040b82 */ /* 0x000e640000000a00 */
[----:B-1----:R-:W-:-:S05]  /*1780*/  @P0 IMAD.HI.U32 R4, R3, R4, RZ ;  /* 0x0000000403040227 */ /* 0x002fca00078e00ff */
[----:B------:R-:W-:-:S07]  /*1790*/  @P0 SHF.R.U32.HI R3, RZ, R5, R4 ;  /* 0x00000005ff030219 */ /* 0x000fce0000011604 */
.L_x_1097:
[----:B------:R-:W-:Y:S05]  /*17a0*/  BSYNC B0 ;  /* 0x0000000000007941 */ /* 0x000fea0003800000 */
.L_x_1095:
[----:B------:R-:W-:-:S05]  /*17b0*/  IMAD R3, R3, R11, R11 ;  /* 0x0000000b03037224 */ /* 0x000fca00078e020b */
[----:B------:R-:W-:-:S07]  /*17c0*/  VIMNMX R0, R0, R3, PT ;  /* 0x0000000300007248 */ /* 0x000fce0003fe0100 */
.L_x_1094:
[----:B------:R-:W-:Y:S01]  /*17d0*/  IMAD R106, R13, 0xc0, -R14 ;  /* 0x000000c00d6a7824 */ /* 0x000fe200078e0a0e */
[----:B------:R-:W-:-:S03]  /*17e0*/  ULDC UR4, c[0x0][0x9dc] ;  /* 0x0002770000047ab9 */ /* 0x000fc60000000800 */
[----:B------:R-:W-:-:S04]  /*17f0*/  IMAD.IADD R106, R12, 0x1, R106 ;  /* 0x000000010c6a7824 */ /* 0x000fc800078e026a */
[----:B------:R-:W-:Y:S01]  /*1800*/  VIADD R3, R106, -UR4 ;  /* 0x800000046a037c36 */ /* 0x000fe20008000000 */
[----:B------:R-:W-:Y:S06]  /*1810*/  @!P1 BRA `(.L_x_1098) ;  /* 0x0000000000489947 */ /* 0x000fec0003800000 */
[----:B------:R-:W-:Y:S01]  /*1820*/  ISETP.GT.AND P0, PT, R106, -0x1, PT ;  /* 0xffffffff6a00780c */ /* 0x000fe20003f04270 */
[----:B------:R-:W-:-:S12]  /*1830*/  BSSY B0, `(.L_x_1099) ;  /* 0x000000e000007945 */ /* 0x000fd80003800000 */
[----:B------:R-:W-:Y:S05]  /*1840*/  @P0 BRA `(.L_x_1100) ;  /* 0x00000000001c0947 */ /* 0x000fea0003800000 */
[----:B------:R-:W-:Y:S02]  /*1850*/  ISETP.NE.AND P0, PT, R11, 0x1, PT ;  /* 0x000000010b00780c */ /* 0x000fe40003f05270 */
[----:B------:R-:W-:-:S11]  /*1860*/  LOP3.LUT R5, RZ, R106, RZ, 0x33, !PT ;  /* 0x0000006aff057212 */ /* 0x000fd600078e33ff */
[----:B------:R-:W1:Y:S02]  /*1870*/  @P0 LDC.64 R6, c[0x0][0x9e8] ;  /* 0x00027a00ff060b82 */ /* 0x000e640000000a00 */
[----:B-1----:R-:W-:-:S05]  /*1880*/  @P0 IMAD.HI.U32 R4, R5, R6, RZ ;  /* 0x0000000605040227 */ /* 0x002fca00078e00ff */
[----:B------:R-:W-:-:S04]  /*1890*/  @P0 SHF.R.U32.HI R5, RZ, R7, R4 ;  /* 0x00000007ff050219 */ /* 0x000fc80000011604 */
[----:B------:R-:W-:Y:S01]  /*18a0*/  LOP3.LUT R4, RZ, R5, RZ, 0x33, !PT ;  /* 0x00000005ff047212 */ /* 0x000fe200078e33ff */
[----:B------:R-:W-:Y:S06]  /*18b0*/  BRA `(.L_x_1101) ;  /* 0x0000000000147947 */ /* 0x000fec0003800000 */
.L_x_1100:
[----:B------:R-:W-:Y:S01]  /*18c0*/  ISETP.NE.AND P0, PT, R11, 0x1, PT ;  /* 0x000000010b00780c */ /* 0x000fe20003f05270 */
[----:B------:R-:W-:-:S12]  /*18d0*/  IMAD.MOV.U32 R4, RZ, RZ, R106 ;  /* 0x000000ffff047224 */ /* 0x000fd800078e006a */
[----:B------:R-:W1:Y:S02]  /*18e0*/  @P0 LDC.64 R6, c[0x0][0x9e8] ;  /* 0x00027a00ff060b82 */ /* 0x000e640000000a00 */
[----:B-1----:R-:W-:-:S05]  /*18f0*/  @P0 IMAD.HI.U32 R6, R106, R6, RZ ;  /* 0x000000066a060227 */ /* 0x002fca00078e00ff */
[----:B------:R-:W-:-:S07]  /*1900*/  @P0 SHF.R.U32.HI R4, RZ, R7, R6 ;  /* 0x00000007ff040219 */ /* 0x000fce0000011606 */
.L_x_1101:
[----:B------:R-:W-:Y:S05]  /*1910*/  BSYNC B0 ;  /* 0x0000000000007941 */ /* 0x000fea0003800000 */
.L_x_1099:
[----:B------:R-:W-:-:S05]  /*1920*/  IMAD R4, R4, R11, RZ ;  /* 0x0000000b04047224 */ /* 0x000fca00078e02ff */
[----:B------:R-:W-:-:S07]  /*1930*/  VIMNMX R3, R3, R4, !PT ;  /* 0x0000000403037248 */ /* 0x000fce0007fe0100 */
.L_x_1098:
[----:B------:R-:W-:Y:S01]  /*1940*/  VIADD R0, R0, 0x7f ;  /* 0x0000007f00007836 */ /* 0x000fe20000000000 */
[----:B------:R-:W-:-:S04]  /*1950*/  SHF.R.S32.HI R4, RZ, 0x1f, R3 ;  /* 0x0000001fff047819 */ /* 0x000fc80000011403 */
[----:B------:R-:W-:Y:S02]  /*1960*/  SHF.R.S32.HI R5, RZ, 0x1f, R0 ;  /* 0x0000001fff057819 */ /* 0x000fe40000011400 */
[----:B------:R-:W-:Y:S02]  /*1970*/  LEA.HI R4, R4, R3, RZ, 0x7 ;  /* 0x0000000304047211 */ /* 0x000fe400078f38ff */
[----:B------:R-:W-:Y:S02]  /*1980*/  LEA.HI R5, R5, R0, RZ, 0x7 ;  /* 0x0000000005057211 */ /* 0x000fe400078f38ff */
[----:B------:R-:W-:Y:S02]  /*1990*/  SHF.R.S32.HI R4, RZ, 0x7, R4 ;  /* 0x00000007ff047819 */ /* 0x000fe40000011404 */
[----:B------:R-:W-:Y:S02]  /*19a0*/  SHF.R.S32.HI R0, RZ, 0x7, R5 ;  /* 0x00000007ff007819 */ /* 0x000fe40000011405 */
[----:B------:R-:W-:-:S02]  /*19b0*/  VIMNMX R4, RZ, R4, !PT ;  /* 0x00000004ff047248 */ /* 0x000fc40007fe0100 */
[----:B------:R-:W-:-:S03]  /*19c0*/  VIMNMX R0, R111, R0, PT ;  /* 0x000000006f007248 */ /* 0x000fc60003fe0100 */
[--C-:B------:R-:W-:Y:S02]  /*19d0*/  IMAD R4, R4, 0x80, -R9.reuse ;  /* 0x0000008004047824 */ /* 0x100fe400078e0a09 */
[----:B------:R-:W-:-:S03]  /*19e0*/  IMAD R3, R0, 0x80, -R9 ;  /* 0x0000008000037824 */ /* 0x000fc600078e0a09 */
[----:B------:R-:W-:Y:S02]  /*19f0*/  VIMNMX R4, RZ, R4, !PT ;  /* 0x00000004ff047248 */ /* 0x000fe40007fe0100 */
[----:B------:R-:W-:Y:S02]  /*1a00*/  VIMNMX R3, R3, R24, PT ;  /* 0x0000001803037248 */ /* 0x000fe40003fe0100 */
[----:B------:R-:W-:Y:S02]  /*1a10*/  SHF.R.U32.HI R76, RZ, 0x7, R4 ;  /* 0x00000007ff4c7819 */ /* 0x000fe40000011604 */
[----:B------:R-:W-:-:S03]  /*1a20*/  ISETP.GT.AND P0, PT, R3, R4, PT ;  /* 0x000000040300720c */ /* 0x000fc60003f04270 */
[----:B------:R-:W-:-:S10]  /*1a30*/  IMAD.MOV.U32 R25, RZ, RZ, R76 ;  /* 0x000000ffff197224 */ /* 0x000fd400078e004c */
[----:B------:R-:W-:-:S05]  /*1a40*/  @P0 VIADD R0, R3, 0x7f ;  /* 0x0000007f03000836 */ /* 0x000fca0000000000 */
[----:B------:R-:W-:-:S04]  /*1a50*/  @P0 SHF.R.S32.HI R3, RZ, 0x1f, R0 ;  /* 0x0000001fff030819 */ /* 0x000fc80000011400 */
[----:B------:R-:W-:-:S04]  /*1a60*/  @P0 LEA.HI R3, R3, R0, RZ, 0x7 ;  /* 0x0000000003030211 */ /* 0x000fc800078f38ff */
[----:B------:R-:W-:Y:S02]  /*1a70*/  @P0 SHF.R.S32.HI R25, RZ, 0x7, R3 ;  /* 0x00000007ff190819 */ /* 0x000fe40000011403 */
[----:B------:R-:W-:Y:S02]  /*1a80*/  PLOP3.LUT P0, PT, PT, PT, PT, 0x80, 0x0 ;  /* 0x000000000000781c */ /* 0x000fe40003f0f070 */
[----:B------:R-:W-:-:S13]  /*1a90*/  ISETP.GT.AND P1, PT, R25, R76, PT ;  /* 0x0000004c1900720c */ /* 0x000fda0003f24270 */
[----:B------:R-:W-:Y:S05]  /*1aa0*/  @!P1 BRA `(.L_x_1102) ;  /* 0x0000005400449947 */ /* 0x000fea0003800000 */
        /* <DEDUP_REMOVED lines=8> */
[----:B0-----:R0:W1:Y:S01]  /*1b30*/  LDC.64 R14, c[0x4][R0] ;  /* 0x01000000000e7b82 */ /* 0x0010620000000a00 */
        /* <DEDUP_REMOVED lines=8> */
[----:B0-2---:R-:W-:-:S07]  /*1bc0*/  IMAD.MOV.U32 R13, RZ, RZ, RZ ;  /* 0x000000ffff0d7224 */ /* 0x005fce00078e00ff */
[----:B------:R-:W-:-:S07]  /*1bd0*/  LEPC R20, `(.L_x_1104) ;  /* 0x000000001014794e */ /* 0x000fce0000000000 */
[----:B-1---5:R-:W-:Y:S05]  /*1be0*/  CALL.ABS.NOINC R14 ;  /* 0x000000000e007343 */ /* 0x022fea0003c00000 */
.L_x_1104:
[----:B------:R-:W-:Y:S05]  /*1bf0*/  BSYNC B6 ;  /* 0x0000000000067941 */ /* 0x000fea0003800000 */
.L_x_1103:
        /* <DEDUP_REMOVED lines=20> */
.L_x_1106:
[----:B------:R-:W-:Y:S05]  /*1d40*/  BSYNC B6 ;  /* 0x0000000000067941 */ /* 0x000fea0003800000 */
.L_x_1105:
[----:B------:R-:W-:Y:S01]  /*1d50*/  ULDC.64 UR4, c[0x0][0x9f8] ;  /* 0x00027e0000047ab9 */ /* 0x000fe20000000a00 */
[----:B------:R-:W-:Y:S01]  /*1d60*/  IMAD.MOV.U32 R3, RZ, RZ, R30 ;  /* 0x000000ffff037224 */ /* 0x000fe200078e001e */
[----:B------:R-:W-:Y:S01]  /*1d70*/  ISETP.NE.U32.AND P0, PT, RZ, UR4, PT ;  /* 0x00000004ff007c0c */ /* 0x000fe2000bf05070 */
[----:B------:R-:W3:Y:S01]  /*1d80*/  LDL.LU R38, [R1] ;  /* 0x0000000001267983 */ /* 0x000ee20000300800 */
[----:B------:R-:W1:Y:S01]  /*1d90*/  LDC R0, c[0x0][0x428] ;  /* 0x00010a00ff007b82 */ /* 0x000e620000000800 */
[----:B------:R-:W4:Y:S01]  /*1da0*/  S2R R20, SR_TID.X ;  /* 0x0000000000147919 */ /* 0x000f220000002100 */
[----:B------:R-:W-:-:S06]  /*1db0*/  ISETP.NE.AND.EX P0, PT, RZ, UR5, PT, P0 ;  /* 0x00000005ff007c0c */ /* 0x000fcc000bf05300 */
[----:B------:R-:W0:Y:S01]  /*1dc0*/  LDC.64 R6, c[0x0][0x2f0] ;  /* 0x0000bc00ff067b82 */ /* 0x000e220000000a00 */
[----:B------:R-:W-:Y:S01]  /*1dd0*/  IMAD.IADD R72, R72, 0x1, R27 ;  /* 0x0000000148487824 */ /* 0x000fe200078e021b */
[----:B------:R-:W-:Y:S01]  /*1de0*/  ULDC.64 UR6, c[0x0][0xa08] ;  /* 0x0002820000067ab9 */ /* 0x000fe20000000a00 */
[----:B------:R-:W-:Y:S01]  /*1df0*/  IMAD.MOV.U32 R15, RZ, RZ, R29 ;  /* 0x000000ffff0f7224 */ /* 0x000fe200078e001d */
[----:B------:R-:W-:Y:S01]  /*1e00*/  ULDC.64 UR4, c[0x0][0x2f8] ;  /* 0x0000be0000047ab9 */ /* 0x000fe20000000a00 */
[----:B------:R-:W-:Y:S01]  /*1e10*/  SHF.R.S32.HI R32, RZ, 0x1f, R23 ;  /* 0x0000001fff207819 */ /* 0x000fe20000011417 */
[C---:B------:R-:W-:Y:S01]  /*1e20*/  VIADD R37, R19.reuse, 0x10 ;  /* 0x0000001013257836 */ /* 0x040fe20000000000 */
[----:B------:R-:W3:Y:S01]  /*1e30*/  LDL R36, [R1+0x18] ;  /* 0x0000180001247983 */ /* 0x000ee20000100800 */
[C---:B------:R-:W-:Y:S01]  /*1e40*/  VIADD R103, R19.reuse, 0x30 ;  /* 0x0000003013677836 */ /* 0x040fe20000000000 */
[----:B------:R-:W2:Y:S01]  /*1e50*/  @P0 LDC.64 R4, c[0x0][0x9f8] ;  /* 0x00027e00ff040b82 */ /* 0x000ea20000000a00 */
[----:B------:R-:W-:Y:S01]  /*1e60*/  VIADD R31, R19, 0x20 ;  /* 0x00000020131f7836 */ /* 0x000fe20000000000 */
[----:B------:R-:W3:Y:S06]  /*1e70*/  LDL R35, [R1+0x1c] ;  /* 0x00001c0001237983 */ /* 0x000eec0000100800 */
[----:B------:R-:W3:Y:S01]  /*1e80*/  LDC R104, c[0x0][0x3d4] ;  /* 0x0000f500ff687b82 */ /* 0x000ee20000000800 */
[----:B--2---:R-:W-:-:S05]  /*1e90*/  @P0 IMAD.WIDE R4, R30, 0x4, R4 ;  /* 0x000000041e040825 */ /* 0x004fca00078e0204 */
[----:B------:R2:W3:Y:S01]  /*1ea0*/  @P0 LDG.E R3, desc[UR38][R4.64] ;  /* 0x0000002604030981 */ /* 0x0004e2000c1e1900 */
[----:B-1----:R-:W-:Y:S02]  /*1eb0*/  ISETP.NE.AND P0, PT, R0, 0x1, PT ;  /* 0x000000010000780c */ /* 0x002fe40003f05270 */
[----:B------:R-:W-:Y:S02]  /*1ec0*/  SHF.R.S32.HI R13, RZ, 0x1f, R72 ;  /* 0x0000001fff0d7819 */ /* 0x000fe40000011448 */
[----:B----4-:R-:W-:-:S03]  /*1ed0*/  SHF.R.U32.HI R34, RZ, 0x7, R20 ;  /* 0x00000007ff227819 */ /* 0x010fc60000011614 */
[-C--:B0-----:R-:W-:Y:S02]  /*1ee0*/  IMAD R8, R13, R6.reuse, RZ ;  /* 0x000000060d087224 */ /* 0x081fe400078e02ff */
[----:B--2---:R-:W-:-:S04]  /*1ef0*/  IMAD.WIDE.U32 R4, R72, R6, RZ ;  /* 0x0000000648047225 */ /* 0x004fc800078e00ff */
[----:B------:R-:W0:Y:S08]  /*1f00*/  @P0 LDC R0, c[0x0][0x42c] ;  /* 0x00010b00ff000b82 */ /* 0x000e300000000800 */
[----:B------:R-:W1:Y:S01]  /*1f10*/  @P0 LDC R9, c[0x0][0x430] ;  /* 0x00010c00ff090b82 */ /* 0x000e620000000800 */
[----:B0-----:R-:W-:-:S05]  /*1f20*/  @P0 IMAD.HI.U32 R0, R29, R0, RZ ;  /* 0x000000001d000227 */ /* 0x001fca00078e00ff */
[----:B-1----:R-:W-:Y:S01]  /*1f30*/  @P0 SHF.R.U32.HI R15, RZ, R9, R0 ;  /* 0x00000009ff0f0219 */ /* 0x002fe20000011600 */
[----:B------:R-:W-:Y:S01]  /*1f40*/  VIADD R0, R20, 0xffffff80 ;  /* 0xffffff8014007836 */ /* 0x000fe20000000000 */
[----:B------:R-:W-:Y:S01]  /*1f50*/  ISETP.NE.U32.AND P0, PT, RZ, UR6, PT ;  /* 0x00000006ff007c0c */ /* 0x000fe2000bf05070 */
[----:B------:R-:W-:Y:S01]  /*1f60*/  IMAD R9, R72, R7, R8 ;  /* 0x0000000748097224 */ /* 0x000fe200078e0208 */
[----:B------:R-:W-:Y:S02]  /*1f70*/  SHF.R.S32.HI R10, RZ, 0x1f, R15 ;  /* 0x0000001fff0a7819 */ /* 0x000fe4000001140f */
[----:B------:R-:W-:Y:S01]  /*1f80*/  SHF.R.S32.HI R11, RZ, 0x1f, R0 ;  /* 0x0000001fff0b7819 */ /* 0x000fe20000011400 */
[----:B------:R-:W-:Y:S01]  /*1f90*/  IMAD.IADD R5, R5, 0x1, R9 ;  /* 0x0000000105057824 */ /* 0x000fe200078e0209 */
[----:B------:R-:W-:Y:S01]  /*1fa0*/  ISETP.NE.AND.EX P0, PT, RZ, UR7, PT, P0 ;  /* 0x00000007ff007c0c */ /* 0x000fe2000bf05300 */
[----:B------:R-:W-:Y:S01]  /*1fb0*/  IMAD R8, R10, UR4, RZ ;  /* 0x000000040a087c24 */ /* 0x000fe2000f8e02ff */
[----:B------:R-:W-:Y:S01]  /*1fc0*/  LEA.HI R11, R11, R0, RZ, 0x2 ;  /* 0x000000000b0b7211 */ /* 0x000fe200078f10ff */
[----:B------:R-:W-:Y:S01]  /*1fd0*/  IMAD.WIDE.U32 R4, R15, UR4, R4 ;  /* 0x000000040f047c25 */ /* 0x000fe2000f8e0004 */
[----:B------:R-:W-:-:S02]  /*1fe0*/  ISETP.NE.AND P6, PT, R34, 0x1, PT ;  /* 0x000000012200780c */ /* 0x000fc40003fc5270 */
[--C-:B------:R-:W-:Y:S01]  /*1ff0*/  SHF.R.S32.HI R21, RZ, 0x2, R11.reuse ;  /* 0x00000002ff157819 */ /* 0x100fe2000001140b */
[----:B------:R-:W-:Y:S01]  /*2000*/  IMAD R9, R15, UR5, R8 ;  /* 0x000000050f097c24 */ /* 0x000fe2000f8e0208 */
[----:B------:R-:W-:Y:S01]  /*2010*/  ULDC.64 UR4, c[0x0][0x300] ;  /* 0x0000c00000047ab9 */ /* 0x000fe20000000a00 */
[----:B------:R-:W-:Y:S02]  /*2020*/  SHF.R.S32.HI R8, RZ, 0x1f, R11 ;  /* 0x0000001fff087819 */ /* 0x000fe4000001140b */
[----:B------:R-:W-:Y:S02]  /*2030*/  IMAD.IADD R5, R5, 0x1, R9 ;  /* 0x0000000105057824 */ /* 0x000fe400078e0209 */
[----:B------:R-:W-:-:S04]  /*2040*/  LEA.HI R8, R8, R21, RZ, 0x2 ;  /* 0x0000001508087211 */ /* 0x000fc800078f10ff */
[----:B------:R-:W-:-:S05]  /*2050*/  LOP3.LUT R8, R8, 0xfffffffc, RZ, 0xc0, !PT ;  /* 0xfffffffc08087812 */ /* 0x000fca00078ec0ff */
[----:B------:R-:W-:Y:S01]  /*2060*/  IMAD.IADD R21, R21, 0x1, -R8 ;  /* 0x0000000115157824 */ /* 0x000fe200078e0a08 */
[----:B---3--:R-:W-:Y:S02]  /*2070*/  LOP3.LUT R38, R38, 0xfffffffd, RZ, 0xc0, !PT ;  /* 0xfffffffd26267812 */ /* 0x008fe400078ec0ff */
[----:B------:R-:W-:Y:S02]  /*2080*/  SHF.R.S32.HI R0, RZ, 0x1f, R3 ;  /* 0x0000001fff007819 */ /* 0x000fe40000011403 */
[----:B------:R-:W-:Y:S02]  /*2090*/  SEL R63, R3, RZ, !P0 ;  /* 0x000000ff033f7207 */ /* 0x000fe40004000000 */
[----:B------:R-:W-:-:S05]  /*20a0*/  SEL R30, R0, RZ, !P0 ;  /* 0x000000ff001e7207 */ /* 0x000fca0004000000 */
[----:B------:R-:W-:Y:S02]  /*20b0*/  IMAD R0, R30, UR4, RZ ;  /* 0x000000041e007c24 */ /* 0x000fe4000f8e02ff */
[----:B------:R-:W-:-:S04]  /*20c0*/  IMAD.WIDE.U32 R60, R63, UR4, R4 ;  /* 0x000000043f3c7c25 */ /* 0x000fc8000f8e0004 */
[----:B------:R-:W-:Y:S01]  /*20d0*/  IMAD R3, R63, UR5, R0 ;  /* 0x000000053f037c24 */ /* 0x000fe2000f8e0200 */
[----:B------:R-:W-:Y:S05]  /*20e0*/  @!P6 WARPSYNC.ALL ;  /* 0x000000000000e948 */ /* 0x000fea0003800000 */
[----:B------:R-:W-:Y:S01]  /*20f0*/  ULDC.64 UR4, c[0x0][0x320] ;  /* 0x0000c80000047ab9 */ /* 0x000fe20000000a00 */
[--C-:B------:R-:W-:Y:S01]  /*2100*/  SHF.R.S32.HI R5, RZ, 0x1f, R19.reuse ;  /* 0x0000001fff057819 */ /* 0x100fe20000011413 */
[----:B------:R-:W-:Y:S01]  /*2110*/  IMAD R0, R10, UR4, RZ ;  /* 0x000000040a007c24 */ /* 0x000fe2000f8e02ff */
[----:B------:R-:W-:Y:S01]  /*2120*/  ULDC.64 UR6, c[0x0][0x328] ;  /* 0x0000ca0000067ab9 */ /* 0x000fe20000000a00 */
[----:B------:R-:W-:Y:S01]  /*2130*/  IMAD.MOV.U32 R4, RZ, RZ, R19 ;  /* 0x000000ffff047224 */ /* 0x000fe200078e0013 */
[----:B------:R-:W0:Y:S01]  /*2140*/  LDC.64 R10, c[0x0][0x3e8] ;  /* 0x0000fa00ff0a7b82 */ /* 0x000e220000000a00 */
[----:B------:R-:W-:-:S02]  /*2150*/  IMAD R27, R15, UR5, R0 ;  /* 0x000000050f1b7c24 */ /* 0x000fc4000f8e0200 */
[----:B------:R-:W-:Y:S01]  /*2160*/  IMAD.WIDE.U32 R14, R15, UR4, R4 ;  /* 0x000000040f0e7c25 */ /* 0x000fe2000f8e0004 */
[----:B------:R-:W-:-:S03]  /*2170*/  ULDC UR4, c[0x0][0x2e4] ;  /* 0x0000b90000047ab9 */ /* 0x000fc60000000800 */
[-C--:B------:R-:W-:Y:S01]  /*2180*/  IMAD R0, R32, R6.reuse, RZ ;  /* 0x0000000620007224 */ /* 0x080fe200078e02ff */
[----:B------:R-:W-:Y:S02]  /*2190*/  ISETP.GE.AND P0, PT, R19, UR4, PT ;  /* 0x0000000413007c0c */ /* 0x000fe4000bf06270 */
[----:B------:R-:W-:Y:S01]  /*21a0*/  ISETP.GE.AND P1, PT, R37, UR4, PT ;  /* 0x0000000425007c0c */ /* 0x000fe2000bf26270 */
[----:B------:R-:W-:Y:S02]  /*21b0*/  IMAD R83, R23, R7, R0 ;  /* 0x0000000717537224 */ /* 0x000fe400078e0200 */
[----:B------:R-:W-:Y:S01]  /*21c0*/  IMAD.IADD R0, R61, 0x1, R3 ;  /* 0x000000013d007824 */ /* 0x000fe200078e0203 */
[----:B------:R-:W-:Y:S02]  /*21d0*/  SEL R3, RZ, 0x1, P0 ;  /* 0x00000001ff037807 */ /* 0x000fe40000000000 */
[----:B------:R-:W-:Y:S02]  /*21e0*/  LOP3.LUT P0, RZ, R21, 0x2, RZ, 0xc0, !PT ;  /* 0x0000000215ff7812 */ /* 0x000fe4000780c0ff */
[----:B------:R-:W-:Y:S01]  /*21f0*/  SEL R12, RZ, 0xffffffff, P1 ;  /* 0xffffffffff0c7807 */ /* 0x000fe20000800000 */
[----:B------:R-:W-:-:S04]  /*2200*/  IMAD.WIDE.U32 R8, R23, R6, R4 ;  /* 0x0000000617087225 */ /* 0x000fc800078e0004 */
[----:B------:R-:W-:Y:S01]  /*2210*/  IMAD.SHL.U32 R12, R12, 0x2, RZ ;  /* 0x000000020c0c7824 */ /* 0x000fe200078e00ff */
[----:B------:R-:W-:-:S04]  /*2220*/  IADD3 R84, P1, R60, R8, RZ ;  /* 0x000000083c547210 */ /* 0x000fc80007f3e0ff */
[----:B------:R-:W-:Y:S01]  /*2230*/  LOP3.LUT R3, R12, 0x2, R3, 0xe2, !PT ;  /* 0x000000020c037812 */ /* 0x000fe200078ee203 */
[----:B0-----:R-:W-:Y:S01]  /*2240*/  IMAD R12, R32, R10, RZ ;  /* 0x0000000a200c7224 */ /* 0x001fe200078e02ff */
[----:B------:R-:W-:Y:S02]  /*2250*/  IADD3.X R83, R0, R9, R83, P1, !PT ;  /* 0x0000000900537210 */ /* 0x000fe40000ffe453 */
[----:B------:R-:W-:Y:S01]  /*2260*/  @P0 LOP3.LUT R38, R38, 0x2, RZ, 0xfc, !PT ;  /* 0x0000000226260812 */ /* 0x000fe200078efcff */
[----:B------:R-:W-:Y:S01]  /*2270*/  IMAD.IADD R15, R15, 0x1, R27 ;  /* 0x000000010f0f7824 */ /* 0x000fe200078e021b */
[----:B------:R-:W-:Y:S01]  /*2280*/  ISETP.GE.AND P0, PT, R31, UR4, PT ;  /* 0x000000041f007c0c */ /* 0x000fe2000bf06270 */
[----:B------:R-:W0:Y:S01]  /*2290*/  LDC.64 R8, c[0x0][0x3d8] ;  /* 0x0000f600ff087b82 */ /* 0x000e220000000a00 */
[----:B------:R-:W-:Y:S01]  /*22a0*/  ISETP.GE.AND P1, PT, R103, UR4, PT ;  /* 0x0000000467007c0c */ /* 0x000fe2000bf26270 */
[----:B------:R-:W-:Y:S01]  /*22b0*/  IMAD R27, R23, R11, R12 ;  /* 0x0000000b171b7224 */ /* 0x000fe200078e020c */
[----:B------:R-:W-:-:S02]  /*22c0*/  SEL R12, RZ, 0x4, P0 ;  /* 0x00000004ff0c7807 */ /* 0x000fc40000000000 */
[----:B------:R-:W-:-:S04]  /*22d0*/  SEL R20, RZ, 0x8, P1 ;  /* 0x00000008ff147807 */ /* 0x000fc80000800000 */
[----:B------:R-:W-:Y:S01]  /*22e0*/  LOP3.LUT R3, R20, R3, R12, 0xfe, !PT ;  /* 0x0000000314037212 */ /* 0x000fe200078efe0c */
[----:B------:R-:W-:Y:S02]  /*22f0*/  IMAD R20, R30, UR6, RZ ;  /* 0x000000061e147c24 */ /* 0x000fe4000f8e02ff */
[----:B------:R-:W2:Y:S01]  /*2300*/  LDL R30, [R1+0x20] ;  /* 0x00002000011e7983 */ /* 0x000ea20000100800 */
[----:B------:R-:W-:-:S05]  /*2310*/  VIADD R102, R19, 0x40 ;  /* 0x0000004013667836 */ /* 0x000fca0000000000 */
[----:B------:R-:W-:Y:S01]  /*2320*/  ISETP.GE.AND P0, PT, R102, UR4, PT ;  /* 0x0000000466007c0c */ /* 0x000fe2000bf06270 */
[----:B------:R-:W-:-:S03]  /*2330*/  IMAD R33, R63, UR7, R20 ;  /* 0x000000073f217c24 */ /* 0x000fc6000f8e0214 */
[----:B------:R-:W-:Y:S02]  /*2340*/  SEL R12, RZ, 0x10, P0 ;  /* 0x00000010ff0c7807 */ /* 0x000fe40000000000 */
[-C--:B------:R-:W-:Y:S01]  /*2350*/  ISETP.GE.AND P0, PT, R19, R104.reuse, PT ;  /* 0x000000681300720c */ /* 0x080fe20003f06270 */
[----:B------:R-:W-:Y:S01]  /*2360*/  IMAD.WIDE.U32 R62, R63, UR6, R14 ;  /* 0x000000063f3e7c25 */ /* 0x000fe2000f8e000e */
[--C-:B------:R-:W-:Y:S02]  /*2370*/  SHF.R.S32.HI R29, RZ, 0x1f, R16.reuse ;  /* 0x0000001fff1d7819 */ /* 0x100fe40000011410 */
[-C--:B------:R-:W-:Y:S01]  /*2380*/  ISETP.GE.AND P1, PT, R37, R104.reuse, PT ;  /* 0x000000682500720c */ /* 0x080fe20003f26270 */
[----:B------:R-:W-:Y:S01]  /*2390*/  IMAD.MOV.U32 R28, RZ, RZ, R16 ;  /* 0x000000ffff1c7224 */ /* 0x000fe200078e0010 */
[----:B------:R-:W-:Y:S01]  /*23a0*/  ISETP.GE.AND P2, PT, R31, R104, PT ;  /* 0x000000681f00720c */ /* 0x000fe20003f46270 */
[----:B------:R-:W-:Y:S01]  /*23b0*/  IMAD.WIDE.U32 R64, R23, R10, R4 ;  /* 0x0000000a17407225 */ /* 0x000fe200078e0004 */
[----:B------:R-:W-:-:S03]  /*23c0*/  LOP3.LUT R12, R3, R12, RZ, 0xfc, !PT ;  /* 0x0000000c030c7212 */ /* 0x000fc600078efcff */
[-C--:B0-----:R-:W-:Y:S02]  /*23d0*/  IMAD R14, R32, R8.reuse, RZ ;  /* 0x00000008200e7224 */ /* 0x081fe400078e02ff */
[CC--:B------:R-:W-:Y:S01]  /*23e0*/  IMAD.WIDE.U32 R68, R23.reuse, R8.reuse, R4 ;  /* 0x0000000817447225 */ /* 0x0c0fe200078e0004 */
[C---:B------:R-:W-:Y:S02]  /*23f0*/  SEL R4, R104.reuse, RZ, P0 ;  /* 0x000000ff68047207 */ /* 0x040fe40000000000 */
[C---:B------:R-:W-:Y:S01]  /*2400*/  SEL R3, R104.reuse, RZ, P1 ;  /* 0x000000ff68037207 */ /* 0x040fe20000800000 */
[C---:B------:R-:W-:Y:S01]  /*2410*/  IMAD R15, R23.reuse, R9, R14 ;  /* 0x00000009170f7224 */ /* 0x040fe200078e020e */
[----:B------:R-:W-:Y:S01]  /*2420*/  SEL R5, R104, RZ, P2 ;  /* 0x000000ff68057207 */ /* 0x000fe20001000000 */
[----:B------:R-:W-:-:S04]  /*2430*/  IMAD.WIDE.U32 R70, R23, R8, R28 ;  /* 0x0000000817467225 */ /* 0x000fc800078e001c */
[----:B------:R-:W-:-:S04]  /*2440*/  IMAD.WIDE.U32 R66, R23, R10, R28 ;  /* 0x0000000a17427225 */ /* 0x000fc800078e001c */
[----:B------:R-:W-:Y:S02]  /*2450*/  IMAD.IADD R4, R19, 0x1, R4 ;  /* 0x0000000113047824 */ /* 0x000fe400078e0204 */
[----:B------:R-:W-:Y:S02]  /*2460*/  IMAD.IADD R69, R69, 0x1, R15 ;  /* 0x0000000145457824 */ /* 0x000fe400078e020f */
[----:B------:R-:W-:Y:S02]  /*2470*/  IMAD.IADD R71, R15, 0x1, R71 ;  /* 0x000000010f477824 */ /* 0x000fe400078e0247 */
[----:B------:R-:W-:Y:S02]  /*2480*/  IMAD.IADD R65, R65, 0x1, R27 ;  /* 0x0000000141417824 */ /* 0x000fe400078e021b */
[----:B------:R-:W-:Y:S02]  /*2490*/  IMAD.IADD R67, R27, 0x1, R67 ;  /* 0x000000011b437824 */ /* 0x000fe400078e0243 */
[----:B------:R-:W-:-:S02]  /*24a0*/  IMAD.IADD R15, R37, 0x1, R3 ;  /* 0x00000001250f7824 */ /* 0x000fc400078e0203 */
[----:B------:R-:W-:Y:S01]  /*24b0*/  IMAD.IADD R27, R31, 0x1, R5 ;  /* 0x000000011f1b7824 */ /* 0x000fe200078e0205 */
[----:B------:R-:W-:Y:S02]  /*24c0*/  SHF.R.S32.HI R5, RZ, 0x1f, R4 ;  /* 0x0000001fff057819 */ /* 0x000fe40000011404 */
[----:B------:R-:W-:Y:S02]  /*24d0*/  SHF.R.S32.HI R20, RZ, 0x1f, R15 ;  /* 0x0000001fff147819 */ /* 0x000fe4000001140f */
[CC--:B------:R-:W-:Y:S02]  /*24e0*/  LEA.HI R14, R5.reuse, R4.reuse, RZ, 0x5 ;  /* 0x00000004050e7211 */ /* 0x0c0fe400078f28ff */
[----:B------:R-:W-:Y:S02]  /*24f0*/  LEA.HI R3, R5, R4, RZ, 0x3 ;  /* 0x0000000405037211 */ /* 0x000fe400078f18ff */
[CC--:B------:R-:W-:Y:S02]  /*2500*/  LEA.HI R4, R20.reuse, R15.reuse, RZ, 0x3 ;  /* 0x0000000f14047211 */ /* 0x0c0fe400078f18ff */
[----:B------:R-:W-:Y:S01]  /*2510*/  LEA.HI R20, R20, R15, RZ, 0x5 ;  /* 0x0000000f14147211 */ /* 0x000fe200078f28ff */
[----:B------:R-:W-:Y:S01]  /*2520*/  IMAD.SHL.U32 R15, R14, 0x80, RZ ;  /* 0x000000800e0f7824 */ /* 0x000fe200078e00ff */
[----:B------:R-:W-:-:S02]  /*2530*/  LOP3.LUT R38, R38, 0xfffffffe, RZ, 0xc0, !PT ;  /* 0xfffffffe26267812 */ /* 0x000fc400078ec0ff */
[----:B------:R-:W-:Y:S02]  /*2540*/  LOP3.LUT R14, R36, 0x18, R3, 0xf8, !PT ;  /* 0x00000018240e7812 */ /* 0x000fe400078ef803 */
[----:B------:R-:W-:Y:S02]  /*2550*/  @P2 LOP3.LUT R38, R38, 0x1, RZ, 0xfc, !PT ;  /* 0x0000000126262812 */ /* 0x000fe400078efcff */
[----:B-----5:R-:W-:Y:S02]  /*2560*/  SHF.R.S32.HI R31, RZ, 0x1f, R105 ;  /* 0x0000001fff1f7819 */ /* 0x020fe40000011469 */
[----:B------:R-:W-:Y:S02]  /*2570*/  LOP3.LUT R15, R15, 0xfffff000, RZ, 0xc0, !PT ;  /* 0xfffff0000f0f7812 */ /* 0x000fe400078ec0ff */
[----:B------:R-:W-:Y:S01]  /*2580*/  LOP3.LUT R14, R14, R35, RZ, 0x3c, !PT ;  /* 0x000000230e0e7212 */ /* 0x000fe200078e3cff */
[----:B------:R0:W-:Y:S01]  /*2590*/  STL [R1], R38 ;  /* 0x0000002601007387 */ /* 0x0001e20000100800 */
[----:B------:R-:W-:Y:S01]  /*25a0*/  SHF.R.S32.HI R28, RZ, 0x1f, R27 ;  /* 0x0000001fff1c7819 */ /* 0x000fe2000001141b */
[----:B------:R-:W-:Y:S01]  /*25b0*/  VIADD R101, R19, 0x50 ;  /* 0x0000005013657836 */ /* 0x000fe20000000000 */
[----:B------:R-:W-:-:S02]  /*25c0*/  IADD3 R72, P2, R23, R72, RZ ;  /* 0x0000004817487210 */ /* 0x000fc40007f5e0ff */
[CC--:B------:R-:W-:Y:S02]  /*25d0*/  LEA.HI R5, R28.reuse, R27.reuse, RZ, 0x3 ;  /* 0x0000001b1c057211 */ /* 0x0c0fe400078f18ff */
[----:B------:R-:W-:Y:S01]  /*25e0*/  LEA.HI R28, R28, R27, RZ, 0x5 ;  /* 0x0000001b1c1c7211 */ /* 0x000fe200078f28ff */
[----:B------:R-:W-:Y:S01]  /*25f0*/  IMAD.SHL.U32 R27, R20, 0x80, RZ ;  /* 0x00000080141b7824 */ /* 0x000fe200078e00ff */
[----:B------:R-:W-:Y:S01]  /*2600*/  LOP3.LUT R20, R36, 0x18, R4, 0xf8, !PT ;  /* 0x0000001824147812 */ /* 0x000fe200078ef804 */
[----:B------:R-:W-:Y:S01]  /*2610*/  IMAD.X R73, R32, 0x1, R13, P2 ;  /* 0x0000000120497824 */ /* 0x000fe200010e060d */
[----:B------:R-:W-:Y:S01]  /*2620*/  ISETP.GE.AND P2, PT, R101, UR4, PT ;  /* 0x0000000465007c0c */ /* 0x000fe2000bf46270 */
[----:B------:R-:W-:Y:S01]  /*2630*/  IMAD.SHL.U32 R29, R28, 0x80, RZ ;  /* 0x000000801c1d7824 */ /* 0x000fe200078e00ff */
[----:B------:R-:W-:Y:S02]  /*2640*/  SHF.L.U64.HI R93, R8, 0x7, R9 ;  /* 0x00000007085d7819 */ /* 0x000fe40000010209 */
[----:B------:R-:W-:-:S02]  /*2650*/  LOP3.LUT R27, R27, 0xfffff000, RZ, 0xc0, !PT ;  /* 0xfffff0001b1b7812 */ /* 0x000fc400078ec0ff */
[-C--:B------:R-:W-:Y:S02]  /*2660*/  LOP3.LUT R20, R20, R35.reuse, RZ, 0x3c, !PT ;  /* 0x0000002314147212 */ /* 0x080fe400078e3cff */
[----:B------:R-:W-:Y:S01]  /*2670*/  LOP3.LUT R28, R36, 0x18, R5, 0xf8, !PT ;  /* 0x00000018241c7812 */ /* 0x000fe200078ef805 */
[----:B------:R-:W-:Y:S01]  /*2680*/  IMAD.WIDE.U32 R68, R105, R8, R68 ;  /* 0x0000000869447225 */ /* 0x000fe200078e0044 */
[----:B------:R-:W-:Y:S02]  /*2690*/  LOP3.LUT R29, R29, 0xfffff000, RZ, 0xc0, !PT ;  /* 0xfffff0001d1d7812 */ /* 0x000fe400078ec0ff */
[----:B------:R-:W-:Y:S01]  /*26a0*/  LOP3.LUT R28, R28, R35, RZ, 0x3c, !PT ;  /* 0x000000231c1c7212 */ /* 0x000fe200078e3cff */
[-C--:B------:R-:W-:Y:S01]  /*26b0*/  IMAD.WIDE.U32 R64, R105, R10.reuse, R64 ;  /* 0x0000000a69407225 */ /* 0x080fe200078e0040 */
[----:B------:R-:W-:Y:S02]  /*26c0*/  LOP3.LUT R75, R3, 0xfffffff8, RZ, 0xc0, !PT ;  /* 0xfffffff8034b7812 */ /* 0x000fe400078ec0ff */
[----:B------:R-:W-:Y:S01]  /*26d0*/  LOP3.LUT R74, R4, 0xfffffff8, RZ, 0xc0, !PT ;  /* 0xfffffff8044a7812 */ /* 0x000fe200078ec0ff */
[----:B------:R-:W-:Y:S01]  /*26e0*/  IMAD.WIDE.U32 R66, R105, R10, R66 ;  /* 0x0000000a69427225 */ /* 0x000fe200078e0042 */
[----:B------:R-:W-:-:S03]  /*26f0*/  SHF.L.U64.HI R87, R6, 0x7, R7 ;  /* 0x0000000706577819 */ /* 0x000fc60000010207 */
[----:B------:R-:W-:Y:S01]  /*2700*/  IMAD.WIDE.U32 R70, R105, R8, R70 ;  /* 0x0000000869467225 */ /* 0x000fe200078e0046 */
[----:B------:R-:W-:-:S03]  /*2710*/  SHF.L.U64.HI R92, R10, 0x7, R11 ;  /* 0x000000070a5c7819 */ /* 0x000fc6000001020b */
[----:B------:R-:W-:Y:S01]  /*2720*/  IMAD.SHL.U32 R7, R10, 0x80, RZ ;  /* 0x000000800a077824 */ /* 0x000fe200078e00ff */
[----:B------:R-:W-:Y:S01]  /*2730*/  SHF.R.S32.HI R96, RZ, 0x1f, R75 ;  /* 0x0000001fff607819 */ /* 0x000fe2000001144b */
[----:B------:R-:W-:Y:S01]  /*2740*/  IMAD.SHL.U32 R6, R6, 0x80, RZ ;  /* 0x0000008006067824 */ /* 0x000fe200078e00ff */
[----:B------:R-:W-:Y:S01]  /*2750*/  SHF.R.S32.HI R95, RZ, 0x1f, R74 ;  /* 0x0000001fff5f7819 */ /* 0x000fe2000001144a */
[----:B------:R-:W-:Y:S02]  /*2760*/  VIADD R109, R34, 0x8 ;  /* 0x00000008226d7836 */ /* 0x000fe40000000000 */
[----:B------:R-:W-:Y:S02]  /*2770*/  IMAD.SHL.U32 R107, R104, 0x2, RZ ;  /* 0x00000002686b7824 */ /* 0x000fe400078e00ff */
[----:B------:R-:W-:Y:S01]  /*2780*/  IMAD.IADD R82, R63, 0x1, R33 ;  /* 0x000000013f527824 */ /* 0x000fe200078e0221 */
[----:B--2---:R-:W-:Y:S01]  /*2790*/  IADD3 R100, R14, R15, R30 ;  /* 0x0000000f0e647210 */ /* 0x004fe20007ffe01e */
[----:B------:R-:W-:-:S04]  /*27a0*/  IMAD R14, R31, R10, RZ ;  /* 0x0000000a1f0e7224 */ /* 0x000fc800078e02ff */
[----:B------:R-:W-:Y:S02]  /*27b0*/  IMAD R15, R105, R11, R14 ;  /* 0x0000000b690f7224 */ /* 0x000fe400078e020e */
[----:B------:R-:W-:-:S04]  /*27c0*/  IMAD R14, R31, R8, RZ ;  /* 0x000000081f0e7224 */ /* 0x000fc800078e02ff */
[----:B------:R-:W-:Y:S01]  /*27d0*/  IMAD R77, R105, R9, R14 ;  /* 0x00000009694d7224 */ /* 0x000fe200078e020e */
[----:B------:R-:W-:Y:S02]  /*27e0*/  SEL R9, RZ, 0x20, P2 ;  /* 0x00000020ff097807 */ /* 0x000fe40001000000 */
[----:B------:R-:W-:Y:S02]  /*27f0*/  IADD3 R98, R20, R27, R30 ;  /* 0x0000001b14627210 */ /* 0x000fe40007ffe01e */
[C---:B------:R-:W-:Y:S02]  /*2800*/  LOP3.LUT R14, R12.reuse, R9, RZ, 0xfc, !PT ;  /* 0x000000090c0e7212 */ /* 0x040fe400078efcff */
[----:B------:R-:W-:Y:S01]  /*2810*/  LOP3.LUT R27, R5, 0xfffffff8, RZ, 0xc0, !PT ;  /* 0xfffffff8051b7812 */ /* 0x000fe200078ec0ff */
[----:B------:R-:W-:Y:S01]  /*2820*/  IMAD.IADD R79, R69, 0x1, R77 ;  /* 0x00000001454f7824 */ /* 0x000fe200078e024d */
[----:B------:R-:W-:Y:S01]  /*2830*/  LOP3.LUT R9, R12, 0x1, RZ, 0xc0, !PT ;  /* 0x000000010c097812 */ /* 0x000fe200078ec0ff */
[----:B------:R-:W-:Y:S01]  /*2840*/  IMAD.SHL.U32 R8, R8, 0x80, RZ ;  /* 0x0000008008087824 */ /* 0x000fe200078e00ff */
[C---:B------:R-:W-:Y:S01]  /*2850*/  LOP3.LUT R10, R14.reuse, 0x2, RZ, 0xc0, !PT ;  /* 0x000000020e0a7812 */ /* 0x040fe200078ec0ff */
[----:B------:R-:W-:Y:S01]  /*2860*/  IMAD.IADD R81, R65, 0x1, R15 ;  /* 0x0000000141517824 */ /* 0x000fe200078e020f */
[C---:B------:R-:W-:Y:S01]  /*2870*/  LOP3.LUT R11, R14.reuse, 0x4, RZ, 0xc0, !PT ;  /* 0x000000040e0b7812 */ /* 0x040fe200078ec0ff */
[----:B------:R-:W-:Y:S01]  /*2880*/  IMAD.IADD R78, R15, 0x1, R67 ;  /* 0x000000010f4e7824 */ /* 0x000fe200078e0243 */
[C---:B------:R-:W-:Y:S01]  /*2890*/  LOP3.LUT R12, R14.reuse, 0x8, RZ, 0xc0, !PT ;  /* 0x000000080e0c7812 */ /* 0x040fe200078ec0ff */
[----:B------:R-:W-:Y:S01]  /*28a0*/  IMAD.IADD R77, R77, 0x1, R71 ;  /* 0x000000014d4d7824 */ /* 0x000fe200078e0247 */
[----:B------:R-:W-:-:S02]  /*28b0*/  LOP3.LUT R13, R14, 0x10, RZ, 0xc0, !PT ;  /* 0x000000100e0d7812 */ /* 0x000fc400078ec0ff */
[----:B------:R-:W-:Y:S02]  /*28c0*/  IADD3 R97, R28, R29, R30 ;  /* 0x0000001d1c617210 */ /* 0x000fe40007ffe01e */
[----:B------:R-:W-:Y:S02]  /*28d0*/  SHF.R.S32.HI R94, RZ, 0x1f, R27 ;  /* 0x0000001fff5e7819 */ /* 0x000fe4000001141b */
[----:B------:R-:W-:Y:S01]  /*28e0*/  LOP3.LUT R14, R14, 0x20, RZ, 0xc0, !PT ;  /* 0x000000200e0e7812 */ /* 0x000fe200078ec0ff */
[----:B0-----:R-:W-:Y:S06]  /*28f0*/  @!P6 BAR.SYNC.DEFER_BLOCKING 0x9, 0x100 ;  /* 0x024400000000eb1d */ /* 0x001fec0000010000 */
.L_x_1162:
[----:B-1-3--:R-:W2:Y:S01]  /*2900*/  LDL R28, [R1+0x44] ;  /* 0x00004400011c7983 */ /* 0x00aea20000100800 */
[----:B0-----:R-:W0:Y:S01]  /*2910*/  LDC.64 R88, c[0x0][0x2d8] ;  /* 0x0000b600ff587b82 */ /* 0x001e220000000a00 */
[----:B------:R-:W-:Y:S01]  /*2920*/  VIADD R31, R25, 0xffffffff ;  /* 0xffffffff191f7836 */ /* 0x000fe20000000000 */
[----:B------:R-:W-:Y:S01]  /*2930*/  LOP3.LUT P4, RZ, R21, 0x2, RZ, 0xc0, !PT ;  /* 0x0000000215ff7812 */ /* 0x000fe2000788c0ff */
[----:B------:R-:W-:Y:S05]  /*2940*/  YIELD ;  /* 0x0000000000007946 */ /* 0x000fea0003800000 */
[----:B------:R-:W1:Y:S01]  /*2950*/  LDC R99, c[0x0][0x3d4] ;  /* 0x0000f500ff637b82 */ /* 0x000e620000000800 */
[----:B------:R-:W-:Y:S01]  /*2960*/  SHF.R.S32.HI R30, RZ, 0x1f, R31 ;  /* 0x0000001fff1e7819 */ /* 0x000fe2000001141f */
[-C--:B------:R-:W-:Y:S01]  /*2970*/  IMAD R15, R87, R31.reuse, RZ ;  /* 0x0000001f570f7224 */ /* 0x080fe200078e02ff */
[----:B------:R-:W-:Y:S01]  /*2980*/  BSSY B0, `(.L_x_1107) ;  /* 0x0000412000007945 */ /* 0x000fe20003800000 */
[----:B------:R-:W-:-:S04]  /*2990*/  IMAD.WIDE.U32 R56, R6, R31, RZ ;  /* 0x0000001f06387225 */ /* 0x000fc800078e00ff */
[----:B------:R-:W-:Y:S01]  /*29a0*/  IMAD R15, R30, R6, R15 ;  /* 0x000000061e0f7224 */ /* 0x000fe200078e020f */
[----:B------:R-:W-:-:S03]  /*29b0*/  IADD3 R20, P2, R84, R56, RZ ;  /* 0x0000003854147210 */ /* 0x000fc60007f5e0ff */
[----:B------:R-:W-:-:S04]  /*29c0*/  IMAD.IADD R91, R57, 0x1, R15 ;  /* 0x00000001395b7824 */ /* 0x000fc800078e020f */
[----:B------:R-:W-:Y:S01]  /*29d0*/  IMAD.X R25, R91, 0x1, R83, P2 ;  /* 0x000000015b197824 */ /* 0x000fe200010e0653 */
[C---:B0-----:R-:W-:Y:S02]  /*29e0*/  LEA R32, P3, R20.reuse, R88, 0x1 ;  /* 0x0000005814207211 */ /* 0x041fe400078608ff */
[----:B------:R-:W-:Y:S02]  /*29f0*/  ISETP.GT.AND P2, PT, R31, R76, PT ;  /* 0x0000004c1f00720c */ /* 0x000fe40003f44270 */
[----:B------:R-:W-:Y:S01]  /*2a00*/  LEA.HI.X R33, R20, R89, R25, 0x1, P3 ;  /* 0x0000005914217211 */ /* 0x000fe200018f0c19 */
[----:B------:R-:W-:Y:S01]  /*2a10*/  IMAD.MOV.U32 R25, RZ, RZ, R31 ;  /* 0x000000ffff197224 */ /* 0x000fe200078e001f */
[----:B-1----:R-:W-:Y:S01]  /*2a20*/  ISETP.GE.AND P3, PT, R99, 0x1, PT ;  /* 0x000000016300780c */ /* 0x002fe20003f66270 */
[----:B--2---:R-:W-:-:S04]  /*2a30*/  IMAD R15, R18, 0x3000, R28 ;  /* 0x00003000120f7824 */ /* 0x004fc800078e021c */
[C---:B------:R-:W-:Y:S02]  /*2a40*/  VIADD R29, R15.reuse, 0x10 ;  /* 0x000000100f1d7836 */ /* 0x040fe40000000000 */
[C---:B------:R-:W-:Y:S02]  /*2a50*/  @P4 VIADD R29, R15.reuse, 0xfffffff0 ;  /* 0xfffffff00f1d4836 */ /* 0x040fe40000000000 */
[--C-:B------:R-:W-:Y:S02]  /*2a60*/  IMAD R80, R15, 0x2, R26.reuse ;  /* 0x000000020f507824 */ /* 0x100fe400078e021a */
[----:B------:R-:W-:Y:S02]  /*2a70*/  IMAD R20, R29, 0x2, R26 ;  /* 0x000000021d147824 */ /* 0x000fe400078e021a */
[----:B------:R-:W-:Y:S05]  /*2a80*/  @!P3 BRA `(.L_x_1108) ;  /* 0x0000003c0084b947 */ /* 0x000fea0003800000 */
[----:B------:R-:W-:Y:S01]  /*2a90*/  ULDC.U8 UR4, c[0x0][0x3f0] ;  /* 0x0000fc0000047ab9 */ /* 0x000fe20000000000 */
[-C--:B------:R-:W-:Y:S01]  /*2aa0*/  IMAD R15, R93, R31.reuse, RZ ;  /* 0x0000001f5d0f7224 */ /* 0x080fe200078e02ff */
[----:B------:R-:W-:Y:S01]  /*2ab0*/  ISETP.NE.AND P3, PT, RZ, UR4, PT ;  /* 0x00000004ff007c0c */ /* 0x000fe2000bf65270 */
[----:B------:R-:W-:Y:S02]  /*2ac0*/  IMAD R28, R92, R31, RZ ;  /* 0x0000001f5c1c7224 */ /* 0x000fe400078e02ff */
        /* <DEDUP_REMOVED lines=69> */
.L_x_1111:
[----:B------:R-:W-:Y:S05]  /*2f20*/  BSYNC B1 ;  /* 0x0000000000017941 */ /* 0x000fea0003800000 */
.L_x_1110:
[----:B-----5:R-:W-:Y:S01]  /*2f30*/  IMAD.MOV.U32 R15, RZ, RZ, R34 ;  /* 0x000000ffff0f7224 */ /* 0x020fe200078e0022 */
[----:B------:R-:W-:Y:S01]  /*2f40*/  ISETP.NE.AND P3, PT, R157, 0x3, PT ;  /* 0x000000039d00780c */ /* 0x000fe20003f65270 */
[----:B0-----:R-:W-:Y:S02]  /*2f50*/  IMAD.MOV.U32 R28, RZ, RZ, R35 ;  /* 0x000000ffff1c7224 */ /* 0x001fe400078e0023 */
        /* <DEDUP_REMOVED lines=45> */
[----:B------:R-:W-:Y:S01]  /*3230*/  PRMT R91, R91, 0x5410, R30 ;  /* 0x000054105b5b7816 */ /* 0x000fe2000000001e */
[----:B------:R-:W-:Y:S06]  /*3240*/  @!P3 BRA `(.L_x_1112) ;  /* 0x000000000004b947 */ /* 0x000fec0003800000 */
[----:B------:R-:W-:Y:S01]  /*3250*/  BPT.TRAP 0x1 ;  /* 0x000000040000795c */ /* 0x000fe20000300000 */
.L_x_1112:
[----:B------:R-:W2:Y:S01]  /*3260*/  LDL R28, [R1+0x8] ;  /* 0x00000800011c7983 */ /* 0x000ea20000100800 */
[----:B------:R-:W-:Y:S01]  /*3270*/  IMAD R15, R18, 0x8, R2 ;  /* 0x00000008120f7824 */ /* 0x000fe200078e0202 */
[----:B------:R-:W-:Y:S01]  /*3280*/  BSSY B1, `(.L_x_1113) ;  /* 0x0000004000017945 */ /* 0x000fe20003800000 */
[----:B--2---:R-:W-:-:S04]  /*3290*/  SHF.L.U32 R86, R28, 0x1f, RZ ;  /* 0x0000001f1c567819 */ /* 0x004fc800000006ff */
[----:B------:R-:W0:Y:S02]  /*32a0*/  SYNCS.PHASECHK.TRANS64.TRYWAIT P5, [R15+URZ+0x2d890], R86 ;  /* 0x02d890560f0075a7 */ /* 0x000e2400080a017f */
[----:B0-----:R-:W-:Y:S05]  /*32b0*/  @!P5 BRA `(.L_x_1114) ;  /* 0x000001d00044d947 */ /* 0x001fea0003800000 */
.L_x_1420:
[----:B------:R-:W-:Y:S05]  /*32c0*/  BSYNC B1 ;  /* 0x0000000000017941 */ /* 0x000fea0003800000 */
.L_x_1113:
        /* <DEDUP_REMOVED lines=12> */
[----:B--2---:R-:W-:Y:S02]  /*3390*/  LOP3.LUT R88, R29, 0xffff0000, RZ, 0xc0, !PT ;  /* 0xffff00001d587812 */ /* 0x004fe400078ec0ff */
[C---:B------:R-:W-:Y:S01]  /*33a0*/  LOP3.LUT R54, R52.reuse, 0xffff0000, RZ, 0xc0, !PT ;  /* 0xffff000034367812 */ /* 0x040fe200078ec0ff */
[----:B------:R-:W-:Y:S01]  /*33b0*/  IMAD.U32 R52, R52, 0x10000, RZ ;  /* 0x0001000034347824 */ /* 0x000fe200078e00ff */
[C---:B------:R-:W-:Y:S01]  /*33c0*/  LOP3.LUT R55, R53.reuse, 0xffff0000, RZ, 0xc0, !PT ;  /* 0xffff000035377812 */ /* 0x040fe200078ec0ff */
[----:B------:R-:W-:Y:S01]  /*33d0*/  IMAD.U32 R53, R53, 0x10000, RZ ;  /* 0x0001000035357824 */ /* 0x000fe200078e00ff */
[----:B------:R-:W-:Y:S01]  /*33e0*/  SHF.R.U32.HI R58, RZ, 0x10, R59 ;  /* 0x00000010ff3a7819 */ /* 0x000fe2000001163b */
[----:B------:R-:W-:-:S02]  /*33f0*/  IMAD.U32 R59, R29, 0x10000, RZ ;  /* 0x000100001d3b7824 */ /* 0x000fc400078e00ff */
[CC--:B------:R-:W-:Y:S01]  /*3400*/  FMUL.FTZ R122, R88.reuse, R54.reuse ;  /* 0x00000036587a7220 */ /* 0x0c0fe20000410000 */
[-C--:B------:R-:W-:Y:S01]  /*3410*/  FMUL.FTZ R121, R88, R55.reuse ;  /* 0x0000003758797220 */ /* 0x080fe20000410000 */
[----:B------:R-:W-:Y:S02]  /*3420*/  SHF.R.U32.HI R88, RZ, 0x10, R89 ;  /* 0x00000010ff587819 */ /* 0x000fe40000011659 */
[C---:B------:R-:W-:Y:S01]  /*3430*/  FFMA.FTZ R29, R59.reuse, R55, -R122 ;  /* 0x000000373b1d7223 */ /* 0x040fe2000001087a */
[----:B------:R-:W-:Y:S01]  /*3440*/  FFMA.FTZ R54, R59, R54, R121 ;  /* 0x000000363b367223 */ /* 0x000fe20000010079 */
[----:B------:R-:W-:Y:S01]  /*3450*/  PRMT R121, R91, 0x5432, R88 ;  /* 0x000054325b797816 */ /* 0x000fe20000000058 */
[----:B------:R-:W-:Y:S01]  /*3460*/  IMAD.U32 R55, R30, 0x10000, RZ ;  /* 0x000100001e377824 */ /* 0x000fe200078e00ff */
[----:B------:R-:W-:Y:S01]  /*3470*/  PRMT R122, R90, 0x5432, R58 ;  /* 0x000054325a7a7816 */ /* 0x000fe2000000003a */
[----:B------:R-:W-:Y:S01]  /*3480*/  IMAD.U32 R59, R28, 0x10000, RZ ;  /* 0x000100001c3b7824 */ /* 0x000fe200078e00ff */
[----:B------:R-:W-:Y:S01]  /*3490*/  LOP3.LUT R89, R30, 0xffff0000, RZ, 0xc0, !PT ;  /* 0xffff00001e597812 */ /* 0x000fe200078ec0ff */
[----:B------:R-:W-:Y:S01]  /*34a0*/  IMAD.U32 R88, R121, 0x10000, RZ ;  /* 0x0001000079587824 */ /* 0x000fe200078e00ff */
[----:B------:R-:W-:Y:S01]  /*34b0*/  LOP3.LUT R30, R31, 0xffff0000, RZ, 0xc0, !PT ;  /* 0xffff00001f1e7812 */ /* 0x000fe200078ec0ff */
[C---:B------:R-:W-:Y:S01]  /*34c0*/  IMAD.U32 R128, R122.reuse, 0x10000, RZ ;  /* 0x000100007a807824 */ /* 0x040fe200078e00ff */
[----:B------:R-:W-:Y:S01]  /*34d0*/  LOP3.LUT R121, R121, 0xffff0000, RZ, 0xc0, !PT ;  /* 0xffff000079797812 */ /* 0x000fe200078ec0ff */
[C---:B------:R-:W-:Y:S01]  /*34e0*/  FMUL.FTZ R130, R89.reuse, R88 ;  /* 0x0000005859827220 */ /* 0x040fe20000410000 */
[----:B------:R-:W-:Y:S01]  /*34f0*/  LOP3.LUT R122, R122, 0xffff0000, RZ, 0xc0, !PT ;  /* 0xffff00007a7a7812 */ /* 0x000fe200078ec0ff */
[-C--:B------:R-:W-:Y:S01]  /*3500*/  FMUL.FTZ R58, R89, R128.reuse ;  /* 0x00000080593a7220 */ /* 0x080fe20000410000 */
[----:B------:R-:W-:Y:S01]  /*3510*/  LOP3.LUT R28, R28, 0xffff0000, RZ, 0xc0, !PT ;  /* 0xffff00001c1c7812 */ /* 0x000fe200078ec0ff */
[----:B------:R-:W-:Y:S01]  /*3520*/  FFMA.FTZ R89, R55, R128, -R130 ;  /* 0x0000008037597223 */ /* 0x000fe20000010882 */
[----:B------:R-:W-:-:S02]  /*3530*/  IMAD.U32 R31, R31, 0x10000, RZ ;  /* 0x000100001f1f7824 */ /* 0x000fc400078e00ff */
        /* <DEDUP_REMOVED lines=9> */
[----:B------:R-:W-:Y:S02]  /*35d0*/  F2FP.BF16.F32.PACK_AB R58, R58, R89 ;  /* 0x000000593a3a723e */ /* 0x000fe400000010ff */
[----:B------:R-:W-:-:S02]  /*35e0*/  F2FP.BF16.F32.PACK_AB R29, R54, R29 ;  /* 0x0000001d361d723e */ /* 0x000fc400000010ff */
[----:B------:R-:W-:Y:S01]  /*35f0*/  F2FP.BF16.F32.PACK_AB R28, R55, R30 ;  /* 0x0000001e371c723e */ /* 0x000fe200000010ff */
[----:B------:R-:W-:Y:S01]  /*3600*/  IMAD.MOV.U32 R30, RZ, RZ, R58 ;  /* 0x000000ffff1e7224 */ /* 0x000fe200078e003a */
[----:B------:R-:W-:-:S07]  /*3610*/  F2FP.BF16.F32.PACK_AB R31, R31, R88 ;  /* 0x000000581f1f723e */ /* 0x000fce00000010ff */
.L_x_1119:
[----:B------:R-:W-:Y:S05]  /*3620*/  BSYNC B2 ;  /* 0x0000000000027941 */ /* 0x000fea0003800000 */
.L_x_1118:
[----:B--2---:R1:W-:Y:S02]  /*3630*/  STG.E.128 desc[UR38][R32.64], R28 ;  /* 0x0000001c20007986 */ /* 0x0043e4000c101d26 */
.L_x_1117:
[----:B------:R-:W-:Y:S05]  /*3640*/  BSYNC B1 ;  /* 0x0000000000017941 */ /* 0x000fea0003800000 */
.L_x_1116:
        /* <DEDUP_REMOVED lines=14> */
[----:B------:R-:W-:Y:S01]  /*3730*/  PRMT R129, R129, 0x5410, R54 ;  /* 0x0000541081817816 */ /* 0x000fe20000000036 */
[----:B------:R-:W-:Y:S01]  /*3740*/  IMAD.U32 R54, R29, 0x10000, RZ ;  /* 0x000100001d367824 */ /* 0x000fe200078e00ff */
[----:B------:R-:W-:Y:S01]  /*3750*/  PRMT R131, R131, 0x5410, R52 ;  /* 0x0000541083837816 */ /* 0x000fe20000000034 */
[----:B------:R-:W-:Y:S01]  /*3760*/  IMAD.U32 R52, R132, 0x10000, RZ ;  /* 0x0001000084347824 */ /* 0x000fe200078e00ff */
[----:B------:R-:W-:Y:S01]  /*3770*/  LOP3.LUT R51, R30, 0xffff0000, RZ, 0xc0, !PT ;  /* 0xffff00001e337812 */ /* 0x000fe200078ec0ff */
[----:B------:R-:W-:Y:S01]  /*3780*/  IMAD.U32 R55, R129, 0x10000, RZ ;  /* 0x0001000081377824 */ /* 0x000fe200078e00ff */
[----:B------:R-:W-:-:S02]  /*3790*/  PRMT R127, R127, 0x5410, R58 ;  /* 0x000054107f7f7816 */ /* 0x000fc4000000003a */
[----:B------:R-:W-:Y:S01]  /*37a0*/  LOP3.LUT R53, R29, 0xffff0000, RZ, 0xc0, !PT ;  /* 0xffff00001d357812 */ /* 0x000fe200078ec0ff */
[----:B------:R-:W-:Y:S01]  /*37b0*/  FMUL.FTZ R89, R51, R52 ;  /* 0x0000003433597220 */ /* 0x000fe20000410000 */
[----:B------:R-:W-:Y:S01]  /*37c0*/  LOP3.LUT R57, R131, 0xffff0000, RZ, 0xc0, !PT ;  /* 0xffff000083397812 */ /* 0x000fe200078ec0ff */
[----:B------:R-:W-:Y:S01]  /*37d0*/  IMAD.U32 R29, R28, 0x10000, RZ ;  /* 0x000100001c1d7824 */ /* 0x000fe200078e00ff */
[----:B------:R-:W-:Y:S01]  /*37e0*/  LOP3.LUT R56, R127, 0xffff0000, RZ, 0xc0, !PT ;  /* 0xffff00007f387812 */ /* 0x000fe200078ec0ff */
[----:B------:R-:W-:Y:S01]  /*37f0*/  FMUL.FTZ R51, R51, R55 ;  /* 0x0000003733337220 */ /* 0x000fe20000410000 */
[----:B------:R-:W-:Y:S01]  /*3800*/  LOP3.LUT R30, R31, 0xffff0000, RZ, 0xc0, !PT ;  /* 0xffff00001f1e7812 */ /* 0x000fe200078ec0ff */
[----:B------:R-:W-:Y:S01]  /*3810*/  FMUL.FTZ R59, R53, R57 ;  /* 0x00000039353b7220 */ /* 0x000fe20000410000 */
[----:B------:R-:W-:Y:S01]  /*3820*/  LOP3.LUT R132, R132, 0xffff0000, RZ, 0xc0, !PT ;  /* 0xffff000084847812 */ /* 0x000fe200078ec0ff */
[----:B------:R-:W-:Y:S01]  /*3830*/  IMAD.U32 R131, R131, 0x10000, RZ ;  /* 0x0001000083837824 */ /* 0x000fe200078e00ff */
[----:B------:R-:W-:Y:S01]  /*3840*/  LOP3.LUT R129, R129, 0xffff0000, RZ, 0xc0, !PT ;  /* 0xffff000081817812 */ /* 0x000fe200078ec0ff */
[----:B------:R-:W-:Y:S01]  /*3850*/  FMUL.FTZ R58, R53, R56 ;  /* 0x00000038353a7220 */ /* 0x000fe20000410000 */
[----:B------:R-:W-:Y:S01]  /*3860*/  LOP3.LUT R28, R28, 0xffff0000, RZ, 0xc0, !PT ;  /* 0xffff00001c1c7812 */ /* 0x000fe200078ec0ff */
[----:B------:R-:W-:Y:S01]  /*3870*/  FFMA.FTZ R55, R50, R55, -R89 ;  /* 0x0000003732377223 */ /* 0x000fe20000010859 */
[----:B------:R-:W-:-:S02]  /*3880*/  IMAD.U32 R127, R127, 0x10000, RZ ;  /* 0x000100007f7f7824 */ /* 0x000fc400078e00ff */
[----:B------:R-:W-:Y:S01]  /*3890*/  FFMA.FTZ R50, R50, R52, R51 ;  /* 0x0000003432327223 */ /* 0x000fe20000010033 */
[C---:B------:R-:W-:Y:S01]  /*38a0*/  FMUL.FTZ R52, R30.reuse, R132 ;  /* 0x000000841e347220 */ /* 0x040fe20000410000 */
[----:B------:R-:W-:Y:S01]  /*38b0*/  FMUL.FTZ R51, R30, R129 ;  /* 0x000000811e337220 */ /* 0x000fe20000410000 */
[----:B------:R-:W-:Y:S01]  /*38c0*/  FFMA.FTZ R53, R54, R56, -R59 ;  /* 0x0000003836357223 */ /* 0x000fe2000001083b */
[----:B------:R-:W-:Y:S01]  /*38d0*/  FMUL.FTZ R30, R28, R131 ;  /* 0x000000831c1e7220 */ /* 0x000fe20000410000 */
[----:B------:R-:W-:Y:S01]  /*38e0*/  FFMA.FTZ R54, R54, R57, R58 ;  /* 0x0000003936367223 */ /* 0x000fe2000001003a */
[-C--:B------:R-:W-:Y:S01]  /*38f0*/  FMUL.FTZ R28, R28, R127.reuse ;  /* 0x0000007f1c1c7220 */ /* 0x080fe20000410000 */
[----:B------:R-:W-:Y:S02]  /*3900*/  IMAD.U32 R31, R31, 0x10000, RZ ;  /* 0x000100001f1f7824 */ /* 0x000fe400078e00ff */
[C---:B------:R-:W-:Y:S01]  /*3910*/  FFMA.FTZ R30, R29.reuse, R127, -R30 ;  /* 0x0000007f1d1e7223 */ /* 0x040fe2000001081e */
[----:B------:R-:W-:Y:S01]  /*3920*/  F2FP.BF16.F32.PACK_AB R50, R50, R55 ;  /* 0x000000373232723e */ /* 0x000fe200000010ff */
[----:B------:R-:W-:Y:S01]  /*3930*/  FFMA.FTZ R29, R29, R131, R28 ;  /* 0x000000831d1d7223 */ /* 0x000fe2000001001c */
[C---:B------:R-:W-:Y:S01]  /*3940*/  FFMA.FTZ R52, R31.reuse, R129, -R52 ;  /* 0x000000811f347223 */ /* 0x040fe20000010834 */
[----:B------:R-:W-:Y:S01]  /*3950*/  FFMA.FTZ R51, R31, R132, R51 ;  /* 0x000000841f337223 */ /* 0x000fe20000010033 */
[----:B------:R-:W-:-:S02]  /*3960*/  F2FP.BF16.F32.PACK_AB R53, R54, R53 ;  /* 0x000000353635723e */ /* 0x000fc400000010ff */
[----:B------:R-:W-:Y:S01]  /*3970*/  F2FP.BF16.F32.PACK_AB R28, R29, R30 ;  /* 0x0000001e1d1c723e */ /* 0x000fe200000010ff */
[----:B------:R-:W-:Y:S01]  /*3980*/  IMAD.MOV.U32 R30, RZ, RZ, R50 ;  /* 0x000000ffff1e7224 */ /* 0x000fe200078e0032 */
[----:B------:R-:W-:Y:S01]  /*3990*/  F2FP.BF16.F32.PACK_AB R31, R51, R52 ;  /* 0x00000034331f723e */ /* 0x000fe200000010ff */
[----:B------:R-:W-:-:S07]  /*39a0*/  IMAD.MOV.U32 R29, RZ, RZ, R53 ;  /* 0x000000ffff1d7224 */ /* 0x000fce00078e0035 */
.L_x_1123:
[----:B------:R-:W-:Y:S05]  /*39b0*/  BSYNC B2 ;  /* 0x0000000000027941 */ /* 0x000fea0003800000 */
.L_x_1122:
[----:B--2---:R2:W-:Y:S02]  /*39c0*/  STG.E.128 desc[UR38][R32.64+0x20], R28 ;  /* 0x0000201c20007986 */ /* 0x0045e4000c101d26 */
.L_x_1121:
[----:B------:R-:W-:Y:S05]  /*39d0*/  BSYNC B1 ;  /* 0x0000000000017941 */ /* 0x000fea0003800000 */
.L_x_1120:
        /* <DEDUP_REMOVED lines=8> */
[----:B------:R-:W-:Y:S02]  /*3a60*/  SHF.R.U64 R51, R48, 0x10, R49 ;  /* 0x0000001030337819 */ /* 0x000fe40000001231 */
[----:B------:R-:W-:Y:S01]  /*3a70*/  SHF.R.U64 R53, R46, 0x10, R47 ;  /* 0x000000102e357819 */ /* 0x000fe2000000122f */
[----:B--2---:R-:W-:Y:S01]  /*3a80*/  IMAD.U32 R46, R30, 0x10000, RZ ;  /* 0x000100001e2e7824 */ /* 0x004fe200078e00ff */
[----:B------:R-:W-:Y:S01]  /*3a90*/  SHF.R.U32.HI R48, RZ, 0x10, R49 ;  /* 0x00000010ff307819 */ /* 0x000fe20000011631 */
[----:B------:R-:W-:Y:S01]  /*3aa0*/  IMAD.U32 R49, R29, 0x10000, RZ ;  /* 0x000100001d317824 */ /* 0x000fe200078e00ff */
[----:B------:R-:W-:Y:S02]  /*3ab0*/  SHF.R.U32.HI R50, RZ, 0x10, R47 ;  /* 0x00000010ff327819 */ /* 0x000fe4000001162f */
        /* <DEDUP_REMOVED lines=9> */
[C---:B------:R-:W-:Y:S01]  /*3b50*/  FMUL.FTZ R57, R47.reuse, R53 ;  /* 0x000000352f397220 */ /* 0x040fe20000410000 */
[----:B------:R-:W-:Y:S01]  /*3b60*/  LOP3.LUT R50, R126, 0xffff0000, RZ, 0xc0, !PT ;  /* 0xffff00007e327812 */ /* 0x000fe200078ec0ff */
[----:B------:R-:W-:Y:S01]  /*3b70*/  FMUL.FTZ R47, R47, R51 ;  /* 0x000000332f2f7220 */ /* 0x000fe20000410000 */
[----:B------:R-:W-:Y:S01]  /*3b80*/  LOP3.LUT R30, R31, 0xffff0000, RZ, 0xc0, !PT ;  /* 0xffff00001f1e7812 */ /* 0x000fe200078ec0ff */
[C---:B------:R-:W-:Y:S01]  /*3b90*/  FMUL.FTZ R54, R48.reuse, R52 ;  /* 0x0000003430367220 */ /* 0x040fe20000410000 */
[----:B------:R-:W-:Y:S01]  /*3ba0*/  LOP3.LUT R123, R123, 0xffff0000, RZ, 0xc0, !PT ;  /* 0xffff00007b7b7812 */ /* 0x000fe200078ec0ff */
[----:B------:R-:W-:Y:S01]  /*3bb0*/  FMUL.FTZ R55, R48, R50 ;  /* 0x0000003230377220 */ /* 0x000fe20000410000 */
[----:B------:R-:W-:Y:S01]  /*3bc0*/  LOP3.LUT R125, R125, 0xffff0000, RZ, 0xc0, !PT ;  /* 0xffff00007d7d7812 */ /* 0x000fe200078ec0ff */
[----:B------:R-:W-:Y:S01]  /*3bd0*/  IMAD.U32 R124, R124, 0x10000, RZ ;  /* 0x000100007c7c7824 */ /* 0x000fe200078e00ff */
[----:B------:R-:W-:Y:S01]  /*3be0*/  LOP3.LUT R48, R28, 0xffff0000, RZ, 0xc0, !PT ;  /* 0xffff00001c307812 */ /* 0x000fe200078ec0ff */
[----:B------:R-:W-:-:S02]  /*3bf0*/  IMAD.U32 R126, R126, 0x10000, RZ ;  /* 0x000100007e7e7824 */ /* 0x000fc400078e00ff */
[C---:B------:R-:W-:Y:S01]  /*3c00*/  FFMA.FTZ R55, R49.reuse, R52, R55 ;  /* 0x0000003431377223 */ /* 0x040fe20000010037 */
[----:B------:R-:W-:Y:S02]  /*3c10*/  IMAD.U32 R29, R28, 0x10000, RZ ;  /* 0x000100001c1d7824 */ /* 0x000fe400078e00ff */
[----:B------:R-:W-:Y:S01]  /*3c20*/  FFMA.FTZ R28, R49, R50, -R54 ;  /* 0x00000032311c7223 */ /* 0x000fe20000010836 */
[C---:B------:R-:W-:Y:S01]  /*3c30*/  FFMA.FTZ R57, R46.reuse, R51, -R57 ;  /* 0x000000332e397223 */ /* 0x040fe20000010839 */
[----:B------:R-:W-:Y:S01]  /*3c40*/  FFMA.FTZ R46, R46, R53, R47 ;  /* 0x000000352e2e7223 */ /* 0x000fe2000001002f */
[C---:B------:R-:W-:Y:S01]  /*3c50*/  FMUL.FTZ R50, R30.reuse, R123 ;  /* 0x0000007b1e327220 */ /* 0x040fe20000410000 */
[----:B------:R-:W-:Y:S01]  /*3c60*/  FMUL.FTZ R52, R30, R125 ;  /* 0x0000007d1e347220 */ /* 0x000fe20000410000 */
[----:B------:R-:W-:Y:S02]  /*3c70*/  IMAD.U32 R31, R31, 0x10000, RZ ;  /* 0x000100001f1f7824 */ /* 0x000fe400078e00ff */
[C---:B------:R-:W-:Y:S01]  /*3c80*/  FMUL.FTZ R30, R48.reuse, R124 ;  /* 0x0000007c301e7220 */ /* 0x040fe20000410000 */
[-C--:B------:R-:W-:Y:S01]  /*3c90*/  FMUL.FTZ R47, R48, R126.reuse ;  /* 0x0000007e302f7220 */ /* 0x080fe20000410000 */
[----:B------:R-:W-:Y:S01]  /*3ca0*/  F2FP.BF16.F32.PACK_AB R46, R46, R57 ;  /* 0x000000392e2e723e */ /* 0x000fe200000010ff */
[----:B------:R-:W-:Y:S01]  /*3cb0*/  FFMA.FTZ R50, R31, R125, -R50 ;  /* 0x0000007d1f327223 */ /* 0x000fe20000010832 */
[C---:B------:R-:W-:Y:S01]  /*3cc0*/  FFMA.FTZ R30, R29.reuse, R126, -R30 ;  /* 0x0000007e1d1e7223 */ /* 0x040fe2000001081e */
[----:B------:R-:W-:Y:S01]  /*3cd0*/  FFMA.FTZ R47, R29, R124, R47 ;  /* 0x0000007c1d2f7223 */ /* 0x000fe2000001002f */
[----:B------:R-:W-:Y:S01]  /*3ce0*/  FFMA.FTZ R31, R31, R123, R52 ;  /* 0x0000007b1f1f7223 */ /* 0x000fe20000010034 */
[----:B------:R-:W-:-:S03]  /*3cf0*/  F2FP.BF16.F32.PACK_AB R29, R55, R28 ;  /* 0x0000001c371d723e */ /* 0x000fc600000010ff */
[----:B------:R-:W-:Y:S01]  /*3d00*/  F2FP.BF16.F32.PACK_AB R28, R47, R30 ;  /* 0x0000001e2f1c723e */ /* 0x000fe200000010ff */
[----:B------:R-:W-:Y:S01]  /*3d10*/  IMAD.MOV.U32 R30, RZ, RZ, R46 ;  /* 0x000000ffff1e7224 */ /* 0x000fe200078e002e */
[----:B------:R-:W-:-:S07]  /*3d20*/  F2FP.BF16.F32.PACK_AB R31, R31, R50 ;  /* 0x000000321f1f723e */ /* 0x000fce00000010ff */
.L_x_1127:
[----:B------:R-:W-:Y:S05]  /*3d30*/  BSYNC B2 ;  /* 0x0000000000027941 */ /* 0x000fea0003800000 */
.L_x_1126:
[----:B--2---:R3:W-:Y:S02]  /*3d40*/  STG.E.128 desc[UR38][R32.64+0x40], R28 ;  /* 0x0000401c20007986 */ /* 0x0047e4000c101d26 */
.L_x_1125:
[----:B------:R-:W-:Y:S05]  /*3d50*/  BSYNC B1 ;  /* 0x0000000000017941 */ /* 0x000fea0003800000 */
.L_x_1124:
        /* <DEDUP_REMOVED lines=9> */
[----:B------:R-:W-:Y:S02]  /*3df0*/  SHF.R.U64 R46, R42, 0x10, R43 ;  /* 0x000000102a2e7819 */ /* 0x000fe4000000122b */
[----:B------:R-:W-:Y:S02]  /*3e00*/  SHF.R.U32.HI R47, RZ, 0x10, R45 ;  /* 0x00000010ff2f7819 */ /* 0x000fe4000001162d */
[----:B------:R-:W-:Y:S02]  /*3e10*/  PRMT R119, R119, 0x5410, R44 ;  /* 0x0000541077777816 */ /* 0x000fe4000000002c */
[----:B------:R-:W-:Y:S02]  /*3e20*/  PRMT R117, R117, 0x5410, R46 ;  /* 0x0000541075757816 */ /* 0x000fe4000000002e */
[----:B------:R-:W-:Y:S01]  /*3e30*/  SHF.R.U32.HI R49, RZ, 0x10, R43 ;  /* 0x00000010ff317819 */ /* 0x000fe2000001162b */
[----:B--2---:R-:W-:Y:S01]  /*3e40*/  IMAD.U32 R43, R30, 0x10000, RZ ;  /* 0x000100001e2b7824 */ /* 0x004fe200078e00ff */
[----:B------:R-:W-:-:S02]  /*3e50*/  PRMT R120, R120, 0x5410, R47 ;  /* 0x0000541078787816 */ /* 0x000fc4000000002f */
[----:B------:R-:W-:Y:S02]  /*3e60*/  LOP3.LUT R44, R29, 0xffff0000, RZ, 0xc0, !PT ;  /* 0xffff00001d2c7812 */ /* 0x000fe400078ec0ff */
[----:B------:R-:W-:Y:S01]  /*3e70*/  LOP3.LUT R47, R119, 0xffff0000, RZ, 0xc0, !PT ;  /* 0xffff0000772f7812 */ /* 0x000fe200078ec0ff */
[----:B------:R-:W-:Y:S01]  /*3e80*/  IMAD.U32 R50, R120, 0x10000, RZ ;  /* 0x0001000078327824 */ /* 0x000fe200078e00ff */
[----:B------:R-:W-:Y:S01]  /*3e90*/  LOP3.LUT R46, R117, 0xffff0000, RZ, 0xc0, !PT ;  /* 0xffff0000752e7812 */ /* 0x000fe200078ec0ff */
[----:B------:R-:W-:Y:S01]  /*3ea0*/  IMAD.U32 R119, R119, 0x10000, RZ ;  /* 0x0001000077777824 */ /* 0x000fe200078e00ff */
[----:B------:R-:W-:Y:S01]  /*3eb0*/  PRMT R118, R118, 0x5410, R49 ;  /* 0x0000541076767816 */ /* 0x000fe20000000031 */
[----:B------:R-:W-:Y:S01]  /*3ec0*/  FMUL.FTZ R52, R44, R47 ;  /* 0x0000002f2c347220 */ /* 0x000fe20000410000 */
[----:B------:R-:W-:Y:S01]  /*3ed0*/  LOP3.LUT R45, R30, 0xffff0000, RZ, 0xc0, !PT ;  /* 0xffff00001e2d7812 */ /* 0x000fe200078ec0ff */
[C---:B------:R-:W-:Y:S01]  /*3ee0*/  IMAD.U32 R30, R31.reuse, 0x10000, RZ ;  /* 0x000100001f1e7824 */ /* 0x040fe200078e00ff */
[----:B------:R-:W-:Y:S01]  /*3ef0*/  LOP3.LUT R42, R31, 0xffff0000, RZ, 0xc0, !PT ;  /* 0xffff00001f2a7812 */ /* 0x000fe200078ec0ff */
[----:B------:R-:W-:-:S02]  /*3f00*/  IMAD.U32 R31, R29, 0x10000, RZ ;  /* 0x000100001d1f7824 */ /* 0x000fc400078e00ff */
[----:B------:R-:W-:Y:S01]  /*3f10*/  FMUL.FTZ R44, R44, R46 ;  /* 0x0000002e2c2c7220 */ /* 0x000fe20000410000 */
[----:B------:R-:W-:Y:S02]  /*3f20*/  IMAD.U32 R48, R118, 0x10000, RZ ;  /* 0x0001000076307824 */ /* 0x000fe400078e00ff */
[----:B------:R-:W-:Y:S01]  /*3f30*/  FMUL.FTZ R54, R45, R50 ;  /* 0x000000322d367220 */ /* 0x000fe20000410000 */
[C---:B------:R-:W-:Y:S01]  /*3f40*/  FFMA.FTZ R52, R31.reuse, R46, -R52 ;  /* 0x0000002e1f347223 */ /* 0x040fe20000010834 */
[----:B------:R-:W-:Y:S01]  /*3f50*/  FFMA.FTZ R47, R31, R47, R44 ;  /* 0x0000002f1f2f7223 */ /* 0x000fe2000001002c */
[-C--:B------:R-:W-:Y:S01]  /*3f60*/  FMUL.FTZ R44, R45, R48.reuse ;  /* 0x000000302d2c7220 */ /* 0x080fe20000410000 */
[----:B------:R-:W-:Y:S01]  /*3f70*/  IMAD.U32 R29, R28, 0x10000, RZ ;  /* 0x000100001c1d7824 */ /* 0x000fe200078e00ff */
[----:B------:R-:W-:Y:S01]  /*3f80*/  LOP3.LUT R45, R120, 0xffff0000, RZ, 0xc0, !PT ;  /* 0xffff0000782d7812 */ /* 0x000fe200078ec0ff */
[----:B------:R-:W-:Y:S01]  /*3f90*/  FFMA.FTZ R54, R43, R48, -R54 ;  /* 0x000000302b367223 */ /* 0x000fe20000010836 */
[----:B------:R-:W-:Y:S01]  /*3fa0*/  LOP3.LUT R31, R118, 0xffff0000, RZ, 0xc0, !PT ;  /* 0xffff0000761f7812 */ /* 0x000fe200078ec0ff */
[----:B------:R-:W-:Y:S01]  /*3fb0*/  IMAD.U32 R117, R117, 0x10000, RZ ;  /* 0x0001000075757824 */ /* 0x000fe200078e00ff */
[----:B------:R-:W-:Y:S01]  /*3fc0*/  LOP3.LUT R28, R28, 0xffff0000, RZ, 0xc0, !PT ;  /* 0xffff00001c1c7812 */ /* 0x000fe200078ec0ff */
[----:B------:R-:W-:Y:S01]  /*3fd0*/  FFMA.FTZ R43, R43, R50, R44 ;  /* 0x000000322b2b7223 */ /* 0x000fe2000001002c */
[C---:B------:R-:W-:Y:S01]  /*3fe0*/  FMUL.FTZ R49, R42.reuse, R45 ;  /* 0x0000002d2a317220 */ /* 0x040fe20000410000 */
[----:B------:R-:W-:Y:S01]  /*3ff0*/  FMUL.FTZ R44, R42, R31 ;  /* 0x0000001f2a2c7220 */ /* 0x000fe20000410000 */
[----:B------:R-:W-:Y:S01]  /*4000*/  F2FP.BF16.F32.PACK_AB R47, R47, R52 ;  /* 0x000000342f2f723e */ /* 0x000fe200000010ff */
        /* <DEDUP_REMOVED lines=8> */
[----:B------:R-:W-:Y:S01]  /*4090*/  F2FP.BF16.F32.PACK_AB R28, R29, R42 ;  /* 0x0000002a1d1c723e */ /* 0x000fe200000010ff */
[----:B------:R-:W-:-:S07]  /*40a0*/  IMAD.MOV.U32 R29, RZ, RZ, R47 ;  /* 0x000000ffff1d7224 */ /* 0x000fce00078e002f */
.L_x_1131:
[----:B------:R-:W-:Y:S05]  /*40b0*/  BSYNC B2 ;  /* 0x0000000000027941 */ /* 0x000fea0003800000 */
.L_x_1130:
[----:B--2---:R4:W-:Y:S02]  /*40c0*/  STG.E.128 desc[UR38][R32.64+0x60], R28 ;  /* 0x0000601c20007986 */ /* 0x0049e4000c101d26 */
.L_x_1129:
[----:B------:R-:W-:Y:S05]  /*40d0*/  BSYNC B1 ;  /* 0x0000000000017941 */ /* 0x000fea0003800000 */
.L_x_1128:
        /* <DEDUP_REMOVED lines=8> */
[----:B------:R-:W-:Y:S01]  /*4160*/  SHF.R.U64 R42, R40, 0x10, R41 ;  /* 0x00000010282a7819 */ /* 0x000fe20000001229 */
[----:B--2---:R-:W-:Y:S01]  /*4170*/  IMAD.U32 R40, R31, 0x10000, RZ ;  /* 0x000100001f287824 */ /* 0x004fe200078e00ff */
[----:B------:R-:W-:Y:S01]  /*4180*/  SHF.R.U64 R44, R38, 0x10, R39 ;  /* 0x00000010262c7819 */ /* 0x000fe20000001227 */
[----:B------:R-:W-:Y:S01]  /*4190*/  IMAD.U32 R38, R30, 0x10000, RZ ;  /* 0x000100001e267824 */ /* 0x000fe200078e00ff */
[----:B------:R-:W-:Y:S02]  /*41a0*/  SHF.R.U32.HI R43, RZ, 0x10, R41 ;  /* 0x00000010ff2b7819 */ /* 0x000fe40000011629 */
[----:B------:R-:W-:Y:S02]  /*41b0*/  SHF.R.U32.HI R45, RZ, 0x10, R39 ;  /* 0x00000010ff2d7819 */ /* 0x000fe40000011627 */
[----:B------:R-:W-:Y:S02]  /*41c0*/  PRMT R115, R115, 0x5410, R42 ;  /* 0x0000541073737816 */ /* 0x000fe4000000002a */
[----:B------:R-:W-:-:S02]  /*41d0*/  PRMT R113, R113, 0x5410, R44 ;  /* 0x0000541071717816 */ /* 0x000fc4000000002c */
[----:B------:R-:W-:Y:S02]  /*41e0*/  PRMT R116, R116, 0x5410, R43 ;  /* 0x0000541074747816 */ /* 0x000fe4000000002b */
[----:B------:R-:W-:Y:S02]  /*41f0*/  LOP3.LUT R41, R31, 0xffff0000, RZ, 0xc0, !PT ;  /* 0xffff00001f297812 */ /* 0x000fe400078ec0ff */
[----:B------:R-:W-:Y:S01]  /*4200*/  PRMT R114, R114, 0x5410, R45 ;  /* 0x0000541072727816 */ /* 0x000fe2000000002d */
[----:B------:R-:W-:Y:S01]  /*4210*/  IMAD.U32 R45, R116, 0x10000, RZ ;  /* 0x00010000742d7824 */ /* 0x000fe200078e00ff */
[----:B------:R-:W-:Y:S02]  /*4220*/  LOP3.LUT R31, R29, 0xffff0000, RZ, 0xc0, !PT ;  /* 0xffff00001d1f7812 */ /* 0x000fe400078ec0ff */
[----:B------:R-:W-:Y:S01]  /*4230*/  LOP3.LUT R44, R115, 0xffff0000, RZ, 0xc0, !PT ;  /* 0xffff0000732c7812 */ /* 0x000fe200078ec0ff */
[----:B------:R-:W-:Y:S01]  /*4240*/  IMAD.U32 R43, R114, 0x10000, RZ ;  /* 0x00010000722b7824 */ /* 0x000fe200078e00ff */
[----:B------:R-:W-:Y:S01]  /*4250*/  LOP3.LUT R42, R113, 0xffff0000, RZ, 0xc0, !PT ;  /* 0xffff0000712a7812 */ /* 0x000fe200078ec0ff */
[----:B------:R-:W-:Y:S01]  /*4260*/  IMAD.U32 R115, R115, 0x10000, RZ ;  /* 0x0001000073737824 */ /* 0x000fe200078e00ff */
[----:B------:R-:W-:Y:S01]  /*4270*/  LOP3.LUT R39, R30, 0xffff0000, RZ, 0xc0, !PT ;  /* 0xffff00001e277812 */ /* 0x000fe200078ec0ff */
[----:B------:R-:W-:-:S02]  /*4280*/  IMAD.U32 R30, R29, 0x10000, RZ ;  /* 0x000100001d1e7824 */ /* 0x000fc400078e00ff */
[C---:B------:R-:W-:Y:S01]  /*4290*/  FMUL.FTZ R47, R31.reuse, R44 ;  /* 0x0000002c1f2f7220 */ /* 0x040fe20000410000 */
[C---:B------:R-:W-:Y:S02]  /*42a0*/  IMAD.U32 R29, R28.reuse, 0x10000, RZ ;  /* 0x000100001c1d7824 */ /* 0x040fe400078e00ff */
[-C--:B------:R-:W-:Y:S01]  /*42b0*/  FMUL.FTZ R31, R31, R42.reuse ;  /* 0x0000002a1f1f7220 */ /* 0x080fe20000410000 */
[----:B------:R-:W-:Y:S01]  /*42c0*/  LOP3.LUT R28, R28, 0xffff0000, RZ, 0xc0, !PT ;  /* 0xffff00001c1c7812 */ /* 0x000fe200078ec0ff */
[C---:B------:R-:W-:Y:S01]  /*42d0*/  FMUL.FTZ R49, R39.reuse, R45 ;  /* 0x0000002d27317220 */ /* 0x040fe20000410000 */
[----:B------:R-:W-:Y:S01]  /*42e0*/  LOP3.LUT R116, R116, 0xffff0000, RZ, 0xc0, !PT ;  /* 0xffff000074747812 */ /* 0x000fe200078ec0ff */
[-C--:B------:R-:W-:Y:S01]  /*42f0*/  FMUL.FTZ R39, R39, R43.reuse ;  /* 0x0000002b27277220 */ /* 0x080fe20000410000 */
[----:B------:R-:W-:Y:S01]  /*4300*/  LOP3.LUT R114, R114, 0xffff0000, RZ, 0xc0, !PT ;  /* 0xffff000072727812 */ /* 0x000fe200078ec0ff */
[----:B------:R-:W-:Y:S02]  /*4310*/  IMAD.U32 R113, R113, 0x10000, RZ ;  /* 0x0001000071717824 */ /* 0x000fe400078e00ff */
[C---:B------:R-:W-:Y:S01]  /*4320*/  FFMA.FTZ R47, R30.reuse, R42, -R47 ;  /* 0x0000002a1e2f7223 */ /* 0x040fe2000001082f */
[----:B------:R-:W-:Y:S01]  /*4330*/  FFMA.FTZ R44, R30, R44, R31 ;  /* 0x0000002c1e2c7223 */ /* 0x000fe2000001001f */
[----:B------:R-:W-:Y:S01]  /*4340*/  FFMA.FTZ R49, R38, R43, -R49 ;  /* 0x0000002b26317223 */ /* 0x000fe20000010831 */
[----:B------:R-:W-:Y:S01]  /*4350*/  FMUL.FTZ R30, R28, R115 ;  /* 0x000000731c1e7220 */ /* 0x000fe20000410000 */
[----:B------:R-:W-:Y:S01]  /*4360*/  FFMA.FTZ R38, R38, R45, R39 ;  /* 0x0000002d26267223 */ /* 0x000fe20000010027 */
[C---:B------:R-:W-:Y:S01]  /*4370*/  FMUL.FTZ R31, R41.reuse, R116 ;  /* 0x00000074291f7220 */ /* 0x040fe20000410000 */
[-C--:B------:R-:W-:Y:S01]  /*4380*/  FMUL.FTZ R28, R28, R113.reuse ;  /* 0x000000711c1c7220 */ /* 0x080fe20000410000 */
[-C--:B------:R-:W-:Y:S01]  /*4390*/  FMUL.FTZ R41, R41, R114.reuse ;  /* 0x0000007229297220 */ /* 0x080fe20000410000 */
[C---:B------:R-:W-:Y:S01]  /*43a0*/  FFMA.FTZ R30, R29.reuse, R113, -R30 ;  /* 0x000000711d1e7223 */ /* 0x040fe2000001081e */
[C---:B------:R-:W-:Y:S01]  /*43b0*/  FFMA.FTZ R31, R40.reuse, R114, -R31 ;  /* 0x00000072281f7223 */ /* 0x040fe2000001081f */
[----:B------:R-:W-:Y:S01]  /*43c0*/  FFMA.FTZ R29, R29, R115, R28 ;  /* 0x000000731d1d7223 */ /* 0x000fe2000001001c */
[----:B------:R-:W-:Y:S01]  /*43d0*/  FFMA.FTZ R40, R40, R116, R41 ;  /* 0x0000007428287223 */ /* 0x000fe20000010029 */
[----:B------:R-:W-:-:S02]  /*43e0*/  F2FP.BF16.F32.PACK_AB R44, R44, R47 ;  /* 0x0000002f2c2c723e */ /* 0x000fc400000010ff */
[----:B------:R-:W-:Y:S02]  /*43f0*/  F2FP.BF16.F32.PACK_AB R38, R38, R49 ;  /* 0x000000312626723e */ /* 0x000fe400000010ff */
[----:B------:R-:W-:Y:S01]  /*4400*/  F2FP.BF16.F32.PACK_AB R28, R29, R30 ;  /* 0x0000001e1d1c723e */ /* 0x000fe200000010ff */
[----:B------:R-:W-:Y:S01]  /*4410*/  IMAD.MOV.U32 R29, RZ, RZ, R44 ;  /* 0x000000ffff1d7224 */ /* 0x000fe200078e002c */
[----:B------:R-:W-:Y:S01]  /*4420*/  F2FP.BF16.F32.PACK_AB R31, R40, R31 ;  /* 0x0000001f281f723e */ /* 0x000fe200000010ff */
[----:B------:R-:W-:-:S07]  /*4430*/  IMAD.MOV.U32 R30, RZ, RZ, R38 ;  /* 0x000000ffff1e7224 */ /* 0x000fce00078e0026 */
.L_x_1135:
[----:B------:R-:W-:Y:S05]  /*4440*/  BSYNC B2 ;  /* 0x0000000000027941 */ /* 0x000fea0003800000 */
.L_x_1134:
[----:B--2---:R1:W-:Y:S02]  /*4450*/  STG.E.128 desc[UR38][R32.64+0x80], R28 ;  /* 0x0000801c20007986 */ /* 0x0043e4000c101d26 */
.L_x_1133:
[----:B------:R-:W-:Y:S05]  /*4460*/  BSYNC B1 ;  /* 0x0000000000017941 */ /* 0x000fea0003800000 */
.L_x_1132:
        /* <DEDUP_REMOVED lines=11> */
[----:B------:R-:W-:Y:S02]  /*4520*/  PRMT R112, R112, 0x5410, R39 ;  /* 0x0000541070707816 */ /* 0x000fe40000000027 */
[----:B------:R-:W-:Y:S02]  /*4530*/  PRMT R90, R90, 0x5410, R43 ;  /* 0x000054105a5a7816 */ /* 0x000fe4000000002b */
[----:B------:R-:W-:Y:S01]  /*4540*/  SHF.R.U64 R38, R34, 0x10, R35 ;  /* 0x0000001022267819 */ /* 0x000fe20000001223 */
[C---:B------:R-:W-:Y:S01]  /*4550*/  IMAD.U32 R34, R30.reuse, 0x10000, RZ ;  /* 0x000100001e227824 */ /* 0x040fe200078e00ff */
[----:B------:R-:W-:Y:S01]  /*4560*/  LOP3.LUT R35, R30, 0xffff0000, RZ, 0xc0, !PT ;  /* 0xffff00001e237812 */ /* 0x000fe200078ec0ff */
[----:B------:R-:W-:Y:S01]  /*4570*/  IMAD.U32 R39, R90, 0x10000, RZ ;  /* 0x000100005a277824 */ /* 0x000fe200078e00ff */
[----:B------:R-:W-:Y:S01]  /*4580*/  PRMT R110, R110, 0x5410, R41 ;  /* 0x000054106e6e7816 */ /* 0x000fe20000000029 */
[----:B------:R-:W-:Y:S01]  /*4590*/  IMAD.U32 R41, R112, 0x10000, RZ ;  /* 0x0001000070297824 */ /* 0x000fe200078e00ff */
[----:B------:R-:W-:Y:S01]  /*45a0*/  PRMT R91, R91, 0x5410, R38 ;  /* 0x000054105b5b7816 */ /* 0x000fe20000000026 */
[----:B------:R-:W-:Y:S01]  /*45b0*/  IMAD.U32 R30, R29, 0x10000, RZ ;  /* 0x000100001d1e7824 */ /* 0x000fe200078e00ff */
[----:B------:R-:W-:Y:S01]  /*45c0*/  LOP3.LUT R37, R31, 0xffff0000, RZ, 0xc0, !PT ;  /* 0xffff00001f257812 */ /* 0x000fe200078ec0ff */
[----:B------:R-:W-:Y:S01]  /*45d0*/  FMUL.FTZ R45, R35, R41 ;  /* 0x00000029232d7220 */ /* 0x000fe20000410000 */
[----:B------:R-:W-:Y:S01]  /*45e0*/  LOP3.LUT R31, R29, 0xffff0000, RZ, 0xc0, !PT ;  /* 0xffff00001d1f7812 */ /* 0x000fe200078ec0ff */
[-C--:B------:R-:W-:Y:S01]  /*45f0*/  FMUL.FTZ R35, R35, R39.reuse ;  /* 0x0000002723237220 */ /* 0x080fe20000410000 */
[----:B------:R-:W-:Y:S01]  /*4600*/  LOP3.LUT R40, R110, 0xffff0000, RZ, 0xc0, !PT ;  /* 0xffff00006e287812 */ /* 0x000fe200078ec0ff */
[----:B------:R-:W-:Y:S01]  /*4610*/  FFMA.FTZ R45, R34, R39, -R45 ;  /* 0x00000027222d7223 */ /* 0x000fe2000001082d */
[----:B------:R-:W-:Y:S01]  /*4620*/  LOP3.LUT R38, R91, 0xffff0000, RZ, 0xc0, !PT ;  /* 0xffff00005b267812 */ /* 0x000fe200078ec0ff */
[----:B------:R-:W-:Y:S01]  /*4630*/  IMAD.U32 R29, R28, 0x10000, RZ ;  /* 0x000100001c1d7824 */ /* 0x000fe200078e00ff */
[----:B------:R-:W-:Y:S01]  /*4640*/  LOP3.LUT R112, R112, 0xffff0000, RZ, 0xc0, !PT ;  /* 0xffff000070707812 */ /* 0x000fe200078ec0ff */
[C---:B------:R-:W-:Y:S01]  /*4650*/  FMUL.FTZ R43, R31.reuse, R40 ;  /* 0x000000281f2b7220 */ /* 0x040fe20000410000 */
[----:B------:R-:W-:Y:S01]  /*4660*/  LOP3.LUT R90, R90, 0xffff0000, RZ, 0xc0, !PT ;  /* 0xffff00005a5a7812 */ /* 0x000fe200078ec0ff */
[----:B------:R-:W-:Y:S01]  /*4670*/  FFMA.FTZ R34, R34, R41, R35 ;  /* 0x0000002922227223 */ /* 0x000fe20000010023 */
[----:B------:R-:W-:Y:S01]  /*4680*/  FMUL.FTZ R31, R31, R38 ;  /* 0x000000261f1f7220 */ /* 0x000fe20000410000 */
[----:B------:R-:W-:Y:S01]  /*4690*/  LOP3.LUT R28, R28, 0xffff0000, RZ, 0xc0, !PT ;  /* 0xffff00001c1c7812 */ /* 0x000fe200078ec0ff */
[----:B------:R-:W-:Y:S01]  /*46a0*/  FMUL.FTZ R35, R37, R112 ;  /* 0x0000007025237220 */ /* 0x000fe20000410000 */
[----:B------:R-:W-:-:S02]  /*46b0*/  IMAD.U32 R110, R110, 0x10000, RZ ;  /* 0x000100006e6e7824 */ /* 0x000fc400078e00ff */
[----:B------:R-:W-:Y:S01]  /*46c0*/  FMUL.FTZ R37, R37, R90 ;  /* 0x0000005a25257220 */ /* 0x000fe20000410000 */
[----:B------:R-:W-:Y:S02]  /*46d0*/  IMAD.U32 R91, R91, 0x10000, RZ ;  /* 0x000100005b5b7824 */ /* 0x000fe400078e00ff */
[C---:B------:R-:W-:Y:S01]  /*46e0*/  FFMA.FTZ R43, R30.reuse, R38, -R43 ;  /* 0x000000261e2b7223 */ /* 0x040fe2000001082b */
[----:B------:R-:W-:Y:S01]  /*46f0*/  FFMA.FTZ R40, R30, R40, R31 ;  /* 0x000000281e287223 */ /* 0x000fe2000001001f */
[----:B------:R-:W-:Y:S01]  /*4700*/  FFMA.FTZ R35, R36, R90, -R35 ;  /* 0x0000005a24237223 */ /* 0x000fe20000010823 */
[C---:B------:R-:W-:Y:S01]  /*4710*/  FMUL.FTZ R30, R28.reuse, R110 ;  /* 0x0000006e1c1e7220 */ /* 0x040fe20000410000 */
[----:B------:R-:W-:Y:S01]  /*4720*/  FMUL.FTZ R31, R28, R91 ;  /* 0x0000005b1c1f7220 */ /* 0x000fe20000410000 */
[----:B------:R-:W-:Y:S01]  /*4730*/  FFMA.FTZ R36, R36, R112, R37 ;  /* 0x0000007024247223 */ /* 0x000fe20000010025 */
[----:B------:R-:W-:Y:S01]  /*4740*/  F2FP.BF16.F32.PACK_AB R34, R34, R45 ;  /* 0x0000002d2222723e */ /* 0x000fe200000010ff */
[C---:B------:R-:W-:Y:S01]  /*4750*/  FFMA.FTZ R30, R29.reuse, R91, -R30 ;  /* 0x0000005b1d1e7223 */ /* 0x040fe2000001081e */
[----:B------:R-:W-:Y:S01]  /*4760*/  FFMA.FTZ R31, R29, R110, R31 ;  /* 0x0000006e1d1f7223 */ /* 0x000fe2000001001f */
[----:B------:R-:W-:-:S02]  /*4770*/  F2FP.BF16.F32.PACK_AB R29, R40, R43 ;  /* 0x0000002b281d723e */ /* 0x000fc400000010ff */
[----:B------:R-:W-:Y:S02]  /*4780*/  F2FP.BF16.F32.PACK_AB R35, R36, R35 ;  /* 0x000000232423723e */ /* 0x000fe400000010ff */
[----:B------:R-:W-:Y:S01]  /*4790*/  F2FP.BF16.F32.PACK_AB R28, R31, R30 ;  /* 0x0000001e1f1c723e */ /* 0x000fe200000010ff */
[----:B------:R-:W-:Y:S02]  /*47a0*/  IMAD.MOV.U32 R30, RZ, RZ, R34 ;  /* 0x000000ffff1e7224 */ /* 0x000fe400078e0022 */
[----:B------:R-:W-:-:S07]  /*47b0*/  IMAD.MOV.U32 R31, RZ, RZ, R35 ;  /* 0x000000ffff1f7224 */ /* 0x000fce00078e0023 */
.L_x_1137:
[----:B------:R-:W-:Y:S05]  /*47c0*/  BSYNC B1 ;  /* 0x0000000000017941 */ /* 0x000fea0003800000 */
.L_x_1136:
[----:B--2---:R1:W-:Y:S01]  /*47d0*/  STG.E.128 desc[UR38][R32.64+0xa0], R28 ;  /* 0x0000a01c20007986 */ /* 0x0043e2000c101d26 */
[----:B------:R-:W-:Y:S05]  /*47e0*/  BRA `(.L_x_1115) ;  /* 0x0000002000ac7947 */ /* 0x000fea0003800000 */
.L_x_1109:
        /* <DEDUP_REMOVED lines=18> */
[----:B------:R-:W-:Y:S02]  /*4910*/  CS2R R36, SRZ ;  /* 0x0000000000247805 */ /* 0x000fe4000001ff00 */
[----:B------:R-:W-:Y:S01]  /*4920*/  CS2R R50, SRZ ;  /* 0x0000000000327805 */ /* 0x000fe2000001ff00 */
[----:B------:R-:W-:Y:S01]  /*4930*/  IMAD.X R29, R15, 0x1, R79, P3 ;  /* 0x000000010f1d7824 */ /* 0x000fe200018e064f */
[----:B------:R-:W-:Y:S02]  /*4940*/  IADD3 R15, P3, R64, R52, RZ ;  /* 0x00000034400f7210 */ /* 0x000fe40007f7e0ff */
[----:B------:R-:W-:-:S03]  /*4950*/  CS2R R48, SRZ ;  /* 0x0000000000307805 */ /* 0x000fc6000001ff00 */
        /* <DEDUP_REMOVED lines=9> */
[----:B------:R-:W-:Y:S02]  /*49f0*/  CS2R R32, SRZ ;  /* 0x0000000000207805 */ /* 0x000fe4000001ff00 */
[----:B------:R-:W-:Y:S02]  /*4a00*/  CS2R R46, SRZ ;  /* 0x00000000002e7805 */ /* 0x000fe4000001ff00 */
[----:B------:R-:W-:-:S05]  /*4a10*/  CS2R R44, SRZ ;  /* 0x00000000002c7805 */ /* 0x000fca000001ff00 */
[----:B------:R0:W5:Y:S04]  /*4a20*/  @!P3 LDG.E.128 R36, desc[UR38][R52.64] ;  /* 0x000000263424b981 */ /* 0x000168000c1e1d00 */
[----:B------:R0:W5:Y:S01]  /*4a30*/  @!P3 LDG.E.128 R48, desc[UR38][R54.64] ;  /* 0x000000263630b981 */ /* 0x000162000c1e1d00 */
[----:B------:R-:W-:Y:S01]  /*4a40*/  ISETP.GE.AND P3, PT, R58, R99, PT ;  /* 0x000000633a00720c */ /* 0x000fe20003f66270 */
[----:B------:R-:W-:Y:S01]  /*4a50*/  VIADD R58, R19, 0x20 ;  /* 0x00000020133a7836 */ /* 0x000fe20000000000 */
[----:B------:R-:W-:Y:S02]  /*4a60*/  CS2R R30, SRZ ;  /* 0x00000000001e7805 */ /* 0x000fe4000001ff00 */
[----:B------:R-:W-:Y:S02]  /*4a70*/  CS2R R28, SRZ ;  /* 0x00000000001c7805 */ /* 0x000fe4000001ff00 */
[----:B------:R-:W-:-:S02]  /*4a80*/  CS2R R42, SRZ ;  /* 0x00000000002a7805 */ /* 0x000fc4000001ff00 */
[----:B------:R-:W-:-:S05]  /*4a90*/  CS2R R40, SRZ ;  /* 0x0000000000287805 */ /* 0x000fca000001ff00 */
[----:B------:R0:W5:Y:S04]  /*4aa0*/  @!P3 LDG.E.128 R32, desc[UR38][R52.64+0x20] ;  /* 0x000020263420b981 */ /* 0x000168000c1e1d00 */
[----:B------:R0:W5:Y:S01]  /*4ab0*/  @!P3 LDG.E.128 R44, desc[UR38][R54.64+0x20] ;  /* 0x00002026362cb981 */ /* 0x000162000c1e1d00 */
[----:B------:R-:W-:-:S13]  /*4ac0*/  ISETP.GE.AND P3, PT, R58, R99, PT ;  /* 0x000000633a00720c */ /* 0x000fda0003f66270 */
[----:B------:R0:W5:Y:S04]  /*4ad0*/  @!P3 LDG.E.128 R28, desc[UR38][R52.64+0x40] ;  /* 0x00004026341cb981 */ /* 0x000168000c1e1d00 */
[----:B------:R0:W5:Y:S02]  /*4ae0*/  @!P3 LDG.E.128 R40, desc[UR38][R54.64+0x40] ;  /* 0x000040263628b981 */ /* 0x000164000c1e1d00 */
.L_x_1139:
[----:B------:R-:W-:Y:S05]  /*4af0*/  BSYNC B1 ;  /* 0x0000000000017941 */ /* 0x000fea0003800000 */
.L_x_1138:
        /* <DEDUP_REMOVED lines=51> */
.L_x_1140:
[----:B------:R-:W2:Y:S01]  /*4e30*/  LDL R52, [R1+0x8] ;  /* 0x0000080001347983 */ /* 0x000ea20000100800 */
[----:B------:R-:W-:Y:S01]  /*4e40*/  IMAD R15, R18, 0x8, R2 ;  /* 0x00000008120f7824 */ /* 0x000fe200078e0202 */
[----:B------:R-:W-:Y:S01]  /*4e50*/  BSSY B1, `(.L_x_1141) ;  /* 0x0000004000017945 */ /* 0x000fe20003800000 */
[----:B--2---:R-:W-:-:S04]  /*4e60*/  SHF.L.U32 R86, R52, 0x1f, RZ ;  /* 0x0000001f34567819 */ /* 0x004fc800000006ff */
[----:B------:R-:W0:Y:S02]  /*4e70*/  SYNCS.PHASECHK.TRANS64.TRYWAIT P5, [R15+URZ+0x2d890], R86 ;  /* 0x02d890560f0075a7 */ /* 0x000e2400080a017f */
[----:B0-----:R-:W-:Y:S05]  /*4e80*/  @!P5 BRA `(.L_x_1142) ;  /* 0x000001b40064d947 */ /* 0x001fea0003800000 */
.L_x_1421:
[----:B------:R-:W-:Y:S05]  /*4e90*/  BSYNC B1 ;  /* 0x0000000000017941 */ /* 0x000fea0003800000 */
.L_x_1141:
[----:B------:R-:W-:Y:S05]  /*4ea0*/  @P4 BRA `(.L_x_1115) ;  /* 0x0000001800fc4947 */ /* 0x000fea0003800000 */
[----:B------:R-:W1:Y:S01]  /*4eb0*/  LDC R110, c[0x0][0x2e4] ;  /* 0x0000b900ff6e7b82 */ /* 0x000e620000000800 */
[----:B------:R-:W-:Y:S01]  /*4ec0*/  ISETP.NE.AND P4, PT, R9, RZ, PT ;  /* 0x000000ff0900720c */ /* 0x000fe20003f85270 */
[----:B------:R-:W-:Y:S01]  /*4ed0*/  ULDC.64 UR4, c[0x0][0x2f0] ;  /* 0x0000bc0000047ab9 */ /* 0x000fe20000000a00 */
[----:B------:R-:W-:Y:S01]  /*4ee0*/  SHF.R.S32.HI R52, RZ, 0x1f, R23 ;  /* 0x0000001fff347819 */ /* 0x000fe20000011417 */
[----:B------:R-:W-:Y:S01]  /*4ef0*/  IMAD.MOV.U32 R90, RZ, RZ, R56 ;  /* 0x000000ffff5a7224 */ /* 0x000fe200078e0038 */
[----:B------:R-:W-:Y:S03]  /*4f00*/  BSSY B1, `(.L_x_1143) ;  /* 0x0000089000017945 */ /* 0x000fe60003800000 */
        /* <DEDUP_REMOVED lines=9> */
[----:B------:R-:W-:Y:S01]  /*4fa0*/  SEL R52, R107, R113, !P0 ;  /* 0x000000716b347207 */ /* 0x000fe20004000000 */
[----:B------:R-:W-:Y:S01]  /*4fb0*/  BSSY B2, `(.L_x_1145) ;  /* 0x0000071000027945 */ /* 0x000fe20003800000 */
[----:B------:R-:W-:-:S02]  /*4fc0*/  ISETP.GE.AND P4, PT, R19, R99, PT ;  /* 0x000000631300720c */ /* 0x000fc40003f86270 */
[----:B------:R-:W-:-:S04]  /*4fd0*/  SHF.R.S32.HI R53, RZ, 0x1f, R52 ;  /* 0x0000001fff357819 */ /* 0x000fc80000011434 */
[----:B------:R-:W-:-:S04]  /*4fe0*/  LEA.HI R53, R53, R52, RZ, 0x4 ;  /* 0x0000003435357211 */ /* 0x000fc800078f20ff */
[----:B------:R-:W-:-:S04]  /*4ff0*/  SHF.R.S32.HI R52, RZ, 0x4, R53 ;  /* 0x00000004ff347819 */ /* 0x000fc80000011435 */
[----:B------:R-:W-:-:S04]  /*5000*/  LEA.HI.SX32 R52, R3, R52, 0x1d ;  /* 0x0000003403347211 */ /* 0x000fc800078feaff */
[----:B------:R-:W-:Y:S01]  /*5010*/  SHF.R.S32.HI R53, RZ, 0x1f, R52 ;  /* 0x0000001fff357819 */ /* 0x000fe20000011434 */
[----:B------:R-:W-:-:S03]  /*5020*/  IMAD.SHL.U32 R121, R52, 0x8, RZ ;  /* 0x0000000834797824 */ /* 0x000fc600078e00ff */
[----:B------:R-:W-:-:S05]  /*5030*/  LEA.HI R52, R53, R52, RZ, 0x2 ;  /* 0x0000003435347211 */ /* 0x000fca00078f10ff */
[----:B------:R-:W-:-:S05]  /*5040*/  IMAD.SHL.U32 R52, R52, 0x400, RZ ;  /* 0x0000040034347824 */ /* 0x000fca00078e00ff */
[----:B------:R-:W-:Y:S02]  /*5050*/  LOP3.LUT R52, R52, 0x7ffff000, RZ, 0xc0, !PT ;  /* 0x7ffff00034347812 */ /* 0x000fe400078ec0ff */
[----:B--2---:R-:W-:-:S04]  /*5060*/  LOP3.LUT R53, R58, 0x18, R121, 0xf8, !PT ;  /* 0x000000183a357812 */ /* 0x004fc800078ef879 */
[----:B---3--:R-:W-:Y:S01]  /*5070*/  LOP3.LUT R53, R53, R55, RZ, 0x3c, !PT ;  /* 0x0000003735357212 */ /* 0x008fe200078e3cff */
[----:B------:R-:W-:-:S03]  /*5080*/  IMAD R55, R18, 0x3000, R100 ;  /* 0x0000300012377824 */ /* 0x000fc600078e0264 */
[----:B----4-:R-:W-:Y:S01]  /*5090*/  IADD3 R53, R53, R52, R54 ;  /* 0x0000003435357210 */ /* 0x010fe20007ffe036 */
[----:B------:R-:W-:-:S04]  /*50a0*/  IMAD R52, R55, 0x2, R2 ;  /* 0x0000000237347824 */ /* 0x000fc800078e0202 */
[----:B------:R-:W-:-:S04]  /*50b0*/  IMAD R53, R18, 0x3000, R53 ;  /* 0x0000300012357824 */ /* 0x000fc800078e0235 */
[----:B------:R-:W-:Y:S02]  /*50c0*/  IMAD R56, R53, 0x2, R2 ;  /* 0x0000000235387824 */ /* 0x000fe400078e0202 */
[----:B------:R-:W1:Y:S04]  /*50d0*/  LDS.128 R52, [R52+0x15400] ;  /* 0x0154000034347984 */ /* 0x000e680000000c00 */
[----:B------:R-:W2:Y:S01]  /*50e0*/  LDS.128 R56, [R56+0x15400] ;  /* 0x0154000038387984 */ /* 0x000ea20000000c00 */
[----:B------:R-:W-:Y:S05]  /*50f0*/  @P4 BRA `(.L_x_1146) ;  /* 0x0000000400704947 */ /* 0x000fea0003800000 */
[----:B------:R-:W-:Y:S01]  /*5100*/  SHF.R.U64 R122, R36, 0x10, R37 ;  /* 0x00000010247a7819 */ /* 0x000fe20000001225 */
[----:B--2---:R-:W-:Y:S01]  /*5110*/  IMAD.U32 R133, R57, 0x10000, RZ ;  /* 0x0001000039857824 */ /* 0x004fe200078e00ff */
[----:B------:R-:W-:Y:S02]  /*5120*/  SHF.R.U32.HI R124, RZ, 0x10, R49 ;  /* 0x00000010ff7c7819 */ /* 0x000fe40000011631 */
[----:B------:R-:W-:Y:S02]  /*5130*/  SHF.R.U32.HI R123, RZ, 0x10, R37 ;  /* 0x00000010ff7b7819 */ /* 0x000fe40000011625 */
[--C-:B------:R-:W-:Y:S02]  /*5140*/  SHF.R.U64 R36, R38, 0x10, R39.reuse ;  /* 0x0000001026247819 */ /* 0x100fe40000001227 */
[----:B------:R-:W-:Y:S02]  /*5150*/  SHF.R.U32.HI R38, RZ, 0x10, R39 ;  /* 0x00000010ff267819 */ /* 0x000fe40000011627 */
[----:B------:R-:W-:-:S02]  /*5160*/  SHF.R.U64 R39, R48, 0x10, R49 ;  /* 0x0000001030277819 */ /* 0x000fc40000001231 */
[----:B------:R-:W-:Y:S02]  /*5170*/  PRMT R48, R117, 0x5432, R124 ;  /* 0x0000543275307816 */ /* 0x000fe4000000007c */
[----:B------:R-:W-:Y:S01]  /*5180*/  PRMT R49, R125, 0x5410, R123 ;  /* 0x000054107d317816 */ /* 0x000fe2000000007b */
[----:B-1----:R-:W-:Y:S01]  /*5190*/  IMAD.U32 R123, R53, 0x10000, RZ ;  /* 0x00010000357b7824 */ /* 0x002fe200078e00ff */
[--C-:B------:R-:W-:Y:S01]  /*51a0*/  SHF.R.U64 R37, R50, 0x10, R51.reuse ;  /* 0x0000001032257819 */ /* 0x100fe20000001233 */
[----:B------:R-:W-:Y:S01]  /*51b0*/  IMAD.U32 R50, R48, 0x10000, RZ ;  /* 0x0001000030327824 */ /* 0x000fe200078e00ff */
[----:B------:R-:W-:Y:S01]  /*51c0*/  SHF.R.U32.HI R51, RZ, 0x10, R51 ;  /* 0x00000010ff337819 */ /* 0x000fe20000011633 */
[----:B------:R-:W-:Y:S01]  /*51d0*/  IMAD.U32 R124, R49, 0x10000, RZ ;  /* 0x00010000317c7824 */ /* 0x000fe200078e00ff */
[----:B------:R-:W-:Y:S01]  /*51e0*/  PRMT R39, R143, 0x5410, R39 ;  /* 0x000054108f277816 */ /* 0x000fe20000000027 */
[C---:B------:R-:W-:Y:S01]  /*51f0*/  FMUL.FTZ R126, R133.reuse, R50 ;  /* 0x00000032857e7220 */ /* 0x040fe20000410000 */
[----:B------:R-:W-:Y:S01]  /*5200*/  PRMT R37, R142, 0x5410, R37 ;  /* 0x000054108e257816 */ /* 0x000fe20000000025 */
[-C--:B------:R-:W-:Y:S01]  /*5210*/  FMUL.FTZ R133, R133, R124.reuse ;  /* 0x0000007c85857220 */ /* 0x080fe20000410000 */
[----:B------:R-:W-:Y:S01]  /*5220*/  PRMT R36, R114, 0x5432, R36 ;  /* 0x0000543272247816 */ /* 0x000fe20000000024 */
[----:B------:R-:W-:Y:S01]  /*5230*/  FFMA.FTZ R125, R123, R124, -R126 ;  /* 0x0000007c7b7d7223 */ /* 0x000fe2000001087e */
[----:B------:R-:W-:Y:S01]  /*5240*/  LOP3.LUT R124, R57, 0xffff0000, RZ, 0xc0, !PT ;  /* 0xffff0000397c7812 */ /* 0x000fe200078ec0ff */
[----:B------:R-:W-:Y:S01]  /*5250*/  FFMA.FTZ R123, R123, R50, R133 ;  /* 0x000000327b7b7223 */ /* 0x000fe20000010085 */
[----:B------:R-:W-:Y:S01]  /*5260*/  LOP3.LUT R133, R49, 0xffff0000, RZ, 0xc0, !PT ;  /* 0xffff000031857812 */ /* 0x000fe200078ec0ff */
[----:B------:R-:W-:Y:S01]  /*5270*/  IMAD.U32 R57, R59, 0x10000, RZ ;  /* 0x000100003b397824 */ /* 0x000fe200078e00ff */
[----:B------:R-:W-:-:S02]  /*5280*/  LOP3.LUT R49, R48, 0xffff0000, RZ, 0xc0, !PT ;  /* 0xffff000030317812 */ /* 0x000fc400078ec0ff */
[----:B------:R-:W-:-:S03]  /*5290*/  LOP3.LUT R48, R53, 0xffff0000, RZ, 0xc0, !PT ;  /* 0xffff000035307812 */ /* 0x000fc600078ec0ff */
[C---:B------:R-:W-:Y:S01]  /*52a0*/  FMUL.FTZ R53, R124.reuse, R49 ;  /* 0x000000317c357220 */ /* 0x040fe20000410000 */
[----:B------:R-:W-:-:S03]  /*52b0*/  FMUL.FTZ R124, R124, R133 ;  /* 0x000000857c7c7220 */ /* 0x000fc60000410000 */
[C---:B------:R-:W-:Y:S01]  /*52c0*/  FFMA.FTZ R50, R48.reuse, R133, -R53 ;  /* 0x0000008530327223 */ /* 0x040fe20000010835 */
[----:B------:R-:W-:Y:S01]  /*52d0*/  FFMA.FTZ R48, R48, R49, R124 ;  /* 0x0000003130307223 */ /* 0x000fe2000001007c */
[----:B------:R-:W-:Y:S02]  /*52e0*/  PRMT R49, R115, 0x5432, R38 ;  /* 0x0000543273317816 */ /* 0x000fe40000000026 */
[----:B------:R-:W-:Y:S01]  /*52f0*/  PRMT R38, R128, 0x5410, R51 ;  /* 0x0000541080267816 */ /* 0x000fe20000000033 */
[----:B------:R-:W-:Y:S01]  /*5300*/  IMAD.U32 R51, R55, 0x10000, RZ ;  /* 0x0001000037337824 */ /* 0x000fe200078e00ff */
[----:B------:R-:W-:Y:S01]  /*5310*/  PRMT R53, R116, 0x5432, R122 ;  /* 0x0000543274357816 */ /* 0x000fe2000000007a */
[C---:B------:R-:W-:Y:S01]  /*5320*/  IMAD.U32 R122, R49.reuse, 0x10000, RZ ;  /* 0x00010000317a7824 */ /* 0x040fe200078e00ff */
[----:B------:R-:W-:Y:S01]  /*5330*/  LOP3.LUT R49, R49, 0xffff0000, RZ, 0xc0, !PT ;  /* 0xffff000031317812 */ /* 0x000fe200078ec0ff */
[----:B------:R-:W-:Y:S01]  /*5340*/  IMAD.U32 R124, R38, 0x10000, RZ ;  /* 0x00010000267c7824 */ /* 0x000fe200078e00ff */
[----:B------:R-:W-:-:S03]  /*5350*/  F2FP.BF16.F32.PACK_AB R48, R48, R123 ;  /* 0x0000007b3030723e */ /* 0x000fc600000010ff */
[C---:B------:R-:W-:Y:S01]  /*5360*/  FMUL.FTZ R126, R57.reuse, R124 ;  /* 0x0000007c397e7220 */ /* 0x040fe20000410000 */
[----:B------:R-:W-:-:S03]  /*5370*/  FMUL.FTZ R57, R57, R122 ;  /* 0x0000007a39397220 */ /* 0x000fc60000410000 */
[C---:B------:R-:W-:Y:S01]  /*5380*/  FFMA.FTZ R122, R51.reuse, R122, -R126 ;  /* 0x0000007a337a7223 */ /* 0x040fe2000001087e */
[----:B------:R-:W-:Y:S01]  /*5390*/  FFMA.FTZ R51, R51, R124, R57 ;  /* 0x0000007c33337223 */ /* 0x000fe20000010039 */
[----:B------:R-:W-:Y:S01]  /*53a0*/  LOP3.LUT R57, R38, 0xffff0000, RZ, 0xc0, !PT ;  /* 0xffff000026397812 */ /* 0x000fe200078ec0ff */
[----:B------:R-:W-:Y:S01]  /*53b0*/  IMAD.U32 R126, R53, 0x10000, RZ ;  /* 0x00010000357e7824 */ /* 0x000fe200078e00ff */
[----:B------:R-:W-:Y:S02]  /*53c0*/  LOP3.LUT R124, R59, 0xffff0000, RZ, 0xc0, !PT ;  /* 0xffff00003b7c7812 */ /* 0x000fe400078ec0ff */
[----:B------:R-:W-:-:S03]  /*53d0*/  LOP3.LUT R38, R55, 0xffff0000, RZ, 0xc0, !PT ;  /* 0xffff000037267812 */ /* 0x000fc600078ec0ff */
[C---:B------:R-:W-:Y:S01]  /*53e0*/  FMUL.FTZ R55, R124.reuse, R57 ;  /* 0x000000397c377220 */ /* 0x040fe20000410000 */
[----:B------:R-:W-:-:S03]  /*53f0*/  FMUL.FTZ R124, R124, R49 ;  /* 0x000000317c7c7220 */ /* 0x000fc60000410000 */
[C---:B------:R-:W-:Y:S01]  /*5400*/  FFMA.FTZ R49, R38.reuse, R49, -R55 ;  /* 0x0000003126317223 */ /* 0x040fe20000010837 */
[----:B------:R-:W-:Y:S01]  /*5410*/  FFMA.FTZ R38, R38, R57, R124 ;  /* 0x0000003926267223 */ /* 0x000fe2000001007c */
[C---:B------:R-:W-:Y:S01]  /*5420*/  IMAD.U32 R57, R56.reuse, 0x10000, RZ ;  /* 0x0001000038397824 */ /* 0x040fe200078e00ff */
[----:B------:R-:W-:Y:S01]  /*5430*/  LOP3.LUT R56, R56, 0xffff0000, RZ, 0xc0, !PT ;  /* 0xffff000038387812 */ /* 0x000fe200078ec0ff */
[----:B------:R-:W-:Y:S01]  /*5440*/  IMAD.U32 R124, R39, 0x10000, RZ ;  /* 0x00010000277c7824 */ /* 0x000fe200078e00ff */
[----:B------:R-:W-:Y:S01]  /*5450*/  F2FP.BF16.F32.PACK_AB R49, R49, R122 ;  /* 0x0000007a3131723e */ /* 0x000fe200000010ff */
[C---:B------:R-:W-:Y:S01]  /*5460*/  IMAD.U32 R55, R52.reuse, 0x10000, RZ ;  /* 0x0001000034377824 */ /* 0x040fe200078e00ff */
[----:B------:R-:W-:Y:S01]  /*5470*/  LOP3.LUT R52, R52, 0xffff0000, RZ, 0xc0, !PT ;  /* 0xffff000034347812 */ /* 0x000fe200078ec0ff */
        /* <DEDUP_REMOVED lines=8> */
[C---:B------:R-:W-:Y:S02]  /*5500*/  FMUL.FTZ R53, R56.reuse, R55 ;  /* 0x0000003738357220 */ /* 0x040fe40000410000 */
[-C--:B------:R-:W-:Y:S02]  /*5510*/  FMUL.FTZ R56, R56, R39.reuse ;  /* 0x0000002738387220 */ /* 0x080fe40000410000 */
[----:B------:R-:W-:Y:S01]  /*5520*/  FFMA.FTZ R39, R52, R39, -R53 ;  /* 0x0000002734277223 */ /* 0x000fe20000010835 */
[----:B------:R-:W-:Y:S02]  /*5530*/  IMAD.U32 R53, R54, 0x10000, RZ ;  /* 0x0001000036357824 */ /* 0x000fe400078e00ff */
[----:B------:R-:W-:Y:S01]  /*5540*/  FFMA.FTZ R52, R52, R55, R56 ;  /* 0x0000003734347223 */ /* 0x000fe20000010038 */
[C---:B------:R-:W-:Y:S01]  /*5550*/  IMAD.U32 R55, R58.reuse, 0x10000, RZ ;  /* 0x000100003a377824 */ /* 0x040fe200078e00ff */
[----:B------:R-:W-:Y:S01]  /*5560*/  LOP3.LUT R58, R58, 0xffff0000, RZ, 0xc0, !PT ;  /* 0xffff00003a3a7812 */ /* 0x000fe200078ec0ff */
[C---:B------:R-:W-:Y:S01]  /*5570*/  IMAD.U32 R56, R37.reuse, 0x10000, RZ ;  /* 0x0001000025387824 */ /* 0x040fe200078e00ff */
[----:B------:R-:W-:-:S02]  /*5580*/  LOP3.LUT R37, R37, 0xffff0000, RZ, 0xc0, !PT ;  /* 0xffff000025257812 */ /* 0x000fc400078ec0ff */
[----:B------:R-:W-:Y:S01]  /*5590*/  LOP3.LUT R54, R54, 0xffff0000, RZ, 0xc0, !PT ;  /* 0xffff000036367812 */ /* 0x000fe200078ec0ff */
[C---:B------:R-:W-:Y:S01]  /*55a0*/  FMUL.FTZ R126, R55.reuse, R56 ;  /* 0x00000038377e7220 */ /* 0x040fe20000410000 */
[----:B------:R-:W-:Y:S01]  /*55b0*/  FMUL.FTZ R55, R55, R124 ;  /* 0x0000007c37377220 */ /* 0x000fe20000410000 */
[----:B------:R-:W-:Y:S01]  /*55c0*/  FMUL.FTZ R59, R58, R37 ;  /* 0x000000253a3b7220 */ /* 0x000fe20000410000 */
[----:B------:R-:W-:Y:S01]  /*55d0*/  F2FP.BF16.F32.PACK_AB R128, R39, R128 ;  /* 0x000000802780723e */ /* 0x000fe200000010ff */
[C---:B------:R-:W-:Y:S01]  /*55e0*/  FFMA.FTZ R126, R53.reuse, R124, -R126 ;  /* 0x0000007c357e7223 */ /* 0x040fe2000001087e */
[----:B------:R-:W-:Y:S01]  /*55f0*/  FFMA.FTZ R55, R53, R56, R55 ;  /* 0x0000003835377223 */ /* 0x000fe20000010037 */
[----:B------:R-:W-:Y:S02]  /*5600*/  LOP3.LUT R53, R36, 0xffff0000, RZ, 0xc0, !PT ;  /* 0xffff000024357812 */ /* 0x000fe400078ec0ff */
[----:B------:R-:W-:Y:S01]  /*5610*/  F2FP.BF16.F32.PACK_AB R56, R52, R57 ;  /* 0x000000393438723e */ /* 0x000fe200000010ff */
[----:B------:R-:W-:-:S02]  /*5620*/  IMAD.MOV.U32 R52, RZ, RZ, R128 ;  /* 0x000000ffff347224 */ /* 0x000fc400078e0080 */
[-C--:B------:R-:W-:Y:S01]  /*5630*/  FMUL.FTZ R58, R58, R53.reuse ;  /* 0x000000353a3a7220 */ /* 0x080fe20000410000 */
[----:B------:R-:W-:Y:S01]  /*5640*/  FFMA.FTZ R59, R54, R53, -R59 ;  /* 0x00000035363b7223 */ /* 0x000fe2000001083b */
[----:B------:R-:W-:Y:S01]  /*5650*/  F2FP.BF16.F32.PACK_AB R53, R50, R125 ;  /* 0x0000007d3235723e */ /* 0x000fe200000010ff */
[----:B------:R-:W-:Y:S02]  /*5660*/  IMAD.MOV.U32 R57, RZ, RZ, R48 ;  /* 0x000000ffff397224 */ /* 0x000fe400078e0030 */
[----:B------:R-:W-:Y:S01]  /*5670*/  FFMA.FTZ R58, R54, R37, R58 ;  /* 0x00000025363a7223 */ /* 0x000fe2000001003a */
[----:B------:R-:W-:Y:S01]  /*5680*/  F2FP.BF16.F32.PACK_AB R54, R59, R126 ;  /* 0x0000007e3b36723e */ /* 0x000fe200000010ff */
[----:B------:R-:W-:-:S03]  /*5690*/  IMAD.MOV.U32 R59, RZ, RZ, R38 ;  /* 0x000000ffff3b7224 */ /* 0x000fc600078e0026 */
[----:B------:R-:W-:Y:S01]  /*56a0*/  F2FP.BF16.F32.PACK_AB R58, R58, R55 ;  /* 0x000000373a3a723e */ /* 0x000fe200000010ff */
[----:B------:R-:W-:-:S07]  /*56b0*/  IMAD.MOV.U32 R55, RZ, RZ, R49 ;  /* 0x000000ffff377224 */ /* 0x000fce00078e0031 */
.L_x_1146:
[----:B------:R-:W-:Y:S05]  /*56c0*/  BSYNC B2 ;  /* 0x0000000000027941 */ /* 0x000fea0003800000 */
.L_x_1145:
[----:B------:R-:W-:-:S04]  /*56d0*/  IADD3 R38, P4, P5, R60, R90, R75 ;  /* 0x0000005a3c267210 */ /* 0x000fc80007d9e04b */
[----:B------:R-:W-:Y:S02]  /*56e0*/  IADD3.X R39, R0, R112, R96, P4, P5 ;  /* 0x0000007000277210 */ /* 0x000fe400027ea460 */
        /* <DEDUP_REMOVED lines=10> */
.L_x_1144:
[----:B------:R-:W-:Y:S05]  /*5790*/  BSYNC B1 ;  /* 0x0000000000017941 */ /* 0x000fea0003800000 */
.L_x_1143:
[----:B------:R-:W-:Y:S01]  /*57a0*/  ISETP.NE.AND P4, PT, R10, RZ, PT ;  /* 0x000000ff0a00720c */ /* 0x000fe20003f85270 */
[----:B------:R-:W-:-:S12]  /*57b0*/  BSSY B1, `(.L_x_1147) ;  /* 0x0000086000017945 */ /* 0x000fd80003800000 */
[----:B------:R-:W-:Y:S05]  /*57c0*/  @!P4 BRA `(.L_x_1148) ;  /* 0x000000080010c947 */ /* 0x000fea0003800000 */
[----:B------:R-:W2:Y:S04]  /*57d0*/  LDL R48, [R1+0x18] ;  /* 0x0000180001307983 */ /* 0x000ea80000100800 */
[----:B-1----:R-:W3:Y:S04]  /*57e0*/  LDL R39, [R1+0x1c] ;  /* 0x00001c0001277983 */ /* 0x002ee80000100800 */
[----:B------:R-:W4:Y:S01]  /*57f0*/  LDL R38, [R1+0x20] ;  /* 0x0000200001267983 */ /* 0x000f220000100800 */
[----:B------:R-:W-:Y:S01]  /*5800*/  SEL R36, R107, R113, !P1 ;  /* 0x000000716b247207 */ /* 0x000fe20004800000 */
[----:B------:R-:W-:Y:S01]  /*5810*/  VIADD R54, R19, 0x10 ;  /* 0x0000001013367836 */ /* 0x000fe20000000000 */
[----:B------:R-:W-:Y:S01]  /*5820*/  IADD3 R52, P4, P5, R60, R90, R74 ;  /* 0x0000005a3c347210 */ /* 0x000fe20007d9e04a */
[----:B------:R-:W-:Y:S01]  /*5830*/  BSSY B2, `(.L_x_1149) ;  /* 0x0000073000027945 */ /* 0x000fe20003800000 */
[----:B------:R-:W-:-:S02]  /*5840*/  SHF.R.S32.HI R37, RZ, 0x1f, R36 ;  /* 0x0000001fff257819 */ /* 0x000fc40000011424 */
[----:B------:R-:W-:Y:S02]  /*5850*/  IADD3.X R53, R0, R112, R95, P4, P5 ;  /* 0x0000007000357210 */ /* 0x000fe400027ea45f */
[----:B------:R-:W-:Y:S02]  /*5860*/  LEA.HI R37, R37, R36, RZ, 0x4 ;  /* 0x0000002425257211 */ /* 0x000fe400078f20ff */
[----:B------:R-:W-:Y:S02]  /*5870*/  ISETP.GE.AND P4, PT, R54, R99, PT ;  /* 0x000000633600720c */ /* 0x000fe40003f86270 */
        /* <DEDUP_REMOVED lines=8> */
[----:B---3--:R-:W-:-:S04]  /*5900*/  LOP3.LUT R36, R36, R39, RZ, 0x3c, !PT ;  /* 0x0000002724247212 */ /* 0x008fc800078e3cff */
[----:B----4-:R-:W-:Y:S01]  /*5910*/  IADD3 R39, R36, R37, R38 ;  /* 0x0000002524277210 */ /* 0x010fe20007ffe026 */
[----:B------:R-:W-:-:S04]  /*5920*/  IMAD R37, R18, 0x3000, R98 ;  /* 0x0000300012257824 */ /* 0x000fc800078e0262 */
[----:B------:R-:W-:Y:S02]  /*5930*/  IMAD R39, R18, 0x3000, R39 ;  /* 0x0000300012277824 */ /* 0x000fe400078e0227 */
[--C-:B------:R-:W-:Y:S02]  /*5940*/  IMAD R37, R37, 0x2, R2.reuse ;  /* 0x0000000225257824 */ /* 0x100fe400078e0202 */
[----:B------:R-:W-:-:S04]  /*5950*/  IMAD R48, R39, 0x2, R2 ;  /* 0x0000000227307824 */ /* 0x000fc800078e0202 */
[----:B------:R-:W1:Y:S04]  /*5960*/  LDS.128 R36, [R37+0x15400] ;  /* 0x0154000025247984 */ /* 0x000e680000000c00 */
[----:B------:R-:W2:Y:S01]  /*5970*/  LDS.128 R48, [R48+0x15400] ;  /* 0x0154000030307984 */ /* 0x000ea20000000c00 */
[----:B------:R-:W-:Y:S05]  /*5980*/  @P4 BRA `(.L_x_1150) ;  /* 0x0000000400744947 */ /* 0x000fea0003800000 */
[----:B------:R-:W-:Y:S01]  /*5990*/  SHF.R.U32.HI R57, RZ, 0x10, R45 ;  /* 0x00000010ff397819 */ /* 0x000fe2000001162d */
[----:B--2---:R-:W-:Y:S01]  /*59a0*/  IMAD.U32 R59, R49, 0x10000, RZ ;  /* 0x00010000313b7824 */ /* 0x004fe200078e00ff */
[----:B------:R-:W-:Y:S02]  /*59b0*/  SHF.R.U32.HI R54, RZ, 0x10, R33 ;  /* 0x00000010ff367819 */ /* 0x000fe40000011621 */
[----:B------:R-:W-:Y:S02]  /*59c0*/  PRMT R140, R140, 0x5410, R57 ;  /* 0x000054108c8c7816 */ /* 0x000fe40000000039 */
[----:B------:R-:W-:Y:S02]  /*59d0*/  PRMT R141, R141, 0x5410, R54 ;  /* 0x000054108d8d7816 */ /* 0x000fe40000000036 */
[----:B------:R-:W-:Y:S01]  /*59e0*/  SHF.R.U64 R44, R44, 0x10, R45 ;  /* 0x000000102c2c7819 */ /* 0x000fe2000000122d */
[----:B------:R-:W-:Y:S01]  /*59f0*/  IMAD.U32 R54, R140, 0x10000, RZ ;  /* 0x000100008c367824 */ /* 0x000fe200078e00ff */
[--C-:B------:R-:W-:Y:S01]  /*5a00*/  SHF.R.U64 R57, R34, 0x10, R35.reuse ;  /* 0x0000001022397819 */ /* 0x100fe20000001223 */
[----:B------:R-:W-:Y:S01]  /*5a10*/  IMAD.U32 R56, R141, 0x10000, RZ ;  /* 0x000100008d387824 */ /* 0x000fe200078e00ff */
[----:B------:R-:W-:Y:S01]  /*5a20*/  SHF.R.U32.HI R34, RZ, 0x10, R35 ;  /* 0x00000010ff227819 */ /* 0x000fe20000011623 */
[----:B-1----:R-:W-:-:S02]  /*5a30*/  IMAD.U32 R45, R37, 0x10000, RZ ;  /* 0x00010000252d7824 */ /* 0x002fc400078e00ff */
[C---:B------:R-:W-:Y:S01]  /*5a40*/  FMUL.FTZ R58, R59.reuse, R54 ;  /* 0x000000363b3a7220 */ /* 0x040fe20000410000 */
[-C--:B------:R-:W-:Y:S01]  /*5a50*/  FMUL.FTZ R59, R59, R56.reuse ;  /* 0x000000383b3b7220 */ /* 0x080fe20000410000 */
[----:B------:R-:W-:Y:S02]  /*5a60*/  SHF.R.U64 R33, R32, 0x10, R33 ;  /* 0x0000001020217819 */ /* 0x000fe40000001221 */
[C---:B------:R-:W-:Y:S01]  /*5a70*/  FFMA.FTZ R35, R45.reuse, R56, -R58 ;  /* 0x000000382d237223 */ /* 0x040fe2000001083a */
[----:B------:R-:W-:Y:S01]  /*5a80*/  FFMA.FTZ R45, R45, R54, R59 ;  /* 0x000000362d2d7223 */ /* 0x000fe2000001003b */
[----:B------:R-:W-:Y:S01]  /*5a90*/  SHF.R.U64 R32, R46, 0x10, R47 ;  /* 0x000000102e207819 */ /* 0x000fe2000000122f */
[----:B------:R-:W-:Y:S01]  /*5aa0*/  IMAD.U32 R56, R39, 0x10000, RZ ;  /* 0x0001000027387824 */ /* 0x000fe200078e00ff */
[----:B------:R-:W-:Y:S02]  /*5ab0*/  LOP3.LUT R59, R49, 0xffff0000, RZ, 0xc0, !PT ;  /* 0xffff0000313b7812 */ /* 0x000fe400078ec0ff */
[----:B------:R-:W-:-:S02]  /*5ac0*/  LOP3.LUT R140, R140, 0xffff0000, RZ, 0xc0, !PT ;  /* 0xffff00008c8c7812 */ /* 0x000fc400078ec0ff */
[----:B------:R-:W-:Y:S02]  /*5ad0*/  LOP3.LUT R46, R141, 0xffff0000, RZ, 0xc0, !PT ;  /* 0xffff00008d2e7812 */ /* 0x000fe400078ec0ff */
[----:B------:R-:W-:Y:S01]  /*5ae0*/  SHF.R.U32.HI R47, RZ, 0x10, R47 ;  /* 0x00000010ff2f7819 */ /* 0x000fe2000001162f */
[----:B------:R-:W-:Y:S01]  /*5af0*/  FMUL.FTZ R54, R59, R140 ;  /* 0x0000008c3b367220 */ /* 0x000fe20000410000 */
[----:B------:R-:W-:Y:S01]  /*5b00*/  LOP3.LUT R49, R37, 0xffff0000, RZ, 0xc0, !PT ;  /* 0xffff000025317812 */ /* 0x000fe200078ec0ff */
[-C--:B------:R-:W-:Y:S01]  /*5b10*/  FMUL.FTZ R59, R59, R46.reuse ;  /* 0x0000002e3b3b7220 */ /* 0x080fe20000410000 */
[----:B------:R-:W-:Y:S01]  /*5b20*/  PRMT R135, R135, 0x5410, R34 ;  /* 0x0000541087877816 */ /* 0x000fe20000000022 */
[----:B------:R-:W-:Y:S01]  /*5b30*/  IMAD.U32 R37, R36, 0x10000, RZ ;  /* 0x0001000024257824 */ /* 0x000fe200078e00ff */
[----:B------:R-:W-:Y:S01]  /*5b40*/  PRMT R134, R134, 0x5410, R47 ;  /* 0x0000541086867816 */ /* 0x000fe2000000002f */
[C---:B------:R-:W-:Y:S01]  /*5b50*/  FFMA.FTZ R46, R49.reuse, R46, -R54 ;  /* 0x0000002e312e7223 */ /* 0x040fe20000010836 */
[----:B------:R-:W-:Y:S01]  /*5b60*/  FFMA.FTZ R34, R49, R140, R59 ;  /* 0x0000008c31227223 */ /* 0x000fe2000001003b */
[----:B------:R-:W-:Y:S01]  /*5b70*/  IMAD.U32 R54, R51, 0x10000, RZ ;  /* 0x0001000033367824 */ /* 0x000fe200078e00ff */
[----:B------:R-:W-:Y:S01]  /*5b80*/  PRMT R131, R131, 0x5410, R44 ;  /* 0x0000541083837816 */ /* 0x000fe2000000002c */
[----:B------:R-:W-:Y:S01]  /*5b90*/  IMAD.U32 R49, R134, 0x10000, RZ ;  /* 0x0001000086317824 */ /* 0x000fe200078e00ff */
[----:B------:R-:W-:Y:S01]  /*5ba0*/  PRMT R132, R132, 0x5410, R33 ;  /* 0x0000541084847816 */ /* 0x000fe20000000021 */
[C---:B------:R-:W-:Y:S01]  /*5bb0*/  IMAD.U32 R59, R135.reuse, 0x10000, RZ ;  /* 0x00010000873b7824 */ /* 0x040fe200078e00ff */
[----:B------:R-:W-:Y:S01]  /*5bc0*/  LOP3.LUT R135, R135, 0xffff0000, RZ, 0xc0, !PT ;  /* 0xffff000087877812 */ /* 0x000fe200078ec0ff */
[----:B------:R-:W-:Y:S01]  /*5bd0*/  FMUL.FTZ R121, R54, R49 ;  /* 0x0000003136797220 */ /* 0x000fe20000410000 */
[----:B------:R-:W-:-:S02]  /*5be0*/  IMAD.U32 R47, R48, 0x10000, RZ ;  /* 0x00010000302f7824 */ /* 0x000fc400078e00ff */
[-C--:B------:R-:W-:Y:S01]  /*5bf0*/  FMUL.FTZ R58, R54, R59.reuse ;  /* 0x0000003b363a7220 */ /* 0x080fe20000410000 */
[----:B------:R-:W-:Y:S02]  /*5c00*/  IMAD.U32 R44, R131, 0x10000, RZ ;  /* 0x00010000832c7824 */ /* 0x000fe400078e00ff */
[----:B------:R-:W-:Y:S01]  /*5c10*/  FFMA.FTZ R54, R56, R59, -R121 ;  /* 0x0000003b38367223 */ /* 0x000fe20000010879 */
[----:B------:R-:W-:Y:S01]  /*5c20*/  LOP3.LUT R59, R134, 0xffff0000, RZ, 0xc0, !PT ;  /* 0xffff0000863b7812 */ /* 0x000fe200078ec0ff */
[----:B------:R-:W-:Y:S01]  /*5c30*/  FFMA.FTZ R49, R56, R49, R58 ;  /* 0x0000003138317223 */ /* 0x000fe2000001003a */
[----:B------:R-:W-:Y:S01]  /*5c40*/  LOP3.LUT R58, R51, 0xffff0000, RZ, 0xc0, !PT ;  /* 0xffff0000333a7812 */ /* 0x000fe200078ec0ff */
[----:B------:R-:W-:Y:S01]  /*5c50*/  FMUL.FTZ R122, R47, R44 ;  /* 0x0000002c2f7a7220 */ /* 0x000fe20000410000 */
[----:B------:R-:W-:Y:S01]  /*5c60*/  LOP3.LUT R56, R39, 0xffff0000, RZ, 0xc0, !PT ;  /* 0xffff000027387812 */ /* 0x000fe200078ec0ff */
[----:B------:R-:W-:Y:S01]  /*5c70*/  IMAD.U32 R51, R50, 0x10000, RZ ;  /* 0x0001000032337824 */ /* 0x000fe200078e00ff */
[----:B------:R-:W-:Y:S01]  /*5c80*/  PRMT R130, R130, 0x5410, R57 ;  /* 0x0000541082827816 */ /* 0x000fe20000000039 */
[C---:B------:R-:W-:Y:S01]  /*5c90*/  FMUL.FTZ R121, R58.reuse, R59 ;  /* 0x0000003b3a797220 */ /* 0x040fe20000410000 */
[----:B------:R-:W-:Y:S01]  /*5ca0*/  FMUL.FTZ R58, R58, R135 ;  /* 0x000000873a3a7220 */ /* 0x000fe20000410000 */
[----:B------:R-:W-:Y:S01]  /*5cb0*/  LOP3.LUT R48, R48, 0xffff0000, RZ, 0xc0, !PT ;  /* 0xffff000030307812 */ /* 0x000fe200078ec0ff */
[----:B------:R-:W-:-:S02]  /*5cc0*/  IMAD.U32 R39, R38, 0x10000, RZ ;  /* 0x0001000026277824 */ /* 0x000fc400078e00ff */
[C---:B------:R-:W-:Y:S01]  /*5cd0*/  FFMA.FTZ R33, R56.reuse, R135, -R121 ;  /* 0x0000008738217223 */ /* 0x040fe20000010879 */
[----:B------:R-:W-:Y:S01]  /*5ce0*/  FFMA.FTZ R56, R56, R59, R58 ;  /* 0x0000003b38387223 */ /* 0x000fe2000001003a */
[----:B------:R-:W-:Y:S01]  /*5cf0*/  IMAD.U32 R58, R132, 0x10000, RZ ;  /* 0x00010000843a7824 */ /* 0x000fe200078e00ff */
[----:B------:R-:W-:Y:S02]  /*5d00*/  LOP3.LUT R57, R131, 0xffff0000, RZ, 0xc0, !PT ;  /* 0xffff000083397812 */ /* 0x000fe400078ec0ff */
[----:B------:R-:W-:Y:S01]  /*5d10*/  LOP3.LUT R36, R36, 0xffff0000, RZ, 0xc0, !PT ;  /* 0xffff000024247812 */ /* 0x000fe200078ec0ff */
[-C--:B------:R-:W-:Y:S01]  /*5d20*/  FMUL.FTZ R47, R47, R58.reuse ;  /* 0x0000003a2f2f7220 */ /* 0x080fe20000410000 */
[----:B------:R-:W-:Y:S01]  /*5d30*/  LOP3.LUT R59, R132, 0xffff0000, RZ, 0xc0, !PT ;  /* 0xffff0000843b7812 */ /* 0x000fe200078ec0ff */
[C---:B------:R-:W-:Y:S01]  /*5d40*/  FMUL.FTZ R121, R48.reuse, R57 ;  /* 0x0000003930797220 */ /* 0x040fe20000410000 */
[----:B------:R-:W-:Y:S01]  /*5d50*/  PRMT R129, R129, 0x5410, R32 ;  /* 0x0000541081817816 */ /* 0x000fe20000000020 */
[C---:B------:R-:W-:Y:S01]  /*5d60*/  FFMA.FTZ R58, R37.reuse, R58, -R122 ;  /* 0x0000003a253a7223 */ /* 0x040fe2000001087a */
[----:B------:R-:W-:Y:S01]  /*5d70*/  FFMA.FTZ R37, R37, R44, R47 ;  /* 0x0000002c25257223 */ /* 0x000fe2000001002f */
[-C--:B------:R-:W-:Y:S01]  /*5d80*/  FMUL.FTZ R123, R48, R59.reuse ;  /* 0x0000003b307b7220 */ /* 0x080fe20000410000 */
[----:B------:R-:W-:Y:S01]  /*5d90*/  FFMA.FTZ R47, R36, R59, -R121 ;  /* 0x0000003b242f7223 */ /* 0x000fe20000010879 */
[----:B------:R-:W-:Y:S01]  /*5da0*/  LOP3.LUT R50, R50, 0xffff0000, RZ, 0xc0, !PT ;  /* 0xffff000032327812 */ /* 0x000fe200078ec0ff */
[C---:B------:R-:W-:Y:S01]  /*5db0*/  IMAD.U32 R44, R129.reuse, 0x10000, RZ ;  /* 0x00010000812c7824 */ /* 0x040fe200078e00ff */
[----:B------:R-:W-:Y:S01]  /*5dc0*/  LOP3.LUT R59, R129, 0xffff0000, RZ, 0xc0, !PT ;  /* 0xffff0000813b7812 */ /* 0x000fe200078ec0ff */
[C---:B------:R-:W-:Y:S01]  /*5dd0*/  IMAD.U32 R32, R130.reuse, 0x10000, RZ ;  /* 0x0001000082207824 */ /* 0x040fe200078e00ff */
[----:B------:R-:W-:Y:S01]  /*5de0*/  LOP3.LUT R121, R130, 0xffff0000, RZ, 0xc0, !PT ;  /* 0xffff000082797812 */ /* 0x000fe200078ec0ff */
[----:B------:R-:W-:Y:S01]  /*5df0*/  FFMA.FTZ R36, R36, R57, R123 ;  /* 0x0000003924247223 */ /* 0x000fe2000001007b */
[----:B------:R-:W-:Y:S01]  /*5e00*/  LOP3.LUT R38, R38, 0xffff0000, RZ, 0xc0, !PT ;  /* 0xffff000026267812 */ /* 0x000fe200078ec0ff */
[C---:B------:R-:W-:Y:S01]  /*5e10*/  FMUL.FTZ R48, R51.reuse, R44 ;  /* 0x0000002c33307220 */ /* 0x040fe20000410000 */
        /* <DEDUP_REMOVED lines=19> */
[----:B------:R-:W-:-:S07]  /*5f50*/  IMAD.MOV.U32 R51, RZ, RZ, R56 ;  /* 0x000000ffff337224 */ /* 0x000fce00078e0038 */
.L_x_1150:
[----:B------:R-:W-:Y:S05]  /*5f60*/  BSYNC B2 ;  /* 0x0000000000027941 */ /* 0x000fea0003800000 */
.L_x_1149:
        /* <DEDUP_REMOVED lines=10> */
.L_x_1148:
[----:B------:R-:W-:Y:S05]  /*6010*/  BSYNC B1 ;  /* 0x0000000000017941 */ /* 0x000fea0003800000 */
.L_x_1147:
[----:B------:R-:W-:-:S13]  /*6020*/  ISETP.NE.AND P4, PT, R11, RZ, PT ;  /* 0x000000ff0b00720c */ /* 0x000fda0003f85270 */
[----:B------:R-:W-:Y:S05]  /*6030*/  @!P4 BRA `(.L_x_1115) ;  /* 0x000000080098c947 */ /* 0x000fea0003800000 */
[----:B-1-3--:R-:W2:Y:S04]  /*6040*/  LDL R36, [R1+0x18] ;  /* 0x0000180001247983 */ /* 0x00aea80000100800 */
[----:B------:R-:W3:Y:S04]  /*6050*/  LDL R35, [R1+0x1c] ;  /* 0x00001c0001237983 */ /* 0x000ee80000100800 */
[----:B------:R-:W4:Y:S01]  /*6060*/  LDL R34, [R1+0x20] ;  /* 0x0000200001227983 */ /* 0x000f220000100800 */
[----:B------:R-:W-:Y:S01]  /*6070*/  VIADD R46, R19, 0x20 ;  /* 0x00000020132e7836 */ /* 0x000fe20000000000 */
[----:B------:R-:W-:Y:S01]  /*6080*/  IADD3 R32, P4, P5, R60, R90, R27 ;  /* 0x0000005a3c207210 */ /* 0x000fe20007d9e01b */
[----:B------:R-:W-:Y:S03]  /*6090*/  BSSY B1, `(.L_x_1151) ;  /* 0x0000076000017945 */ /* 0x000fe60003800000 */
[----:B------:R-:W-:-:S02]  /*60a0*/  ISETP.GE.AND P6, PT, R46, R104, PT ;  /* 0x000000682e00720c */ /* 0x000fc40003fc6270 */
[----:B------:R-:W-:Y:S02]  /*60b0*/  IADD3.X R33, R0, R112, R94, P4, P5 ;  /* 0x0000007000217210 */ /* 0x000fe400027ea45e */
[C---:B------:R-:W-:Y:S02]  /*60c0*/  LEA R44, P4, R32.reuse, R88, 0x1 ;  /* 0x00000058202c7211 */ /* 0x040fe400078808ff */
[----:B------:R-:W-:Y:S02]  /*60d0*/  SEL R113, R107, R113, !P6 ;  /* 0x000000716b717207 */ /* 0x000fe40007000000 */
[----:B------:R-:W-:Y:S02]  /*60e0*/  LEA.HI.X R45, R32, R89, R33, 0x1, P4 ;  /* 0x00000059202d7211 */ /* 0x000fe400020f0c21 */
[----:B------:R-:W-:Y:S02]  /*60f0*/  SHF.R.S32.HI R32, RZ, 0x1f, R113 ;  /* 0x0000001fff207819 */ /* 0x000fe40000011471 */
[----:B------:R-:W-:-:S02]  /*6100*/  ISETP.GE.AND P4, PT, R46, R99, PT ;  /* 0x000000632e00720c */ /* 0x000fc40003f86270 */
        /* <DEDUP_REMOVED lines=23> */
[----:B------:R-:W-:Y:S01]  /*6280*/  SHF.R.U32.HI R50, RZ, 0x10, R31 ;  /* 0x00000010ff327819 */ /* 0x000fe2000001161f */
[----:B------:R-:W-:Y:S01]  /*6290*/  IMAD.U32 R52, R127, 0x10000, RZ ;  /* 0x000100007f347824 */ /* 0x000fe200078e00ff */
[----:B------:R-:W-:Y:S01]  /*62a0*/  SHF.R.U64 R49, R40, 0x10, R41 ;  /* 0x0000001028317819 */ /* 0x000fe20000001229 */
[----:B-1----:R-:W-:Y:S01]  /*62b0*/  IMAD.U32 R41, R33, 0x10000, RZ ;  /* 0x0001000021297824 */ /* 0x002fe200078e00ff */
[----:B------:R-:W-:-:S02]  /*62c0*/  SHF.R.U64 R51, R42, 0x10, R43 ;  /* 0x000000102a337819 */ /* 0x000fc4000000122b */
[----:B------:R-:W-:Y:S01]  /*62d0*/  SHF.R.U32.HI R46, RZ, 0x10, R43 ;  /* 0x00000010ff2e7819 */ /* 0x000fe2000001162b */
[----:B------:R-:W-:Y:S01]  /*62e0*/  IMAD.U32 R43, R39, 0x10000, RZ ;  /* 0x00010000272b7824 */ /* 0x000fe200078e00ff */
[----:B------:R-:W-:Y:S02]  /*62f0*/  LOP3.LUT R40, R33, 0xffff0000, RZ, 0xc0, !PT ;  /* 0xffff000021287812 */ /* 0x000fe400078ec0ff */
[----:B------:R-:W-:Y:S01]  /*6300*/  LOP3.LUT R42, R37, 0xffff0000, RZ, 0xc0, !PT ;  /* 0xffff0000252a7812 */ /* 0x000fe200078ec0ff */
[C---:B------:R-:W-:Y:S01]  /*6310*/  IMAD.U32 R37, R35.reuse, 0x10000, RZ ;  /* 0x0001000023257824 */ /* 0x040fe200078e00ff */
[----:B------:R-:W-:Y:S02]  /*6320*/  LOP3.LUT R33, R35, 0xffff0000, RZ, 0xc0, !PT ;  /* 0xffff000023217812 */ /* 0x000fe400078ec0ff */
[----:B------:R-:W-:Y:S01]  /*6330*/  LOP3.LUT R35, R39, 0xffff0000, RZ, 0xc0, !PT ;  /* 0xffff000027237812 */ /* 0x000fe200078ec0ff */
[----:B------:R-:W-:Y:S01]  /*6340*/  IMAD.U32 R39, R117, 0x10000, RZ ;  /* 0x0001000075277824 */ /* 0x000fe200078e00ff */
[----:B------:R-:W-:Y:S01]  /*6350*/  PRMT R115, R115, 0x5410, R50 ;  /* 0x0000541073737816 */ /* 0x000fe20000000032 */
[CC--:B------:R-:W-:Y:S01]  /*6360*/  FMUL.FTZ R50, R48.reuse, R52.reuse ;  /* 0x0000003430327220 */ /* 0x0c0fe20000410000 */
[----:B------:R-:W-:Y:S01]  /*6370*/  PRMT R119, R119, 0x5410, R46 ;  /* 0x0000541077777816 */ /* 0x000fe2000000002e */
[-C--:B------:R-:W-:Y:S01]  /*6380*/  FMUL.FTZ R48, R48, R39.reuse ;  /* 0x0000002730307220 */ /* 0x080fe20000410000 */
[----:B------:R-:W-:Y:S01]  /*6390*/  LOP3.LUT R127, R127, 0xffff0000, RZ, 0xc0, !PT ;  /* 0xffff00007f7f7812 */ /* 0x000fe200078ec0ff */
[----:B------:R-:W-:Y:S01]  /*63a0*/  FFMA.FTZ R39, R41, R39, -R50 ;  /* 0x0000002729277223 */ /* 0x000fe20000010832 */
[----:B------:R-:W-:Y:S01]  /*63b0*/  LOP3.LUT R117, R117, 0xffff0000, RZ, 0xc0, !PT ;  /* 0xffff000075757812 */ /* 0x000fe200078ec0ff */
[----:B------:R-:W-:Y:S01]  /*63c0*/  IMAD.U32 R50, R119, 0x10000, RZ ;  /* 0x0001000077327824 */ /* 0x000fe200078e00ff */
[----:B------:R-:W-:Y:S01]  /*63d0*/  PRMT R120, R120, 0x5410, R49 ;  /* 0x0000541078787816 */ /* 0x000fe20000000031 */
[----:B------:R-:W-:Y:S01]  /*63e0*/  FMUL.FTZ R49, R42, R127 ;  /* 0x0000007f2a317220 */ /* 0x000fe20000410000 */
[----:B------:R-:W-:Y:S01]  /*63f0*/  IMAD.U32 R46, R115, 0x10000, RZ ;  /* 0x00010000732e7824 */ /* 0x000fe200078e00ff */
[----:B------:R-:W-:Y:S01]  /*6400*/  SHF.R.U64 R55, R28, 0x10, R29 ;  /* 0x000000101c377819 */ /* 0x000fe2000000121d */
[----:B------:R-:W-:Y:S01]  /*6410*/  FFMA.FTZ R41, R41, R52, R48 ;  /* 0x0000003429297223 */ /* 0x000fe20000010030 */
[----:B------:R-:W-:Y:S01]  /*6420*/  PRMT R118, R118, 0x5410, R51 ;  /* 0x0000541076767816 */ /* 0x000fe20000000033 */
[-C--:B------:R-:W-:Y:S01]  /*6430*/  FMUL.FTZ R51, R42, R117.reuse ;  /* 0x000000752a337220 */ /* 0x080fe20000410000 */
[----:B------:R-:W-:Y:S01]  /*6440*/  FFMA.FTZ R42, R40, R117, -R49 ;  /* 0x00000075282a7223 */ /* 0x000fe20000010831 */
[----:B------:R-:W-:Y:S01]  /*6450*/  FMUL.FTZ R48, R43, R50 ;  /* 0x000000322b307220 */ /* 0x000fe20000410000 */
[----:B------:R-:W-:Y:S01]  /*6460*/  LOP3.LUT R52, R119, 0xffff0000, RZ, 0xc0, !PT ;  /* 0xffff000077347812 */ /* 0x000fe200078ec0ff */
[-C--:B------:R-:W-:Y:S01]  /*6470*/  FMUL.FTZ R49, R43, R46.reuse ;  /* 0x0000002e2b317220 */ /* 0x080fe20000410000 */
[----:B------:R-:W-:Y:S01]  /*6480*/  PRMT R116, R116, 0x5410, R55 ;  /* 0x0000541074747816 */ /* 0x000fe20000000037 */
[----:B------:R-:W-:Y:S01]  /*6490*/  FFMA.FTZ R43, R37, R46, -R48 ;  /* 0x0000002e252b7223 */ /* 0x000fe20000010830 */
[----:B------:R-:W-:Y:S01]  /*64a0*/  LOP3.LUT R48, R115, 0xffff0000, RZ, 0xc0, !PT ;  /* 0xffff000073307812 */ /* 0x000fe200078ec0ff */
[----:B------:R-:W-:Y:S01]  /*64b0*/  FFMA.FTZ R37, R37, R50, R49 ;  /* 0x0000003225257223 */ /* 0x000fe20000010031 */
[----:B------:R-:W-:Y:S01]  /*64c0*/  FMUL.FTZ R50, R35, R52 ;  /* 0x0000003423327220 */ /* 0x000fe20000410000 */
[----:B------:R-:W-:Y:S01]  /*64d0*/  SHF.R.U64 R53, R30, 0x10, R31 ;  /* 0x000000101e357819 */ /* 0x000fe2000000121f */
[----:B------:R-:W-:-:S02]  /*64e0*/  IMAD.U32 R29, R36, 0x10000, RZ ;  /* 0x00010000241d7824 */ /* 0x000fc400078e00ff */
[----:B------:R-:W-:Y:S01]  /*64f0*/  FFMA.FTZ R40, R40, R127, R51 ;  /* 0x0000007f28287223 */ /* 0x000fe20000010033 */
[----:B------:R-:W-:Y:S01]  /*6500*/  IMAD.U32 R46, R116, 0x10000, RZ ;  /* 0x00010000742e7824 */ /* 0x000fe200078e00ff */
[----:B------:R-:W-:Y:S01]  /*6510*/  LOP3.LUT R36, R36, 0xffff0000, RZ, 0xc0, !PT ;  /* 0xffff000024247812 */ /* 0x000fe200078ec0ff */
[C---:B------:R-:W-:Y:S01]  /*6520*/  IMAD.U32 R49, R120.reuse, 0x10000, RZ ;  /* 0x0001000078317824 */ /* 0x040fe200078e00ff */
[----:B------:R-:W-:Y:S01]  /*6530*/  LOP3.LUT R51, R120, 0xffff0000, RZ, 0xc0, !PT ;  /* 0xffff000078337812 */ /* 0x000fe200078ec0ff */
[-C--:B------:R-:W-:Y:S01]  /*6540*/  FMUL.FTZ R54, R35, R48.reuse ;  /* 0x0000003023367220 */ /* 0x080fe20000410000 */
[----:B------:R-:W-:Y:S01]  /*6550*/  FFMA.FTZ R50, R33, R48, -R50 ;  /* 0x0000003021327223 */ /* 0x000fe20000010832 */
[----:B------:R-:W-:Y:S01]  /*6560*/  IMAD.U32 R28, R32, 0x10000, RZ ;  /* 0x00010000201c7824 */ /* 0x000fe200078e00ff */
[----:B------:R-:W-:Y:S01]  /*6570*/  PRMT R114, R114, 0x5410, R53 ;  /* 0x0000541072727816 */ /* 0x000fe20000000035 */
[C---:B------:R-:W-:Y:S01]  /*6580*/  FMUL.FTZ R48, R29.reuse, R46 ;  /* 0x0000002e1d307220 */ /* 0x040fe20000410000 */
[----:B------:R-:W-:Y:S01]  /*6590*/  LOP3.LUT R35, R116, 0xffff0000, RZ, 0xc0, !PT ;  /* 0xffff000074237812 */ /* 0x000fe200078ec0ff */
[----:B------:R-:W-:Y:S01]  /*65a0*/  FMUL.FTZ R53, R29, R49 ;  /* 0x000000311d357220 */ /* 0x000fe20000410000 */
[----:B------:R-:W-:Y:S01]  /*65b0*/  LOP3.LUT R32, R32, 0xffff0000, RZ, 0xc0, !PT ;  /* 0xffff000020207812 */ /* 0x000fe200078ec0ff */
[----:B------:R-:W-:Y:S01]  /*65c0*/  FMUL.FTZ R29, R36, R51 ;  /* 0x00000033241d7220 */ /* 0x000fe20000410000 */
[----:B------:R-:W-:Y:S01]  /*65d0*/  FFMA.FTZ R48, R28, R49, R48 ;  /* 0x000000311c307223 */ /* 0x000fe20000010030 */
[----:B------:R-:W-:Y:S01]  /*65e0*/  FMUL.FTZ R49, R36, R35 ;  /* 0x0000002324317220 */ /* 0x000fe20000410000 */
[----:B------:R-:W-:-:S02]  /*65f0*/  IMAD.U32 R31, R38, 0x10000, RZ ;  /* 0x00010000261f7824 */ /* 0x000fc400078e00ff */
[----:B------:R-:W-:Y:S01]  /*6600*/  FFMA.FTZ R54, R33, R52, R54 ;  /* 0x0000003421367223 */ /* 0x000fe20000010036 */
[----:B------:R-:W-:Y:S01]  /*6610*/  FFMA.FTZ R53, R28, R46, -R53 ;  /* 0x0000002e1c357223 */ /* 0x000fe20000010835 */
[----:B------:R-:W-:Y:S01]  /*6620*/  FFMA.FTZ R36, R32, R35, -R29 ;  /* 0x0000002320247223 */ /* 0x000fe2000001081d */
[----:B------:R-:W-:Y:S01]  /*6630*/  LOP3.LUT R38, R38, 0xffff0000, RZ, 0xc0, !PT ;  /* 0xffff000026267812 */ /* 0x000fe200078ec0ff */
[C---:B------:R-:W-:Y:S01]  /*6640*/  IMAD.U32 R33, R118.reuse, 0x10000, RZ ;  /* 0x0001000076217824 */ /* 0x040fe200078e00ff */
[----:B------:R-:W-:Y:S01]  /*6650*/  LOP3.LUT R35, R118, 0xffff0000, RZ, 0xc0, !PT ;  /* 0xffff000076237812 */ /* 0x000fe200078ec0ff */
[C---:B------:R-:W-:Y:S01]  /*6660*/  IMAD.U32 R28, R114.reuse, 0x10000, RZ ;  /* 0x00010000721c7824 */ /* 0x040fe200078e00ff */
[----:B------:R-:W-:Y:S01]  /*6670*/  LOP3.LUT R29, R114, 0xffff0000, RZ, 0xc0, !PT ;  /* 0xffff0000721d7812 */ /* 0x000fe200078ec0ff */
[----:B------:R-:W-:Y:S01]  /*6680*/  FFMA.FTZ R49, R32, R51, R49 ;  /* 0x0000003320317223 */ /* 0x000fe20000010031 */
[C---:B------:R-:W-:Y:S02]  /*6690*/  IMAD.U32 R30, R34.reuse, 0x10000, RZ ;  /* 0x00010000221e7824 */ /* 0x040fe400078e00ff */
[C---:B------:R-:W-:Y:S01]  /*66a0*/  FMUL.FTZ R51, R31.reuse, R33 ;  /* 0x000000211f337220 */ /* 0x040fe20000410000 */
[-C--:B------:R-:W-:Y:S01]  /*66b0*/  FMUL.FTZ R32, R31, R28.reuse ;  /* 0x0000001c1f207220 */ /* 0x080fe20000410000 */
[----:B------:R-:W-:Y:S01]  /*66c0*/  LOP3.LUT R34, R34, 0xffff0000, RZ, 0xc0, !PT ;  /* 0xffff000022227812 */ /* 0x000fe200078ec0ff */
[C---:B------:R-:W-:Y:S01]  /*66d0*/  FMUL.FTZ R31, R38.reuse, R35 ;  /* 0x00000023261f7220 */ /* 0x040fe20000410000 */
[----:B------:R-:W-:Y:S01]  /*66e0*/  FMUL.FTZ R38, R38, R29 ;  /* 0x0000001d26267220 */ /* 0x000fe20000410000 */
[C---:B------:R-:W-:Y:S01]  /*66f0*/  FFMA.FTZ R32, R30.reuse, R33, R32 ;  /* 0x000000211e207223 */ /* 0x040fe20000010020 */
[----:B------:R-:W-:Y:S01]  /*6700*/  FFMA.FTZ R51, R30, R28, -R51 ;  /* 0x0000001c1e337223 */ /* 0x000fe20000010833 */
[----:B------:R-:W-:Y:S01]  /*6710*/  F2FP.BF16.F32.PACK_AB R36, R36, R53 ;  /* 0x000000352424723e */ /* 0x000fe200000010ff */
[C---:B------:R-:W-:Y:S01]  /*6720*/  FFMA.FTZ R35, R34.reuse, R35, R38 ;  /* 0x0000002322237223 */ /* 0x040fe20000010026 */
[----:B------:R-:W-:Y:S01]  /*6730*/  FFMA.FTZ R28, R34, R29, -R31 ;  /* 0x0000001d221c7223 */ /* 0x000fe2000001081f */
        /* <DEDUP_REMOVED lines=9> */
[----:B------:R-:W-:-:S02]  /*67d0*/  IMAD.MOV.U32 R37, RZ, RZ, R40 ;  /* 0x000000ffff257224 */ /* 0x000fc400078e0028 */
[----:B------:R-:W-:-:S07]  /*67e0*/  IMAD.MOV.U32 R35, RZ, RZ, R43 ;  /* 0x000000ffff237224 */ /* 0x000fce00078e002b */
.L_x_1152:
[----:B------:R-:W-:Y:S05]  /*67f0*/  BSYNC B1 ;  /* 0x0000000000017941 */ /* 0x000fea0003800000 */
.L_x_1151:
        /* <DEDUP_REMOVED lines=10> */
.L_x_1108:
[----:B------:R-:W-:-:S13]  /*68a0*/  ISETP.NE.AND P3, PT, R157, 0x3, PT ;  /* 0x000000039d00780c */ /* 0x000fda0003f65270 */
[----:B------:R-:W-:Y:S05]  /*68b0*/  @!P3 BRA `(.L_x_1153) ;  /* 0x000000000004b947 */ /* 0x000fea0003800000 */
[----:B------:R-:W-:Y:S01]  /*68c0*/  BPT.TRAP 0x1 ;  /* 0x000000040000795c */ /* 0x000fe20000300000 */
.L_x_1153:
[----:B------:R-:W2:Y:S01]  /*68d0*/  LDL R28, [R1+0x8] ;  /* 0x00000800011c7983 */ /* 0x000ea20000100800 */
[----:B------:R-:W-:Y:S01]  /*68e0*/  IMAD R15, R18, 0x8, R2 ;  /* 0x00000008120f7824 */ /* 0x000fe200078e0202 */
[----:B------:R-:W-:Y:S01]  /*68f0*/  BSSY B1, `(.L_x_1154) ;  /* 0x0000006000017945 */ /* 0x000fe20003800000 */
[----:B------:R-:W-:-:S05]  /*6900*/  IMAD R85, R25, -0x80, R24 ;  /* 0xffffff8019557824 */ /* 0x000fca00078e0218 */
[----:B------:R-:W-:Y:S02]  /*6910*/  VIMNMX R85, R85, 0x80, PT ;  /* 0x0000008055557848 */ /* 0x000fe40003fe0100 */
[----:B--2---:R-:W-:-:S04]  /*6920*/  SHF.L.U32 R86, R28, 0x1f, RZ ;  /* 0x0000001f1c567819 */ /* 0x004fc800000006ff */
[----:B------:R-:W0:Y:S02]  /*6930*/  SYNCS.PHASECHK.TRANS64.TRYWAIT P4, [R15+URZ+0x2d890], R86 ;  /* 0x02d890560f0075a7 */ /* 0x000e24000808017f */
[----:B0-----:R-:W-:Y:S05]  /*6940*/  @!P4 BRA `(.L_x_1155) ;  /* 0x0000019800c8c947 */ /* 0x001fea0003800000 */
.L_x_1422:
[----:B------:R-:W-:Y:S05]  /*6950*/  BSYNC B1 ;  /* 0x0000000000017941 */ /* 0x000fea0003800000 */
.L_x_1154:
        /* <DEDUP_REMOVED lines=20> */
.L_x_1115:
[----:B------:R-:W-:Y:S05]  /*6aa0*/  BSYNC B0 ;  /* 0x0000000000007941 */ /* 0x000fea0003800000 */
.L_x_1107:
        /* <DEDUP_REMOVED lines=17> */
.L_x_1157:
[----:B------:R-:W-:Y:S05]  /*6bc0*/  BSYNC B0 ;  /* 0x0000000000007941 */ /* 0x000fea0003800000 */
.L_x_1156:
[----:B------:R-:W2:Y:S01]  /*6bd0*/  SYNCS.PHASECHK.TRANS64.TRYWAIT P3, [R15+URZ+0x2d8b0], R86 ;  /* 0x02d8b0560f0075a7 */ /* 0x000ea2000806017f */
[----:B------:R-:W-:Y:S04]  /*6be0*/  BSSY B0, `(.L_x_1158) ;  /* 0x0000002000007945 */ /* 0x000fe80003800000 */
[----:B--2---:R-:W-:Y:S05]  /*6bf0*/  @!P3 BRA `(.L_x_1159) ;  /* 0x000001980030b947 */ /* 0x004fea0003800000 */
.L_x_1423:
[----:B------:R-:W-:Y:S05]  /*6c00*/  BSYNC B0 ;  /* 0x0000000000007941 */ /* 0x000fea0003800000 */
.L_x_1158:
[----:B------:R-:W-:Y:S01]  /*6c10*/  ISETP.GE.AND P3, PT, R23, R85, PT ;  /* 0x000000551700720c */ /* 0x000fe20003f66270 */
[----:B------:R-:W-:-:S12]  /*6c20*/  BSSY B0, `(.L_x_1160) ;  /* 0x0000022000007945 */ /* 0x000fd80003800000 */
[----:B------:R-:W-:Y:S05]  /*6c30*/  @P3 BRA `(.L_x_1161) ;  /* 0x0000000000803947 */ /* 0x000fea0003800000 */
        /* <DEDUP_REMOVED lines=9> */
[C---:B------:R-:W-:Y:S01]  /*6cd0*/  LEA R32, P3, R28.reuse, UR4, 0x1 ;  /* 0x000000041c207c11 */ /* 0x040fe2000f8608ff */
[----:B------:R-:W-:Y:S01]  /*6ce0*/  ULDC UR4, c[0x0][0x2e4] ;  /* 0x0000b90000047ab9 */ /* 0x000fe20000000800 */
[C---:B------:R-:W-:Y:S02]  /*6cf0*/  VIADD R34, R19.reuse, 0x20 ;  /* 0x0000002013227836 */ /* 0x040fe40000000000 */
[----:B------:R-:W-:Y:S02]  /*6d00*/  LEA.HI.X R33, R28, UR5, R29, 0x1, P3 ;  /* 0x000000051c217c11 */ /* 0x000fe400098f0c1d */
[----:B------:R-:W-:-:S13]  /*6d10*/  ISETP.GE.AND P3, PT, R19, UR4, PT ;  /* 0x0000000413007c0c */ /* 0x000fda000bf66270 */
[----:B------:R-:W1:Y:S04]  /*6d20*/  @!P3 LDS.128 R28, [R80] ;  /* 0x00000000501cb984 */ /* 0x000e680000000c00 */
[----:B-1----:R-:W-:Y:S01]  /*6d30*/  @!P3 STG.E.128 desc[UR38][R32.64], R28 ;  /* 0x0000001c2000b986 */ /* 0x002fe2000c101d26 */
[----:B------:R-:W-:Y:S01]  /*6d40*/  ISETP.GE.AND P3, PT, R34, UR4, PT ;  /* 0x0000000422007c0c */ /* 0x000fe2000bf66270 */
[----:B------:R-:W-:-:S12]  /*6d50*/  VIADD R34, R19, 0x10 ;  /* 0x0000001013227836 */ /* 0x000fd80000000000 */
[----:B------:R-:W1:Y:S04]  /*6d60*/  @!P3 LDS.128 R28, [R80+0x2000] ;  /* 0x00200000501cb984 */ /* 0x000e680000000c00 */
[----:B-1----:R-:W-:Y:S01]  /*6d70*/  @!P3 STG.E.128 desc[UR38][R32.64+0x40], R28 ;  /* 0x0000401c2000b986 */ /* 0x002fe2000c101d26 */
[----:B------:R-:W-:-:S13]  /*6d80*/  ISETP.GE.AND P3, PT, R102, UR4, PT ;  /* 0x0000000466007c0c */ /* 0x000fda000bf66270 */
[----:B------:R-:W1:Y:S04]  /*6d90*/  @!P3 LDS.128 R28, [R80+0x4000] ;  /* 0x00400000501cb984 */ /* 0x000e680000000c00 */
[----:B-1----:R-:W-:Y:S01]  /*6da0*/  @!P3 STG.E.128 desc[UR38][R32.64+0x80], R28 ;  /* 0x0000801c2000b986 */ /* 0x002fe2000c101d26 */
[----:B------:R-:W-:-:S13]  /*6db0*/  ISETP.GE.AND P3, PT, R34, UR4, PT ;  /* 0x0000000422007c0c */ /* 0x000fda000bf66270 */
        /* <DEDUP_REMOVED lines=8> */
.L_x_1161:
[----:B------:R-:W-:Y:S05]  /*6e40*/  BSYNC B0 ;  /* 0x0000000000007941 */ /* 0x000fea0003800000 */
.L_x_1160:
[----:B------:R-:W4:Y:S01]  /*6e50*/  LDL.LU R20, [R1+0x8] ;  /* 0x0000080001147983 */ /* 0x000f220000300800 */
[----:B0-2---:R-:W-:Y:S02]  /*6e60*/  @!P4 VIADD R15, R15, 0x2d8c0 ;  /* 0x0002d8c00f0fc836 */ /* 0x005fe40000000000 */
[----:B------:R-:W-:Y:S01]  /*6e70*/  VIADD R18, R18, 0x1 ;  /* 0x0000000112127836 */ /* 0x000fe20000000000 */
[----:B------:R-:W-:Y:S01]  /*6e80*/  @!PT LDS RZ, [RZ] ;  /* 0x00000000fffff984 */ /* 0x000fe20000000800 */
[----:B------:R-:W-:Y:S01]  /*6e90*/  @!PT LDS RZ, [RZ] ;  /* 0x00000000fffff984 */ /* 0x000fe20000000800 */
[----:B------:R-:W-:Y:S01]  /*6ea0*/  @!PT LDS RZ, [RZ] ;  /* 0x00000000fffff984 */ /* 0x000fe20000000800 */
[----:B------:R-:W-:Y:S01]  /*6eb0*/  @!PT LDS RZ, [RZ] ;  /* 0x00000000fffff984 */ /* 0x000fe20000000800 */
[----:B------:R0:W-:Y:S06]  /*6ec0*/  MEMBAR.ALL.CTA ;  /* 0x0000000000007992 */ /* 0x0001ec0000008000 */
[----:B0-----:R-:W0:Y:S01]  /*6ed0*/  FENCE.VIEW.ASYNC.S ;  /* 0x00000000000073c6 */ /* 0x001e220000000000 */
[----:B------:R-:W-:Y:S01]  /*6ee0*/  @!P4 PRMT R15, RZ, 0x654, R15 ;  /* 0x00000654ff0fc816 */ /* 0x000fe2000000000f */
[----:B0-----:R0:W-:Y:S01]  /*6ef0*/  BAR.SYNC.DEFER_BLOCKING R109, 0x80 ;  /* 0x0002006d0000751d */ /* 0x0011e20000010000 */
[----:B------:R-:W-:-:S04]  /*6f00*/  ISETP.NE.AND P3, PT, R18, 0x2, PT ;  /* 0x000000021200780c */ /* 0x000fc80003f65270 */
[----:B------:R-:W-:Y:S01]  /*6f10*/  SEL R18, R18, RZ, P3 ;  /* 0x000000ff12127207 */ /* 0x000fe20001800000 */
[----:B------:R2:W-:Y:S02]  /*6f20*/  @!P4 SYNCS.ARRIVE.TRANS64.RED.A1T0 RZ, [R15+URZ], RZ ;  /* 0x000000ff0fffc9a7 */ /* 0x0005e4000810043f */
[----:B--2---:R-:W-:-:S04]  /*6f30*/  SEL R15, RZ, 0x1, P3 ;  /* 0x00000001ff0f7807 */ /* 0x004fc80001800000 */
[----:B----4-:R-:W-:-:S05]  /*6f40*/  LOP3.LUT R20, R20, R15, RZ, 0x3c, !PT ;  /* 0x0000000f14147212 */ /* 0x010fca00078e3cff */
[----:B------:R0:W-:Y:S01]  /*6f50*/  STL [R1+0x8], R20 ;  /* 0x0000081401007387 */ /* 0x0001e20000100800 */
[----:B------:R-:W-:Y:S05]  /*6f60*/  @P2 BRA `(.L_x_1162) ;  /* 0xffffffb800642947 */ /* 0x000fea000383ffff */
[----:B0-----:R-:W0:Y:S01]  /*6f70*/  S2R R20, SR_TID.X ;  /* 0x0000000000147919 */ /* 0x001e220000002100 */
[----:B------:R-:W-:Y:S02]  /*6f80*/  PLOP3.LUT P0, PT, PT, PT, PT, 0x8, 0x0 ;  /* 0x000000000000781c */ /* 0x000fe40003f0e170 */
[----:B0-----:R-:W-:-:S04]  /*6f90*/  SHF.R.U32.HI R20, RZ, 0x7, R20 ;  /* 0x00000007ff147819 */ /* 0x001fc80000011614 */
[----:B------:R-:W-:-:S13]  /*6fa0*/  ISETP.NE.AND P5, PT, R20, 0x1, PT ;  /* 0x000000011400780c */ /* 0x000fda0003fa5270 */
[----:B------:R-:W-:Y:S06]  /*6fb0*/  @!P5 BAR.ARV 0x9, 0x100 ;  /* 0x024400000000db1d */ /* 0x000fec0000002000 */
.L_x_1102:
[----:B------:R-:W4:Y:S02]  /*6fc0*/  LDC.64 R4, c[0x0][0x9e0] ;  /* 0x00027800ff047b82 */ /* 0x000f240000000a00 */
[----:B----4-:R-:W-:Y:S01]  /*6fd0*/  ISETP.GE.AND P1, PT, R5, 0x1, PT ;  /* 0x000000010500780c */ /* 0x010fe20003f26270 */
[----:B------:R-:W-:-:S12]  /*6fe0*/  @P0 BRA `(.L_x_1163) ;  /* 0x00000000000c0947 */ /* 0x000fd80003800000 */
[----:B------:R-:W4:Y:S01]  /*6ff0*/  FENCE.VIEW.ASYNC.G ;  /* 0x00000000000073c6 */ /* 0x000f220000000100 */
[----:B------:R-:W-:Y:S05]  /*7000*/  WARPSYNC.ALL ;  /* 0x0000000000007948 */ /* 0x000fea0003800000 */
[----:B----4-:R-:W-:Y:S06]  /*7010*/  BAR.ARV 0xc, 0x1a0 ;  /* 0x0306800000007b1d */ /* 0x010fec0000002000 */
.L_x_1163:
[----:B------:R-:W-:Y:S01]  /*7020*/  IMAD.IADD R0, R108, 0x1, R4 ;  /* 0x000000016c007824 */ /* 0x000fe200078e0204 */
[----:B------:R-:W-:Y:S06]  /*7030*/  @!P1 BRA `(.L_x_1164) ;  /* 0x0000000000489947 */ /* 0x000fec0003800000 */
[C---:B------:R-:W-:Y:S01]  /*7040*/  ISETP.GT.AND P0, PT, R108.reuse, RZ, PT ;  /* 0x000000ff6c00720c */ /* 0x040fe20003f04270 */
[----:B------:R-:W-:Y:S01]  /*7050*/  BSSY B0, `(.L_x_1165) ;  /* 0x000000e000007945 */ /* 0x000fe20003800000 */
[----:B------:R-:W-:-:S11]  /*7060*/  VIADD R3, R108, 0xffffffff ;  /* 0xffffffff6c037836 */ /* 0x000fd60000000000 */
[----:B------:R-:W-:Y:S05]  /*7070*/  @P0 BRA `(.L_x_1166) ;  /* 0x00000000001c0947 */ /* 0x000fea0003800000 */
[----:B------:R-:W-:Y:S01]  /*7080*/  ISETP.NE.AND P0, PT, R5, 0x1, PT ;  /* 0x000000010500780c */ /* 0x000fe20003f05270 */
[----:B------:R-:W-:-:S12]  /*7090*/  IMAD.MOV R3, RZ, RZ, -R108 ;  /* 0x000000ffff037224 */ /* 0x000fd800078e0a6c */
[----:B------:R-:W4:Y:S02]  /*70a0*/  @P0 LDC.64 R6, c[0x0][0x9e8] ;  /* 0x00027a00ff060b82 */ /* 0x000f240000000a00 */
[----:B----4-:R-:W-:-:S05]  /*70b0*/  @P0 IMAD.HI.U32 R4, R3, R6, RZ ;  /* 0x0000000603040227 */ /* 0x010fca00078e00ff */
[----:B------:R-:W-:-:S04]  /*70c0*/  @P0 SHF.R.U32.HI R3, RZ, R7, R4 ;  /* 0x00000007ff030219 */ /* 0x000fc80000011604 */
[----:B------:R-:W-:Y:S01]  /*70d0*/  LOP3.LUT R3, RZ, R3, RZ, 0x33, !PT ;  /* 0x00000003ff037212 */ /* 0x000fe200078e33ff */
[----:B------:R-:W-:Y:S06]  /*70e0*/  BRA `(.L_x_1167) ;  /* 0x0000000000107947 */ /* 0x000fec0003800000 */
.L_x_1166:
[----:B------:R-:W-:-:S13]  /*70f0*/  ISETP.NE.AND P0, PT, R5, 0x1, PT ;  /* 0x000000010500780c */ /* 0x000fda0003f05270 */
[----:B------:R-:W4:Y:S02]  /*7100*/  @P0 LDC.64 R6, c[0x0][0x9e8] ;  /* 0x00027a00ff060b82 */ /* 0x000f240000000a00 */
[----:B----4-:R-:W-:-:S05]  /*7110*/  @P0 IMAD.HI.U32 R4, R3, R6, RZ ;  /* 0x0000000603040227 */ /* 0x010fca00078e00ff */
[----:B------:R-:W-:-:S07]  /*7120*/  @P0 SHF.R.U32.HI R3, RZ, R7, R4 ;  /* 0x00000007ff030219 */ /* 0x000fce0000011604 */
.L_x_1167:
[----:B------:R-:W-:Y:S05]  /*7130*/  BSYNC B0 ;  /* 0x0000000000007941 */ /* 0x000fea0003800000 */
.L_x_1165:
[----:B------:R-:W-:-:S05]  /*7140*/  IMAD R3, R3, R5, R5 ;  /* 0x0000000503037224 */ /* 0x000fca00078e0205 */
[----:B------:R-:W-:-:S07]  /*7150*/  VIMNMX R0, R0, R3, PT ;  /* 0x0000000300007248 */ /* 0x000fce0003fe0100 */
.L_x_1164:
[----:B------:R-:W-:Y:S01]  /*7160*/  VIADD R0, R0, 0x7f ;  /* 0x0000007f00007836 */ /* 0x000fe20000000000 */
[----:B------:R-:W-:-:S04]  /*7170*/  ULDC UR4, c[0x0][0x9dc] ;  /* 0x0002770000047ab9 */ /* 0x000fc80000000800 */
[----:B------:R-:W-:-:S04]  /*7180*/  SHF.R.S32.HI R3, RZ, 0x1f, R0 ;  /* 0x0000001fff037819 */ /* 0x000fc80000011400 */
[----:B------:R-:W-:Y:S01]  /*7190*/  LEA.HI R3, R3, R0, RZ, 0x7 ;  /* 0x0000000003037211 */ /* 0x000fe200078f38ff */
[----:B------:R-:W-:-:S03]  /*71a0*/  VIADD R0, R106, -UR4 ;  /* 0x800000046a007c36 */ /* 0x000fc60008000000 */
        /* <DEDUP_REMOVED lines=8> */
[----:B------:R-:W4:Y:S02]  /*7230*/  @P0 LDC.64 R6, c[0x0][0x9e8] ;  /* 0x00027a00ff060b82 */ /* 0x000f240000000a00 */
[----:B----4-:R-:W-:-:S05]  /*7240*/  @P0 IMAD.HI.U32 R4, R3, R6, RZ ;  /* 0x0000000603040227 */ /* 0x010fca00078e00ff */
[----:B------:R-:W-:-:S04]  /*7250*/  @P0 SHF.R.U32.HI R3, RZ, R7, R4 ;  /* 0x00000007ff030219 */ /* 0x000fc80000011604 */
[----:B------:R-:W-:Y:S01]  /*7260*/  LOP3.LUT R106, RZ, R3, RZ, 0x33, !PT ;  /* 0x00000003ff6a7212 */ /* 0x000fe200078e33ff */
[----:B------:R-:W-:Y:S06]  /*7270*/  BRA `(.L_x_1171) ;  /* 0x0000000000107947 */ /* 0x000fec0003800000 */
.L_x_1170:
[----:B------:R-:W-:-:S13]  /*7280*/  ISETP.NE.AND P0, PT, R5, 0x1, PT ;  /* 0x000000010500780c */ /* 0x000fda0003f05270 */
[----:B------:R-:W4:Y:S02]  /*7290*/  @P0 LDC.64 R6, c[0x0][0x9e8] ;  /* 0x00027a00ff060b82 */ /* 0x000f240000000a00 */
[----:B----4-:R-:W-:-:S05]  /*72a0*/  @P0 IMAD.HI.U32 R6, R106, R6, RZ ;  /* 0x000000066a060227 */ /* 0x010fca00078e00ff */
[----:B------:R-:W-:-:S07]  /*72b0*/  @P0 SHF.R.U32.HI R106, RZ, R7, R6 ;  /* 0x00000007ff6a0219 */ /* 0x000fce0000011606 */
.L_x_1171:
[----:B------:R-:W-:Y:S05]  /*72c0*/  BSYNC B0 ;  /* 0x0000000000007941 */ /* 0x000fea0003800000 */
.L_x_1169:
[----:B------:R-:W-:-:S05]  /*72d0*/  IMAD R3, R106, R5, RZ ;  /* 0x000000056a037224 */ /* 0x000fca00078e02ff */
[----:B------:R-:W-:-:S07]  /*72e0*/  VIMNMX R0, R0, R3, !PT ;  /* 0x0000000300007248 */ /* 0x000fce0007fe0100 */
.L_x_1168:
[----:B------:R-:W-:Y:S01]  /*72f0*/  SHF.R.S32.HI R3, RZ, 0x1f, R0 ;  /* 0x0000001fff037819 */ /* 0x000fe20000011400 */
[----:B------:R-:W-:Y:S01]  /*7300*/  IMAD.MOV.U32 R36, RZ, RZ, RZ ;  /* 0x000000ffff247224 */ /* 0x000fe200078e00ff */
[----:B------:R-:W-:Y:S01]  /*7310*/  PLOP3.LUT P0, PT, PT, PT, PT, 0x80, 0x0 ;  /* 0x000000000000781c */ /* 0x000fe20003f0f070 */
[----:B------:R-:W-:Y:S01]  /*7320*/  IMAD.MOV.U32 R21, RZ, RZ, RZ ;  /* 0x000000ffff157224 */ /* 0x000fe200078e00ff */
[----:B------:R-:W-:Y:S02]  /*7330*/  LEA.HI R3, R3, R0, RZ, 0x7 ;  /* 0x0000000003037211 */ /* 0x000fe400078f38ff */
[----:B------:R-:W-:Y:S02]  /*7340*/  CS2R R134, SRZ ;  /* 0x0000000000867805 */ /* 0x000fe4000001ff00 */
[----:B------:R-:W-:Y:S02]  /*7350*/  CS2R R132, SRZ ;  /* 0x0000000000847805 */ /* 0x000fe4000001ff00 */
[----:B------:R-:W-:-:S02]  /*7360*/  CS2R R130, SRZ ;  /* 0x0000000000827805 */ /* 0x000fc4000001ff00 */
[----:B------:R-:W-:Y:S02]  /*7370*/  SHF.R.S32.HI R3, RZ, 0x7, R3 ;  /* 0x00000007ff037819 */ /* 0x000fe40000011403 */
[----:B------:R-:W-:Y:S02]  /*7380*/  CS2R R128, SRZ ;  /* 0x0000000000807805 */ /* 0x000fe4000001ff00 */
[----:B------:R-:W-:Y:S02]  /*7390*/  CS2R R126, SRZ ;  /* 0x00000000007e7805 */ /* 0x000fe4000001ff00 */
[----:B------:R-:W-:Y:S02]  /*73a0*/  CS2R R124, SRZ ;  /* 0x00000000007c7805 */ /* 0x000fe4000001ff00 */
[----:B------:R-:W-:Y:S02]  /*73b0*/  VIMNMX R4, RZ, R3, !PT ;  /* 0x00000003ff047248 */ /* 0x000fe40007fe0100 */
[----:B------:R-:W-:-:S02]  /*73c0*/  CS2R R122, SRZ ;  /* 0x00000000007a7805 */ /* 0x000fc4000001ff00 */
[----:B------:R-:W-:Y:S02]  /*73d0*/  CS2R R120, SRZ ;  /* 0x0000000000787805 */ /* 0x000fe4000001ff00 */
[----:B------:R-:W-:Y:S02]  /*73e0*/  CS2R R118, SRZ ;  /* 0x0000000000767805 */ /* 0x000fe4000001ff00 */
[----:B------:R-:W-:Y:S01]  /*73f0*/  ISETP.GT.AND P1, PT, R88, R4, PT ;  /* 0x000000045800720c */ /* 0x000fe20003f24270 */
[----:B------:R4:W-:Y:S01]  /*7400*/  STL [R1+0x38], R4 ;  /* 0x0000380401007387 */ /* 0x0009e20000100800 */
[----:B------:R-:W-:Y:S02]  /*7410*/  CS2R R116, SRZ ;  /* 0x0000000000747805 */ /* 0x000fe4000001ff00 */
[----:B------:R-:W-:Y:S02]  /*7420*/  CS2R R114, SRZ ;  /* 0x0000000000727805 */ /* 0x000fe4000001ff00 */
[----:B------:R-:W-:-:S02]  /*7430*/  CS2R R112, SRZ ;  /* 0x0000000000707805 */ /* 0x000fc4000001ff00 */
[----:B------:R-:W-:Y:S01]  /*7440*/  CS2R R110, SRZ ;  /* 0x00000000006e7805 */ /* 0x000fe2000001ff00 */
[----:B-1----:R-:W-:Y:S01]  /*7450*/  IMAD.MOV.U32 R109, RZ, RZ, RZ ;  /* 0x000000ffff6d7224 */ /* 0x002fe200078e00ff */
[----:B------:R-:W-:Y:S02]  /*7460*/  CS2R R26, SRZ ;  /* 0x00000000001a7805 */ /* 0x000fe4000001ff00 */
[----:B------:R-:W-:Y:S01]  /*7470*/  CS2R R106, SRZ ;  /* 0x00000000006a7805 */ /* 0x000fe2000001ff00 */
[----:B------:R-:W-:Y:S01]  /*7480*/  IMAD.MOV.U32 R104, RZ, RZ, RZ ;  /* 0x000000ffff687224 */ /* 0x000fe200078e00ff */
[----:B------:R-:W-:Y:S02]  /*7490*/  CS2R R102, SRZ ;  /* 0x0000000000667805 */ /* 0x000fe4000001ff00 */
[----:B------:R-:W-:Y:S02]  /*74a0*/  CS2R R100, SRZ ;  /* 0x0000000000647805 */ /* 0x000fe4000001ff00 */
[----:B------:R-:W-:-:S02]  /*74b0*/  CS2R R98, SRZ ;  /* 0x0000000000627805 */ /* 0x000fc4000001ff00 */
[----:B------:R-:W-:Y:S01]  /*74c0*/  CS2R R96, SRZ ;  /* 0x0000000000607805 */ /* 0x000fe2000001ff00 */
[----:B------:R-:W-:Y:S01]  /*74d0*/  IMAD.MOV.U32 R34, RZ, RZ, RZ ;  /* 0x000000ffff227224 */ /* 0x000fe200078e00ff */
[----:B------:R-:W-:Y:S01]  /*74e0*/  CS2R R6, SRZ ;  /* 0x0000000000067805 */ /* 0x000fe2000001ff00 */
[----:B------:R-:W-:Y:S01]  /*74f0*/  IMAD.MOV.U32 R93, RZ, RZ, RZ ;  /* 0x000000ffff5d7224 */ /* 0x000fe200078e00ff */
[----:B------:R-:W-:Y:S01]  /*7500*/  CS2R R90, SRZ ;  /* 0x00000000005a7805 */ /* 0x000fe2000001ff00 */
[----:B--23--:R-:W-:Y:S02]  /*7510*/  IMAD.MOV.U32 R30, RZ, RZ, RZ ;  /* 0x000000ffff1e7224 */ /* 0x00cfe400078e00ff */
[----:B------:R-:W-:Y:S01]  /*7520*/  IMAD.MOV.U32 R3, RZ, RZ, RZ ;  /* 0x000000ffff037224 */ /* 0x000fe200078e00ff */
[----:B----4-:R-:W-:Y:S06]  /*7530*/  @!P1 BRA `(.L_x_1172) ;  /* 0x0000011400509947 */ /* 0x010fec0003800000 */
[----:B------:R-:W1:Y:S01]  /*7540*/  S2R R4, SR_TID.X ;  /* 0x0000000000047919 */ /* 0x000e620000002100 */
[----:B------:R-:W-:Y:S01]  /*7550*/  UMOV UR4, 0xffffffff ;  /* 0xffffffff00047882 */ /* 0x000fe20000000000 */
[----:B-1----:R-:W-:-:S05]  /*7560*/  VIADD R46, R4, 0xffffff80 ;  /* 0xffffff80042e7836 */ /* 0x002fca0000000000 */
[----:B------:R-:W-:-:S04]  /*7570*/  SHF.R.S32.HI R59, RZ, 0x1f, R46 ;  /* 0x0000001fff3b7819 */ /* 0x000fc8000001142e */
[----:B------:R-:W-:-:S04]  /*7580*/  LEA.HI R47, R59, R46, RZ, 0x7 ;  /* 0x0000002e3b2f7211 */ /* 0x000fc800078f38ff */
[----:B------:R-:W-:Y:S01]  /*7590*/  SHF.R.S32.HI R44, RZ, 0x7, R47 ;  /* 0x00000007ff2c7819 */ /* 0x000fe2000001142f */
[----:B------:R-:W-:Y:S06]  /*75a0*/  BRA.DIV UR4, `(.L_x_1173) ;  /* 0x0000018e04d87947 */ /* 0x000fec000b800000 */
[----:B------:R-:W1:Y:S04]  /*75b0*/  SHFL.IDX PT, R0, R44, RZ, 0x1f ;  /* 0x00001fff2c007589 */ /* 0x000e6800000e0000 */
[----:B-1----:R1:W-:Y:S02]  /*75c0*/  STL [R1+0xc], R0 ;  /* 0x00000c0001007387 */ /* 0x0023e40000100800 */
.L_x_1426:
[----:B------:R-:W1:Y:S01]  /*75d0*/  LDL R3, [R1+0xc] ;  /* 0x00000c0001037983 */ /* 0x000e620000100800 */
[----:B------:R-:W-:Y:S01]  /*75e0*/  VIADD R4, R2, 0x21800 ;  /* 0x0002180002047836 */ /* 0x000fe20000000000 */
[----:B------:R-:W-:Y:S04]  /*75f0*/  BSSY B6, `(.L_x_1174) ;  /* 0x000001e000067945 */ /* 0x000fe80003800000 */
[----:B------:R-:W-:Y:S01]  /*7600*/  LOP3.LUT P0, RZ, R4, 0x3ff, RZ, 0xc0, !PT ;  /* 0x000003ff04ff7812 */ /* 0x000fe2000780c0ff */
[----:B-1----:R-:W-:-:S05]  /*7610*/  IMAD.HI R0, R3, 0x55555556, RZ ;  /* 0x5555555603007827 */ /* 0x002fca00078e02ff */
[----:B------:R-:W-:-:S05]  /*7620*/  LEA.HI R0, R0, R0, RZ, 0x1 ;  /* 0x0000000000007211 */ /* 0x000fca00078f08ff */
[----:B------:R-:W-:-:S04]  /*7630*/  IMAD R3, R0, -0x3, R3 ;  /* 0xfffffffd00037824 */ /* 0x000fc800078e0203 */
[C---:B------:R-:W-:Y:S02]  /*7640*/  IMAD R0, R3.reuse, 0x1000, R2 ;  /* 0x0000100003007824 */ /* 0x040fe400078e0202 */
[----:B------:R-:W-:Y:S02]  /*7650*/  IMAD R3, R3, 0x2000, R4 ;  /* 0x0000200003037824 */ /* 0x000fe400078e0204 */
[----:B------:R-:W-:-:S03]  /*7660*/  VIADD R0, R0, 0xc400 ;  /* 0x0000c40000007836 */ /* 0x000fc60000000000 */
[----:B------:R-:W-:Y:S02]  /*7670*/  SHF.R.U32.HI R3, RZ, 0x4, R3 ;  /* 0x00000004ff037819 */ /* 0x000fe40000011603 */
[----:B------:R-:W-:Y:S02]  /*7680*/  SHF.R.U32.HI R0, RZ, 0x4, R0 ;  /* 0x00000004ff007819 */ /* 0x000fe40000011600 */
[----:B------:R-:W-:Y:S02]  /*7690*/  LOP3.LUT R3, R3, 0x3fff, RZ, 0xc0, !PT ;  /* 0x00003fff03037812 */ /* 0x000fe400078ec0ff */
[----:B------:R-:W-:-:S03]  /*76a0*/  LOP3.LUT R45, R0, 0x3fff, RZ, 0xc0, !PT ;  /* 0x00003fff002d7812 */ /* 0x000fc600078ec0ff */
[----:B------:R1:W-:Y:S01]  /*76b0*/  STL [R1+0x14], R3 ;  /* 0x0000140301007387 */ /* 0x0003e20000100800 */
[----:B------:R-:W-:Y:S05]  /*76c0*/  @!P0 BRA `(.L_x_1175) ;  /* 0x0000000000408947 */ /* 0x000fea0003800000 */
[----:B------:R-:W-:Y:S01]  /*76d0*/  MOV R0, 0x0 ;  /* 0x0000000000007802 */ /* 0x000fe20000000f00 */
[----:B------:R-:W-:Y:S01]  /*76e0*/  ULDC.64 UR4, c[0x4][0xa8] ;  /* 0x01002a0000047ab9 */ /* 0x000fe20000000a00 */
[----:B------:R-:W-:Y:S01]  /*76f0*/  ULDC.64 UR6, c[0x4][0xb0] ;  /* 0x01002c0000067ab9 */ /* 0x000fe20000000a00 */
[----:B------:R-:W-:Y:S01]  /*7700*/  IMAD.U32 R4, RZ, RZ, UR4 ;  /* 0x00000004ff047e24 */ /* 0x000fe2000f8e00ff */
[----:B0-2---:R0:W2:Y:S01]  /*7710*/  LDC.64 R14, c[0x4][R0] ;  /* 0x01000000000e7b82 */ /* 0x0050a20000000a00 */
        /* <DEDUP_REMOVED lines=10> */
[----:B-12--5:R-:W-:Y:S05]  /*77c0*/  CALL.ABS.NOINC R14 ;  /* 0x000000000e007343 */ /* 0x026fea0003c00000 */
.L_x_1175:
[----:B------:R-:W-:Y:S05]  /*77d0*/  BSYNC B6 ;  /* 0x0000000000067941 */ /* 0x000fea0003800000 */
.L_x_1174:
[----:B------:R-:W-:Y:S02]  /*77e0*/  ULDC UR4, c[0x0][0x3d4] ;  /* 0x0000f50000047ab9 */ /* 0x000fe40000000800 */
[----:B------:R-:W-:-:S13]  /*77f0*/  ISETP.LT.AND P0, PT, RZ, UR4, PT ;  /* 0x00000004ff007c0c */ /* 0x000fda000bf01270 */
[----:B------:R-:W-:Y:S05]  /*7800*/  @P0 BRA `(.L_x_1176) ;  /* 0x0000000000400947 */ /* 0x000fea0003800000 */
[----:B------:R-:W3:Y:S02]  /*7810*/  LDL R20, [R1+0x50] ;  /* 0x0000500001147983 */ /* 0x000ee40000100800 */
[----:B---3--:R-:W-:-:S04]  /*7820*/  LEA.HI R0, R20, R20, RZ, 0x1 ;  /* 0x0000001414007211 */ /* 0x008fc800078f08ff */
[----:B------:R-:W-:-:S05]  /*7830*/  LOP3.LUT R0, R0, 0xfffffffe, RZ, 0xc0, !PT ;  /* 0xfffffffe00007812 */ /* 0x000fca00078ec0ff */
[----:B------:R-:W-:-:S05]  /*7840*/  IMAD.IADD R0, R20, 0x1, -R0 ;  /* 0x0000000114007824 */ /* 0x000fca00078e0a00 */
[----:B-1----:R-:W-:-:S04]  /*7850*/  SHF.L.U32 R3, R0, 0x1f, RZ ;  /* 0x0000001f00037819 */ /* 0x002fc800000006ff */
[----:B------:R1:W3:Y:S03]  /*7860*/  SYNCS.PHASECHK.TRANS64.TRYWAIT P0, [R2+URZ+0x2d800], R3 ;  /* 0x02d80003020075a7 */ /* 0x0002e6000800017f */
[----:B---3--:R-:W-:Y:S05]  /*7870*/  @!P0 NANOSLEEP.SYNCS 0x989680 ;  /* 0x009896800000895d */ /* 0x008fea0003900000 */
[----:B------:R-:W3:Y:S01]  /*7880*/  @!P0 SYNCS.PHASECHK.TRANS64 P0, [R2+URZ+0x2d800], R3 ;  /* 0x02d80003020085a7 */ /* 0x000ee2000800007f */
[----:B------:R-:W-:Y:S04]  /*7890*/  BSSY B0, `(.L_x_1177) ;  /* 0x0000006000007945 */ /* 0x000fe80003800000 */
[----:B---3--:R-:W-:Y:S05]  /*78a0*/  @P0 BRA `(.L_x_1178) ;  /* 0x0000000000100947 */ /* 0x008fea0003800000 */
.L_x_1179:
[----:B---3--:R3:W4:Y:S02]  /*78b0*/  SYNCS.PHASECHK.TRANS64.TRYWAIT P0, [R2+URZ+0x2d800], R3 ;  /* 0x02d80003020075a7 */ /* 0x008724000800017f */
[----:B----4-:R-:W-:Y:S05]  /*78c0*/  @!P0 NANOSLEEP.SYNCS 0x989680 ;  /* 0x009896800000895d */ /* 0x010fea0003900000 */
[----:B------:R-:W4:Y:S02]  /*78d0*/  @!P0 SYNCS.PHASECHK.TRANS64 P0, [R2+URZ+0x2d800], R3 ;  /* 0x02d80003020085a7 */ /* 0x000f24000800007f */
[----:B----4-:R-:W-:Y:S05]  /*78e0*/  @!P0 BRA `(.L_x_1179) ;  /* 0xfffffffc00f08947 */ /* 0x010fea000383ffff */
.L_x_1178:
[----:B------:R-:W-:Y:S05]  /*78f0*/  BSYNC B0 ;  /* 0x0000000000007941 */ /* 0x000fea0003800000 */
.L_x_1177:
[----:B------:R-:W-:Y:S05]  /*7900*/  BRA `(.L_x_1180) ;  /* 0x0000004000647947 */ /* 0x000fea0003800000 */
.L_x_1176:
[----:B-1----:R-:W3:Y:S01]  /*7910*/  LDL R3, [R1+0x58] ;  /* 0x0000580001037983 */ /* 0x002ee20000100800 */
[----:B-----5:R-:W-:Y:S01]  /*7920*/  SHF.R.S32.HI R0, RZ, 0x1f, R105 ;  /* 0x0000001fff007819 */ /* 0x020fe20000011469 */
[----:B------:R-:W-:Y:S01]  /*7930*/  ULDC.64 UR4, c[0x0][0x3d8] ;  /* 0x0000f60000047ab9 */ /* 0x000fe20000000a00 */
[----:B------:R-:W-:Y:S01]  /*7940*/  ULDC.64 UR6, c[0x0][0x3e8] ;  /* 0x0000fa0000067ab9 */ /* 0x000fe20000000a00 */
[----:B------:R-:W-:Y:S01]  /*7950*/  IMAD.WIDE.U32 R48, R105, UR4, RZ ;  /* 0x0000000469307c25 */ /* 0x000fe2000f8e00ff */
[----:B------:R-:W-:Y:S02]  /*7960*/  SHF.R.S32.HI R61, RZ, 0x1f, R16 ;  /* 0x0000001fff3d7819 */ /* 0x000fe40000011410 */
[----:B------:R-:W-:Y:S01]  /*7970*/  SHF.R.S32.HI R62, RZ, 0x1f, R19 ;  /* 0x0000001fff3e7819 */ /* 0x000fe20000011413 */
[C---:B------:R-:W-:Y:S02]  /*7980*/  IMAD R4, R0.reuse, UR4, RZ ;  /* 0x0000000400047c24 */ /* 0x040fe4000f8e02ff */
[----:B------:R-:W-:-:S02]  /*7990*/  IMAD R0, R0, UR6, RZ ;  /* 0x0000000600007c24 */ /* 0x000fc4000f8e02ff */
[C---:B------:R-:W-:Y:S02]  /*79a0*/  IMAD R57, R105.reuse, UR5, R4 ;  /* 0x0000000569397c24 */ /* 0x040fe4000f8e0204 */
[C---:B------:R-:W-:Y:S02]  /*79b0*/  IMAD R55, R105.reuse, UR7, R0 ;  /* 0x0000000769377c24 */ /* 0x040fe4000f8e0200 */
[----:B------:R-:W-:-:S04]  /*79c0*/  IMAD.WIDE.U32 R50, R105, UR6, RZ ;  /* 0x0000000669327c25 */ /* 0x000fc8000f8e00ff */
[----:B------:R-:W-:Y:S02]  /*79d0*/  IMAD.IADD R57, R57, 0x1, R49 ;  /* 0x0000000139397824 */ /* 0x000fe400078e0231 */
[----:B------:R-:W-:Y:S01]  /*79e0*/  IMAD.IADD R55, R55, 0x1, R51 ;  /* 0x0000000137377824 */ /* 0x000fe200078e0233 */
[----:B---3--:R-:W-:-:S13]  /*79f0*/  LOP3.LUT P0, RZ, R3, 0x1bf, RZ, 0xc0, !PT ;  /* 0x000001bf03ff7812 */ /* 0x008fda000780c0ff */
[----:B------:R-:W-:Y:S05]  /*7a00*/  @!P0 BRA `(.L_x_1181) ;  /* 0x0000000000408947 */ /* 0x000fea0003800000 */
[----:B------:R-:W-:Y:S01]  /*7a10*/  MOV R0, 0x0 ;  /* 0x0000000000007802 */ /* 0x000fe20000000f00 */
[----:B------:R-:W-:Y:S01]  /*7a20*/  ULDC.64 UR4, c[0x4][0xa8] ;  /* 0x01002a0000047ab9 */ /* 0x000fe20000000a00 */
[----:B------:R-:W-:Y:S01]  /*7a30*/  ULDC.64 UR6, c[0x4][0xb0] ;  /* 0x01002c0000067ab9 */ /* 0x000fe20000000a00 */
[----:B------:R-:W-:Y:S01]  /*7a40*/  IMAD.U32 R4, RZ, RZ, UR4 ;  /* 0x00000004ff047e24 */ /* 0x000fe2000f8e00ff */
[----:B0-2---:R0:W1:Y:S01]  /*7a50*/  LDC.64 R14, c[0x4][R0] ;  /* 0x01000000000e7b82 */ /* 0x0050620000000a00 */
        /* <DEDUP_REMOVED lines=11> */
.L_x_1181:
[----:B------:R-:W3:Y:S01]  /*7b10*/  LDL R56, [R1+0x34] ;  /* 0x0000340001387983 */ /* 0x000ee20000100800 */
[----:B------:R-:W1:Y:S01]  /*7b20*/  LDC.64 R12, c[0x0][0x3d8] ;  /* 0x0000f600ff0c7b82 */ /* 0x000e620000000a00 */
[----:B------:R-:W-:Y:S02]  /*7b30*/  ULDC.U8 UR4, c[0x0][0x3f0] ;  /* 0x0000fc0000047ab9 */ /* 0x000fe40000000000 */
[----:B------:R-:W4:Y:S05]  /*7b40*/  LDL R20, [R1+0x40] ;  /* 0x0000400001147983 */ /* 0x000f2a0000100800 */
[----:B------:R-:W5:Y:S01]  /*7b50*/  LDC.64 R10, c[0x0][0x3e8] ;  /* 0x0000fa00ff0a7b82 */ /* 0x000f620000000a00 */
[----:B------:R-:W-:Y:S01]  /*7b60*/  ISETP.NE.AND P0, PT, RZ, UR4, PT ;  /* 0x00000004ff007c0c */ /* 0x000fe2000bf05270 */
[----:B------:R-:W-:Y:S01]  /*7b70*/  BSSY B0, `(.L_x_1182) ;  /* 0x00003ea000007945 */ /* 0x000fe20003800000 */
[----:B---3--:R-:W-:Y:S01]  /*7b80*/  SHF.R.S32.HI R3, RZ, 0x1f, R56 ;  /* 0x0000001fff037819 */ /* 0x008fe20000011438 */
[----:B-1----:R-:W-:-:S04]  /*7b90*/  IMAD.WIDE.U32 R52, R56, R12, RZ ;  /* 0x0000000c38347225 */ /* 0x002fc800078e00ff */
[C---:B------:R-:W-:Y:S02]  /*7ba0*/  IMAD R4, R3.reuse, R12, RZ ;  /* 0x0000000c03047224 */ /* 0x040fe400078e02ff */
[-C--:B-----5:R-:W-:Y:S02]  /*7bb0*/  IMAD R6, R3, R10.reuse, RZ ;  /* 0x0000000a03067224 */ /* 0x0a0fe400078e02ff */
[C---:B----4-:R-:W-:Y:S02]  /*7bc0*/  IMAD R0, R56.reuse, -0xc0, R20 ;  /* 0xffffff4038007824 */ /* 0x050fe400078e0214 */
[----:B0-2---:R-:W-:-:S04]  /*7bd0*/  IMAD.WIDE.U32 R14, R56, R10, RZ ;  /* 0x0000000a380e7225 */ /* 0x005fc800078e00ff */
[C---:B------:R-:W-:Y:S02]  /*7be0*/  IMAD R3, R56.reuse, R13, R4 ;  /* 0x0000000d38037224 */ /* 0x040fe400078e0204 */
[----:B------:R-:W-:Y:S01]  /*7bf0*/  IMAD R5, R56, R11, R6 ;  /* 0x0000000b38057224 */ /* 0x000fe200078e0206 */
[----:B------:R-:W-:Y:S01]  /*7c00*/  VIMNMX R4, R0, 0xc0, PT ;  /* 0x000000c000047848 */ /* 0x000fe20003fe0100 */
[----:B------:R-:W-:Y:S02]  /*7c10*/  IMAD.IADD R60, R53, 0x1, R3 ;  /* 0x00000001353c7824 */ /* 0x000fe400078e0203 */
[----:B------:R-:W-:Y:S01]  /*7c20*/  IMAD.IADD R0, R15, 0x1, R5 ;  /* 0x000000010f007824 */ /* 0x000fe200078e0205 */
[----:B------:R-:W-:Y:S06]  /*7c30*/  @!P0 BRA `(.L_x_1183) ;  /* 0x0000001c008c8947 */ /* 0x000fec0003800000 */
[----:B------:R-:W0:Y:S01]  /*7c40*/  LDC R54, c[0x0][0x428] ;  /* 0x00010a00ff367b82 */ /* 0x000e220000000800 */
        /* <DEDUP_REMOVED lines=15> */
[----:B------:R-:W-:Y:S01]  /*7d40*/  SHF.R.S32.HI R58, RZ, 0x1f, R23 ;  /* 0x0000001fff3a7819 */ /* 0x000fe20000011417 */
[----:B------:R-:W-:Y:S01]  /*7d50*/  IMAD.MOV.U32 R4, RZ, RZ, R16 ;  /* 0x000000ffff047224 */ /* 0x000fe200078e0010 */
[----:B------:R-:W-:Y:S01]  /*7d60*/  ULDC UR4, c[0x0][0x3d4] ;  /* 0x0000f50000047ab9 */ /* 0x000fe20000000800 */
[----:B------:R-:W-:Y:S01]  /*7d70*/  IMAD.MOV.U32 R5, RZ, RZ, R61 ;  /* 0x000000ffff057224 */ /* 0x000fe200078e003d */
[----:B------:R-:W-:Y:S01]  /*7d80*/  ISETP.GE.AND P4, PT, R16, UR4, PT ;  /* 0x0000000410007c0c */ /* 0x000fe2000bf86270 */
[CC--:B------:R-:W-:Y:S01]  /*7d90*/  IMAD R20, R58.reuse, R12.reuse, RZ ;  /* 0x0000000c3a147224 */ /* 0x0c0fe200078e02ff */
[----:B------:R-:W-:Y:S01]  /*7da0*/  ULDC.64 UR6, c[0x0][0x3c8] ;  /* 0x0000f20000067ab9 */ /* 0x000fe20000000a00 */
[----:B------:R-:W-:Y:S01]  /*7db0*/  IMAD.WIDE.U32 R6, R23, R12, R4 ;  /* 0x0000000c17067225 */ /* 0x000fe200078e0004 */
[----:B------:R-:W-:Y:S01]  /*7dc0*/  ULDC.64 UR8, c[0x0][0x3e0] ;  /* 0x0000f80000087ab9 */ /* 0x000fe20000000a00 */
[----:B------:R-:W-:Y:S02]  /*7dd0*/  CS2R R40, SRZ ;  /* 0x0000000000287805 */ /* 0x000fe4000001ff00 */
[----:B------:R-:W-:Y:S01]  /*7de0*/  CS2R R42, SRZ ;  /* 0x00000000002a7805 */ /* 0x000fe2000001ff00 */
[----:B------:R-:W-:-:S02]  /*7df0*/  IMAD R24, R58, R10, RZ ;  /* 0x0000000a3a187224 */ /* 0x000fc400078e02ff */
[----:B------:R-:W-:Y:S01]  /*7e00*/  IMAD.WIDE.U32 R8, R23, R10, R4 ;  /* 0x0000000a17087225 */ /* 0x000fe200078e0004 */
[----:B------:R-:W-:-:S03]  /*7e10*/  IADD3 R4, P1, R6, R48, RZ ;  /* 0x0000003006047210 */ /* 0x000fc60007f3e0ff */
[C---:B------:R-:W-:Y:S01]  /*7e20*/  IMAD R20, R23.reuse, R13, R20 ;  /* 0x0000000d17147224 */ /* 0x040fe200078e0214 */
[----:B------:R-:W-:Y:S01]  /*7e30*/  IADD3 R6, P2, R8, R50, RZ ;  /* 0x0000003208067210 */ /* 0x000fe20007f5e0ff */
[----:B------:R-:W-:Y:S02]  /*7e40*/  IMAD R24, R23, R11, R24 ;  /* 0x0000000b17187224 */ /* 0x000fe400078e0218 */
[C---:B------:R-:W-:Y:S01]  /*7e50*/  VIADD R3, R16.reuse, 0x8 ;  /* 0x0000000810037836 */ /* 0x040fe20000000000 */
[----:B------:R-:W-:Y:S01]  /*7e60*/  IADD3.X R5, R57, R20, R7, P1, !PT ;  /* 0x0000001439057210 */ /* 0x000fe20000ffe407 */
[----:B------:R-:W-:Y:S01]  /*7e70*/  VIADD R8, R16, 0x10 ;  /* 0x0000001010087836 */ /* 0x000fe20000000000 */
[----:B------:R-:W-:Y:S02]  /*7e80*/  IADD3.X R7, R55, R24, R9, P2, !PT ;  /* 0x0000001837077210 */ /* 0x000fe400017fe409 */
[----:B------:R-:W-:Y:S01]  /*7e90*/  ISETP.GE.AND P1, PT, R3, UR4, PT ;  /* 0x0000000403007c0c */ /* 0x000fe2000bf26270 */
[----:B------:R-:W-:Y:S01]  /*7ea0*/  IMAD.WIDE.U32 R52, R52, 0xc0, R4 ;  /* 0x000000c034347825 */ /* 0x000fe200078e0004 */
[----:B------:R-:W-:-:S03]  /*7eb0*/  ISETP.GE.AND P3, PT, R8, UR4, PT ;  /* 0x0000000408007c0c */ /* 0x000fc6000bf66270 */
[----:B------:R-:W-:Y:S01]  /*7ec0*/  IMAD R5, R60, 0xc0, RZ ;  /* 0x000000c03c057824 */ /* 0x000fe200078e02ff */
[----:B------:R-:W-:Y:S01]  /*7ed0*/  LEA R4, P2, R52, UR6, 0x1 ;  /* 0x0000000634047c11 */ /* 0x000fe2000f8408ff */
[----:B------:R-:W-:-:S04]  /*7ee0*/  IMAD.WIDE.U32 R14, R14, 0xc0, R6 ;  /* 0x000000c00e0e7825 */ /* 0x000fc800078e0006 */
[----:B------:R-:W-:Y:S01]  /*7ef0*/  IMAD R3, R0, 0xc0, RZ ;  /* 0x000000c000037824 */ /* 0x000fe200078e02ff */
[----:B------:R-:W-:Y:S01]  /*7f00*/  LEA R6, P5, R14, UR8, 0x1 ;  /* 0x000000080e067c11 */ /* 0x000fe2000f8a08ff */
[----:B------:R-:W-:Y:S02]  /*7f10*/  IMAD.IADD R5, R53, 0x1, R5 ;  /* 0x0000000135057824 */ /* 0x000fe400078e0205 */
[----:B------:R-:W-:Y:S02]  /*7f20*/  VIADD R0, R16, 0x18 ;  /* 0x0000001810007836 */ /* 0x000fe40000000000 */
[----:B------:R-:W-:Y:S01]  /*7f30*/  IMAD.IADD R3, R15, 0x1, R3 ;  /* 0x000000010f037824 */ /* 0x000fe200078e0203 */
[----:B------:R-:W-:Y:S01]  /*7f40*/  LEA.HI.X R5, R52, UR7, R5, 0x1, P2 ;  /* 0x0000000734057c11 */ /* 0x000fe200090f0c05 */
[----:B------:R-:W-:Y:S01]  /*7f50*/  VIADD R8, R16, 0x20 ;  /* 0x0000002010087836 */ /* 0x000fe20000000000 */
[----:B------:R-:W-:Y:S01]  /*7f60*/  ISETP.GE.AND P2, PT, R0, UR4, PT ;  /* 0x0000000400007c0c */ /* 0x000fe2000bf46270 */
[----:B------:R-:W-:Y:S01]  /*7f70*/  VIADD R0, R16, 0x28 ;  /* 0x0000002810007836 */ /* 0x000fe20000000000 */
[----:B------:R-:W-:Y:S01]  /*7f80*/  LEA.HI.X R7, R14, UR9, R3, 0x1, P5 ;  /* 0x000000090e077c11 */ /* 0x000fe2000a8f0c03 */
[----:B------:R1:W5:Y:S01]  /*7f90*/  @!P4 LDG.E.64 R40, desc[UR38][R4.64] ;  /* 0x000000260428c981 */ /* 0x000362000c1e1b00 */
[----:B------:R-:W-:-:S03]  /*7fa0*/  ISETP.GE.AND P5, PT, R8, UR4, PT ;  /* 0x0000000408007c0c */ /* 0x000fc6000bfa6270 */
[----:B------:R1:W5:Y:S01]  /*7fb0*/  @!P4 LDG.E.64 R42, desc[UR38][R6.64] ;  /* 0x00000026062ac981 */ /* 0x000362000c1e1b00 */
        /* <DEDUP_REMOVED lines=21> */
.L_x_1185:
[----:B------:R-:W-:Y:S05]  /*8110*/  BSYNC B1 ;  /* 0x0000000000017941 */ /* 0x000fea0003800000 */
.L_x_1184:
[----:B------:R-:W2:Y:S01]  /*8120*/  LDL R52, [R1+0x50] ;  /* 0x0000500001347983 */ /* 0x000ea20000100800 */
[----:B0-----:R-:W-:Y:S01]  /*8130*/  ISETP.NE.AND P1, PT, R54, 0x1, PT ;  /* 0x000000013600780c */ /* 0x001fe20003f25270 */
[----:B------:R-:W-:Y:S01]  /*8140*/  IMAD R3, R56, 0xc0, R23 ;  /* 0x000000c038037824 */ /* 0x000fe200078e0217 */
[----:B------:R-:W-:Y:S01]  /*8150*/  ULDC.64 UR4, c[0x0][0x3c8] ;  /* 0x0000f20000047ab9 */ /* 0x000fe20000000a00 */
[----:B-1---5:R-:W-:Y:S01]  /*8160*/  IMAD.MOV.U32 R4, RZ, RZ, R43 ;  /* 0x000000ffff047224 */ /* 0x022fe200078e002b */
[----:B------:R-:W-:-:S09]  /*8170*/  ULDC.64 UR6, c[0x0][0x3e0] ;  /* 0x0000f80000067ab9 */ /* 0x000fd20000000a00 */
[----:B------:R-:W0:Y:S08]  /*8180*/  @P1 LDC R0, c[0x0][0x42c] ;  /* 0x00010b00ff001b82 */ /* 0x000e300000000800 */
[----:B------:R-:W1:Y:S01]  /*8190*/  @P1 LDC R5, c[0x0][0x430] ;  /* 0x00010c00ff051b82 */ /* 0x000e620000000800 */
[----:B------:R-:W-:Y:S02]  /*81a0*/  IMAD.MOV.U32 R6, RZ, RZ, R38 ;  /* 0x000000ffff067224 */ /* 0x000fe400078e0026 */
[----:B------:R-:W-:-:S02]  /*81b0*/  IMAD.MOV.U32 R7, RZ, RZ, R39 ;  /* 0x000000ffff077224 */ /* 0x000fc400078e0027 */
[----:B0-----:R-:W-:-:S05]  /*81c0*/  @P1 IMAD.HI.U32 R0, R3, R0, RZ ;  /* 0x0000000003001227 */ /* 0x001fca00078e00ff */
[----:B-1----:R-:W-:Y:S01]  /*81d0*/  @P1 SHF.R.U32.HI R3, RZ, R5, R0 ;  /* 0x00000005ff031219 */ /* 0x002fe20000011600 */
[----:B------:R-:W-:-:S03]  /*81e0*/  IMAD.MOV.U32 R0, RZ, RZ, R42 ;  /* 0x000000ffff007224 */ /* 0x000fc600078e002a */
[----:B------:R-:W-:Y:S01]  /*81f0*/  SHF.R.S32.HI R5, RZ, 0x1f, R3 ;  /* 0x0000001fff057819 */ /* 0x000fe20000011403 */
[----:B------:R-:W-:Y:S01]  /*8200*/  IMAD.MOV.U32 R56, RZ, RZ, R48 ;  /* 0x000000ffff387224 */ /* 0x000fe200078e0030 */
[----:B------:R-:W-:Y:S01]  /*8210*/  PRMT R62, R0, 0x7610, R62 ;  /* 0x00007610003e7816 */ /* 0x000fe2000000003e */
[----:B------:R-:W-:Y:S01]  /*8220*/  IMAD.MOV.U32 R54, RZ, RZ, R50 ;  /* 0x000000ffff367224 */ /* 0x000fe200078e0032 */
[----:B------:R-:W-:Y:S01]  /*8230*/  PRMT R48, R48, 0x5410, R4 ;  /* 0x0000541030307816 */ /* 0x000fe20000000004 */
[C---:B------:R-:W-:Y:S02]  /*8240*/  IMAD R0, R5.reuse, R12, RZ ;  /* 0x0000000c05007224 */ /* 0x040fe400078e02ff */
[-C--:B------:R-:W-:Y:S01]  /*8250*/  IMAD R4, R5, R10.reuse, RZ ;  /* 0x0000000a05047224 */ /* 0x080fe200078e02ff */
[----:B------:R-:W-:Y:S01]  /*8260*/  PRMT R60, R6, 0x7610, R60 ;  /* 0x00007610063c7816 */ /* 0x000fe2000000003c */
[----:B------:R-:W-:Y:S01]  /*8270*/  IMAD.WIDE.U32 R14, R3, R10, R54 ;  /* 0x0000000a030e7225 */ /* 0x000fe200078e0036 */
[----:B------:R-:W-:-:S03]  /*8280*/  PRMT R58, R7, 0x7610, R58 ;  /* 0x00007610073a7816 */ /* 0x000fc6000000003a */
[----:B------:R-:W-:-:S04]  /*8290*/  IMAD.WIDE.U32 R6, R3, R12, R56 ;  /* 0x0000000c03067225 */ /* 0x000fc800078e0038 */
[C---:B------:R-:W-:Y:S02]  /*82a0*/  IMAD R13, R3.reuse, R13, R0 ;  /* 0x0000000d030d7224 */ /* 0x040fe400078e0200 */
[----:B------:R-:W-:Y:S01]  /*82b0*/  IMAD R3, R3, R11, R4 ;  /* 0x0000000b03037224 */ /* 0x000fe200078e0204 */
[----:B------:R-:W-:Y:S01]  /*82c0*/  LEA R4, P1, R6, UR4, 0x1 ;  /* 0x0000000406047c11 */ /* 0x000fe2000f8208ff */
[----:B------:R-:W-:Y:S01]  /*82d0*/  IMAD.IADD R13, R7, 0x1, R13 ;  /* 0x00000001070d7824 */ /* 0x000fe200078e020d */
[----:B------:R-:W-:Y:S01]  /*82e0*/  LEA R0, P2, R14, UR6, 0x1 ;  /* 0x000000060e007c11 */ /* 0x000fe2000f8408ff */
[----:B------:R-:W-:Y:S01]  /*82f0*/  IMAD.IADD R3, R15, 0x1, R3 ;  /* 0x000000010f037824 */ /* 0x000fe200078e0203 */
[----:B------:R-:W-:Y:S01]  /*8300*/  UMOV UR4, 0xffffffff ;  /* 0xffffffff00047882 */ /* 0x000fe20000000000 */
[----:B------:R-:W-:Y:S02]  /*8310*/  IMAD.MOV.U32 R5, RZ, RZ, R32 ;  /* 0x000000ffff057224 */ /* 0x000fe400078e0020 */
[----:B------:R-:W-:Y:S01]  /*8320*/  IMAD.MOV.U32 R10, RZ, RZ, R33 ;  /* 0x000000ffff0a7224 */ /* 0x000fe200078e0021 */
[----:B------:R-:W-:-:S02]  /*8330*/  LEA.HI.X R13, R6, UR5, R13, 0x1, P1 ;  /* 0x00000005060d7c11 */ /* 0x000fc400088f0c0d */
[----:B------:R-:W-:Y:S02]  /*8340*/  LEA.HI.X R3, R14, UR7, R3, 0x1, P2 ;  /* 0x000000070e037c11 */ /* 0x000fe400090f0c03 */
[----:B------:R-:W-:Y:S02]  /*8350*/  PRMT R50, R5, 0x7610, R50 ;  /* 0x0000761005327816 */ /* 0x000fe40000000032 */
[----:B------:R-:W-:Y:S02]  /*8360*/  PRMT R51, R10, 0x7610, R51 ;  /* 0x000076100a337816 */ /* 0x000fe40000000033 */
[----:B--2---:R-:W-:Y:S01]  /*8370*/  LEA.HI R5, R52, R52, RZ, 0x1 ;  /* 0x0000003434057211 */ /* 0x004fe200078f08ff */
[----:B------:R-:W-:Y:S06]  /*8380*/  BRA.DIV UR4, `(.L_x_1186) ;  /* 0x00000182048c7947 */ /* 0x000fec000b800000 */
.L_x_1429:
[----:B------:R-:W-:Y:S01]  /*8390*/  UMOV UR4, 0xffffffff ;  /* 0xffffffff00047882 */ /* 0x000fe20000000000 */
[----:B------:R-:W-:Y:S02]  /*83a0*/  LOP3.LUT R5, R5, 0xfffffffe, RZ, 0xc0, !PT ;  /* 0xfffffffe05057812 */ /* 0x000fe400078ec0ff */
[----:B------:R-:W-:Y:S05]  /*83b0*/  BRA.DIV UR4, `(.L_x_1187) ;  /* 0x0000018204a47947 */ /* 0x000fea000b800000 */
.L_x_1432:
[----:B------:R-:W-:Y:S01]  /*83c0*/  UMOV UR4, 0xffffffff ;  /* 0xffffffff00047882 */ /* 0x000fe20000000000 */
[----:B------:R-:W-:Y:S02]  /*83d0*/  IMAD.IADD R5, R52, 0x1, -R5 ;  /* 0x0000000134057824 */ /* 0x000fe400078e0a05 */
[----:B------:R-:W-:Y:S05]  /*83e0*/  BRA.DIV UR4, `(.L_x_1188) ;  /* 0x0000018204c07947 */ /* 0x000fea000b800000 */
.L_x_1435:
[----:B------:R-:W-:Y:S01]  /*83f0*/  UMOV UR4, 0xffffffff ;  /* 0xffffffff00047882 */ /* 0x000fe20000000000 */
[----:B------:R-:W-:Y:S02]  /*8400*/  SHF.L.U32 R3, R5, 0x1f, RZ ;  /* 0x0000001f05037819 */ /* 0x000fe400000006ff */
[----:B------:R-:W-:Y:S05]  /*8410*/  BRA.DIV UR4, `(.L_x_1189) ;  /* 0x0000018204dc7947 */ /* 0x000fea000b800000 */
.L_x_1438:
        /* <DEDUP_REMOVED lines=37> */
.L_x_1439:
[----:B------:R-:W-:Y:S05]  /*8670*/  BSYNC B1 ;  /* 0x0000000000017941 */ /* 0x000fea0003800000 */
.L_x_1190:
[----:B------:R-:W-:Y:S02]  /*8680*/  PRMT R12, R0, 0x7610, R12 ;  /* 0x00007610000c7816 */ /* 0x000fe4000000000c */
[----:B------:R-:W-:Y:S01]  /*8690*/  PRMT R13, R4, 0x7610, R13 ;  /* 0x00007610040d7816 */ /* 0x000fe2000000000d */
[----:B------:R-:W-:Y:S06]  /*86a0*/  @P0 BRA `(.L_x_1192) ;  /* 0x0000003000d80947 */ /* 0x000fec0003800000 */
[----:B------:R-:W2:Y:S01]  /*86b0*/  LDL R6, [R1+0x44] ;  /* 0x0000440001067983 */ /* 0x000ea20000100800 */
[----:B------:R-:W1:Y:S01]  /*86c0*/  LDC R5, c[0x0][0x3d4] ;  /* 0x0000f500ff057b82 */ /* 0x000e620000000800 */
[----:B------:R-:W-:Y:S01]  /*86d0*/  LEA.HI R59, R59, R46, RZ, 0x2 ;  /* 0x0000002e3b3b7211 */ /* 0x000fe200078f10ff */
[----:B------:R-:W-:Y:S03]  /*86e0*/  BSSY B1, `(.L_x_1193) ;  /* 0x0000043000017945 */ /* 0x000fe60003800000 */
[--C-:B0-----:R-:W-:Y:S02]  /*86f0*/  SHF.R.S32.HI R3, RZ, 0x2, R59.reuse ;  /* 0x00000002ff037819 */ /* 0x101fe4000001143b */
[----:B------:R-:W-:-:S04]  /*8700*/  SHF.R.S32.HI R0, RZ, 0x1f, R59 ;  /* 0x0000001fff007819 */ /* 0x000fc8000001143b */
[----:B------:R-:W-:-:S04]  /*8710*/  LEA.HI R0, R0, R3, RZ, 0x2 ;  /* 0x0000000300007211 */ /* 0x000fc800078f10ff */
[----:B------:R-:W-:Y:S01]  /*8720*/  LOP3.LUT R4, R0, 0xfffffffc, RZ, 0xc0, !PT ;  /* 0xfffffffc00047812 */ /* 0x000fe200078ec0ff */
[----:B------:R-:W-:-:S04]  /*8730*/  VIADD R0, R16, 0x8 ;  /* 0x0000000810007836 */ /* 0x000fc80000000000 */
[----:B------:R-:W-:Y:S02]  /*8740*/  IMAD.IADD R3, R3, 0x1, -R4 ;  /* 0x0000000103037824 */ /* 0x000fe400078e0a04 */
[C---:B------:R-:W-:Y:S01]  /*8750*/  VIADD R4, R16.reuse, 0x10 ;  /* 0x0000001010047836 */ /* 0x040fe20000000000 */
[-C--:B-1----:R-:W-:Y:S02]  /*8760*/  ISETP.GE.AND P6, PT, R16, R5.reuse, PT ;  /* 0x000000051000720c */ /* 0x082fe40003fc6270 */
[-C--:B------:R-:W-:Y:S01]  /*8770*/  ISETP.GE.AND P0, PT, R0, R5.reuse, PT ;  /* 0x000000050000720c */ /* 0x080fe20003f06270 */
[----:B------:R-:W-:Y:S01]  /*8780*/  VIADD R0, R16, 0x18 ;  /* 0x0000001810007836 */ /* 0x000fe20000000000 */
[----:B------:R-:W-:Y:S02]  /*8790*/  LOP3.LUT P1, RZ, R3, 0x2, RZ, 0xc0, !PT ;  /* 0x0000000203ff7812 */ /* 0x000fe4000782c0ff */
[-C--:B------:R-:W-:Y:S01]  /*87a0*/  ISETP.GE.AND P2, PT, R4, R5.reuse, PT ;  /* 0x000000050400720c */ /* 0x080fe20003f46270 */
[----:B------:R-:W-:Y:S01]  /*87b0*/  VIADD R4, R16, 0x20 ;  /* 0x0000002010047836 */ /* 0x000fe20000000000 */
[----:B------:R-:W-:-:S04]  /*87c0*/  ISETP.GE.AND P3, PT, R0, R5, PT ;  /* 0x000000050000720c */ /* 0x000fc80003f66270 */
[----:B------:R-:W-:Y:S01]  /*87d0*/  ISETP.GE.AND P4, PT, R4, R5, PT ;  /* 0x000000050400720c */ /* 0x000fe20003f86270 */
[----:B--2---:R-:W-:Y:S02]  /*87e0*/  IMAD R3, R6, 0x2, R2 ;  /* 0x0000000206037824 */ /* 0x004fe400078e0202 */
[----:B------:R-:W-:Y:S02]  /*87f0*/  VIADD R6, R16, 0x28 ;  /* 0x0000002810067836 */ /* 0x000fe40000000000 */
[----:B------:R-:W-:-:S03]  /*8800*/  VIADD R0, R3, 0x20 ;  /* 0x0000002003007836 */ /* 0x000fc60000000000 */
[----:B------:R-:W-:Y:S01]  /*8810*/  ISETP.GE.AND P5, PT, R6, R5, PT ;  /* 0x000000050600720c */ /* 0x000fe20003fa6270 */
[----:B------:R-:W-:-:S12]  /*8820*/  @P6 BRA `(.L_x_1194) ;  /* 0x0000000000b86947 */ /* 0x000fd80003800000 */
[----:B------:R-:W0:Y:S01]  /*8830*/  LDS.128 R4, [R3+0xc400] ;  /* 0x00c4000003047984 */ /* 0x000e220000000c00 */
[----:B------:R-:W-:Y:S02]  /*8840*/  SHF.R.U32.HI R64, RZ, 0x10, R43 ;  /* 0x00000010ff407819 */ /* 0x000fe4000001162b */
[--C-:B------:R-:W-:Y:S02]  /*8850*/  SHF.R.U32.HI R61, RZ, 0x10, R41.reuse ;  /* 0x00000010ff3d7819 */ /* 0x100fe40000011629 */
[----:B------:R-:W-:Y:S02]  /*8860*/  SHF.R.U64 R59, R40, 0x10, R41 ;  /* 0x00000010283b7819 */ /* 0x000fe40000001229 */
[----:B------:R-:W-:Y:S02]  /*8870*/  PRMT R64, R48, 0x5432, R64 ;  /* 0x0000543230407816 */ /* 0x000fe40000000040 */
[----:B------:R-:W-:Y:S02]  /*8880*/  SHF.R.U64 R63, R42, 0x10, R43 ;  /* 0x000000102a3f7819 */ /* 0x000fe4000000122b */
        /* <DEDUP_REMOVED lines=13> */
[----:B------:R-:W-:Y:S01]  /*8960*/  FMUL.FTZ R41, R43, R64 ;  /* 0x000000402b297220 */ /* 0x000fe20000410000 */
[----:B------:R-:W-:Y:S02]  /*8970*/  IMAD.U32 R6, R4, 0x10000, RZ ;  /* 0x0001000004067824 */ /* 0x000fe400078e00ff */
[C---:B------:R-:W-:Y:S01]  /*8980*/  FFMA.FTZ R67, R40.reuse, R62, -R67 ;  /* 0x0000003e28437223 */ /* 0x040fe20000010843 */
[----:B------:R-:W-:Y:S02]  /*8990*/  IMAD.U32 R7, R5, 0x10000, RZ ;  /* 0x0001000005077824 */ /* 0x000fe400078e00ff */
[----:B------:R-:W-:Y:S01]  /*89a0*/  FFMA.FTZ R66, R40, R65, R66 ;  /* 0x0000004128427223 */ /* 0x000fe20000010042 */
[----:B------:R-:W-:Y:S01]  /*89b0*/  LOP3.LUT R4, R4, 0xffff0000, RZ, 0xc0, !PT ;  /* 0xffff000004047812 */ /* 0x000fe200078ec0ff */
[-C--:B------:R-:W-:Y:S01]  /*89c0*/  FMUL.FTZ R69, R43, R61.reuse ;  /* 0x0000003d2b457220 */ /* 0x080fe20000410000 */
[----:B------:R-:W-:Y:S01]  /*89d0*/  LOP3.LUT R5, R5, 0xffff0000, RZ, 0xc0, !PT ;  /* 0xffff000005057812 */ /* 0x000fe200078ec0ff */
[----:B------:R-:W-:Y:S01]  /*89e0*/  FFMA.FTZ R65, R42, R61, -R41 ;  /* 0x0000003d2a417223 */ /* 0x000fe20000010829 */
[C---:B------:R-:W-:Y:S01]  /*89f0*/  LOP3.LUT R62, R63.reuse, 0xffff0000, RZ, 0xc0, !PT ;  /* 0xffff00003f3e7812 */ /* 0x040fe200078ec0ff */
[----:B------:R-:W-:Y:S01]  /*8a00*/  IMAD.U32 R43, R63, 0x10000, RZ ;  /* 0x000100003f2b7824 */ /* 0x000fe200078e00ff */
[C---:B------:R-:W-:Y:S01]  /*8a10*/  LOP3.LUT R40, R59.reuse, 0xffff0000, RZ, 0xc0, !PT ;  /* 0xffff00003b287812 */ /* 0x040fe200078ec0ff */
[----:B------:R-:W-:-:S02]  /*8a20*/  IMAD.U32 R41, R59, 0x10000, RZ ;  /* 0x000100003b297824 */ /* 0x000fc400078e00ff */
[----:B------:R-:W-:Y:S01]  /*8a30*/  FFMA.FTZ R68, R42, R64, R69 ;  /* 0x000000402a447223 */ /* 0x000fe20000010045 */
        /* <DEDUP_REMOVED lines=8> */
[----:B------:R-:W-:Y:S02]  /*8ac0*/  F2FP.BF16.F32.PACK_AB R6, R66, R67 ;  /* 0x000000434206723e */ /* 0x000fe400000010ff */
[----:B------:R-:W-:-:S02]  /*8ad0*/  F2FP.BF16.F32.PACK_AB R7, R68, R65 ;  /* 0x000000414407723e */ /* 0x000fc400000010ff */
[----:B------:R-:W-:Y:S02]  /*8ae0*/  F2FP.BF16.F32.PACK_AB R4, R43, R4 ;  /* 0x000000042b04723e */ /* 0x000fe400000010ff */
[----:B------:R-:W-:-:S05]  /*8af0*/  F2FP.BF16.F32.PACK_AB R5, R62, R5 ;  /* 0x000000053e05723e */ /* 0x000fca00000010ff */
[----:B------:R0:W-:Y:S02]  /*8b00*/  STS.128 [R3+0xc400], R4 ;  /* 0x00c4000403007388 */ /* 0x0001e40000000c00 */
.L_x_1194:
[----:B------:R-:W-:Y:S05]  /*8b10*/  BSYNC B1 ;  /* 0x0000000000017941 */ /* 0x000fea0003800000 */
.L_x_1193:
[----:B------:R-:W-:Y:S01]  /*8b20*/  BSSY B1, `(.L_x_1195) ;  /* 0x0000031000017945 */ /* 0x000fe20003800000 */
[----:B------:R-:W-:-:S03]  /*8b30*/  @P1 VIADD R0, R3, 0xffffffe0 ;  /* 0xffffffe003001836 */ /* 0x000fc60000000000 */
[----:B------:R-:W-:Y:S05]  /*8b40*/  @P0 BRA `(.L_x_1196) ;  /* 0x0000000000b80947 */ /* 0x000fea0003800000 */
[----:B0-----:R-:W0:Y:S01]  /*8b50*/  LDS.128 R4, [R0+0xc400] ;  /* 0x00c4000000047984 */ /* 0x001e220000000c00 */
[--C-:B------:R-:W-:Y:S02]  /*8b60*/  SHF.R.U64 R40, R36, 0x10, R37.reuse ;  /* 0x0000001024287819 */ /* 0x100fe40000001225 */
[----:B------:R-:W-:Y:S02]  /*8b70*/  SHF.R.U32.HI R41, RZ, 0x10, R37 ;  /* 0x00000010ff297819 */ /* 0x000fe40000011625 */
[--C-:B------:R-:W-:Y:S02]  /*8b80*/  SHF.R.U64 R37, R38, 0x10, R39.reuse ;  /* 0x0000001026257819 */ /* 0x100fe40000001227 */
[----:B------:R-:W-:Y:S02]  /*8b90*/  SHF.R.U32.HI R39, RZ, 0x10, R39 ;  /* 0x00000010ff277819 */ /* 0x000fe40000011627 */
[----:B------:R-:W-:Y:S02]  /*8ba0*/  PRMT R41, R70, 0x5410, R41 ;  /* 0x0000541046297816 */ /* 0x000fe40000000029 */
[----:B------:R-:W-:-:S02]  /*8bb0*/  PRMT R58, R58, 0x5410, R39 ;  /* 0x000054103a3a7816 */ /* 0x000fc40000000027 */
[----:B------:R-:W-:Y:S01]  /*8bc0*/  PRMT R60, R60, 0x5410, R37 ;  /* 0x000054103c3c7816 */ /* 0x000fe20000000025 */
[C---:B------:R-:W-:Y:S01]  /*8bd0*/  IMAD.U32 R42, R41.reuse, 0x10000, RZ ;  /* 0x00010000292a7824 */ /* 0x040fe200078e00ff */
[----:B------:R-:W-:Y:S01]  /*8be0*/  LOP3.LUT R41, R41, 0xffff0000, RZ, 0xc0, !PT ;  /* 0xffff000029297812 */ /* 0x000fe200078ec0ff */
[C---:B------:R-:W-:Y:S01]  /*8bf0*/  IMAD.U32 R43, R58.reuse, 0x10000, RZ ;  /* 0x000100003a2b7824 */ /* 0x040fe200078e00ff */
[----:B------:R-:W-:Y:S02]  /*8c00*/  LOP3.LUT R58, R58, 0xffff0000, RZ, 0xc0, !PT ;  /* 0xffff00003a3a7812 */ /* 0x000fe400078ec0ff */
[----:B------:R-:W-:Y:S02]  /*8c10*/  PRMT R40, R10, 0x5432, R40 ;  /* 0x000054320a287816 */ /* 0x000fe40000000028 */
        /* <DEDUP_REMOVED lines=8> */
[C---:B------:R-:W-:Y:S01]  /*8ca0*/  FFMA.FTZ R59, R36.reuse, R42, -R59 ;  /* 0x0000002a243b7223 */ /* 0x040fe2000001083b */
[----:B------:R-:W-:Y:S01]  /*8cb0*/  FFMA.FTZ R62, R36, R43, R62 ;  /* 0x0000002b243e7223 */ /* 0x000fe2000001003e */
[-C--:B------:R-:W-:Y:S01]  /*8cc0*/  FMUL.FTZ R43, R39, R41.reuse ;  /* 0x00000029272b7220 */ /* 0x080fe20000410000 */
[----:B------:R-:W-:Y:S01]  /*8cd0*/  FFMA.FTZ R42, R38, R41, -R37 ;  /* 0x00000029262a7223 */ /* 0x000fe20000010825 */
[C---:B------:R-:W-:Y:S01]  /*8ce0*/  IMAD.U32 R7, R5.reuse, 0x10000, RZ ;  /* 0x0001000005077824 */ /* 0x040fe200078e00ff */
[----:B------:R-:W-:Y:S01]  /*8cf0*/  LOP3.LUT R4, R4, 0xffff0000, RZ, 0xc0, !PT ;  /* 0xffff000004047812 */ /* 0x000fe200078ec0ff */
[----:B------:R-:W-:Y:S01]  /*8d00*/  IMAD.U32 R39, R60, 0x10000, RZ ;  /* 0x000100003c277824 */ /* 0x000fe200078e00ff */
[----:B------:R-:W-:Y:S01]  /*8d10*/  LOP3.LUT R5, R5, 0xffff0000, RZ, 0xc0, !PT ;  /* 0xffff000005057812 */ /* 0x000fe200078ec0ff */
[----:B------:R-:W-:Y:S01]  /*8d20*/  IMAD.U32 R37, R40, 0x10000, RZ ;  /* 0x0001000028257824 */ /* 0x000fe200078e00ff */
        /* <DEDUP_REMOVED lines=16> */
.L_x_1196:
[----:B------:R-:W-:Y:S05]  /*8e30*/  BSYNC B1 ;  /* 0x0000000000017941 */ /* 0x000fea0003800000 */
.L_x_1195:
        /* <DEDUP_REMOVED lines=19> */
[C---:B------:R-:W-:Y:S01]  /*8f70*/  FMUL.FTZ R40, R33.reuse, R36 ;  /* 0x0000002421287220 */ /* 0x040fe20000410000 */
[----:B------:R-:W-:Y:S01]  /*8f80*/  FMUL.FTZ R39, R33, R37 ;  /* 0x0000002521277220 */ /* 0x000fe20000410000 */
[C---:B------:R-:W-:Y:S01]  /*8f90*/  FMUL.FTZ R33, R35.reuse, R51 ;  /* 0x0000003323217220 */ /* 0x040fe20000410000 */
[----:B------:R-:W-:Y:S02]  /*8fa0*/  IMAD.U32 R6, R4, 0x10000, RZ ;  /* 0x0001000004067824 */ /* 0x000fe400078e00ff */
[C---:B------:R-:W-:Y:S01]  /*8fb0*/  FFMA.FTZ R41, R32.reuse, R37, R40 ;  /* 0x0000002520297223 */ /* 0x040fe20000010028 */
[----:B------:R-:W-:Y:S01]  /*8fc0*/  FMUL.FTZ R37, R35, R56 ;  /* 0x0000003823257220 */ /* 0x000fe20000410000 */
        /* <DEDUP_REMOVED lines=23> */
.L_x_1198:
[----:B------:R-:W-:Y:S05]  /*9140*/  BSYNC B1 ;  /* 0x0000000000017941 */ /* 0x000fea0003800000 */
.L_x_1197:
[----:B------:R-:W-:Y:S04]  /*9150*/  BSSY B1, `(.L_x_1199) ;  /* 0x0000030000017945 */ /* 0x000fe80003800000 */
[----:B------:R-:W-:Y:S05]  /*9160*/  @P3 BRA `(.L_x_1200) ;  /* 0x0000000000b83947 */ /* 0x000fea0003800000 */
[----:B012---:R-:W0:Y:S01]  /*9170*/  LDS.128 R4, [R0+0xf400] ;  /* 0x00f4000000047984 */ /* 0x007e220000000c00 */
        /* <DEDUP_REMOVED lines=45> */
.L_x_1200:
[----:B------:R-:W-:Y:S05]  /*9450*/  BSYNC B1 ;  /* 0x0000000000017941 */ /* 0x000fea0003800000 */
.L_x_1199:
[----:B------:R-:W-:Y:S04]  /*9460*/  BSSY B1, `(.L_x_1201) ;  /* 0x0000030000017945 */ /* 0x000fe80003800000 */
[----:B------:R-:W-:Y:S05]  /*9470*/  @P4 BRA `(.L_x_1202) ;  /* 0x0000000000b84947 */ /* 0x000fea0003800000 */
[----:B0123--:R-:W0:Y:S01]  /*9480*/  LDS.128 R4, [R3+0x12400] ;  /* 0x0124000003047984 */ /* 0x00fe220000000c00 */
[--C-:B------:R-:W-:Y:S02]  /*9490*/  SHF.R.U64 R29, R26, 0x10, R27.reuse ;  /* 0x000000101a1d7819 */ /* 0x100fe4000000121b */
[----:B------:R-:W-:Y:S02]  /*94a0*/  SHF.R.U32.HI R26, RZ, 0x10, R27 ;  /* 0x00000010ff1a7819 */ /* 0x000fe4000001161b */
[--C-:B------:R-:W-:Y:S02]  /*94b0*/  SHF.R.U32.HI R28, RZ, 0x10, R25.reuse ;  /* 0x00000010ff1c7819 */ /* 0x100fe40000011619 */
[----:B------:R-:W-:Y:S02]  /*94c0*/  PRMT R49, R49, 0x5410, R26 ;  /* 0x0000541031317816 */ /* 0x000fe4000000001a */
[----:B------:R-:W-:Y:S02]  /*94d0*/  PRMT R28, R15, 0x5410, R28 ;  /* 0x000054100f1c7816 */ /* 0x000fe4000000001c */
[----:B------:R-:W-:Y:S01]  /*94e0*/  SHF.R.U64 R27, R24, 0x10, R25 ;  /* 0x00000010181b7819 */ /* 0x000fe20000001219 */
[----:B------:R-:W-:Y:S01]  /*94f0*/  IMAD.U32 R26, R49, 0x10000, RZ ;  /* 0x00010000311a7824 */ /* 0x000fe200078e00ff */
[----:B------:R-:W-:Y:S01]  /*9500*/  PRMT R48, R48, 0x5410, R29 ;  /* 0x0000541030307816 */ /* 0x000fe2000000001d */
[C---:B------:R-:W-:Y:S01]  /*9510*/  IMAD.U32 R29, R28.reuse, 0x10000, RZ ;  /* 0x000100001c1d7824 */ /* 0x040fe200078e00ff */
[----:B------:R-:W-:-:S02]  /*9520*/  LOP3.LUT R28, R28, 0xffff0000, RZ, 0xc0, !PT ;  /* 0xffff00001c1c7812 */ /* 0x000fc400078ec0ff */
[----:B------:R-:W-:Y:S02]  /*9530*/  PRMT R27, R14, 0x5410, R27 ;  /* 0x000054100e1b7816 */ /* 0x000fe4000000001b */
[----:B------:R-:W-:Y:S02]  /*9540*/  LOP3.LUT R49, R49, 0xffff0000, RZ, 0xc0, !PT ;  /* 0xffff000031317812 */ /* 0x000fe400078ec0ff */
        /* <DEDUP_REMOVED lines=8> */
[----:B------:R-:W-:Y:S01]  /*95d0*/  FFMA.FTZ R30, R14, R29, R30 ;  /* 0x0000001d0e1e7223 */ /* 0x000fe2000001001e */
[-C--:B------:R-:W-:Y:S01]  /*95e0*/  FMUL.FTZ R29, R25, R49.reuse ;  /* 0x00000031191d7220 */ /* 0x080fe20000410000 */
[----:B------:R-:W-:Y:S01]  /*95f0*/  FFMA.FTZ R49, R24, R49, -R15 ;  /* 0x0000003118317223 */ /* 0x000fe2000001080f */
[----:B------:R-:W-:Y:S02]  /*9600*/  IMAD.U32 R7, R5, 0x10000, RZ ;  /* 0x0001000005077824 */ /* 0x000fe400078e00ff */
[----:B------:R-:W-:Y:S01]  /*9610*/  FFMA.FTZ R31, R14, R26, -R31 ;  /* 0x0000001a0e1f7223 */ /* 0x000fe2000001081f */
[----:B------:R-:W-:Y:S01]  /*9620*/  IMAD.U32 R15, R48, 0x10000, RZ ;  /* 0x00010000300f7824 */ /* 0x000fe200078e00ff */
[----:B------:R-:W-:Y:S01]  /*9630*/  LOP3.LUT R4, R4, 0xffff0000, RZ, 0xc0, !PT ;  /* 0xffff000004047812 */ /* 0x000fe200078ec0ff */
[----:B------:R-:W-:Y:S01]  /*9640*/  IMAD.U32 R25, R27, 0x10000, RZ ;  /* 0x000100001b197824 */ /* 0x000fe200078e00ff */
[----:B------:R-:W-:Y:S01]  /*9650*/  LOP3.LUT R5, R5, 0xffff0000, RZ, 0xc0, !PT ;  /* 0xffff000005057812 */ /* 0x000fe200078ec0ff */
[----:B------:R-:W-:Y:S01]  /*9660*/  FFMA.FTZ R28, R24, R28, R29 ;  /* 0x0000001c181c7223 */ /* 0x000fe2000001001d */
[----:B------:R-:W-:Y:S01]  /*9670*/  LOP3.LUT R14, R27, 0xffff0000, RZ, 0xc0, !PT ;  /* 0xffff00001b0e7812 */ /* 0x000fe200078ec0ff */
[----:B------:R-:W-:Y:S01]  /*9680*/  FMUL.FTZ R27, R4, R25 ;  /* 0x00000019041b7220 */ /* 0x000fe20000410000 */
[----:B------:R-:W-:Y:S01]  /*9690*/  LOP3.LUT R48, R48, 0xffff0000, RZ, 0xc0, !PT ;  /* 0xffff000030307812 */ /* 0x000fe200078ec0ff */
[----:B------:R-:W-:-:S02]  /*96a0*/  FMUL.FTZ R24, R4, R15 ;  /* 0x0000000f04187220 */ /* 0x000fc40000410000 */
[C---:B------:R-:W-:Y:S01]  /*96b0*/  FMUL.FTZ R26, R5.reuse, R14 ;  /* 0x0000000e051a7220 */ /* 0x040fe20000410000 */
[C---:B------:R-:W-:Y:S01]  /*96c0*/  FFMA.FTZ R4, R6.reuse, R15, -R27 ;  /* 0x0000000f06047223 */ /* 0x040fe2000001081b */
[-C--:B------:R-:W-:Y:S01]  /*96d0*/  FMUL.FTZ R29, R5, R48.reuse ;  /* 0x00000030051d7220 */ /* 0x080fe20000410000 */
[----:B------:R-:W-:Y:S01]  /*96e0*/  FFMA.FTZ R25, R6, R25, R24 ;  /* 0x0000001906197223 */ /* 0x000fe20000010018 */
[C---:B------:R-:W-:Y:S01]  /*96f0*/  FFMA.FTZ R5, R7.reuse, R48, -R26 ;  /* 0x0000003007057223 */ /* 0x040fe2000001081a */
[----:B------:R-:W-:Y:S01]  /*9700*/  F2FP.BF16.F32.PACK_AB R6, R30, R31 ;  /* 0x0000001f1e06723e */ /* 0x000fe200000010ff */
[----:B------:R-:W-:Y:S01]  /*9710*/  FFMA.FTZ R14, R7, R14, R29 ;  /* 0x0000000e070e7223 */ /* 0x000fe2000001001d */
[----:B------:R-:W-:Y:S02]  /*9720*/  F2FP.BF16.F32.PACK_AB R7, R28, R49 ;  /* 0x000000311c07723e */ /* 0x000fe400000010ff */
[----:B------:R-:W-:Y:S02]  /*9730*/  F2FP.BF16.F32.PACK_AB R4, R25, R4 ;  /* 0x000000041904723e */ /* 0x000fe400000010ff */
[----:B------:R-:W-:-:S05]  /*9740*/  F2FP.BF16.F32.PACK_AB R5, R14, R5 ;  /* 0x000000050e05723e */ /* 0x000fca00000010ff */
[----:B------:R4:W-:Y:S02]  /*9750*/  STS.128 [R3+0x12400], R4 ;  /* 0x0124000403007388 */ /* 0x0009e40000000c00 */
.L_x_1202:
[----:B------:R-:W-:Y:S05]  /*9760*/  BSYNC B1 ;  /* 0x0000000000017941 */ /* 0x000fea0003800000 */
.L_x_1201:
[----:B------:R-:W-:Y:S05]  /*9770*/  @P5 BRA `(.L_x_1192) ;  /* 0x0000002000a45947 */ /* 0x000fea0003800000 */
[----:B01234-:R-:W0:Y:S01]  /*9780*/  LDS.128 R4, [R0+0x12400] ;  /* 0x0124000000047984 */ /* 0x01fe220000000c00 */
[----:B------:R-:W-:Y:S02]  /*9790*/  SHF.R.U64 R15, R20, 0x10, R21 ;  /* 0x00000010140f7819 */ /* 0x000fe40000001215 */
[--C-:B------:R-:W-:Y:S02]  /*97a0*/  SHF.R.U64 R3, R8, 0x10, R9.reuse ;  /* 0x0000001008037819 */ /* 0x100fe40000001209 */
[----:B------:R-:W-:Y:S02]  /*97b0*/  SHF.R.U32.HI R8, RZ, 0x10, R9 ;  /* 0x00000010ff087819 */ /* 0x000fe40000011609 */
[----:B------:R-:W-:Y:S02]  /*97c0*/  SHF.R.U32.HI R20, RZ, 0x10, R21 ;  /* 0x00000010ff147819 */ /* 0x000fe40000011615 */
[----:B------:R-:W-:Y:S02]  /*97d0*/  PRMT R12, R12, 0x5410, R15 ;  /* 0x000054100c0c7816 */ /* 0x000fe4000000000f */
[----:B------:R-:W-:-:S02]  /*97e0*/  PRMT R15, R11, 0x5410, R8 ;  /* 0x000054100b0f7816 */ /* 0x000fc40000000008 */
[----:B------:R-:W-:Y:S02]  /*97f0*/  PRMT R13, R13, 0x5410, R20 ;  /* 0x000054100d0d7816 */ /* 0x000fe40000000014 */
[----:B------:R-:W-:Y:S01]  /*9800*/  PRMT R14, R10, 0x5410, R3 ;  /* 0x000054100a0e7816 */ /* 0x000fe20000000003 */
[C---:B------:R-:W-:Y:S01]  /*9810*/  IMAD.U32 R20, R15.reuse, 0x10000, RZ ;  /* 0x000100000f147824 */ /* 0x040fe200078e00ff */
[----:B------:R-:W-:Y:S01]  /*9820*/  LOP3.LUT R15, R15, 0xffff0000, RZ, 0xc0, !PT ;  /* 0xffff00000f0f7812 */ /* 0x000fe200078ec0ff */
[C---:B------:R-:W-:Y:S01]  /*9830*/  IMAD.U32 R11, R13.reuse, 0x10000, RZ ;  /* 0x000100000d0b7824 */ /* 0x040fe200078e00ff */
[----:B------:R-:W-:Y:S02]  /*9840*/  LOP3.LUT R13, R13, 0xffff0000, RZ, 0xc0, !PT ;  /* 0xffff00000d0d7812 */ /* 0x000fe400078ec0ff */
[C---:B0-----:R-:W-:Y:S01]  /*9850*/  LOP3.LUT R9, R6.reuse, 0xffff0000, RZ, 0xc0, !PT ;  /* 0xffff000006097812 */ /* 0x041fe200078ec0ff */
[C---:B------:R-:W-:Y:S01]  /*9860*/  IMAD.U32 R10, R7.reuse, 0x10000, RZ ;  /* 0x00010000070a7824 */ /* 0x040fe200078e00ff */
[----:B------:R-:W-:Y:S01]  /*9870*/  LOP3.LUT R7, R7, 0xffff0000, RZ, 0xc0, !PT ;  /* 0xffff000007077812 */ /* 0x000fe200078ec0ff */
        /* <DEDUP_REMOVED lines=31> */
.L_x_1183:
[----:B------:R-:W2:Y:S01]  /*9a70*/  LDL R5, [R1+0x34] ;  /* 0x0000340001057983 */ /* 0x000ea20000100800 */
[----:B------:R-:W0:Y:S01]  /*9a80*/  LDC R3, c[0x0][0x428] ;  /* 0x00010a00ff037b82 */ /* 0x000e220000000800 */
[----:B------:R-:W-:Y:S01]  /*9a90*/  ISETP.GE.AND P0, PT, R23, R4, PT ;  /* 0x000000041700720c */ /* 0x000fe20003f06270 */
[----:B------:R-:W-:Y:S01]  /*9aa0*/  BSSY B1, `(.L_x_1203) ;  /* 0x0000046000017945 */ /* 0x000fe20003800000 */
        /* <DEDUP_REMOVED lines=13> */
[----:B0-----:R-:W-:-:S13]  /*9b80*/  ISETP.NE.AND P1, PT, R3, 0x1, PT ;  /* 0x000000010300780c */ /* 0x001fda0003f25270 */
[----:B------:R-:W0:Y:S08]  /*9b90*/  @P1 LDC R58, c[0x0][0x42c] ;  /* 0x00010b00ff3a1b82 */ /* 0x000e300000000800 */
[----:B------:R-:W1:Y:S01]  /*9ba0*/  @P1 LDC R59, c[0x0][0x430] ;  /* 0x00010c00ff3b1b82 */ /* 0x000e620000000800 */
[----:B--2---:R-:W-:Y:S01]  /*9bb0*/  IMAD R3, R5, 0xc0, R23 ;  /* 0x000000c005037824 */ /* 0x004fe200078e0217 */
[----:B------:R-:W-:-:S03]  /*9bc0*/  CS2R R4, SRZ ;  /* 0x0000000000047805 */ /* 0x000fc6000001ff00 */
[----:B0-----:R-:W-:Y:S01]  /*9bd0*/  @P1 IMAD.HI.U32 R58, R3, R58, RZ ;  /* 0x0000003a033a1227 */ /* 0x001fe200078e00ff */
[----:B-1----:R-:W-:Y:S06]  /*9be0*/  @P0 BRA `(.L_x_1204) ;  /* 0x0000000000c40947 */ /* 0x002fec0003800000 */
[----:B------:R-:W-:Y:S01]  /*9bf0*/  IMAD.MOV.U32 R4, RZ, RZ, R19 ;  /* 0x000000ffff047224 */ /* 0x000fe200078e0013 */
[----:B------:R-:W-:Y:S01]  /*9c00*/  SHF.R.S32.HI R9, RZ, 0x1f, R23 ;  /* 0x0000001fff097819 */ /* 0x000fe20000011417 */
[----:B------:R-:W-:Y:S01]  /*9c10*/  IMAD.MOV.U32 R5, RZ, RZ, R62 ;  /* 0x000000ffff057224 */ /* 0x000fe200078e003e */
[----:B------:R-:W-:Y:S01]  /*9c20*/  ULDC.64 UR4, c[0x0][0x3c8] ;  /* 0x0000f20000047ab9 */ /* 0x000fe20000000a00 */
[----:B------:R-:W-:Y:S01]  /*9c30*/  ULDC.64 UR6, c[0x0][0x3e0] ;  /* 0x0000f80000067ab9 */ /* 0x000fe20000000a00 */
[----:B------:R-:W-:Y:S01]  /*9c40*/  VIADD R63, R19, 0x10 ;  /* 0x00000010133f7836 */ /* 0x000fe20000000000 */
[----:B------:R-:W-:Y:S01]  /*9c50*/  CS2R R32, SRZ ;  /* 0x0000000000207805 */ /* 0x000fe2000001ff00 */
[----:B------:R-:W-:Y:S01]  /*9c60*/  IMAD.WIDE.U32 R6, R23, R12, R4 ;  /* 0x0000000c17067225 */ /* 0x000fe200078e0004 */
[----:B------:R-:W-:Y:S02]  /*9c70*/  CS2R R34, SRZ ;  /* 0x0000000000227805 */ /* 0x000fe4000001ff00 */
[----:B------:R-:W-:-:S02]  /*9c80*/  CS2R R36, SRZ ;  /* 0x0000000000247805 */ /* 0x000fc4000001ff00 */
[----:B------:R-:W-:Y:S01]  /*9c90*/  CS2R R38, SRZ ;  /* 0x0000000000267805 */ /* 0x000fe2000001ff00 */
[C---:B------:R-:W-:Y:S01]  /*9ca0*/  IMAD R8, R9.reuse, R12, RZ ;  /* 0x0000000c09087224 */ /* 0x040fe200078e02ff */
[----:B------:R-:W-:Y:S01]  /*9cb0*/  IADD3 R48, P2, R6, R48, RZ ;  /* 0x0000003006307210 */ /* 0x000fe20007f5e0ff */
[-C--:B------:R-:W-:Y:S01]  /*9cc0*/  IMAD R20, R9, R10.reuse, RZ ;  /* 0x0000000a09147224 */ /* 0x080fe200078e02ff */
[----:B------:R-:W-:Y:S01]  /*9cd0*/  CS2R R40, SRZ ;  /* 0x0000000000287805 */ /* 0x000fe2000001ff00 */
[C---:B------:R-:W-:Y:S01]  /*9ce0*/  IMAD.WIDE.U32 R4, R23.reuse, R10, R4 ;  /* 0x0000000a17047225 */ /* 0x040fe200078e0004 */
[----:B------:R-:W-:Y:S02]  /*9cf0*/  CS2R R42, SRZ ;  /* 0x00000000002a7805 */ /* 0x000fe4000001ff00 */
[----:B------:R-:W-:Y:S02]  /*9d00*/  CS2R R24, SRZ ;  /* 0x0000000000187805 */ /* 0x000fe4000001ff00 */
[----:B------:R-:W-:Y:S01]  /*9d10*/  CS2R R26, SRZ ;  /* 0x00000000001a7805 */ /* 0x000fe2000001ff00 */
[C---:B------:R-:W-:Y:S01]  /*9d20*/  IMAD R6, R23.reuse, R13, R8 ;  /* 0x0000000d17067224 */ /* 0x040fe200078e0208 */
[----:B------:R-:W-:Y:S01]  /*9d30*/  IADD3 R50, P3, R4, R50, RZ ;  /* 0x0000003204327210 */ /* 0x000fe20007f7e0ff */
[----:B------:R-:W-:Y:S01]  /*9d40*/  IMAD R20, R23, R11, R20 ;  /* 0x0000000b17147224 */ /* 0x000fe200078e0214 */
[----:B------:R-:W-:Y:S01]  /*9d50*/  CS2R R28, SRZ ;  /* 0x00000000001c7805 */ /* 0x000fe2000001ff00 */
[----:B------:R-:W-:Y:S01]  /*9d60*/  VIADD R61, R19, 0x20 ;  /* 0x00000020133d7836 */ /* 0x000fe20000000000 */
[----:B------:R-:W-:Y:S01]  /*9d70*/  IADD3.X R49, R57, R7, R6, P2, !PT ;  /* 0x0000000739317210 */ /* 0x000fe200017fe406 */
[----:B------:R-:W-:Y:S01]  /*9d80*/  IMAD R7, R60, 0xc0, RZ ;  /* 0x000000c03c077824 */ /* 0x000fe200078e02ff */
[----:B------:R-:W-:Y:S01]  /*9d90*/  IADD3.X R51, R55, R5, R20, P3, !PT ;  /* 0x0000000537337210 */ /* 0x000fe20001ffe414 */
[----:B------:R-:W-:Y:S01]  /*9da0*/  IMAD R5, R0, 0xc0, RZ ;  /* 0x000000c000057824 */ /* 0x000fe200078e02ff */
[----:B------:R-:W-:Y:S01]  /*9db0*/  CS2R R30, SRZ ;  /* 0x00000000001e7805 */ /* 0x000fe2000001ff00 */
[----:B------:R-:W-:-:S04]  /*9dc0*/  IMAD.WIDE.U32 R52, R52, 0xc0, R48 ;  /* 0x000000c034347825 */ /* 0x000fc800078e0030 */
[----:B------:R-:W-:Y:S01]  /*9dd0*/  IMAD.WIDE.U32 R14, R14, 0xc0, R50 ;  /* 0x000000c00e0e7825 */ /* 0x000fe200078e0032 */
[----:B------:R-:W-:Y:S01]  /*9de0*/  LEA R8, P2, R52, UR4, 0x1 ;  /* 0x0000000434087c11 */ /* 0x000fe2000f8408ff */
[----:B------:R-:W-:Y:S02]  /*9df0*/  ULDC UR4, c[0x0][0x3d4] ;  /* 0x0000f50000047ab9 */ /* 0x000fe40000000800 */
[----:B------:R-:W-:Y:S01]  /*9e00*/  IMAD.IADD R7, R7, 0x1, R53 ;  /* 0x0000000107077824 */ /* 0x000fe200078e0235 */
[----:B------:R-:W-:Y:S01]  /*9e10*/  LEA R20, P3, R14, UR6, 0x1 ;  /* 0x000000060e147c11 */ /* 0x000fe2000f8608ff */
[----:B------:R-:W-:Y:S01]  /*9e20*/  IMAD.IADD R5, R5, 0x1, R15 ;  /* 0x0000000105057824 */ /* 0x000fe200078e020f */
[----:B------:R-:W-:Y:S02]  /*9e30*/  ISETP.GE.AND P4, PT, R61, UR4, PT ;  /* 0x000000043d007c0c */ /* 0x000fe4000bf86270 */
[----:B------:R-:W-:Y:S02]  /*9e40*/  LEA.HI.X R9, R52, UR5, R7, 0x1, P2 ;  /* 0x0000000534097c11 */ /* 0x000fe400090f0c07 */
[----:B------:R-:W-:-:S02]  /*9e50*/  CS2R R6, SRZ ;  /* 0x0000000000067805 */ /* 0x000fc4000001ff00 */
[----:B------:R-:W-:Y:S02]  /*9e60*/  LEA.HI.X R21, R14, UR7, R5, 0x1, P3 ;  /* 0x000000070e157c11 */ /* 0x000fe400098f0c05 */
[----:B------:R-:W-:Y:S02]  /*9e70*/  CS2R R4, SRZ ;  /* 0x0000000000047805 */ /* 0x000fe4000001ff00 */
[----:B------:R-:W-:Y:S02]  /*9e80*/  ISETP.GE.AND P2, PT, R19, UR4, PT ;  /* 0x0000000413007c0c */ /* 0x000fe4000bf46270 */
[----:B------:R-:W-:Y:S01]  /*9e90*/  ISETP.GE.AND P3, PT, R63, UR4, PT ;  /* 0x000000043f007c0c */ /* 0x000fe2000bf66270 */
[----:B------:R0:W5:Y:S04]  /*9ea0*/  @!P4 LDG.E.128 R40, desc[UR38][R8.64+0x40] ;  /* 0x000040260828c981 */ /* 0x000168000c1e1d00 */
[----:B------:R0:W5:Y:S06]  /*9eb0*/  @!P4 LDG.E.128 R28, desc[UR38][R20.64+0x40] ;  /* 0x00004026141cc981 */ /* 0x00016c000c1e1d00 */
[----:B------:R0:W5:Y:S04]  /*9ec0*/  @!P2 LDG.E.128 R32, desc[UR38][R8.64] ;  /* 0x000000260820a981 */ /* 0x000168000c1e1d00 */
[----:B------:R0:W5:Y:S04]  /*9ed0*/  @!P3 LDG.E.128 R36, desc[UR38][R8.64+0x20] ;  /* 0x000020260824b981 */ /* 0x000168000c1e1d00 */
[----:B------:R0:W5:Y:S04]  /*9ee0*/  @!P2 LDG.E.128 R4, desc[UR38][R20.64] ;  /* 0x000000261404a981 */ /* 0x000168000c1e1d00 */
[----:B------:R0:W5:Y:S02]  /*9ef0*/  @!P3 LDG.E.128 R24, desc[UR38][R20.64+0x20] ;  /* 0x000020261418b981 */ /* 0x000164000c1e1d00 */
.L_x_1204:
[----:B------:R-:W-:Y:S05]  /*9f00*/  BSYNC B1 ;  /* 0x0000000000017941 */ /* 0x000fea0003800000 */
.L_x_1203:
[----:B------:R-:W2:Y:S01]  /*9f10*/  LDL R49, [R1+0x50] ;  /* 0x0000500001317983 */ /* 0x000ea20000100800 */
[----:B------:R-:W-:Y:S01]  /*9f20*/  @P1 SHF.R.U32.HI R3, RZ, R59, R58 ;  /* 0x0000003bff031219 */ /* 0x000fe2000001163a */
[----:B-----5:R-:W-:Y:S01]  /*9f30*/  IMAD.MOV.U32 R0, RZ, RZ, R4 ;  /* 0x000000ffff007224 */ /* 0x020fe200078e0004 */
[----:B------:R-:W-:Y:S01]  /*9f40*/  ULDC.64 UR4, c[0x0][0x3c8] ;  /* 0x0000f20000047ab9 */ /* 0x000fe20000000a00 */
[----:B0-----:R-:W-:Y:S01]  /*9f50*/  IMAD.MOV.U32 R8, RZ, RZ, R5 ;  /* 0x000000ffff087224 */ /* 0x001fe200078e0005 */
[----:B------:R-:W-:Y:S01]  /*9f60*/  SHF.R.S32.HI R9, RZ, 0x1f, R3 ;  /* 0x0000001fff097819 */ /* 0x000fe20000011403 */
[----:B------:R-:W-:Y:S01]  /*9f70*/  IMAD.MOV.U32 R14, RZ, RZ, R6 ;  /* 0x000000ffff0e7224 */ /* 0x000fe200078e0006 */
[----:B------:R-:W-:Y:S01]  /*9f80*/  PRMT R20, R20, 0x5410, R0 ;  /* 0x0000541014147816 */ /* 0x000fe20000000000 */
[----:B------:R-:W-:Y:S01]  /*9f90*/  IMAD.MOV.U32 R15, RZ, RZ, R7 ;  /* 0x000000ffff0f7224 */ /* 0x000fe200078e0007 */
[----:B------:R-:W-:Y:S01]  /*9fa0*/  PRMT R21, R21, 0x5410, R8 ;  /* 0x0000541015157816 */ /* 0x000fe20000000008 */
[C---:B------:R-:W-:Y:S01]  /*9fb0*/  IMAD R0, R9.reuse, R12, RZ ;  /* 0x0000000c09007224 */ /* 0x040fe200078e02ff */
[----:B------:R-:W-:Y:S01]  /*9fc0*/  PRMT R48, R48, 0x5410, R14 ;  /* 0x0000541030307816 */ /* 0x000fe2000000000e */
[----:B------:R-:W-:Y:S01]  /*9fd0*/  IMAD R8, R9, R10, RZ ;  /* 0x0000000a09087224 */ /* 0x000fe200078e02ff */
[----:B------:R-:W-:Y:S01]  /*9fe0*/  PRMT R64, R15, 0x7610, R64 ;  /* 0x000076100f407816 */ /* 0x000fe20000000040 */
[----:B------:R-:W-:Y:S01]  /*9ff0*/  IMAD.WIDE.U32 R56, R3, R12, R56 ;  /* 0x0000000c03387225 */ /* 0x000fe200078e0038 */
[----:B------:R-:W-:-:S03]  /*a000*/  ULDC.64 UR6, c[0x0][0x3e0] ;  /* 0x0000f80000067ab9 */ /* 0x000fc60000000a00 */
[----:B------:R-:W-:-:S04]  /*a010*/  IMAD.WIDE.U32 R14, R3, R10, R54 ;  /* 0x0000000a030e7225 */ /* 0x000fc800078e0036 */
[C---:B------:R-:W-:Y:S01]  /*a020*/  IMAD R13, R3.reuse, R13, R0 ;  /* 0x0000000d030d7224 */ /* 0x040fe200078e0200 */
[----:B------:R-:W-:Y:S01]  /*a030*/  LEA R0, P2, R14, UR6, 0x1 ;  /* 0x000000060e007c11 */ /* 0x000fe2000f8408ff */
[----:B------:R-:W-:Y:S01]  /*a040*/  IMAD R3, R3, R11, R8 ;  /* 0x0000000b03037224 */ /* 0x000fe200078e0208 */
[C---:B------:R-:W-:Y:S01]  /*a050*/  LEA R8, P1, R56.reuse, UR4, 0x1 ;  /* 0x0000000438087c11 */ /* 0x040fe2000f8208ff */
[----:B------:R-:W-:Y:S01]  /*a060*/  IMAD.IADD R13, R57, 0x1, R13 ;  /* 0x00000001390d7824 */ /* 0x000fe200078e020d */
[----:B------:R-:W-:Y:S01]  /*a070*/  UMOV UR4, 0xffffffff ;  /* 0xffffffff00047882 */ /* 0x000fe20000000000 */
[----:B------:R-:W-:Y:S02]  /*a080*/  IMAD.IADD R3, R15, 0x1, R3 ;  /* 0x000000010f037824 */ /* 0x000fe400078e0203 */
[----:B------:R-:W-:Y:S01]  /*a090*/  IMAD.MOV.U32 R9, RZ, RZ, R24 ;  /* 0x000000ffff097224 */ /* 0x000fe200078e0018 */
[----:B------:R-:W-:Y:S01]  /*a0a0*/  LEA.HI.X R13, R56, UR5, R13, 0x1, P1 ;  /* 0x00000005380d7c11 */ /* 0x000fe200088f0c0d */
[----:B------:R-:W-:Y:S01]  /*a0b0*/  IMAD.MOV.U32 R10, RZ, RZ, R25 ;  /* 0x000000ffff0a7224 */ /* 0x000fe200078e0019 */
[----:B------:R-:W-:-:S02]  /*a0c0*/  LEA.HI.X R3, R14, UR7, R3, 0x1, P2 ;  /* 0x000000070e037c11 */ /* 0x000fc400090f0c03 */
[----:B------:R-:W-:Y:S02]  /*a0d0*/  PRMT R54, R9, 0x7610, R54 ;  /* 0x0000761009367816 */ /* 0x000fe40000000036 */
[----:B------:R-:W-:Y:S02]  /*a0e0*/  PRMT R55, R10, 0x7610, R55 ;  /* 0x000076100a377816 */ /* 0x000fe40000000037 */
[----:B--2---:R-:W-:Y:S01]  /*a0f0*/  LEA.HI R9, R49, R49, RZ, 0x1 ;  /* 0x0000003131097211 */ /* 0x004fe200078f08ff */
[----:B------:R-:W-:Y:S06]  /*a100*/  BRA.DIV UR4, `(.L_x_1205) ;  /* 0x0000016604dc7947 */ /* 0x000fec000b800000 */
.L_x_1442:
[----:B------:R-:W-:Y:S01]  /*a110*/  UMOV UR4, 0xffffffff ;  /* 0xffffffff00047882 */ /* 0x000fe20000000000 */
[----:B------:R-:W-:Y:S02]  /*a120*/  LOP3.LUT R9, R9, 0xfffffffe, RZ, 0xc0, !PT ;  /* 0xfffffffe09097812 */ /* 0x000fe400078ec0ff */
[----:B------:R-:W-:Y:S05]  /*a130*/  BRA.DIV UR4, `(.L_x_1206) ;  /* 0x0000016604f47947 */ /* 0x000fea000b800000 */
.L_x_1445:
[----:B------:R-:W-:Y:S01]  /*a140*/  UMOV UR4, 0xffffffff ;  /* 0xffffffff00047882 */ /* 0x000fe20000000000 */
[----:B------:R-:W-:Y:S02]  /*a150*/  IMAD.IADD R9, R49, 0x1, -R9 ;  /* 0x0000000131097824 */ /* 0x000fe400078e0a09 */
[----:B------:R-:W-:Y:S05]  /*a160*/  BRA.DIV UR4, `(.L_x_1207) ;  /* 0x0000016a04107947 */ /* 0x000fea000b800000 */
.L_x_1448:
[----:B------:R-:W-:Y:S01]  /*a170*/  UMOV UR4, 0xffffffff ;  /* 0xffffffff00047882 */ /* 0x000fe20000000000 */
[----:B------:R-:W-:Y:S02]  /*a180*/  SHF.L.U32 R9, R9, 0x1f, RZ ;  /* 0x0000001f09097819 */ /* 0x000fe400000006ff */
[----:B------:R-:W-:Y:S05]  /*a190*/  BRA.DIV UR4, `(.L_x_1208) ;  /* 0x0000016a042c7947 */ /* 0x000fea000b800000 */
.L_x_1451:
        /* <DEDUP_REMOVED lines=37> */
.L_x_1452:
[----:B------:R-:W-:Y:S05]  /*a3f0*/  BSYNC B1 ;  /* 0x0000000000017941 */ /* 0x000fea0003800000 */
.L_x_1209:
[----:B------:R-:W-:Y:S02]  /*a400*/  PRMT R51, R0, 0x7610, R51 ;  /* 0x0000761000337816 */ /* 0x000fe40000000033 */
[----:B------:R-:W-:Y:S01]  /*a410*/  PRMT R52, R8, 0x7610, R52 ;  /* 0x0000761008347816 */ /* 0x000fe20000000034 */
[----:B------:R-:W-:Y:S06]  /*a420*/  @P0 BRA `(.L_x_1192) ;  /* 0x0000001400780947 */ /* 0x000fec0003800000 */
[----:B------:R1:W5:Y:S01]  /*a430*/  LDL R81, [R1+0x18] ;  /* 0x0000180001517983 */ /* 0x0003620000100800 */
[----:B------:R-:W2:Y:S03]  /*a440*/  LDC R0, c[0x0][0x3d4] ;  /* 0x0000f500ff007b82 */ /* 0x000ea60000000800 */
[----:B------:R1:W5:Y:S04]  /*a450*/  LDL R80, [R1+0x58] ;  /* 0x0000580001507983 */ /* 0x0003680000100800 */
[----:B------:R1:W5:Y:S04]  /*a460*/  LDL R78, [R1+0x20] ;  /* 0x00002000014e7983 */ /* 0x0003680000100800 */
[----:B------:R1:W5:Y:S01]  /*a470*/  LDL R76, [R1+0x1c] ;  /* 0x00001c00014c7983 */ /* 0x0003620000100800 */
[C---:B------:R-:W-:Y:S01]  /*a480*/  VIADD R83, R19.reuse, 0x10 ;  /* 0x0000001013537836 */ /* 0x040fe20000000000 */
[----:B------:R-:W-:Y:S01]  /*a490*/  BSSY B1, `(.L_x_1211) ;  /* 0x0000073000017945 */ /* 0x000fe20003800000 */
[C---:B------:R-:W-:Y:S01]  /*a4a0*/  VIADD R82, R19.reuse, 0x20 ;  /* 0x0000002013527836 */ /* 0x040fe20000000000 */
[----:B--2---:R-:W-:-:S02]  /*a4b0*/  ISETP.GE.AND P0, PT, R19, R0, PT ;  /* 0x000000001300720c */ /* 0x004fc40003f06270 */
[-C--:B------:R-:W-:Y:S02]  /*a4c0*/  ISETP.GE.AND P1, PT, R83, R0.reuse, PT ;  /* 0x000000005300720c */ /* 0x080fe40003f26270 */
[----:B------:R-:W-:-:S09]  /*a4d0*/  ISETP.GE.AND P2, PT, R82, R0, PT ;  /* 0x000000005200720c */ /* 0x000fd20003f46270 */
[----:B-1----:R-:W-:Y:S05]  /*a4e0*/  @P0 BRA `(.L_x_1212) ;  /* 0x0000000400b40947 */ /* 0x002fea0003800000 */
[----:B------:R-:W-:Y:S02]  /*a4f0*/  LEA.HI R8, R46, R46, RZ, 0x1 ;  /* 0x0000002e2e087211 */ /* 0x000fe400078f08ff */
[----:B-----5:R-:W-:Y:S02]  /*a500*/  LOP3.LUT R10, R81, 0x18, R19, 0xf8, !PT ;  /* 0x00000018510a7812 */ /* 0x020fe400078ef813 */
[----:B0-----:R-:W-:Y:S02]  /*a510*/  LOP3.LUT R9, R8, 0xfffffffe, RZ, 0xc0, !PT ;  /* 0xfffffffe08097812 */ /* 0x001fe400078ec0ff */
[----:B------:R-:W-:Y:S02]  /*a520*/  LOP3.LUT R10, R10, R76, RZ, 0x3c, !PT ;  /* 0x0000004c0a0a7212 */ /* 0x000fe400078e3cff */
[----:B------:R-:W-:Y:S01]  /*a530*/  SHF.R.U64 R68, R4, 0x10, R5 ;  /* 0x0000001004447819 */ /* 0x000fe20000001205 */
[----:B------:R-:W-:Y:S01]  /*a540*/  IMAD.IADD R9, R46, 0x1, -R9 ;  /* 0x000000012e097824 */ /* 0x000fe200078e0a09 */
[----:B------:R-:W-:Y:S01]  /*a550*/  SHF.R.U64 R63, R32, 0x10, R33 ;  /* 0x00000010203f7819 */ /* 0x000fe20000001221 */
[----:B------:R-:W-:Y:S01]  /*a560*/  IMAD.IADD R10, R78, 0x1, R10 ;  /* 0x000000014e0a7824 */ /* 0x000fe200078e020a */
[----:B------:R-:W-:-:S02]  /*a570*/  SHF.R.U32.HI R70, RZ, 0x10, R5 ;  /* 0x00000010ff467819 */ /* 0x000fc40000011605 */
[----:B------:R-:W-:Y:S01]  /*a580*/  LEA.HI R8, R0, R9, RZ, 0x1d ;  /* 0x0000000900087211 */ /* 0x000fe200078fe8ff */
[----:B------:R-:W-:Y:S01]  /*a590*/  IMAD R53, R10, 0x2, R80 ;  /* 0x000000020a357824 */ /* 0x000fe200078e0250 */
[----:B------:R-:W-:Y:S02]  /*a5a0*/  PRMT R68, R20, 0x5432, R68 ;  /* 0x0000543214447816 */ /* 0x000fe40000000044 */
[----:B------:R-:W-:Y:S02]  /*a5b0*/  SHF.R.S32.HI R9, RZ, 0x1f, R8 ;  /* 0x0000001fff097819 */ /* 0x000fe40000011408 */
[--C-:B------:R-:W-:Y:S02]  /*a5c0*/  SHF.R.U64 R72, R6, 0x10, R7.reuse ;  /* 0x0000001006487819 */ /* 0x100fe40000001207 */
[----:B------:R-:W-:Y:S01]  /*a5d0*/  LEA.HI R9, R9, R8, RZ, 0x2 ;  /* 0x0000000809097211 */ /* 0x000fe200078f10ff */
[----:B------:R-:W-:Y:S01]  /*a5e0*/  IMAD.SHL.U32 R8, R8, 0x8, RZ ;  /* 0x0000000808087824 */ /* 0x000fe200078e00ff */
[----:B------:R-:W-:-:S02]  /*a5f0*/  SHF.R.U32.HI R73, RZ, 0x10, R7 ;  /* 0x00000010ff497819 */ /* 0x000fc40000011607 */
[----:B------:R-:W-:Y:S02]  /*a600*/  SHF.R.S32.HI R9, RZ, 0x2, R9 ;  /* 0x00000002ff097819 */ /* 0x000fe40000011409 */
[----:B------:R-:W-:Y:S02]  /*a610*/  LOP3.LUT R8, R81, 0x18, R8, 0xf8, !PT ;  /* 0x0000001851087812 */ /* 0x000fe400078ef808 */
[----:B------:R-:W-:Y:S01]  /*a620*/  PRMT R63, R69, 0x5410, R63 ;  /* 0x00005410453f7816 */ /* 0x000fe2000000003f */
[----:B------:R-:W-:Y:S01]  /*a630*/  IMAD R9, R9, 0x1800, R78 ;  /* 0x0000180009097824 */ /* 0x000fe200078e024e */
[----:B------:R-:W-:Y:S01]  /*a640*/  LOP3.LUT R8, R8, R76, RZ, 0x3c, !PT ;  /* 0x0000004c08087212 */ /* 0x000fe200078e3cff */
[----:B------:R-:W-:Y:S01]  /*a650*/  IMAD.U32 R69, R68, 0x10000, RZ ;  /* 0x0001000044457824 */ /* 0x000fe200078e00ff */
[----:B------:R-:W-:Y:S02]  /*a660*/  SHF.R.U32.HI R65, RZ, 0x10, R33 ;  /* 0x00000010ff417819 */ /* 0x000fe40000011621 */
[----:B------:R-:W-:Y:S01]  /*a670*/  PRMT R70, R21, 0x5432, R70 ;  /* 0x0000543215467816 */ /* 0x000fe20000000046 */
[----:B------:R-:W-:Y:S01]  /*a680*/  IMAD.IADD R13, R9, 0x1, R8 ;  /* 0x00000001090d7824 */ /* 0x000fe200078e0208 */
[----:B------:R-:W-:Y:S01]  /*a690*/  PRMT R73, R64, 0x5410, R73 ;  /* 0x0000541040497816 */ /* 0x000fe20000000049 */
[----:B------:R-:W0:Y:S01]  /*a6a0*/  LDS.128 R8, [R53] ;  /* 0x0000000035087984 */ /* 0x000e220000000c00 */
[----:B------:R-:W-:Y:S01]  /*a6b0*/  SHF.R.U32.HI R67, RZ, 0x10, R35 ;  /* 0x00000010ff437819 */ /* 0x000fe20000011623 */
[----:B------:R-:W-:Y:S01]  /*a6c0*/  IMAD R56, R13, 0x2, R2 ;  /* 0x000000020d387824 */ /* 0x000fe200078e0202 */
[----:B------:R-:W-:Y:S01]  /*a6d0*/  PRMT R65, R71, 0x5410, R65 ;  /* 0x0000541047417816 */ /* 0x000fe20000000041 */
[----:B------:R-:W-:Y:S01]  /*a6e0*/  IMAD.U32 R64, R63, 0x10000, RZ ;  /* 0x000100003f407824 */ /* 0x000fe200078e00ff */
[----:B------:R-:W-:Y:S01]  /*a6f0*/  PRMT R67, R74, 0x5410, R67 ;  /* 0x000054104a437816 */ /* 0x000fe20000000043 */
[----:B------:R-:W-:Y:S01]  /*a700*/  IMAD.U32 R71, R70, 0x10000, RZ ;  /* 0x0001000046477824 */ /* 0x000fe200078e00ff */
[----:B------:R-:W1:Y:S01]  /*a710*/  LDS.128 R12, [R56+0xc400] ;  /* 0x00c40000380c7984 */ /* 0x000e620000000c00 */
[----:B------:R-:W-:-:S02]  /*a720*/  SHF.R.U64 R66, R34, 0x10, R35 ;  /* 0x0000001022427819 */ /* 0x000fc40000001223 */
[----:B------:R-:W-:Y:S02]  /*a730*/  LOP3.LUT R68, R68, 0xffff0000, RZ, 0xc0, !PT ;  /* 0xffff000044447812 */ /* 0x000fe400078ec0ff */
[----:B------:R-:W-:Y:S02]  /*a740*/  LOP3.LUT R63, R63, 0xffff0000, RZ, 0xc0, !PT ;  /* 0xffff00003f3f7812 */ /* 0x000fe400078ec0ff */
[----:B------:R-:W-:Y:S02]  /*a750*/  PRMT R72, R48, 0x5432, R72 ;  /* 0x0000543230487816 */ /* 0x000fe40000000048 */
[----:B------:R-:W-:Y:S02]  /*a760*/  PRMT R66, R3, 0x5432, R66 ;  /* 0x0000543203427816 */ /* 0x000fe40000000042 */
[----:B------:R-:W-:Y:S01]  /*a770*/  LOP3.LUT R70, R70, 0xffff0000, RZ, 0xc0, !PT ;  /* 0xffff000046467812 */ /* 0x000fe200078ec0ff */
[C---:B0-----:R-:W-:Y:S01]  /*a780*/  IMAD.U32 R4, R8.reuse, 0x10000, RZ ;  /* 0x0001000008047824 */ /* 0x041fe200078e00ff */
[----:B------:R-:W-:Y:S01]  /*a790*/  LOP3.LUT R5, R8, 0xffff0000, RZ, 0xc0, !PT ;  /* 0xffff000008057812 */ /* 0x000fe200078ec0ff */
[C---:B------:R-:W-:Y:S01]  /*a7a0*/  IMAD.U32 R6, R9.reuse, 0x10000, RZ ;  /* 0x0001000009067824 */ /* 0x040fe200078e00ff */
[----:B------:R-:W-:Y:S01]  /*a7b0*/  LOP3.LUT R8, R9, 0xffff0000, RZ, 0xc0, !PT ;  /* 0xffff000009087812 */ /* 0x000fe200078ec0ff */
[C---:B------:R-:W-:Y:S01]  /*a7c0*/  IMAD.U32 R7, R10.reuse, 0x10000, RZ ;  /* 0x000100000a077824 */ /* 0x040fe200078e00ff */
[----:B------:R-:W-:Y:S01]  /*a7d0*/  LOP3.LUT R9, R10, 0xffff0000, RZ, 0xc0, !PT ;  /* 0xffff00000a097812 */ /* 0x000fe200078ec0ff */
[C---:B------:R-:W-:Y:S01]  /*a7e0*/  IMAD.U32 R32, R11.reuse, 0x10000, RZ ;  /* 0x000100000b207824 */ /* 0x040fe200078e00ff */
[----:B------:R-:W-:Y:S01]  /*a7f0*/  LOP3.LUT R10, R11, 0xffff0000, RZ, 0xc0, !PT ;  /* 0xffff00000b0a7812 */ /* 0x000fe200078ec0ff */
[C---:B-1----:R-:W-:Y:S01]  /*a800*/  IMAD.U32 R11, R12.reuse, 0x10000, RZ ;  /* 0x000100000c0b7824 */ /* 0x042fe200078e00ff */
[----:B------:R-:W-:Y:S01]  /*a810*/  LOP3.LUT R12, R12, 0xffff0000, RZ, 0xc0, !PT ;  /* 0xffff00000c0c7812 */ /* 0x000fe200078ec0ff */
[C---:B------:R-:W-:Y:S01]  /*a820*/  IMAD.U32 R33, R13.reuse, 0x10000, RZ ;  /* 0x000100000d217824 */ /* 0x040fe200078e00ff */
[----:B------:R-:W-:Y:S01]  /*a830*/  LOP3.LUT R13, R13, 0xffff0000, RZ, 0xc0, !PT ;  /* 0xffff00000d0d7812 */ /* 0x000fe200078ec0ff */
[C---:B------:R-:W-:Y:S01]  /*a840*/  FMUL.FTZ R75, R11.reuse, R69 ;  /* 0x000000450b4b7220 */ /* 0x040fe20000410000 */
[----:B------:R-:W-:Y:S01]  /*a850*/  FMUL.FTZ R77, R11, R64 ;  /* 0x000000400b4d7220 */ /* 0x000fe20000410000 */
[----:B------:R-:W-:-:S02]  /*a860*/  IMAD.U32 R11, R65, 0x10000, RZ ;  /* 0x00010000410b7824 */ /* 0x000fc400078e00ff */
[----:B------:R-:W-:Y:S01]  /*a870*/  FMUL.FTZ R79, R33, R71 ;  /* 0x00000047214f7220 */ /* 0x000fe20000410000 */
[C---:B------:R-:W-:Y:S01]  /*a880*/  FFMA.FTZ R75, R4.reuse, R64, -R75 ;  /* 0x00000040044b7223 */ /* 0x040fe2000001084b */
[----:B------:R-:W-:Y:S02]  /*a890*/  IMAD.U32 R35, R15, 0x10000, RZ ;  /* 0x000100000f237824 */ /* 0x000fe400078e00ff */
[----:B------:R-:W-:Y:S01]  /*a8a0*/  FFMA.FTZ R77, R4, R69, R77 ;  /* 0x00000045044d7223 */ /* 0x000fe2000001004d */
[----:B------:R-:W-:Y:S02]  /*a8b0*/  IMAD.U32 R64, R73, 0x10000, RZ ;  /* 0x0001000049407824 */ /* 0x000fe400078e00ff */
[-C--:B------:R-:W-:Y:S01]  /*a8c0*/  FMUL.FTZ R33, R33, R11.reuse ;  /* 0x0000000b21217220 */ /* 0x080fe20000410000 */
[----:B------:R-:W-:Y:S02]  /*a8d0*/  IMAD.U32 R4, R67, 0x10000, RZ ;  /* 0x0001000043047824 */ /* 0x000fe400078e00ff */
[C---:B------:R-:W-:Y:S01]  /*a8e0*/  FFMA.FTZ R79, R6.reuse, R11, -R79 ;  /* 0x0000000b064f7223 */ /* 0x040fe2000001084f */
[C---:B------:R-:W-:Y:S01]  /*a8f0*/  FMUL.FTZ R11, R35.reuse, R64 ;  /* 0x00000040230b7220 */ /* 0x040fe20000410000 */
[----:B------:R-:W-:Y:S01]  /*a900*/  FFMA.FTZ R33, R6, R71, R33 ;  /* 0x0000004706217223 */ /* 0x000fe20000010021 */
[----:B------:R-:W-:Y:S01]  /*a910*/  FMUL.FTZ R69, R35, R4 ;  /* 0x0000000423457220 */ /* 0x000fe20000410000 */
[----:B------:R-:W-:-:S02]  /*a920*/  IMAD.U32 R34, R14, 0x10000, RZ ;  /* 0x000100000e227824 */ /* 0x000fc400078e00ff */
[----:B------:R-:W-:Y:S01]  /*a930*/  FFMA.FTZ R35, R32, R4, -R11 ;  /* 0x0000000420237223 */ /* 0x000fe2000001080b */
[----:B------:R-:W-:Y:S01]  /*a940*/  FMUL.FTZ R4, R12, R68 ;  /* 0x000000440c047220 */ /* 0x000fe20000410000 */
[----:B------:R-:W-:Y:S01]  /*a950*/  FFMA.FTZ R69, R32, R64, R69 ;  /* 0x0000004020457223 */ /* 0x000fe20000010045 */
[-C--:B------:R-:W-:Y:S01]  /*a960*/  FMUL.FTZ R32, R12, R63.reuse ;  /* 0x0000003f0c207220 */ /* 0x080fe20000410000 */
[----:B------:R-:W-:Y:S01]  /*a970*/  LOP3.LUT R65, R65, 0xffff0000, RZ, 0xc0, !PT ;  /* 0xffff000041417812 */ /* 0x000fe200078ec0ff */
[----:B------:R-:W-:Y:S02]  /*a980*/  IMAD.U32 R6, R72, 0x10000, RZ ;  /* 0x0001000048067824 */ /* 0x000fe400078e00ff */
[C---:B------:R-:W-:Y:S01]  /*a990*/  FFMA.FTZ R12, R5.reuse, R63, -R4 ;  /* 0x0000003f050c7223 */ /* 0x040fe20000010804 */
[----:B------:R-:W-:Y:S02]  /*a9a0*/  IMAD.U32 R4, R66, 0x10000, RZ ;  /* 0x0001000042047824 */ /* 0x000fe400078e00ff */
[----:B------:R-:W-:Y:S01]  /*a9b0*/  FFMA.FTZ R32, R5, R68, R32 ;  /* 0x0000004405207223 */ /* 0x000fe20000010020 */
[----:B------:R-:W-:Y:S01]  /*a9c0*/  LOP3.LUT R14, R14, 0xffff0000, RZ, 0xc0, !PT ;  /* 0xffff00000e0e7812 */ /* 0x000fe200078ec0ff */
[C---:B------:R-:W-:Y:S01]  /*a9d0*/  FMUL.FTZ R11, R13.reuse, R70 ;  /* 0x000000460d0b7220 */ /* 0x040fe20000410000 */
[----:B------:R-:W-:Y:S01]  /*a9e0*/  FMUL.FTZ R68, R34, R6 ;  /* 0x0000000622447220 */ /* 0x000fe20000410000 */
[----:B------:R-:W-:Y:S01]  /*a9f0*/  LOP3.LUT R72, R72, 0xffff0000, RZ, 0xc0, !PT ;  /* 0xffff000048487812 */ /* 0x000fe200078ec0ff */
[----:B------:R-:W-:Y:S01]  /*aa00*/  FMUL.FTZ R13, R13, R65 ;  /* 0x000000410d0d7220 */ /* 0x000fe20000410000 */
[----:B------:R-:W-:Y:S01]  /*aa10*/  LOP3.LUT R15, R15, 0xffff0000, RZ, 0xc0, !PT ;  /* 0xffff00000f0f7812 */ /* 0x000fe200078ec0ff */
[-C--:B------:R-:W-:Y:S01]  /*aa20*/  FMUL.FTZ R34, R34, R4.reuse ;  /* 0x0000000422227220 */ /* 0x080fe20000410000 */
[----:B------:R-:W-:Y:S01]  /*aa30*/  LOP3.LUT R66, R66, 0xffff0000, RZ, 0xc0, !PT ;  /* 0xffff000042427812 */ /* 0x000fe200078ec0ff */
[----:B------:R-:W-:Y:S01]  /*aa40*/  FFMA.FTZ R68, R7, R4, -R68 ;  /* 0x0000000407447223 */ /* 0x000fe20000010844 */
[----:B------:R-:W-:Y:S01]  /*aa50*/  LOP3.LUT R73, R73, 0xffff0000, RZ, 0xc0, !PT ;  /* 0xffff000049497812 */ /* 0x000fe200078ec0ff */
[----:B------:R-:W-:Y:S01]  /*aa60*/  FFMA.FTZ R70, R8, R70, R13 ;  /* 0x0000004608467223 */ /* 0x000fe2000001000d */
[----:B------:R-:W-:Y:S01]  /*aa70*/  LOP3.LUT R67, R67, 0xffff0000, RZ, 0xc0, !PT ;  /* 0xffff000043437812 */ /* 0x000fe200078ec0ff */
[C---:B------:R-:W-:Y:S01]  /*aa80*/  FMUL.FTZ R4, R14.reuse, R72 ;  /* 0x000000480e047220 */ /* 0x040fe20000410000 */
[----:B------:R-:W-:Y:S01]  /*aa90*/  FFMA.FTZ R34, R7, R6, R34 ;  /* 0x0000000607227223 */ /* 0x000fe20000010022 */
[-C--:B------:R-:W-:Y:S01]  /*aaa0*/  FMUL.FTZ R5, R14, R66.reuse ;  /* 0x000000420e057220 */ /* 0x080fe20000410000 */
[C---:B------:R-:W-:Y:S01]  /*aab0*/  FMUL.FTZ R13, R15.reuse, R73 ;  /* 0x000000490f0d7220 */ /* 0x040fe20000410000 */
[----:B------:R-:W-:Y:S01]  /*aac0*/  FMUL.FTZ R6, R15, R67 ;  /* 0x000000430f067220 */ /* 0x000fe20000410000 */
[----:B------:R-:W-:Y:S01]  /*aad0*/  FFMA.FTZ R64, R8, R65, -R11 ;  /* 0x0000004108407223 */ /* 0x000fe2000001080b */
        /* <DEDUP_REMOVED lines=14> */
.L_x_1212:
[----:B------:R-:W-:Y:S05]  /*abc0*/  BSYNC B1 ;  /* 0x0000000000017941 */ /* 0x000fea0003800000 */
.L_x_1211:
[----:B------:R-:W-:Y:S04]  /*abd0*/  BSSY B1, `(.L_x_1213) ;  /* 0x0000072000017945 */ /* 0x000fe80003800000 */
[----:B------:R-:W-:Y:S05]  /*abe0*/  @P1 BRA `(.L_x_1214) ;  /* 0x0000000400c01947 */ /* 0x000fea0003800000 */
[----:B-1----:R-:W-:Y:S02]  /*abf0*/  SHF.R.S32.HI R4, RZ, 0x1f, R83 ;  /* 0x0000001fff047819 */ /* 0x002fe40000011453 */
[----:B------:R-:W-:Y:S02]  /*ac00*/  SHF.R.U64 R34, R36, 0x10, R37 ;  /* 0x0000001024227819 */ /* 0x000fe40000001225 */
[CC--:B------:R-:W-:Y:S02]  /*ac10*/  LEA.HI R5, R4.reuse, R83.reuse, RZ, 0x3 ;  /* 0x0000005304057211 */ /* 0x0c0fe400078f18ff */
[----:B------:R-:W-:Y:S02]  /*ac20*/  LEA.HI R6, R4, R83, RZ, 0x5 ;  /* 0x0000005304067211 */ /* 0x000fe400078f28ff */
[----:B------:R-:W-:Y:S02]  /*ac30*/  SHF.R.S32.HI R7, RZ, 0x3, R5 ;  /* 0x00000003ff077819 */ /* 0x000fe40000011405 */
[----:B------:R-:W-:-:S02]  /*ac40*/  SHF.R.U64 R15, R24, 0x10, R25 ;  /* 0x00000010180f7819 */ /* 0x000fc40000001219 */
[----:B------:R-:W-:Y:S02]  /*ac50*/  LEA.HI R4, R0, R7, RZ, 0x1d ;  /* 0x0000000700047211 */ /* 0x000fe400078fe8ff */
[----:B------:R-:W-:Y:S02]  /*ac60*/  SHF.R.S32.HI R7, RZ, 0x5, R6 ;  /* 0x00000005ff077819 */ /* 0x000fe40000011406 */
[----:B-----5:R-:W-:Y:S02]  /*ac70*/  LOP3.LUT R6, R81, 0x18, R5, 0xf8, !PT ;  /* 0x0000001851067812 */ /* 0x020fe400078ef805 */
[----:B------:R-:W-:Y:S01]  /*ac80*/  SHF.R.S32.HI R5, RZ, 0x1f, R4 ;  /* 0x0000001fff057819 */ /* 0x000fe20000011404 */
[----:B------:R-:W-:Y:S01]  /*ac90*/  IMAD R7, R7, 0x1800, R78 ;  /* 0x0000180007077824 */ /* 0x000fe200078e024e */
[----:B------:R-:W-:Y:S02]  /*aca0*/  LOP3.LUT R6, R6, R76, RZ, 0x3c, !PT ;  /* 0x0000004c06067212 */ /* 0x000fe400078e3cff */
[----:B------:R-:W-:Y:S01]  /*acb0*/  LEA.HI R5, R5, R4, RZ, 0x2 ;  /* 0x0000000405057211 */ /* 0x000fe200078f10ff */
[----:B------:R-:W-:Y:S01]  /*acc0*/  IMAD.SHL.U32 R4, R4, 0x8, RZ ;  /* 0x0000000804047824 */ /* 0x000fe200078e00ff */
[----:B------:R-:W-:Y:S01]  /*acd0*/  SHF.R.U32.HI R37, RZ, 0x10, R37 ;  /* 0x00000010ff257819 */ /* 0x000fe20000011625 */
[----:B------:R-:W-:Y:S01]  /*ace0*/  IMAD.IADD R6, R7, 0x1, R6 ;  /* 0x0000000107067824 */ /* 0x000fe200078e0206 */
[----:B------:R-:W-:-:S02]  /*acf0*/  SHF.R.S32.HI R5, RZ, 0x2, R5 ;  /* 0x00000002ff057819 */ /* 0x000fc40000011405 */
[----:B------:R-:W-:Y:S01]  /*ad00*/  LOP3.LUT R4, R81, 0x18, R4, 0xf8, !PT ;  /* 0x0000001851047812 */ /* 0x000fe200078ef804 */
[----:B------:R-:W-:Y:S01]  /*ad10*/  IMAD R12, R6, 0x2, R80 ;  /* 0x00000002060c7824 */ /* 0x000fe200078e0250 */
[----:B------:R-:W-:Y:S01]  /*ad20*/  PRMT R59, R59, 0x5410, R34 ;  /* 0x000054103b3b7816 */ /* 0x000fe20000000022 */
[----:B------:R-:W-:Y:S01]  /*ad30*/  IMAD R5, R5, 0x1800, R78 ;  /* 0x0000180005057824 */ /* 0x000fe200078e024e */
[----:B------:R-:W-:Y:S02]  /*ad40*/  LOP3.LUT R4, R4, R76, RZ, 0x3c, !PT ;  /* 0x0000004c04047212 */ /* 0x000fe400078e3cff */
[----:B------:R-:W-:Y:S01]  /*ad50*/  PRMT R54, R54, 0x5410, R15 ;  /* 0x0000541036367816 */ /* 0x000fe2000000000f */
[----:B------:R-:W-:Y:S01]  /*ad60*/  IMAD.U32 R35, R59, 0x10000, RZ ;  /* 0x000100003b237824 */ /* 0x000fe200078e00ff */
[----:B------:R-:W-:Y:S01]  /*ad70*/  SHF.R.U32.HI R24, RZ, 0x10, R25 ;  /* 0x00000010ff187819 */ /* 0x000fe20000011619 */
[----:B------:R-:W-:Y:S01]  /*ad80*/  IMAD.IADD R13, R5, 0x1, R4 ;  /* 0x00000001050d7824 */ /* 0x000fe200078e0204 */
[----:B------:R-:W-:Y:S01]  /*ad90*/  SHF.R.U64 R14, R26, 0x10, R27 ;  /* 0x000000101a0e7819 */ /* 0x000fe2000000121b */
[----:B------:R-:W1:Y:S01]  /*ada0*/  LDS.128 R4, [R12] ;  /* 0x000000000c047984 */ /* 0x000e620000000c00 */
[----:B------:R-:W-:Y:S01]  /*adb0*/  PRMT R60, R60, 0x5410, R37 ;  /* 0x000054103c3c7816 */ /* 0x000fe20000000025 */
[----:B------:R-:W-:Y:S01]  /*adc0*/  IMAD R13, R13, 0x2, R2 ;  /* 0x000000020d0d7824 */ /* 0x000fe200078e0202 */
[--C-:B------:R-:W-:Y:S01]  /*add0*/  SHF.R.U64 R32, R38, 0x10, R39.reuse ;  /* 0x0000001026207819 */ /* 0x100fe20000001227 */
[----:B------:R-:W-:Y:S01]  /*ade0*/  IMAD.U32 R37, R54, 0x10000, RZ ;  /* 0x0001000036257824 */ /* 0x000fe200078e00ff */
[----:B------:R-:W-:-:S02]  /*adf0*/  SHF.R.U32.HI R39, RZ, 0x10, R39 ;  /* 0x00000010ff277819 */ /* 0x000fc40000011627 */
[----:B0-----:R-:W0:Y:S01]  /*ae00*/  LDS.128 R8, [R13+0xc400] ;  /* 0x00c400000d087984 */ /* 0x001e220000000c00 */
[----:B------:R-:W-:Y:S02]  /*ae10*/  SHF.R.U32.HI R27, RZ, 0x10, R27 ;  /* 0x00000010ff1b7819 */ /* 0x000fe4000001161b */
[----:B------:R-:W-:Y:S02]  /*ae20*/  PRMT R55, R55, 0x5410, R24 ;  /* 0x0000541037377816 */ /* 0x000fe40000000018 */
[----:B------:R-:W-:Y:S02]  /*ae30*/  PRMT R57, R57, 0x5410, R14 ;  /* 0x0000541039397816 */ /* 0x000fe4000000000e */
[----:B------:R-:W-:Y:S02]  /*ae40*/  PRMT R62, R62, 0x5410, R39 ;  /* 0x000054103e3e7816 */ /* 0x000fe40000000027 */
[----:B------:R-:W-:Y:S02]  /*ae50*/  PRMT R58, R58, 0x5410, R27 ;  /* 0x000054103a3a7816 */ /* 0x000fe4000000001b */
[----:B------:R-:W-:-:S02]  /*ae60*/  LOP3.LUT R39, R54, 0xffff0000, RZ, 0xc0, !PT ;  /* 0xffff000036277812 */ /* 0x000fc400078ec0ff */
[----:B------:R-:W-:Y:S02]  /*ae70*/  LOP3.LUT R59, R59, 0xffff0000, RZ, 0xc0, !PT ;  /* 0xffff00003b3b7812 */ /* 0x000fe400078ec0ff */
[----:B------:R-:W-:Y:S01]  /*ae80*/  PRMT R61, R61, 0x5410, R32 ;  /* 0x000054103d3d7816 */ /* 0x000fe20000000020 */
[C---:B-1----:R-:W-:Y:S01]  /*ae90*/  IMAD.U32 R14, R4.reuse, 0x10000, RZ ;  /* 0x00010000040e7824 */ /* 0x042fe200078e00ff */
[----:B------:R-:W-:Y:S01]  /*aea0*/  LOP3.LUT R4, R4, 0xffff0000, RZ, 0xc0, !PT ;  /* 0xffff000004047812 */ /* 0x000fe200078ec0ff */
[C---:B------:R-:W-:Y:S01]  /*aeb0*/  IMAD.U32 R15, R5.reuse, 0x10000, RZ ;  /* 0x00010000050f7824 */ /* 0x040fe200078e00ff */
[----:B------:R-:W-:Y:S01]  /*aec0*/  LOP3.LUT R5, R5, 0xffff0000, RZ, 0xc0, !PT ;  /* 0xffff000005057812 */ /* 0x000fe200078ec0ff */
[C---:B------:R-:W-:Y:S01]  /*aed0*/  IMAD.U32 R24, R6.reuse, 0x10000, RZ ;  /* 0x0001000006187824 */ /* 0x040fe200078e00ff */
[----:B------:R-:W-:Y:S01]  /*aee0*/  LOP3.LUT R6, R6, 0xffff0000, RZ, 0xc0, !PT ;  /* 0xffff000006067812 */ /* 0x000fe200078ec0ff */
        /* <DEDUP_REMOVED lines=9> */
[C---:B------:R-:W-:Y:S01]  /*af80*/  FFMA.FTZ R53, R14.reuse, R35, -R53 ;  /* 0x000000230e357223 */ /* 0x040fe20000010835 */
[----:B------:R-:W-:Y:S01]  /*af90*/  FFMA.FTZ R63, R14, R37, R63 ;  /* 0x000000250e3f7223 */ /* 0x000fe2000001003f */
[----:B------:R-:W-:Y:S02]  /*afa0*/  IMAD.U32 R14, R60, 0x10000, RZ ;  /* 0x000100003c0e7824 */ /* 0x000fe400078e00ff */
[C---:B------:R-:W-:Y:S01]  /*afb0*/  FMUL.FTZ R35, R8.reuse, R39 ;  /* 0x0000002708237220 */ /* 0x040fe20000410000 */
[-C--:B------:R-:W-:Y:S01]  /*afc0*/  FMUL.FTZ R37, R8, R59.reuse ;  /* 0x0000003b08257220 */ /* 0x080fe20000410000 */
[----:B------:R-:W-:Y:S01]  /*afd0*/  FMUL.FTZ R38, R27, R26 ;  /* 0x0000001a1b267220 */ /* 0x000fe20000410000 */
[----:B------:R-:W-:Y:S01]  /*afe0*/  LOP3.LUT R8, R55, 0xffff0000, RZ, 0xc0, !PT ;  /* 0xffff000037087812 */ /* 0x000fe200078ec0ff */
[----:B------:R-:W-:Y:S01]  /*aff0*/  FMUL.FTZ R27, R27, R14 ;  /* 0x0000000e1b1b7220 */ /* 0x000fe20000410000 */
[----:B------:R-:W-:Y:S01]  /*b000*/  LOP3.LUT R60, R60, 0xffff0000, RZ, 0xc0, !PT ;  /* 0xffff00003c3c7812 */ /* 0x000fe200078ec0ff */
[C---:B------:R-:W-:Y:S01]  /*b010*/  FFMA.FTZ R34, R4.reuse, R59, -R35 ;  /* 0x0000003b04227223 */ /* 0x040fe20000010823 */
[----:B------:R-:W-:Y:S01]  /*b020*/  FFMA.FTZ R36, R4, R39, R37 ;  /* 0x0000002704247223 */ /* 0x000fe20000010025 */
[----:B------:R-:W-:Y:S01]  /*b030*/  FFMA.FTZ R26, R15, R26, R27 ;  /* 0x0000001a0f1a7223 */ /* 0x000fe2000001001b */
[----:B------:R-:W-:-:S02]  /*b040*/  IMAD.U32 R32, R10, 0x10000, RZ ;  /* 0x000100000a207824 */ /* 0x000fc400078e00ff */
[----:B------:R-:W-:Y:S01]  /*b050*/  FFMA.FTZ R38, R15, R14, -R38 ;  /* 0x0000000e0f267223 */ /* 0x000fe20000010826 */
[----:B------:R-:W-:Y:S01]  /*b060*/  FMUL.FTZ R4, R9, R8 ;  /* 0x0000000809047220 */ /* 0x000fe20000410000 */
[----:B------:R-:W-:Y:S02]  /*b070*/  IMAD.U32 R27, R57, 0x10000, RZ ;  /* 0x00010000391b7824 */ /* 0x000fe400078e00ff */
[-C--:B------:R-:W-:Y:S01]  /*b080*/  FMUL.FTZ R54, R9, R60.reuse ;  /* 0x0000003c09367220 */ /* 0x080fe20000410000 */
[----:B------:R-:W-:Y:S02]  /*b090*/  IMAD.U32 R33, R11, 0x10000, RZ ;  /* 0x000100000b217824 */ /* 0x000fe400078e00ff */
[----:B------:R-:W-:Y:S01]  /*b0a0*/  FFMA.FTZ R9, R5, R60, -R4 ;  /* 0x0000003c05097223 */ /* 0x000fe20000010804 */
[----:B------:R-:W-:Y:S02]  /*b0b0*/  IMAD.U32 R15, R61, 0x10000, RZ ;  /* 0x000100003d0f7824 */ /* 0x000fe400078e00ff */
[----:B------:R-:W-:Y:S01]  /*b0c0*/  FMUL.FTZ R37, R32, R27 ;  /* 0x0000001b20257220 */ /* 0x000fe20000410000 */
[----:B------:R-:W-:-:S02]  /*b0d0*/  IMAD.U32 R14, R58, 0x10000, RZ ;  /* 0x000100003a0e7824 */ /* 0x000fc400078e00ff */
[----:B------:R-:W-:Y:S01]  /*b0e0*/  FFMA.FTZ R35, R5, R8, R54 ;  /* 0x0000000805237223 */ /* 0x000fe20000010036 */
[----:B------:R-:W-:Y:S01]  /*b0f0*/  LOP3.LUT R10, R10, 0xffff0000, RZ, 0xc0, !PT ;  /* 0xffff00000a0a7812 */ /* 0x000fe200078ec0ff */
[----:B------:R-:W-:Y:S01]  /*b100*/  IMAD.U32 R4, R62, 0x10000, RZ ;  /* 0x000100003e047824 */ /* 0x000fe200078e00ff */
[----:B------:R-:W-:Y:S01]  /*b110*/  LOP3.LUT R11, R11, 0xffff0000, RZ, 0xc0, !PT ;  /* 0xffff00000b0b7812 */ /* 0x000fe200078ec0ff */
[-C--:B------:R-:W-:Y:S01]  /*b120*/  FMUL.FTZ R32, R32, R15.reuse ;  /* 0x0000000f20207220 */ /* 0x080fe20000410000 */
[----:B------:R-:W-:Y:S01]  /*b130*/  FMUL.FTZ R8, R33, R14 ;  /* 0x0000000e21087220 */ /* 0x000fe20000410000 */
[----:B------:R-:W-:Y:S01]  /*b140*/  LOP3.LUT R57, R57, 0xffff0000, RZ, 0xc0, !PT ;  /* 0xffff000039397812 */ /* 0x000fe200078ec0ff */
[----:B------:R-:W-:Y:S01]  /*b150*/  FFMA.FTZ R37, R24, R15, -R37 ;  /* 0x0000000f18257223 */ /* 0x000fe20000010825 */
[----:B------:R-:W-:Y:S01]  /*b160*/  LOP3.LUT R58, R58, 0xffff0000, RZ, 0xc0, !PT ;  /* 0xffff00003a3a7812 */ /* 0x000fe200078ec0ff */
[----:B------:R-:W-:Y:S01]  /*b170*/  FFMA.FTZ R32, R24, R27, R32 ;  /* 0x0000001b18207223 */ /* 0x000fe20000010020 */
[----:B------:R-:W-:Y:S01]  /*b180*/  LOP3.LUT R61, R61, 0xffff0000, RZ, 0xc0, !PT ;  /* 0xffff00003d3d7812 */ /* 0x000fe200078ec0ff */
[-C--:B------:R-:W-:Y:S01]  /*b190*/  FFMA.FTZ R15, R25, R4.reuse, -R8 ;  /* 0x00000004190f7223 */ /* 0x080fe20000010808 */
[----:B------:R-:W-:Y:S01]  /*b1a0*/  LOP3.LUT R62, R62, 0xffff0000, RZ, 0xc0, !PT ;  /* 0xffff00003e3e7812 */ /* 0x000fe200078ec0ff */
[----:B------:R-:W-:Y:S01]  /*b1b0*/  FMUL.FTZ R24, R33, R4 ;  /* 0x0000000421187220 */ /* 0x000fe20000410000 */
[C---:B------:R-:W-:Y:S01]  /*b1c0*/  FMUL.FTZ R5, R10.reuse, R57 ;  /* 0x000000390a057220 */ /* 0x040fe20000410000 */
[C---:B------:R-:W-:Y:S01]  /*b1d0*/  FMUL.FTZ R8, R11.reuse, R58 ;  /* 0x0000003a0b087220 */ /* 0x040fe20000410000 */
[-C--:B------:R-:W-:Y:S01]  /*b1e0*/  FMUL.FTZ R4, R10, R61.reuse ;  /* 0x0000003d0a047220 */ /* 0x080fe20000410000 */
[-C--:B------:R-:W-:Y:S01]  /*b1f0*/  FMUL.FTZ R11, R11, R62.reuse ;  /* 0x0000003e0b0b7220 */ /* 0x080fe20000410000 */
[C---:B------:R-:W-:Y:S01]  /*b200*/  FFMA.FTZ R10, R6.reuse, R61, -R5 ;  /* 0x0000003d060a7223 */ /* 0x040fe20000010805 */
[----:B------:R-:W-:Y:S01]  /*b210*/  FFMA.FTZ R62, R7, R62, -R8 ;  /* 0x0000003e073e7223 */ /* 0x000fe20000010808 */
[----:B------:R-:W-:Y:S01]  /*b220*/  FFMA.FTZ R24, R25, R14, R24 ;  /* 0x0000000e19187223 */ /* 0x000fe20000010018 */
[----:B------:R-:W-:Y:S01]  /*b230*/  FFMA.FTZ R57, R6, R57, R4 ;  /* 0x0000003906397223 */ /* 0x000fe20000010004 */
[----:B------:R-:W-:Y:S01]  /*b240*/  FFMA.FTZ R11, R7, R58, R11 ;  /* 0x0000003a070b7223 */ /* 0x000fe2000001000b */
[----:B------:R-:W-:-:S02]  /*b250*/  F2FP.BF16.F32.PACK_AB R4, R34, R53 ;  /* 0x000000352204723e */ /* 0x000fc400000010ff */
[----:B------:R-:W-:Y:S02]  /*b260*/  F2FP.BF16.F32.PACK_AB R5, R9, R38 ;  /* 0x000000260905723e */ /* 0x000fe400000010ff */
[----:B------:R-:W-:Y:S02]  /*b270*/  F2FP.BF16.F32.PACK_AB R6, R10, R37 ;  /* 0x000000250a06723e */ /* 0x000fe400000010ff */
[----:B------:R-:W-:Y:S02]  /*b280*/  F2FP.BF16.F32.PACK_AB R7, R62, R15 ;  /* 0x0000000f3e07723e */ /* 0x000fe400000010ff */
[----:B------:R-:W-:Y:S02]  /*b290*/  F2FP.BF16.F32.PACK_AB R8, R36, R63 ;  /* 0x0000003f2408723e */ /* 0x000fe400000010ff */
[----:B------:R-:W-:Y:S01]  /*b2a0*/  F2FP.BF16.F32.PACK_AB R9, R35, R26 ;  /* 0x0000001a2309723e */ /* 0x000fe200000010ff */
[----:B------:R2:W-:Y:S01]  /*b2b0*/  STS.128 [R12], R4 ;  /* 0x000000040c007388 */ /* 0x0005e20000000c00 */
[----:B------:R-:W-:-:S02]  /*b2c0*/  F2FP.BF16.F32.PACK_AB R10, R57, R32 ;  /* 0x00000020390a723e */ /* 0x000fc400000010ff */
[----:B------:R-:W-:-:S05]  /*b2d0*/  F2FP.BF16.F32.PACK_AB R11, R11, R24 ;  /* 0x000000180b0b723e */ /* 0x000fca00000010ff */
[----:B------:R2:W-:Y:S02]  /*b2e0*/  STS.128 [R13+0xc400], R8 ;  /* 0x00c400080d007388 */ /* 0x0005e40000000c00 */
.L_x_1214:
[----:B------:R-:W-:Y:S05]  /*b2f0*/  BSYNC B1 ;  /* 0x0000000000017941 */ /* 0x000fea0003800000 */
.L_x_1213:
[----:B------:R-:W-:Y:S05]  /*b300*/  @P2 BRA `(.L_x_1192) ;  /* 0x0000000400c02947 */ /* 0x000fea0003800000 */
[----:B-12---:R-:W-:Y:S02]  /*b310*/  SHF.R.S32.HI R4, RZ, 0x1f, R82 ;  /* 0x0000001fff047819 */ /* 0x006fe40000011452 */
[----:B------:R-:W-:Y:S02]  /*b320*/  SHF.R.U64 R14, R28, 0x10, R29 ;  /* 0x000000101c0e7819 */ /* 0x000fe4000000121d */
[CC--:B------:R-:W-:Y:S02]  /*b330*/  LEA.HI R5, R4.reuse, R82.reuse, RZ, 0x3 ;  /* 0x0000005204057211 */ /* 0x0c0fe400078f18ff */
[----:B------:R-:W-:Y:S02]  /*b340*/  LEA.HI R4, R4, R82, RZ, 0x5 ;  /* 0x0000005204047211 */ /* 0x000fe400078f28ff */
[----:B------:R-:W-:Y:S02]  /*b350*/  SHF.R.S32.HI R7, RZ, 0x3, R5 ;  /* 0x00000003ff077819 */ /* 0x000fe40000011405 */
[----:B------:R-:W-:-:S02]  /*b360*/  SHF.R.S32.HI R6, RZ, 0x5, R4 ;  /* 0x00000005ff067819 */ /* 0x000fc40000011404 */
[----:B------:R-:W-:Y:S02]  /*b370*/  LEA.HI R0, R0, R7, RZ, 0x1d ;  /* 0x0000000700007211 */ /* 0x000fe400078fe8ff */
[----:B-----5:R-:W-:Y:S01]  /*b380*/  LOP3.LUT R4, R81, 0x18, R5, 0xf8, !PT ;  /* 0x0000001851047812 */ /* 0x020fe200078ef805 */
[----:B------:R-:W-:Y:S01]  /*b390*/  IMAD R6, R6, 0x1800, R78 ;  /* 0x0000180006067824 */ /* 0x000fe200078e024e */
[----:B------:R-:W-:Y:S02]  /*b3a0*/  SHF.R.S32.HI R5, RZ, 0x1f, R0 ;  /* 0x0000001fff057819 */ /* 0x000fe40000011400 */
[----:B------:R-:W-:Y:S02]  /*b3b0*/  LOP3.LUT R7, R4, R76, RZ, 0x3c, !PT ;  /* 0x0000004c04077212 */ /* 0x000fe400078e3cff */
[----:B------:R-:W-:Y:S01]  /*b3c0*/  LEA.HI R5, R5, R0, RZ, 0x2 ;  /* 0x0000000005057211 */ /* 0x000fe200078f10ff */
[----:B------:R-:W-:Y:S01]  /*b3d0*/  IMAD.SHL.U32 R0, R0, 0x8, RZ ;  /* 0x0000000800007824 */ /* 0x000fe200078e00ff */
[----:B------:R-:W-:Y:S01]  /*b3e0*/  SHF.R.U64 R26, R40, 0x10, R41 ;  /* 0x00000010281a7819 */ /* 0x000fe20000001229 */
[----:B------:R-:W-:Y:S01]  /*b3f0*/  IMAD.IADD R6, R6, 0x1, R7 ;  /* 0x0000000106067824 */ /* 0x000fe200078e0207 */
[----:B------:R-:W-:-:S02]  /*b400*/  SHF.R.S32.HI R5, RZ, 0x2, R5 ;  /* 0x00000002ff057819 */ /* 0x000fc40000011405 */
[----:B------:R-:W-:Y:S01]  /*b410*/  LOP3.LUT R4, R81, 0x18, R0, 0xf8, !PT ;  /* 0x0000001851047812 */ /* 0x000fe200078ef800 */
[----:B------:R-:W-:Y:S01]  /*b420*/  IMAD R0, R6, 0x2, R80 ;  /* 0x0000000206007824 */ /* 0x000fe200078e0250 */
[----:B------:R-:W-:Y:S01]  /*b430*/  SHF.R.U32.HI R29, RZ, 0x10, R29 ;  /* 0x00000010ff1d7819 */ /* 0x000fe2000001161d */
[----:B------:R-:W-:Y:S01]  /*b440*/  IMAD R5, R5, 0x1800, R78 ;  /* 0x0000180005057824 */ /* 0x000fe200078e024e */
[----:B------:R-:W-:Y:S02]  /*b450*/  LOP3.LUT R4, R4, R76, RZ, 0x3c, !PT ;  /* 0x0000004c04047212 */ /* 0x000fe400078e3cff */
[----:B------:R-:W-:Y:S02]  /*b460*/  PRMT R27, R3, 0x5410, R14 ;  /* 0x00005410031b7816 */ /* 0x000fe4000000000e */
[----:B------:R-:W-:Y:S01]  /*b470*/  PRMT R49, R49, 0x5410, R26 ;  /* 0x0000541031317816 */ /* 0x000fe2000000001a */
[----:B0-----:R-:W-:Y:S01]  /*b480*/  IMAD.IADD R9, R5, 0x1, R4 ;  /* 0x0000000105097824 */ /* 0x001fe200078e0204 */
[----:B------:R-:W-:Y:S01]  /*b490*/  PRMT R29, R20, 0x5410, R29 ;  /* 0x00005410141d7816 */ /* 0x000fe2000000001d */
[----:B------:R-:W0:Y:S01]  /*b4a0*/  LDS.128 R4, [R0] ;  /* 0x0000000000047984 */ /* 0x000e220000000c00 */
[----:B------:R-:W-:Y:S01]  /*b4b0*/  IMAD.U32 R28, R27, 0x10000, RZ ;  /* 0x000100001b1c7824 */ /* 0x000fe200078e00ff */
[----:B------:R-:W-:Y:S01]  /*b4c0*/  SHF.R.U32.HI R41, RZ, 0x10, R41 ;  /* 0x00000010ff297819 */ /* 0x000fe20000011629 */
[----:B------:R-:W-:Y:S01]  /*b4d0*/  IMAD R12, R9, 0x2, R2 ;  /* 0x00000002090c7824 */ /* 0x000fe200078e0202 */
[----:B------:R-:W-:Y:S01]  /*b4e0*/  SHF.R.U64 R30, R30, 0x10, R31 ;  /* 0x000000101e1e7819 */ /* 0x000fe2000000121f */
[----:B------:R-:W-:Y:S01]  /*b4f0*/  IMAD.U32 R26, R49, 0x10000, RZ ;  /* 0x00010000311a7824 */ /* 0x000fe200078e00ff */
[----:B------:R-:W-:-:S02]  /*b500*/  PRMT R50, R50, 0x5410, R41 ;  /* 0x0000541032327816 */ /* 0x000fc40000000029 */
[----:B------:R-:W1:Y:S01]  /*b510*/  LDS.128 R8, [R12+0xc400] ;  /* 0x00c400000c087984 */ /* 0x000e620000000c00 */
[----:B------:R-:W-:Y:S02]  /*b520*/  PRMT R30, R21, 0x5410, R30 ;  /* 0x00005410151e7816 */ /* 0x000fe4000000001e */
[----:B------:R-:W-:Y:S02]  /*b530*/  SHF.R.U32.HI R31, RZ, 0x10, R31 ;  /* 0x00000010ff1f7819 */ /* 0x000fe4000001161f */
[----:B------:R-:W-:Y:S02]  /*b540*/  LOP3.LUT R27, R27, 0xffff0000, RZ, 0xc0, !PT ;  /* 0xffff00001b1b7812 */ /* 0x000fe400078ec0ff */
[----:B------:R-:W-:Y:S02]  /*b550*/  LOP3.LUT R49, R49, 0xffff0000, RZ, 0xc0, !PT ;  /* 0xffff000031317812 */ /* 0x000fe400078ec0ff */
[----:B------:R-:W-:Y:S02]  /*b560*/  SHF.R.U64 R24, R42, 0x10, R43 ;  /* 0x000000102a187819 */ /* 0x000fe4000000122b */
[----:B------:R-:W-:-:S02]  /*b570*/  PRMT R48, R48, 0x5410, R31 ;  /* 0x0000541030307816 */ /* 0x000fc4000000001f */
[----:B------:R-:W-:Y:S02]  /*b580*/  PRMT R51, R51, 0x5410, R24 ;  /* 0x0000541033337816 */ /* 0x000fe40000000018 */
[----:B------:R-:W-:-:S04]  /*b590*/  SHF.R.U32.HI R43, RZ, 0x10, R43 ;  /* 0x00000010ff2b7819 */ /* 0x000fc8000001162b */
[----:B------:R-:W-:Y:S01]  /*b5a0*/  PRMT R52, R52, 0x5410, R43 ;  /* 0x0000541034347816 */ /* 0x000fe2000000002b */
        /* <DEDUP_REMOVED lines=14> */
[----:B------:R-:W-:Y:S01]  /*b690*/  FMUL.FTZ R31, R8, R27 ;  /* 0x0000001b081f7220 */ /* 0x000fe20000410000 */
[----:B------:R-:W-:-:S02]  /*b6a0*/  IMAD.U32 R24, R10, 0x10000, RZ ;  /* 0x000100000a187824 */ /* 0x000fc400078e00ff */
[----:B------:R-:W-:Y:S01]  /*b6b0*/  FFMA.FTZ R32, R3, R26, -R32 ;  /* 0x0000001a03207223 */ /* 0x000fe20000010820 */
[----:B------:R-:W-:Y:S02]  /*b6c0*/  IMAD.U32 R26, R29, 0x10000, RZ ;  /* 0x000100001d1a7824 */ /* 0x000fe400078e00ff */
[----:B------:R-:W-:Y:S01]  /*b6d0*/  FFMA.FTZ R28, R3, R28, R20 ;  /* 0x0000001c031c7223 */ /* 0x000fe20000010014 */
[----:B------:R-:W-:Y:S02]  /*b6e0*/  IMAD.U32 R20, R50, 0x10000, RZ ;  /* 0x0001000032147824 */ /* 0x000fe400078e00ff */
[-C--:B------:R-:W-:Y:S01]  /*b6f0*/  FMUL.FTZ R3, R8, R49.reuse ;  /* 0x0000003108037220 */ /* 0x080fe20000410000 */
[----:B------:R-:W-:Y:S01]  /*b700*/  FMUL.FTZ R34, R21, R26 ;  /* 0x0000001a15227220 */ /* 0x000fe20000410000 */
[----:B------:R-:W-:Y:S01]  /*b710*/  LOP3.LUT R8, R29, 0xffff0000, RZ, 0xc0, !PT ;  /* 0xffff00001d087812 */ /* 0x000fe200078ec0ff */
[-C--:B------:R-:W-:Y:S01]  /*b720*/  FMUL.FTZ R21, R21, R20.reuse ;  /* 0x0000001415157220 */ /* 0x080fe20000410000 */
[----:B------:R-:W-:Y:S01]  /*b730*/  LOP3.LUT R50, R50, 0xffff0000, RZ, 0xc0, !PT ;  /* 0xffff000032327812 */ /* 0x000fe200078ec0ff */
[C---:B------:R-:W-:Y:S01]  /*b740*/  FFMA.FTZ R34, R13.reuse, R20, -R34 ;  /* 0x000000140d227223 */ /* 0x040fe20000010822 */
[----:B------:R-:W-:Y:S01]  /*b750*/  FFMA.FTZ R31, R4, R49, -R31 ;  /* 0x00000031041f7223 */ /* 0x000fe2000001081f */
[----:B------:R-:W-:Y:S01]  /*b760*/  FFMA.FTZ R21, R13, R26, R21 ;  /* 0x0000001a0d157223 */ /* 0x000fe20000010015 */
[----:B------:R-:W-:-:S02]  /*b770*/  IMAD.U32 R13, R30, 0x10000, RZ ;  /* 0x000100001e0d7824 */ /* 0x000fc400078e00ff */
[----:B------:R-:W-:Y:S01]  /*b780*/  FFMA.FTZ R27, R4, R27, R3 ;  /* 0x0000001b041b7223 */ /* 0x000fe20000010003 */
[----:B------:R-:W-:Y:S01]  /*b790*/  FMUL.FTZ R4, R9, R8 ;  /* 0x0000000809047220 */ /* 0x000fe20000410000 */
[----:B------:R-:W-:Y:S02]  /*b7a0*/  IMAD.U32 R3, R51, 0x10000, RZ ;  /* 0x0001000033037824 */ /* 0x000fe400078e00ff */
[-C--:B------:R-:W-:Y:S01]  /*b7b0*/  FMUL.FTZ R26, R9, R50.reuse ;  /* 0x00000032091a7220 */ /* 0x080fe20000410000 */
[----:B------:R-:W-:Y:S01]  /*b7c0*/  FMUL.FTZ R29, R24, R13 ;  /* 0x0000000d181d7220 */ /* 0x000fe20000410000 */
[----:B------:R-:W-:Y:S02]  /*b7d0*/  IMAD.U32 R25, R11, 0x10000, RZ ;  /* 0x000100000b197824 */ /* 0x000fe400078e00ff */
[C---:B------:R-:W-:Y:S01]  /*b7e0*/  FFMA.FTZ R9, R5.reuse, R50, -R4 ;  /* 0x0000003205097223 */ /* 0x040fe20000010804 */
[----:B------:R-:W-:Y:S02]  /*b7f0*/  IMAD.U32 R20, R48, 0x10000, RZ ;  /* 0x0001000030147824 */ /* 0x000fe400078e00ff */
[-C--:B------:R-:W-:Y:S01]  /*b800*/  FMUL.FTZ R24, R24, R3.reuse ;  /* 0x0000000318187220 */ /* 0x080fe20000410000 */
[----:B------:R-:W-:Y:S01]  /*b810*/  FFMA.FTZ R26, R5, R8, R26 ;  /* 0x00000008051a7223 */ /* 0x000fe2000001001a */
[----:B------:R-:W-:Y:S01]  /*b820*/  FFMA.FTZ R29, R14, R3, -R29 ;  /* 0x000000030e1d7223 */ /* 0x000fe2000001081d */
[----:B------:R-:W-:Y:S01]  /*b830*/  LOP3.LUT R10, R10, 0xffff0000, RZ, 0xc0, !PT ;  /* 0xffff00000a0a7812 */ /* 0x000fe200078ec0ff */
[----:B------:R-:W-:Y:S01]  /*b840*/  IMAD.U32 R4, R52, 0x10000, RZ ;  /* 0x0001000034047824 */ /* 0x000fe200078e00ff */
[----:B------:R-:W-:Y:S01]  /*b850*/  LOP3.LUT R11, R11, 0xffff0000, RZ, 0xc0, !PT ;  /* 0xffff00000b0b7812 */ /* 0x000fe200078ec0ff */
[----:B------:R-:W-:Y:S01]  /*b860*/  FMUL.FTZ R8, R25, R20 ;  /* 0x0000001419087220 */ /* 0x000fe20000410000 */
[----:B------:R-:W-:Y:S01]  /*b870*/  LOP3.LUT R3, R30, 0xffff0000, RZ, 0xc0, !PT ;  /* 0xffff00001e037812 */ /* 0x000fe200078ec0ff */
[----:B------:R-:W-:Y:S01]  /*b880*/  FFMA.FTZ R24, R14, R13, R24 ;  /* 0x0000000d0e187223 */ /* 0x000fe20000010018 */
[----:B------:R-:W-:Y:S01]  /*b890*/  LOP3.LUT R48, R48, 0xffff0000, RZ, 0xc0, !PT ;  /* 0xffff000030307812 */ /* 0x000fe200078ec0ff */
[-C--:B------:R-:W-:Y:S01]  /*b8a0*/  FFMA.FTZ R13, R15, R4.reuse, -R8 ;  /* 0x000000040f0d7223 */ /* 0x080fe20000010808 */
[----:B------:R-:W-:Y:S01]  /*b8b0*/  LOP3.LUT R51, R51, 0xffff0000, RZ, 0xc0, !PT ;  /* 0xffff000033337812 */ /* 0x000fe200078ec0ff */
[----:B------:R-:W-:Y:S01]  /*b8c0*/  FMUL.FTZ R14, R25, R4 ;  /* 0x00000004190e7220 */ /* 0x000fe20000410000 */
[----:B------:R-:W-:Y:S01]  /*b8d0*/  LOP3.LUT R52, R52, 0xffff0000, RZ, 0xc0, !PT ;  /* 0xffff000034347812 */ /* 0x000fe200078ec0ff */
[C---:B------:R-:W-:Y:S01]  /*b8e0*/  FMUL.FTZ R5, R10.reuse, R3 ;  /* 0x000000030a057220 */ /* 0x040fe20000410000 */
[----:B------:R-:W-:Y:S01]  /*b8f0*/  FMUL.FTZ R8, R11, R48 ;  /* 0x000000300b087220 */ /* 0x000fe20000410000 */
[-C--:B------:R-:W-:Y:S01]  /*b900*/  FMUL.FTZ R4, R10, R51.reuse ;  /* 0x000000330a047220 */ /* 0x080fe20000410000 */
[----:B------:R-:W-:Y:S01]  /*b910*/  FFMA.FTZ R14, R15, R20, R14 ;  /* 0x000000140f0e7223 */ /* 0x000fe2000001000e */
[-C--:B------:R-:W-:Y:S01]  /*b920*/  FMUL.FTZ R11, R11, R52.reuse ;  /* 0x000000340b0b7220 */ /* 0x080fe20000410000 */
        /* <DEDUP_REMOVED lines=14> */
.L_x_1192:
[----:B------:R-:W-:Y:S05]  /*ba10*/  BSYNC B0 ;  /* 0x0000000000007941 */ /* 0x000fea0003800000 */
.L_x_1182:
        /* <DEDUP_REMOVED lines=8> */
.L_x_1180:
[----:B------:R-:W-:-:S13]  /*baa0*/  ISETP.NE.AND P0, PT, R157, 0x3, PT ;  /* 0x000000039d00780c */ /* 0x000fda0003f05270 */
[----:B------:R-:W-:Y:S05]  /*bab0*/  @!P0 BRA `(.L_x_1215) ;  /* 0x0000000000048947 */ /* 0x000fea0003800000 */
[----:B------:R-:W-:Y:S01]  /*bac0*/  BPT.TRAP 0x1 ;  /* 0x000000040000795c */ /* 0x000fe20000300000 */
.L_x_1215:
[----:B01234-:R-:W-:Y:S01]  /*bad0*/  IMAD R3, R17, 0x8, R2 ;  /* 0x0000000811037824 */ /* 0x01ffe200078e0202 */
[----:B------:R-:W-:-:S04]  /*bae0*/  SHF.L.U32 R0, R22, 0x1f, RZ ;  /* 0x0000001f16007819 */ /* 0x000fc800000006ff */
[----:B------:R0:W1:Y:S01]  /*baf0*/  SYNCS.PHASECHK.TRANS64.TRYWAIT P2, [R3+URZ+0x2d830], R0 ;  /* 0x02d83000030075a7 */ /* 0x000062000804017f */
[----:B------:R-:W-:Y:S05]  /*bb00*/  @!P0 BRA `(.L_x_1216) ;  /* 0x0000000000048947 */ /* 0x000fea0003800000 */
[----:B------:R-:W-:Y:S01]  /*bb10*/  BPT.TRAP 0x1 ;  /* 0x000000040000795c */ /* 0x000fe20000300000 */
.L_x_1216:
[----:B------:R-:W2:Y:S01]  /*bb20*/  S2R R8, SR_TID.X ;  /* 0x0000000000087919 */ /* 0x000ea20000002100 */
[----:B------:R-:W-:-:S05]  /*bb30*/  LOP3.LUT R47, R47, 0xffffff80, RZ, 0xc0, !PT ;  /* 0xffffff802f2f7812 */ /* 0x000fca00078ec0ff */
[----:B------:R-:W-:-:S05]  /*bb40*/  IMAD.IADD R47, R46, 0x1, -R47 ;  /* 0x000000012e2f7824 */ /* 0x000fca00078e0a2f */
[----:B------:R-:W-:-:S04]  /*bb50*/  SHF.R.S32.HI R6, RZ, 0x1f, R47 ;  /* 0x0000001fff067819 */ /* 0x000fc8000001142f */
[CC--:B------:R-:W-:Y:S02]  /*bb60*/  LEA.HI R4, R6.reuse, R47.reuse, RZ, 0x2 ;  /* 0x0000002f06047211 */ /* 0x0c0fe400078f10ff */
[----:B------:R-:W-:Y:S02]  /*bb70*/  LEA.HI R6, R6, R47, RZ, 0x5 ;  /* 0x0000002f06067211 */ /* 0x000fe400078f28ff */
[--C-:B------:R-:W-:Y:S02]  /*bb80*/  SHF.R.S32.HI R7, RZ, 0x2, R4.reuse ;  /* 0x00000002ff077819 */ /* 0x100fe40000011404 */
[----:B------:R-:W-:Y:S02]  /*bb90*/  SHF.R.S32.HI R4, RZ, 0x1f, R4 ;  /* 0x0000001fff047819 */ /* 0x000fe40000011404 */
[----:B------:R-:W-:Y:S02]  /*bba0*/  SHF.R.S32.HI R6, RZ, 0x5, R6 ;  /* 0x00000005ff067819 */ /* 0x000fe40000011406 */
[----:B------:R-:W-:Y:S01]  /*bbb0*/  LEA.HI R5, R4, R7, RZ, 0x3 ;  /* 0x0000000704057211 */ /* 0x000fe200078f18ff */
[----:B------:R-:W-:Y:S01]  /*bbc0*/  IMAD.HI R4, R44, 0x55555556, RZ ;  /* 0x555555562c047827 */ /* 0x000fe200078e02ff */
[----:B--2---:R-:W-:-:S02]  /*bbd0*/  LOP3.LUT R9, R8, 0x7f, RZ, 0xc0, !PT ;  /* 0x0000007f08097812 */ /* 0x004fc400078ec0ff */
[----:B------:R-:W-:Y:S02]  /*bbe0*/  LOP3.LUT R8, R5, 0xfffffff8, RZ, 0xc0, !PT ;  /* 0xfffffff805087812 */ /* 0x000fe400078ec0ff */
[----:B------:R-:W-:Y:S02]  /*bbf0*/  LEA.HI R5, R4, R4, RZ, 0x1 ;  /* 0x0000000404057211 */ /* 0x000fe400078f08ff */
[----:B------:R-:W-:Y:S01]  /*bc00*/  ISETP.NE.AND P1, PT, R9, RZ, PT ;  /* 0x000000ff0900720c */ /* 0x000fe20003f25270 */
[----:B------:R-:W-:Y:S02]  /*bc10*/  IMAD.IADD R7, R7, 0x1, -R8 ;  /* 0x0000000107077824 */ /* 0x000fe400078e0a08 */
[----:B------:R-:W-:Y:S02]  /*bc20*/  IMAD R5, R5, -0x3, R44 ;  /* 0xfffffffd05057824 */ /* 0x000fe400078e022c */
[----:B------:R-:W-:Y:S01]  /*bc30*/  IMAD R6, R6, 0x10, R7 ;  /* 0x0000001006067824 */ /* 0x000fe200078e0207 */
[----:B-1----:R-:W-:Y:S07]  /*bc40*/  @P2 BRA `(.L_x_1217) ;  /* 0x0000000000082947 */ /* 0x002fee0003800000 */
[----:B------:R-:W1:Y:S02]  /*bc50*/  SYNCS.PHASECHK.TRANS64.TRYWAIT P2, [R3+URZ+0x2d830], R0 ;  /* 0x02d83000030075a7 */ /* 0x000e64000804017f */
[----:B-1----:R-:W-:Y:S05]  /*bc60*/  @!P2 BRA `(.L_x_1218) ;  /* 0x0000014c00b4a947 */ /* 0x002fea0003800000 */
.L_x_1217:
[----:B------:R-:W-:Y:S05]  /*bc70*/  WARPSYNC.ALL ;  /* 0x0000000000007948 */ /* 0x000fea0003800000 */
[----:B------:R-:W-:Y:S02]  /*bc80*/  IMAD R155, R5, 0x40, R6 ;  /* 0x00000040059b7824 */ /* 0x000fe400078e0206 */
[----:B01----:R-:W-:Y:S01]  /*bc90*/  VIADD R0, R2, 0x15400 ;  /* 0x0001540002007836 */ /* 0x003fe20000000000 */
[----:B------:R-:W-:Y:S01]  /*bca0*/  LOP3.LUT R12, R45, 0x10000, RZ, 0xfc, !PT ;  /* 0x000100002d0c7812 */ /* 0x000fe200078efcff */
[----:B------:R-:W-:Y:S01]  /*bcb0*/  IMAD.MOV.U32 R13, RZ, RZ, -0x7fffffe0 ;  /* 0x80000020ff0d7424 */ /* 0x000fe200078e00ff */
[----:B------:R-:W0:Y:S02]  /*bcc0*/  LDC.64 R8, c[0x0][0x9e0] ;  /* 0x00027800ff087b82 */ /* 0x000e240000000a00 */
[----:B------:R-:W-:-:S04]  /*bcd0*/  SHF.R.U32.HI R0, RZ, 0x4, R0 ;  /* 0x00000004ff007819 */ /* 0x000fc80000011600 */
[----:B------:R-:W-:-:S04]  /*bce0*/  LOP3.LUT R0, R0, 0x3fff, RZ, 0xc0, !PT ;  /* 0x00003fff00007812 */ /* 0x000fc800078ec0ff */
[----:B------:R-:W-:Y:S01]  /*bcf0*/  LOP3.LUT R4, R0, 0x10000, RZ, 0xfc, !PT ;  /* 0x0001000000047812 */ /* 0x000fe200078efcff */
[----:B------:R-:W-:-:S04]  /*bd00*/  IMAD.MOV.U32 R5, RZ, RZ, -0x7fffffe0 ;  /* 0x80000020ff057424 */ /* 0x000fc800078e00ff */
[----:B------:R1:W-:Y:S01]  /*bd10*/  STL [R1+0x10], R4 ;  /* 0x0000100401007387 */ /* 0x0003e20000100800 */
[C---:B------:R-:W-:Y:S02]  /*bd20*/  R2UR UR4, R12.reuse ;  /* 0x000000000c0472ca */ /* 0x040fe400000e0000 */
[----:B------:R-:W-:Y:S01]  /*bd30*/  R2UR UR5, R13 ;  /* 0x000000000d0572ca */ /* 0x000fe200000e0000 */
[----:B-----5:R-:W-:Y:S01]  /*bd40*/  WARPGROUP.ARRIVE ;  /* 0x00000000000079c5 */ /* 0x020fe20000000000 */
[----:B------:R-:W-:Y:S01]  /*bd50*/  R2UR UR7, R5 ;  /* 0x00000000050772ca */ /* 0x000fe200000e0000 */
[----:B------:R-:W-:Y:S01]  /*bd60*/  VIADD R152, R12, 0x2 ;  /* 0x000000020c987836 */ /* 0x000fe20000000000 */
[----:B------:R-:W2:Y:S01]  /*bd70*/  LDL R92, [R1+0x30] ;  /* 0x00003000015c7983 */ /* 0x000ea20000100800 */
[----:B-1----:R-:W-:-:S03]  /*bd80*/  IMAD R4, R17, 0x600, R4 ;  /* 0x0000060011047824 */ /* 0x002fc600078e0204 */
[----:B------:R-:W3:Y:S02]  /*bd90*/  LDL R94, [R1+0x40] ;  /* 0x00004000015e7983 */ /* 0x000ee40000100800 */
[C---:B------:R-:W-:Y:S01]  /*bda0*/  R2UR UR6, R4.reuse ;  /* 0x00000000040672ca */ /* 0x040fe200000e0000 */
[----:B------:R-:W-:Y:S01]  /*bdb0*/  IMAD.MOV.U32 R153, RZ, RZ, -0x7fffffe0 ;  /* 0x80000020ff997424 */ /* 0x000fe200078e00ff */
[----:B------:R-:W4:Y:S11]  /*bdc0*/  LDL R90, [R1+0x34] ;  /* 0x00003400015a7983 */ /* 0x000f360000100800 */
[----:B------:R-:W-:Y:S01]  /*bdd0*/  HGMMA.64x128x16.F32.BF16 R24, gdesc[UR4], RZ, !UPT, gsb0 ;  /* 0x01e00000041879f0 */ /* 0x000fe2000c0018ff */
[----:B------:R-:W-:-:S02]  /*bde0*/  VIADD R6, R4, 0x2 ;  /* 0x0000000204067836 */ /* 0x000fc40000000000 */
[----:B------:R-:W-:Y:S01]  /*bdf0*/  IMAD.MOV.U32 R7, RZ, RZ, -0x7fffffe0 ;  /* 0x80000020ff077424 */ /* 0x000fe200078e00ff */
[----:B------:R-:W-:Y:S02]  /*be00*/  R2UR UR4, R152 ;  /* 0x00000000980472ca */ /* 0x000fe400000e0000 */
[----:B------:R-:W-:Y:S02]  /*be10*/  R2UR UR5, R153 ;  /* 0x00000000990572ca */ /* 0x000fe400000e0000 */
[----:B------:R-:W-:Y:S02]  /*be20*/  R2UR UR6, R6 ;  /* 0x00000000060672ca */ /* 0x000fe400000e0000 */
[----:B------:R-:W-:Y:S01]  /*be30*/  R2UR UR7, R7 ;  /* 0x00000000070772ca */ /* 0x000fe200000e0000 */
[----:B------:R-:W-:Y:S02]  /*be40*/  VIADD R150, R12, 0x300 ;  /* 0x000003000c967836 */ /* 0x000fe40000000000 */
[----:B------:R-:W-:-:S02]  /*be50*/  VIADD R6, R4, 0x200 ;  /* 0x0000020004067836 */ /* 0x000fc40000000000 */
[----:B------:R-:W-:Y:S02]  /*be60*/  IMAD.MOV.U32 R151, RZ, RZ, -0x7fffffe0 ;  /* 0x80000020ff977424 */ /* 0x000fe400078e00ff */
[----:B------:R-:W-:Y:S01]  /*be70*/  IMAD.MOV.U32 R7, RZ, RZ, -0x7fffffe0 ;  /* 0x80000020ff077424 */ /* 0x000fe200078e00ff */
[----:B------:R-:W-:Y:S02]  /*be80*/  WARPGROUP.DEPBAR.LE gsb0, 0x0 ;  /* 0x00008000000079c5 */ /* 0x000fe40000010000 */
[----:B------:R-:W-:-:S06]  /*be90*/  WARPGROUP.ARRIVE ;  /* 0x00000000000079c5 */ /* 0x000fcc0000000000 */
[----:B------:R-:W-:Y:S01]  /*bea0*/  HGMMA.64x128x16.F32.BF16 R24, gdesc[UR4], R24, gsb0 ;  /* 0x01e00000041879f0 */ /* 0x000fe20008001818 */
        /* <DEDUP_REMOVED lines=37> */
[----:B------:R-:W-:-:S04]  /*c100*/  IMAD.MOV.U32 R15, RZ, RZ, -0x80 ;  /* 0xffffff80ff0f7424 */ /* 0x000fc800078e00ff */
[----:B------:R-:W-:Y:S02]  /*c110*/  IMAD R15, R88, R15, 0x80 ;  /* 0x00000080580f7424 */ /* 0x000fe400078e020f */
[----:B------:R-:W-:Y:S02]  /*c120*/  @!P1 VIADD R0, R3, 0x2d840 ;  /* 0x0002d84003009836 */ /* 0x000fe40000000000 */
[----:B--2---:R-:W-:Y:S01]  /*c130*/  IMAD.IADD R3, R92, 0x1, R15 ;  /* 0x000000015c037824 */ /* 0x004fe200078e020f */
[----:B0-----:R-:W-:-:S04]  /*c140*/  ISETP.GE.AND P2, PT, R9, 0x1, PT ;  /* 0x000000010900780c */ /* 0x001fc80003f46270 */
[----:B---3--:R-:W-:Y:S01]  /*c150*/  IADD3 R5, -R94, 0x1, R3 ;  /* 0x000000015e057810 */ /* 0x008fe20007ffe103 */
[----:B------:R-:W-:Y:S02]  /*c160*/  WARPGROUP.DEPBAR.LE gsb0, 0x0 ;  /* 0x00008000000079c5 */ /* 0x000fe40000010000 */
[----:B------:R-:W-:-:S06]  /*c170*/  WARPGROUP.ARRIVE ;  /* 0x00000000000079c5 */ /* 0x000fcc0000000000 */
[----:B------:R-:W-:Y:S01]  /*c180*/  HGMMA.64x128x16.F32.BF16 R24, gdesc[UR4], R24, gsb0 ;  /* 0x01e00000041879f0 */ /* 0x000fe20008001818 */
[----:B------:R-:W-:Y:S02]  /*c190*/  ULDC UR4, c[0x0][0x9dc] ;  /* 0x0002770000047ab9 */ /* 0x000fe40000000800 */
[----:B------:R-:W-:Y:S02]  /*c1a0*/  IMAD.U32 R20, RZ, RZ, UR4 ;  /* 0x00000004ff147e24 */ /* 0x000fe4000f8e00ff */
[----:B------:R-:W-:Y:S01]  /*c1b0*/  IMAD R5, R136, -0x2, R5 ;  /* 0xfffffffe88057824 */ /* 0x000fe200078e0205 */
[----:B------:R-:W-:Y:S02]  /*c1c0*/  @!P1 PRMT R0, RZ, 0x654, R0 ;  /* 0x00000654ff009816 */ /* 0x000fe40000000000 */
[----:B------:R-:W-:Y:S01]  /*c1d0*/  LOP3.LUT R10, RZ, R20, RZ, 0x33, !PT ;  /* 0x00000014ff0a7212 */ /* 0x000fe200078e33ff */
[----:B----4-:R-:W-:Y:S02]  /*c1e0*/  IMAD R155, R90, 0xc0, R155 ;  /* 0x000000c05a9b7824 */ /* 0x010fe400078e029b */
[----:B------:R-:W-:-:S02]  /*c1f0*/  IMAD R3, R136, -0x2, R3 ;  /* 0xfffffffe88037824 */ /* 0x000fc400078e0203 */
[C---:B------:R-:W-:Y:S02]  /*c200*/  IMAD.IADD R6, R5.reuse, 0x1, R8 ;  /* 0x0000000105067824 */ /* 0x040fe400078e0208 */
[----:B------:R-:W-:-:S03]  /*c210*/  IMAD.IADD R10, R5, 0x1, R10 ;  /* 0x00000001050a7824 */ /* 0x000fc600078e020a */
[----:B------:R-:W-:Y:S01]  /*c220*/  VIADDMNMX R14, R155, R6, R3, PT ;  /* 0x000000069b0e7246 */ /* 0x000fe20003800103 */
[----:B------:R-:W-:Y:S01]  /*c230*/  IMAD.IADD R11, R10, 0x1, R155 ;  /* 0x000000010a0b7824 */ /* 0x000fe200078e029b */
[----:B------:R-:W-:Y:S02]  /*c240*/  WARPGROUP.DEPBAR.LE gsb0, 0x0 ;  /* 0x00008000000079c5 */ /* 0x000fe40000010000 */
[----:B------:R0:W-:Y:S02]  /*c250*/  @!P1 SYNCS.ARRIVE.TRANS64.RED.A1T0 RZ, [R0+URZ], RZ ;  /* 0x000000ff00ff99a7 */ /* 0x0001e4000810043f */
[----:B0-----:R-:W-:Y:S01]  /*c260*/  LEA R0, R88, 0xffffff80, 0x7 ;  /* 0xffffff8058007811 */ /* 0x001fe200078e38ff */
[----:B------:R-:W-:Y:S06]  /*c270*/  @!P2 BRA `(.L_x_1219) ;  /* 0x000000000050a947 */ /* 0x000fec0003800000 */
[----:B------:R-:W-:Y:S01]  /*c280*/  IADD3 R7, -R94, R92, R155 ;  /* 0x0000005c5e077210 */ /* 0x000fe20007ffe19b */
[----:B------:R-:W-:Y:S03]  /*c290*/  BSSY B0, `(.L_x_1220) ;  /* 0x000000e000007945 */ /* 0x000fe60003800000 */
        /* <DEDUP_REMOVED lines=9> */
.L_x_1221:
[----:B------:R-:W-:-:S13]  /*c330*/  ISETP.NE.AND P3, PT, R9, 0x1, PT ;  /* 0x000000010900780c */ /* 0x000fda0003f65270 */
[----:B------:R-:W0:Y:S02]  /*c340*/  @P3 LDC.64 R4, c[0x0][0x9e8] ;  /* 0x00027a00ff043b82 */ /* 0x000e240000000a00 */
[----:B0-----:R-:W-:-:S05]  /*c350*/  @P3 IMAD.HI.U32 R4, R7, R4, RZ ;  /* 0x0000000407043227 */ /* 0x001fca00078e00ff */
[----:B------:R-:W-:-:S07]  /*c360*/  @P3 SHF.R.U32.HI R7, RZ, R5, R4 ;  /* 0x00000005ff073219 */ /* 0x000fce0000011604 */
.L_x_1222:
[----:B------:R-:W-:Y:S05]  /*c370*/  BSYNC B0 ;  /* 0x0000000000007941 */ /* 0x000fea0003800000 */
.L_x_1220:
[----:B------:R-:W-:-:S04]  /*c380*/  IMAD R7, R7, R9, -R0 ;  /* 0x0000000907077224 */ /* 0x000fc800078e0a00 */
[----:B------:R-:W-:-:S05]  /*c390*/  IMAD R4, R136, -0x2, R7 ;  /* 0xfffffffe88047824 */ /* 0x000fca00078e0207 */
[----:B------:R-:W-:Y:S02]  /*c3a0*/  VIMNMX R11, R11, R4, !PT ;  /* 0x000000040b0b7248 */ /* 0x000fe40007fe0100 */
[----:B------:R-:W-:-:S07]  /*c3b0*/  VIADDMNMX R14, R4, R9, R14, PT ;  /* 0x00000009040e7246 */ /* 0x000fce000380010e */
.L_x_1219:
[----:B------:R-:W2:Y:S01]  /*c3c0*/  LDL.LU R96, [R1] ;  /* 0x0000000001607983 */ /* 0x000ea20000300800 */
[----:B------:R-:W-:Y:S01]  /*c3d0*/  ISETP.GE.AND P3, PT, R15, 0x2, PT ;  /* 0x000000020f00780c */ /* 0x000fe20003f66270 */
[----:B------:R-:W-:Y:S01]  /*c3e0*/  VIADD R4, R155, 0x8 ;  /* 0x000000089b047836 */ /* 0x000fe20000000000 */
[----:B------:R-:W-:Y:S02]  /*c3f0*/  ISETP.GE.AND P5, PT, R15, 0x9, PT ;  /* 0x000000090f00780c */ /* 0x000fe40003fa6270 */
[----:B------:R-:W-:Y:S01]  /*c400*/  ISETP.GT.AND P4, PT, R11, 0x1, !P3 ;  /* 0x000000010b00780c */ /* 0x000fe20005f84270 */
[----:B------:R-:W-:Y:S01]  /*c410*/  IMAD.IADD R10, R10, 0x1, R4 ;  /* 0x000000010a0a7824 */ /* 0x000fe200078e0204 */
[----:B------:R-:W-:Y:S02]  /*c420*/  VIADDMNMX R6, R4, R6, R3, PT ;  /* 0x0000000604067246 */ /* 0x000fe40003800103 */
[----:B------:R-:W-:-:S04]  /*c430*/  ISETP.LT.OR P4, PT, R14, 0x2, P4 ;  /* 0x000000020e00780c */ /* 0x000fc80002781670 */
[----:B------:R-:W-:Y:S02]  /*c440*/  FSEL R25, R25, -INF , !P4 ;  /* 0xff80000019197808 */ /* 0x000fe40006000000 */
[----:B------:R-:W-:-:S04]  /*c450*/  ISETP.GT.AND P4, PT, R11, 0x8, !P5 ;  /* 0x000000080b00780c */ /* 0x000fc80006f84270 */
[----:B------:R-:W-:-:S04]  /*c460*/  ISETP.LT.OR P4, PT, R14, 0x9, P4 ;  /* 0x000000090e00780c */ /* 0x000fc80002781670 */
[----:B------:R-:W-:Y:S02]  /*c470*/  FSEL R7, R28, -INF , !P4 ;  /* 0xff8000001c077808 */ /* 0x000fe40006000000 */
[----:B--2---:R-:W-:-:S04]  /*c480*/  LOP3.LUT R96, R96, 0xfffffffd, RZ, 0xc0, !PT ;  /* 0xfffffffd60607812 */ /* 0x004fc800078ec0ff */
[----:B------:R-:W-:Y:S02]  /*c490*/  @P5 LOP3.LUT R96, R96, 0x2, RZ, 0xfc, !PT ;  /* 0x0000000260605812 */ /* 0x000fe400078efcff */
[----:B------:R-:W-:Y:S02]  /*c4a0*/  ISETP.GE.AND P5, PT, R15, 0xa, PT ;  /* 0x0000000a0f00780c */ /* 0x000fe40003fa6270 */
[----:B------:R-:W-:Y:S02]  /*c4b0*/  LOP3.LUT R96, R96, 0xfffffffb, RZ, 0xc0, !PT ;  /* 0xfffffffb60607812 */ /* 0x000fe400078ec0ff */
[----:B------:R-:W-:-:S04]  /*c4c0*/  ISETP.GT.AND P4, PT, R11, 0x9, !P5 ;  /* 0x000000090b00780c */ /* 0x000fc80006f84270 */
[----:B------:R-:W-:-:S04]  /*c4d0*/  ISETP.LT.OR P4, PT, R14, 0xa, P4 ;  /* 0x0000000a0e00780c */ /* 0x000fc80002781670 */
[----:B------:R-:W-:Y:S02]  /*c4e0*/  FSEL R29, R29, -INF , !P4 ;  /* 0xff8000001d1d7808 */ /* 0x000fe40006000000 */
        /* <DEDUP_REMOVED lines=168> */
[----:B------:R-:W-:-:S03]  /*cf70*/  ISETP.GT.AND P6, PT, R11, 0x79, !P6 ;  /* 0x000000790b00780c */ /* 0x000fc600077c4270 */
[----:B------:R0:W-:Y:S01]  /*cf80*/  STL [R1], R96 ;  /* 0x0000006001007387 */ /* 0x0001e20000100800 */
[----:B------:R-:W-:-:S03]  /*cf90*/  ISETP.LT.OR P6, PT, R14, 0x7a, P6 ;  /* 0x0000007a0e00780c */ /* 0x000fc600037c1670 */
[----:B------:R0:W-:Y:S01]  /*cfa0*/  STL [R1+0x4], R4 ;  /* 0x0000040401007387 */ /* 0x0001e20000100800 */
[----:B------:R-:W-:Y:S01]  /*cfb0*/  FSEL R85, R85, -INF , !P6 ;  /* 0xff80000055557808 */ /* 0x000fe20007000000 */
[----:B------:R-:W-:Y:S08]  /*cfc0*/  @!P2 BRA `(.L_x_1223) ;  /* 0x000000000054a947 */ /* 0x000ff00003800000 */
[----:B------:R-:W-:Y:S01]  /*cfd0*/  IADD3 R3, R92, 0x8, R155 ;  /* 0x000000085c037810 */ /* 0x000fe20007ffe09b */
[----:B------:R-:W-:Y:S04]  /*cfe0*/  BSSY B0, `(.L_x_1224) ;  /* 0x000000f000007945 */ /* 0x000fe80003800000 */
[----:B------:R-:W-:-:S05]  /*cff0*/  IMAD.IADD R3, R3, 0x1, -R94 ;  /* 0x0000000103037824 */ /* 0x000fca00078e0a5e */
[----:B------:R-:W-:-:S13]  /*d000*/  ISETP.GT.AND P6, PT, R3, -0x1, PT ;  /* 0xffffffff0300780c */ /* 0x000fda0003fc4270 */
[----:B------:R-:W-:Y:S05]  /*d010*/  @P6 BRA `(.L_x_1225) ;  /* 0x00000000001c6947 */ /* 0x000fea0003800000 */
[----:B------:R-:W-:Y:S02]  /*d020*/  ISETP.NE.AND P6, PT, R9, 0x1, PT ;  /* 0x000000010900780c */ /* 0x000fe40003fc5270 */
[----:B------:R-:W-:-:S11]  /*d030*/  LOP3.LUT R3, RZ, R3, RZ, 0x33, !PT ;  /* 0x00000003ff037212 */ /* 0x000fd600078e33ff */
[----:B0-----:R-:W0:Y:S02]  /*d040*/  @P6 LDC.64 R4, c[0x0][0x9e8] ;  /* 0x00027a00ff046b82 */ /* 0x001e240000000a00 */
[----:B0-----:R-:W-:-:S05]  /*d050*/  @P6 IMAD.HI.U32 R4, R3, R4, RZ ;  /* 0x0000000403046227 */ /* 0x001fca00078e00ff */
[----:B------:R-:W-:-:S04]  /*d060*/  @P6 SHF.R.U32.HI R3, RZ, R5, R4 ;  /* 0x00000005ff036219 */ /* 0x000fc80000011604 */
[----:B------:R-:W-:Y:S01]  /*d070*/  LOP3.LUT R3, RZ, R3, RZ, 0x33, !PT ;  /* 0x00000003ff037212 */ /* 0x000fe200078e33ff */
[----:B------:R-:W-:Y:S06]  /*d080*/  BRA `(.L_x_1226) ;  /* 0x0000000000107947 */ /* 0x000fec0003800000 */
.L_x_1225:
[----:B------:R-:W-:-:S13]  /*d090*/  ISETP.NE.AND P6, PT, R9, 0x1, PT ;  /* 0x000000010900780c */ /* 0x000fda0003fc5270 */
[----:B0-----:R-:W0:Y:S02]  /*d0a0*/  @P6 LDC.64 R4, c[0x0][0x9e8] ;  /* 0x00027a00ff046b82 */ /* 0x001e240000000a00 */
[----:B0-----:R-:W-:-:S05]  /*d0b0*/  @P6 IMAD.HI.U32 R4, R3, R4, RZ ;  /* 0x0000000403046227 */ /* 0x001fca00078e00ff */
[----:B------:R-:W-:-:S07]  /*d0c0*/  @P6 SHF.R.U32.HI R3, RZ, R5, R4 ;  /* 0x00000005ff036219 */ /* 0x000fce0000011604 */
.L_x_1226:
[----:B------:R-:W-:Y:S05]  /*d0d0*/  BSYNC B0 ;  /* 0x0000000000007941 */ /* 0x000fea0003800000 */
.L_x_1224:
[----:B------:R-:W-:-:S04]  /*d0e0*/  IMAD R3, R3, R9, -R0 ;  /* 0x0000000903037224 */ /* 0x000fc800078e0a00 */
[----:B------:R-:W-:-:S05]  /*d0f0*/  IMAD R3, R136, -0x2, R3 ;  /* 0xfffffffe88037824 */ /* 0x000fca00078e0203 */
[----:B------:R-:W-:Y:S02]  /*d100*/  VIMNMX R10, R10, R3, !PT ;  /* 0x000000030a0a7248 */ /* 0x000fe40007fe0100 */
[----:B------:R-:W-:-:S07]  /*d110*/  VIADDMNMX R6, R3, R9, R6, PT ;  /* 0x0000000903067246 */ /* 0x000fce0003800106 */
.L_x_1223:
[----:B------:R-:W-:Y:S01]  /*d120*/  ISETP.GT.AND P3, PT, R10, 0x1, !P3 ;  /* 0x000000010a00780c */ /* 0x000fe20005f64270 */
[----:B------:R-:W-:Y:S01]  /*d130*/  ULDC UR4, c[0x0][0x988] ;  /* 0x0002620000047ab9 */ /* 0x000fe20000000800 */
[----:B------:R-:W-:Y:S01]  /*d140*/  LOP3.LUT P6, RZ, R96, 0x2000000, RZ, 0xc0, !PT ;  /* 0x0200000060ff7812 */ /* 0x000fe200078cc0ff */
[----:B------:R-:W2:Y:S01]  /*d150*/  LDL R80, [R1+0x28] ;  /* 0x0000280001507983 */ /* 0x000ea20000100800 */
        /* <DEDUP_REMOVED lines=31> */
[----:B------:R-:W-:Y:S02]  /*d350*/  ISETP.GT.AND P3, PT, R10, 0x18, !P6 ;  /* 0x000000180a00780c */ /* 0x000fe40007764270 */
[----:B------:R-:W-:Y:S02]  /*d360*/  LOP3.LUT P6, RZ, R96, 0x4000, RZ, 0xc0, !PT ;  /* 0x0000400060ff7812 */ /* 0x000fe400078cc0ff */
        /* <DEDUP_REMOVED lines=41> */
[----:B------:R-:W-:Y:S01]  /*d600*/  FMNMX.FTZ R14, R85, R0, !PT ;  /* 0x00000000550e7209 */ /* 0x000fe20007810000 */
[----:B------:R-:W-:Y:S01]  /*d610*/  IMAD.U32 R0, RZ, RZ, UR4 ;  /* 0x00000004ff007e24 */ /* 0x000fe2000f8e00ff */
[----:B------:R-:W-:-:S03]  /*d620*/  ISETP.LT.OR P3, PT, R6, 0x31, P3 ;  /* 0x000000310600780c */ /* 0x000fc60001f61670 */
[----:B------:R-:W1:Y:S01]  /*d630*/  SHFL.BFLY PT, R3, R14, 0x2, 0x1f ;  /* 0x0c401f000e037f89 */ /* 0x000e6200000e0000 */
[----:B------:R-:W-:Y:S02]  /*d640*/  FSEL R119, R50, -INF , !P3 ;  /* 0xff80000032777808 */ /* 0x000fe40005800000 */
[----:B------:R-:W-:-:S04]  /*d650*/  LOP3.LUT P3, RZ, R96, 0x40000, RZ, 0xc0, !PT ;  /* 0x0004000060ff7812 */ /* 0x000fc8000786c0ff */
[----:B------:R-:W-:-:S04]  /*d660*/  ISETP.GT.AND P3, PT, R10, 0x31, !P3 ;  /* 0x000000310a00780c */ /* 0x000fc80005f64270 */
[----:B------:R-:W-:-:S04]  /*d670*/  ISETP.LT.OR P3, PT, R6, 0x32, P3 ;  /* 0x000000320600780c */ /* 0x000fc80001f61670 */
[----:B------:R-:W-:Y:S02]  /*d680*/  FSEL R51, R51, -INF , !P3 ;  /* 0xff80000033337808 */ /* 0x000fe40005800000 */
[----:B------:R-:W-:-:S04]  /*d690*/  LOP3.LUT P3, RZ, R96, 0x20000, RZ, 0xc0, !PT ;  /* 0x0002000060ff7812 */ /* 0x000fc8000786c0ff */
[----:B------:R-:W-:Y:S02]  /*d6a0*/  ISETP.GT.AND P3, PT, R10, 0x38, !P3 ;  /* 0x000000380a00780c */ /* 0x000fe40005f64270 */
[----:B-1----:R-:W-:Y:S02]  /*d6b0*/  FMNMX.FTZ R28, R14, R3, !PT ;  /* 0x000000030e1c7209 */ /* 0x002fe40007810000 */
        /* <DEDUP_REMOVED lines=11> */
[----:B0-----:R-:W-:Y:S01]  /*d770*/  FMUL.FTZ R4, R3, R0 ;  /* 0x0000000003047220 */ /* 0x001fe20000410000 */
[----:B------:R-:W-:Y:S02]  /*d780*/  FSEL R123, R58, -INF , !P3 ;  /* 0xff8000003a7b7808 */ /* 0x000fe40005800000 */
[----:B------:R-:W-:Y:S02]  /*d790*/  ISETP.GT.AND P3, PT, R10, 0x41, !P6 ;  /* 0x000000410a00780c */ /* 0x000fe40007764270 */
[----:B------:R-:W-:Y:S02]  /*d7a0*/  LOP3.LUT P6, RZ, R96, 0x8, RZ, 0xc0, !PT ;  /* 0x0000000860ff7812 */ /* 0x000fe400078cc0ff */
        /* <DEDUP_REMOVED lines=48> */
[C---:B------:R-:W-:Y:S02]  /*dab0*/  ISETP.GT.AND P3, PT, R10.reuse, RZ, !P6 ;  /* 0x000000ff0a00720c */ /* 0x040fe40007764270 */
[----:B------:R-:W-:Y:S02]  /*dac0*/  ISETP.GT.AND P4, PT, R10, 0x71, !P4 ;  /* 0x000000710a00780c */ /* 0x000fe40006784270 */
[----:B------:R-:W-:Y:S01]  /*dad0*/  ISETP.LT.OR P3, PT, R6, 0x1, P3 ;  /* 0x000000010600780c */ /* 0x000fe20001f61670 */
[----:B------:R-:W-:Y:S01]  /*dae0*/  FFMA.FTZ R141, R25, R0, -R4 ;  /* 0x00000000198d7223 */ /* 0x000fe20000010804 */
[----:B------:R-:W-:Y:S02]  /*daf0*/  LOP3.LUT P6, RZ, R96, 0x10000000, RZ, 0xc0, !PT ;  /* 0x1000000060ff7812 */ /* 0x000fe400078cc0ff */
[----:B------:R-:W-:-:S04]  /*db00*/  FSEL R26, R26, -INF , !P3 ;  /* 0xff8000001a1a7808 */ /* 0x000fc80005800000 */
        /* <DEDUP_REMOVED lines=25> */
[----:B------:R-:W-:Y:S02]  /*dca0*/  FMNMX.FTZ R36, R63, R36, !PT ;  /* 0x000000243f247209 */ /* 0x000fe40007810000 */
[----:B------:R-:W-:Y:S02]  /*dcb0*/  ISETP.GT.AND P5, PT, R10, 0x78, !P5 ;  /* 0x000000780a00780c */ /* 0x000fe40006fa4270 */
[----:B------:R-:W-:Y:S02]  /*dcc0*/  ISETP.LT.OR P4, PT, R6, 0x72, P4 ;  /* 0x000000720600780c */ /* 0x000fe40002781670 */
[----:B------:R-:W-:Y:S01]  /*dcd0*/  FMNMX.FTZ R36, R79, R36, !PT ;  /* 0x000000244f247209 */ /* 0x000fe20007810000 */
[-CC-:B------:R-:W-:Y:S01]  /*dce0*/  FFMA.FTZ R25, R7, R0.reuse, -R4.reuse ;  /* 0x0000000007197223 */ /* 0x180fe20000010804 */
[-CC-:B------:R-:W-:Y:S01]  /*dcf0*/  FFMA.FTZ R7, R91, R0.reuse, -R4.reuse ;  /* 0x000000005b077223 */ /* 0x180fe20000010804 */
[----:B------:R-:W-:Y:S01]  /*dd00*/  ISETP.GT.AND P3, PT, R10, 0x79, !P6 ;  /* 0x000000790a00780c */ /* 0x000fe20007764270 */
[----:B------:R-:W-:Y:S01]  /*dd10*/  FFMA.FTZ R28, R29, R0, -R4 ;  /* 0x000000001d1c7223 */ /* 0x000fe20000010804 */
[----:B------:R-:W-:-:S02]  /*dd20*/  ISETP.LT.OR P5, PT, R6, 0x79, P5 ;  /* 0x000000790600780c */ /* 0x000fc40002fa1670 */
[----:B------:R-:W-:Y:S02]  /*dd30*/  FSEL R91, R83, -INF , !P4 ;  /* 0xff800000535b7808 */ /* 0x000fe40006000000 */
[----:B------:R-:W-:Y:S01]  /*dd40*/  FMNMX.FTZ R36, R133, R36, !PT ;  /* 0x0000002485247209 */ /* 0x000fe20007810000 */
[-CC-:B------:R-:W-:Y:S01]  /*dd50*/  FFMA.FTZ R29, R21, R0.reuse, -R4.reuse ;  /* 0x00000000151d7223 */ /* 0x180fe20000010804 */
[--C-:B------:R-:W-:Y:S01]  /*dd60*/  FFMA.FTZ R21, R93, R0, -R4.reuse ;  /* 0x000000005d157223 */ /* 0x100fe20000010804 */
[----:B------:R-:W-:Y:S02]  /*dd70*/  ISETP.LT.OR P3, PT, R6, 0x7a, P3 ;  /* 0x0000007a0600780c */ /* 0x000fe40001f61670 */
[----:B------:R-:W-:Y:S02]  /*dd80*/  FSEL R93, R86, -INF , !P5 ;  /* 0xff800000565d7808 */ /* 0x000fe40006800000 */
[----:B------:R-:W-:Y:S01]  /*dd90*/  FMNMX.FTZ R36, R91, R36, !PT ;  /* 0x000000245b247209 */ /* 0x000fe20007810000 */
[-CC-:B------:R-:W-:Y:S01]  /*dda0*/  FFMA.FTZ R30, R33, R0.reuse, -R4.reuse ;  /* 0x00000000211e7223 */ /* 0x180fe20000010804 */
[----:B------:R-:W-:Y:S01]  /*ddb0*/  FFMA.FTZ R33, R95, R0, -R4 ;  /* 0x000000005f217223 */ /* 0x000fe20000010804 */
[----:B------:R-:W-:-:S02]  /*ddc0*/  FSEL R95, R87, -INF , !P3 ;  /* 0xff800000575f7808 */ /* 0x000fc40005800000 */
[----:B------:R-:W-:Y:S01]  /*ddd0*/  FMNMX.FTZ R36, R93, R36, !PT ;  /* 0x000000245d247209 */ /* 0x000fe20007810000 */
[----:B------:R-:W-:-:S03]  /*dde0*/  FFMA.FTZ R40, R89, R0, -R4 ;  /* 0x0000000059287223 */ /* 0x000fc60000010804 */
[----:B------:R-:W-:Y:S01]  /*ddf0*/  FMNMX.FTZ R36, R95, R36, !PT ;  /* 0x000000245f247209 */ /* 0x000fe20007810000 */
[----:B------:R-:W-:-:S04]  /*de00*/  FFMA.FTZ R89, R37, R0, -R4 ;  /* 0x0000000025597223 */ /* 0x000fc80000010804 */
[----:B------:R-:W0:Y:S01]  /*de10*/  SHFL.BFLY PT, R37, R36, 0x2, 0x1f ;  /* 0x0c401f0024257f89 */ /* 0x000e2200000e0000 */
[----:B------:R-:W-:-:S04]  /*de20*/  FFMA.FTZ R45, R45, R0, -R4 ;  /* 0x000000002d2d7223 */ /* 0x000fc80000010804 */
[----:B------:R0:W-:Y:S02]  /*de30*/  MUFU.EX2 R32, R45 ;  /* 0x0000002d00207308 */ /* 0x0001e40000000800 */
[----:B0-----:R-:W-:-:S05]  /*de40*/  FMNMX.FTZ R45, R36, R37, !PT ;  /* 0x00000025242d7209 */ /* 0x001fca0007810000 */
[----:B------:R-:W0:Y:S01]  /*de50*/  SHFL.BFLY PT, R6, R45, 0x1, 0x1f ;  /* 0x0c201f002d067f89 */ /* 0x000e2200000e0000 */
        /* <DEDUP_REMOVED lines=11> */
[-CC-:B------:R-:W-:Y:S01]  /*df10*/  FFMA.FTZ R48, R107, R0.reuse, -R4.reuse ;  /* 0x000000006b307223 */ /* 0x180fe20000010804 */
[----:B------:R3:W-:Y:S01]  /*df20*/  MUFU.EX2 R34, R49 ;  /* 0x0000003100227308 */ /* 0x0007e20000000800 */
[-CC-:B-1----:R-:W-:Y:S01]  /*df30*/  FFMA.FTZ R41, R53, R0.reuse, -R4.reuse ;  /* 0x0000000035297223 */ /* 0x182fe20000010804 */
[--C-:B------:R-:W-:Y:S01]  /*df40*/  FFMA.FTZ R53, R69, R0, -R4.reuse ;  /* 0x0000000045357223 */ /* 0x100fe20000010804 */
[----:B0-----:R-:W-:Y:S01]  /*df50*/  FMNMX.FTZ R6, R45, R6, !PT ;  /* 0x000000062d067209 */ /* 0x001fe20007810000 */
[----:B---3--:R-:W-:-:S03]  /*df60*/  FFMA.FTZ R49, R65, R0, -R4 ;  /* 0x0000000041317223 */ /* 0x008fc60000010804 */
[C---:B------:R-:W-:Y:S01]  /*df70*/  FSETP.NEU.FTZ.AND P3, PT, R6.reuse, -INF , PT ;  /* 0xff8000000600780b */ /* 0x040fe20003f7d000 */
[-C--:B------:R-:W-:Y:S01]  /*df80*/  FMUL.FTZ R54, R6, R0.reuse ;  /* 0x0000000006367220 */ /* 0x080fe20000410000 */
[-CC-:B------:R-:W-:Y:S01]  /*df90*/  FFMA.FTZ R57, R73, R0.reuse, -R4.reuse ;  /* 0x0000000049397223 */ /* 0x180fe20000010804 */
[-CC-:B------:R-:W-:Y:S01]  /*dfa0*/  FFMA.FTZ R50, R109, R0.reuse, -R4.reuse ;  /* 0x000000006d327223 */ /* 0x180fe20000010804 */
[-CC-:B------:R-:W-:Y:S01]  /*dfb0*/  FFMA.FTZ R61, R77, R0.reuse, -R4.reuse ;  /* 0x000000004d3d7223 */ /* 0x180fe20000010804 */
[-CC-:B------:R-:W-:Y:S01]  /*dfc0*/  FFMA.FTZ R10, R111, R0.reuse, -R4.reuse ;  /* 0x000000006f0a7223 */ /* 0x180fe20000010804 */
[-CC-:B------:R-:W-:Y:S01]  /*dfd0*/  FFMA.FTZ R37, R113, R0.reuse, -R4.reuse ;  /* 0x0000000071257223 */ /* 0x180fe20000010804 */
[-CC-:B------:R-:W-:Y:S01]  /*dfe0*/  FFMA.FTZ R36, R81, R0.reuse, -R4.reuse ;  /* 0x0000000051247223 */ /* 0x180fe20000010804 */
[-C--:B------:R-:W-:Y:S01]  /*dff0*/  FFMA.FTZ R45, R85, R0.reuse, -R4 ;  /* 0x00000000552d7223 */ /* 0x080fe20000010804 */
[----:B------:R-:W-:Y:S01]  /*e000*/  FSEL R4, R54, RZ, P3 ;  /* 0x000000ff36047208 */ /* 0x000fe20001800000 */
[----:B------:R-:W-:Y:S04]  /*e010*/  MUFU.EX2 R24, R24 ;  /* 0x0000001800187308 */ /* 0x000fe80000000800 */
[-CC-:B------:R-:W-:Y:S01]  /*e020*/  FFMA.FTZ R54, R26, R0.reuse, -R4.reuse ;  /* 0x000000001a367223 */ /* 0x180fe20000010804 */
[----:B------:R-:W-:-:S03]  /*e030*/  FFMA.FTZ R27, R27, R0, -R4 ;  /* 0x000000001b1b7223 */ /* 0x000fc60000010804 */
[----:B------:R-:W0:Y:S01]  /*e040*/  MUFU.EX2 R141, R141 ;  /* 0x0000008d008d7308 */ /* 0x000e220000000800 */
[-CC-:B------:R-:W-:Y:S01]  /*e050*/  FFMA.FTZ R58, R5, R0.reuse, -R4.reuse ;  /* 0x00000000053a7223 */ /* 0x180fe20000010804 */
[----:B------:R-:W-:-:S06]  /*e060*/  FFMA.FTZ R31, R31, R0, -R4 ;  /* 0x000000001f1f7223 */ /* 0x000fcc0000010804 */
[----:B------:R-:W1:Y:S01]  /*e070*/  MUFU.EX2 R25, R25 ;  /* 0x0000001900197308 */ /* 0x000e620000000800 */
[----:B------:R-:W-:-:S07]  /*e080*/  FFMA.FTZ R60, R11, R0, -R4 ;  /* 0x000000000b3c7223 */ /* 0x000fce0000010804 */
[----:B------:R-:W-:Y:S08]  /*e090*/  MUFU.EX2 R54, R54 ;  /* 0x0000003600367308 */ /* 0x000ff00000000800 */
[----:B------:R-:W3:Y:S08]  /*e0a0*/  MUFU.EX2 R27, R27 ;  /* 0x0000001b001b7308 */ /* 0x000ef00000000800 */
[----:B------:R-:W4:Y:S01]  /*e0b0*/  MUFU.EX2 R28, R28 ;  /* 0x0000001c001c7308 */ /* 0x000f220000000800 */
[----:B------:R-:W-:-:S07]  /*e0c0*/  FFMA.FTZ R35, R35, R0, -R4 ;  /* 0x0000000023237223 */ /* 0x000fce0000010804 */
[----:B------:R-:W5:Y:S01]  /*e0d0*/  MUFU.EX2 R58, R58 ;  /* 0x0000003a003a7308 */ /* 0x000f620000000800 */
[----:B0-----:R-:W-:-:S07]  /*e0e0*/  FADD.FTZ R26, R24, R141 ;  /* 0x0000008d181a7221 */ /* 0x001fce0000010000 */
[----:B------:R-:W0:Y:S01]  /*e0f0*/  MUFU.EX2 R29, R29 ;  /* 0x0000001d001d7308 */ /* 0x000e220000000800 */
[-CC-:B------:R-:W-:Y:S01]  /*e100*/  FFMA.FTZ R64, R15, R0.reuse, -R4.reuse ;  /* 0x000000000f407223 */ /* 0x180fe20000010804 */
[----:B------:R-:W-:-:S06]  /*e110*/  FFMA.FTZ R68, R55, R0, -R4 ;  /* 0x0000000037447223 */ /* 0x000fcc0000010804 */
[----:B------:R-:W2:Y:S01]  /*e120*/  MUFU.EX2 R31, R31 ;  /* 0x0000001f001f7308 */ /* 0x000ea20000000800 */
[----:B-1----:R-:W-:-:S07]  /*e130*/  FADD.FTZ R55, R25, R26 ;  /* 0x0000001a19377221 */ /* 0x002fce0000010000 */
[----:B------:R-:W1:Y:S01]  /*e140*/  MUFU.EX2 R30, R30 ;  /* 0x0000001e001e7308 */ /* 0x000e620000000800 */
[----:B---3--:R-:W-:-:S07]  /*e150*/  FADD.FTZ R65, R54, R27 ;  /* 0x0000001b36417221 */ /* 0x008fce0000010000 */
[----:B------:R-:W3:Y:S01]  /*e160*/  MUFU.EX2 R60, R60 ;  /* 0x0000003c003c7308 */ /* 0x000ee20000000800 */
[----:B----4-:R-:W-:-:S07]  /*e170*/  FADD.FTZ R26, R28, R55 ;  /* 0x000000371c1a7221 */ /* 0x010fce0000010000 */
[----:B------:R-:W4:Y:S01]  /*e180*/  MUFU.EX2 R40, R40 ;  /* 0x0000002800287308 */ /* 0x000f220000000800 */
[----:B-----5:R-:W-:-:S07]  /*e190*/  FADD.FTZ R76, R58, R65 ;  /* 0x000000413a4c7221 */ /* 0x020fce0000010000 */
[----:B------:R-:W5:Y:S01]  /*e1a0*/  MUFU.EX2 R35, R35 ;  /* 0x0000002300237308 */ /* 0x000f620000000800 */
[----:B0-----:R-:W-:Y:S01]  /*e1b0*/  FADD.FTZ R69, R29, R26 ;  /* 0x0000001a1d457221 */ /* 0x001fe20000010000 */
[----:B------:R-:W-:-:S06]  /*e1c0*/  F2FP.BF16.F32.PACK_AB R26, R28, R25 ;  /* 0x000000191c1a723e */ /* 0x000fcc00000010ff */
[----:B------:R-:W0:Y:S01]  /*e1d0*/  MUFU.EX2 R89, R89 ;  /* 0x0000005900597308 */ /* 0x000e220000000800 */
[----:B--2---:R-:W-:-:S07]  /*e1e0*/  FADD.FTZ R25, R31, R76 ;  /* 0x0000004c1f197221 */ /* 0x004fce0000010000 */
[----:B------:R-:W2:Y:S01]  /*e1f0*/  MUFU.EX2 R64, R64 ;  /* 0x0000004000407308 */ /* 0x000ea20000000800 */
[----:B-1----:R-:W-:-:S07]  /*e200*/  FADD.FTZ R69, R30, R69 ;  /* 0x000000451e457221 */ /* 0x002fce0000010000 */
[----:B------:R-:W1:Y:S01]  /*e210*/  MUFU.EX2 R7, R7 ;  /* 0x0000000700077308 */ /* 0x000e620000000800 */
[----:B---3--:R-:W-:Y:S01]  /*e220*/  FADD.FTZ R76, R60, R25 ;  /* 0x000000193c4c7221 */ /* 0x008fe20000010000 */
[----:B----4-:R-:W-:Y:S01]  /*e230*/  FADD.FTZ R78, R40, R69 ;  /* 0x00000045284e7221 */ /* 0x010fe20000010000 */
[----:B------:R-:W-:Y:S02]  /*e240*/  F2FP.BF16.F32.PACK_AB R28, R30, R29 ;  /* 0x0000001d1e1c723e */ /* 0x000fe400000010ff */
[----:B-----5:R-:W-:-:S03]  /*e250*/  FADD.FTZ R29, R35, R76 ;  /* 0x0000004c231d7221 */ /* 0x020fc60000010000 */
[----:B------:R-:W3:Y:S01]  /*e260*/  MUFU.EX2 R21, R21 ;  /* 0x0000001500157308 */ /* 0x000ee20000000800 */
[----:B0-----:R-:W-:Y:S01]  /*e270*/  FADD.FTZ R78, R89, R78 ;  /* 0x0000004e594e7221 */ /* 0x001fe20000010000 */
[----:B------:R-:W-:Y:S01]  /*e280*/  F2FP.BF16.F32.PACK_AB R25, R27, R54 ;  /* 0x000000361b19723e */ /* 0x000fe200000010ff */
[----:B--2---:R-:W-:Y:S01]  /*e290*/  FADD.FTZ R54, R64, R29 ;  /* 0x0000001d40367221 */ /* 0x004fe20000010000 */
[----:B------:R-:W-:-:S04]  /*e2a0*/  F2FP.BF16.F32.PACK_AB R29, R35, R60 ;  /* 0x0000003c231d723e */ /* 0x000fc800000010ff */
[----:B------:R-:W0:Y:S01]  /*e2b0*/  MUFU.EX2 R33, R33 ;  /* 0x0000002100217308 */ /* 0x000e220000000800 */
[----:B-1----:R-:W-:-:S04]  /*e2c0*/  FADD.FTZ R35, R7, R78 ;  /* 0x0000004e07237221 */ /* 0x002fc80000010000 */
[----:B------:R-:W-:-:S03]  /*e2d0*/  FADD.FTZ R60, R14, R35 ;  /* 0x000000230e3c7221 */ /* 0x000fc60000010000 */
[----:B------:R-:W1:Y:S01]  /*e2e0*/  MUFU.EX2 R38, R38 ;  /* 0x0000002600267308 */ /* 0x000e620000000800 */
[----:B---3--:R-:W-:-:S04]  /*e2f0*/  FADD.FTZ R65, R21, R60 ;  /* 0x0000003c15417221 */ /* 0x008fc80000010000 */
[----:B------:R-:W-:-:S03]  /*e300*/  FADD.FTZ R60, R32, R65 ;  /* 0x00000041203c7221 */ /* 0x000fc60000010000 */
[----:B------:R-:W2:Y:S01]  /*e310*/  MUFU.EX2 R41, R41 ;  /* 0x0000002900297308 */ /* 0x000ea20000000800 */
[----:B0-----:R-:W-:-:S04]  /*e320*/  FADD.FTZ R65, R33, R60 ;  /* 0x0000003c21417221 */ /* 0x001fc80000010000 */
[----:B------:R-:W-:-:S04]  /*e330*/  FADD.FTZ R65, R34, R65 ;  /* 0x0000004122417221 */ /* 0x000fc80000010000 */
[----:B-1----:R-:W-:-:S04]  /*e340*/  FADD.FTZ R60, R38, R65 ;  /* 0x00000041263c7221 */ /* 0x002fc80000010000 */
[----:B--2---:R-:W-:Y:S02]  /*e350*/  FADD.FTZ R65, R41, R60 ;  /* 0x0000003c29417221 */ /* 0x004fe40000010000 */
[----:B------:R-:W2:Y:S01]  /*e360*/  LDL R60, [R1+0x2c] ;  /* 0x00002c00013c7983 */ /* 0x000ea20000100800 */
[-CC-:B------:R-:W-:Y:S01]  /*e370*/  FFMA.FTZ R39, R39, R0.reuse, -R4.reuse ;  /* 0x0000000027277223 */ /* 0x180fe20000010804 */
[-CC-:B------:R-:W-:Y:S01]  /*e380*/  FFMA.FTZ R5, R115, R0.reuse, -R4.reuse ;  /* 0x0000000073057223 */ /* 0x180fe20000010804 */
[----:B------:R-:W-:-:S04]  /*e390*/  FFMA.FTZ R56, R43, R0, -R4 ;  /* 0x000000002b387223 */ /* 0x000fc80000010804 */
[----:B------:R-:W0:Y:S01]  /*e3a0*/  MUFU.EX2 R39, R39 ;  /* 0x0000002700277308 */ /* 0x000e220000000800 */
[-CC-:B------:R-:W-:Y:S01]  /*e3b0*/  FFMA.FTZ R11, R117, R0.reuse, -R4.reuse ;  /* 0x00000000750b7223 */ /* 0x180fe20000010804 */
[----:B------:R-:W-:-:S06]  /*e3c0*/  FFMA.FTZ R62, R47, R0, -R4 ;  /* 0x000000002f3e7223 */ /* 0x000fcc0000010804 */
[----:B------:R-:W1:Y:S01]  /*e3d0*/  MUFU.EX2 R5, R5 ;  /* 0x0000000500057308 */ /* 0x000e620000000800 */
[----:B------:R-:W-:-:S07]  /*e3e0*/  FFMA.FTZ R15, R119, R0, -R4 ;  /* 0x00000000770f7223 */ /* 0x000fce0000010804 */
[----:B------:R-:W3:Y:S01]  /*e3f0*/  MUFU.EX2 R56, R56 ;  /* 0x0000003800387308 */ /* 0x000ee20000000800 */
[----:B------:R-:W-:Y:S01]  /*e400*/  F2FP.BF16.F32.PACK_AB R27, R31, R58 ;  /* 0x0000003a1f1b723e */ /* 0x000fe200000010ff */
[----:B0-----:R-:W-:-:S06]  /*e410*/  FADD.FTZ R58, R39, R54 ;  /* 0x00000036273a7221 */ /* 0x001fcc0000010000 */
[----:B------:R-:W0:Y:S01]  /*e420*/  MUFU.EX2 R11, R11 ;  /* 0x0000000b000b7308 */ /* 0x000e220000000800 */
[----:B------:R-:W-:Y:S01]  /*e430*/  FFMA.FTZ R66, R51, R0, -R4 ;  /* 0x0000000033427223 */ /* 0x000fe20000010804 */
[----:B-1----:R-:W-:-:S06]  /*e440*/  FADD.FTZ R35, R5, R58 ;  /* 0x0000003a05237221 */ /* 0x002fcc0000010000 */
[----:B------:R-:W1:Y:S01]  /*e450*/  MUFU.EX2 R62, R62 ;  /* 0x0000003e003e7308 */ /* 0x000e620000000800 */
[----:B------:R-:W-:Y:S01]  /*e460*/  FFMA.FTZ R43, R121, R0, -R4 ;  /* 0x00000000792b7223 */ /* 0x000fe20000010804 */
[----:B---3--:R-:W-:-:S06]  /*e470*/  FADD.FTZ R58, R56, R35 ;  /* 0x00000023383a7221 */ /* 0x008fcc0000010000 */
[----:B------:R-:W3:Y:S01]  /*e480*/  MUFU.EX2 R15, R15 ;  /* 0x0000000f000f7308 */ /* 0x000ee20000000800 */
[----:B0-----:R-:W-:Y:S01]  /*e490*/  FADD.FTZ R35, R11, R58 ;  /* 0x0000003a0b237221 */ /* 0x001fe20000010000 */
[----:B------:R-:W-:-:S06]  /*e4a0*/  FFMA.FTZ R47, R123, R0, -R4 ;  /* 0x000000007b2f7223 */ /* 0x000fcc0000010804 */
[----:B------:R-:W0:Y:S01]  /*e4b0*/  MUFU.EX2 R66, R66 ;  /* 0x0000004200427308 */ /* 0x000e220000000800 */
[----:B-1----:R-:W-:Y:S01]  /*e4c0*/  FADD.FTZ R58, R62, R35 ;  /* 0x000000233e3a7221 */ /* 0x002fe20000010000 */
[----:B------:R-:W-:-:S06]  /*e4d0*/  FFMA.FTZ R70, R125, R0, -R4 ;  /* 0x000000007d467223 */ /* 0x000fcc0000010804 */
[----:B------:R-:W1:Y:S01]  /*e4e0*/  MUFU.EX2 R43, R43 ;  /* 0x0000002b002b7308 */ /* 0x000e620000000800 */
[----:B---3--:R-:W-:-:S07]  /*e4f0*/  FADD.FTZ R35, R15, R58 ;  /* 0x0000003a0f237221 */ /* 0x008fce0000010000 */
[----:B------:R-:W3:Y:S01]  /*e500*/  MUFU.EX2 R44, R44 ;  /* 0x0000002c002c7308 */ /* 0x000ee20000000800 */
[----:B------:R-:W-:-:S07]  /*e510*/  FFMA.FTZ R51, R127, R0, -R4 ;  /* 0x000000007f337223 */ /* 0x000fce0000010804 */
[----:B------:R-:W4:Y:S01]  /*e520*/  MUFU.EX2 R68, R68 ;  /* 0x0000004400447308 */ /* 0x000f220000000800 */
[----:B0-----:R-:W-:-:S07]  /*e530*/  FADD.FTZ R58, R66, R35 ;  /* 0x00000023423a7221 */ /* 0x001fce0000010000 */
[----:B------:R-:W0:Y:S01]  /*e540*/  MUFU.EX2 R83, R83 ;  /* 0x0000005300537308 */ /* 0x000e220000000800 */
[----:B------:R-:W-:Y:S01]  /*e550*/  FFMA.FTZ R72, R129, R0, -R4 ;  /* 0x0000000081487223 */ /* 0x000fe20000010804 */
[----:B------:R-:W-:-:S06]  /*e560*/  F2FP.BF16.F32.PACK_AB R24, R141, R24 ;  /* 0x000000188d18723e */ /* 0x000fcc00000010ff */
[----:B------:R-:W5:Y:S01]  /*e570*/  MUFU.EX2 R47, R47 ;  /* 0x0000002f002f7308 */ /* 0x000f620000000800 */
[----:B-1----:R-:W-:-:S07]  /*e580*/  FADD.FTZ R35, R43, R58 ;  /* 0x0000003a2b237221 */ /* 0x002fce0000010000 */
[----:B------:R-:W-:Y:S01]  /*e590*/  MUFU.EX2 R52, R52 ;  /* 0x0000003400347308 */ /* 0x000fe20000000800 */
[----:B------:R-:W-:-:S07]  /*e5a0*/  FFMA.FTZ R55, R135, R0, -R4 ;  /* 0x0000000087377223 */ /* 0x000fce0000010804 */
[----:B------:R-:W1:Y:S01]  /*e5b0*/  MUFU.EX2 R70, R70 ;  /* 0x0000004600467308 */ /* 0x000e620000000800 */
[----:B------:R4:W-:Y:S01]  /*e5c0*/  STSM.16.M88.4 [R137+0x21800], R24 ;  /* 0x0218001889007844 */ /* 0x0009e20000000200 */
[----:B---3--:R-:W-:-:S06]  /*e5d0*/  FADD.FTZ R58, R44, R65 ;  /* 0x000000412c3a7221 */ /* 0x008fcc0000010000 */
[----:B------:R-:W3:Y:S01]  /*e5e0*/  MUFU.EX2 R87, R87 ;  /* 0x0000005700577308 */ /* 0x000ee20000000800 */
[----:B------:R-:W-:Y:S01]  /*e5f0*/  F2FP.BF16.F32.PACK_AB R30, R89, R40 ;  /* 0x00000028591e723e */ /* 0x000fe200000010ff */
[----:B------:R-:W-:Y:S01]  /*e600*/  FFMA.FTZ R74, R131, R0, -R4 ;  /* 0x00000000834a7223 */ /* 0x000fe20000010804 */
[----:B------:R-:W-:-:S05]  /*e610*/  F2FP.BF16.F32.PACK_AB R31, R39, R64 ;  /* 0x00000040271f723e */ /* 0x000fca00000010ff */
[----:B------:R-:W3:Y:S01]  /*e620*/  MUFU.EX2 R51, R51 ;  /* 0x0000003300337308 */ /* 0x000ee20000000800 */
[----:B----4-:R-:W-:Y:S01]  /*e630*/  F2FP.BF16.F32.PACK_AB R24, R14, R7 ;  /* 0x000000070e18723e */ /* 0x010fe200000010ff */
[----:B------:R-:W-:Y:S01]  /*e640*/  FADD.FTZ R14, R68, R35 ;  /* 0x00000023440e7221 */ /* 0x000fe20000010000 */
[----:B------:R-:W-:-:S05]  /*e650*/  F2FP.BF16.F32.PACK_AB R26, R32, R21 ;  /* 0x00000015201a723e */ /* 0x000fca00000010ff */
[----:B------:R-:W4:Y:S01]  /*e660*/  MUFU.EX2 R42, R42 ;  /* 0x0000002a002a7308 */ /* 0x000f220000000800 */
[----:B0-----:R-:W-:Y:S01]  /*e670*/  FADD.FTZ R21, R83, R58 ;  /* 0x0000003a53157221 */ /* 0x001fe20000010000 */
[----:B-----5:R-:W-:-:S06]  /*e680*/  FADD.FTZ R7, R47, R14 ;  /* 0x0000000e2f077221 */ /* 0x020fcc0000010000 */
[----:B------:R-:W0:Y:S01]  /*e690*/  MUFU.EX2 R72, R72 ;  /* 0x0000004800487308 */ /* 0x000e220000000800 */
[----:B------:R-:W-:Y:S01]  /*e6a0*/  FFMA.FTZ R40, R67, R0, -R4 ;  /* 0x0000000043287223 */ /* 0x000fe20000010804 */
[----:B------:R5:W-:Y:S06]  /*e6b0*/  STSM.16.M88.4 [R80], R28 ;  /* 0x0000001c50007844 */ /* 0x000bec0000000200 */
[----:B------:R-:W0:Y:S01]  /*e6c0*/  MUFU.EX2 R49, R49 ;  /* 0x0000003100317308 */ /* 0x000e220000000800 */
[----:B-1----:R-:W-:-:S07]  /*e6d0*/  FADD.FTZ R14, R70, R7 ;  /* 0x00000007460e7221 */ /* 0x002fce0000010000 */
[----:B------:R-:W1:Y:S01]  /*e6e0*/  MUFU.EX2 R55, R55 ;  /* 0x0000003700377308 */ /* 0x000e620000000800 */
[----:B-----5:R-:W-:Y:S01]  /*e6f0*/  F2FP.BF16.F32.PACK_AB R28, R34, R33 ;  /* 0x00000021221c723e */ /* 0x020fe200000010ff */
[----:B------:R-:W-:-:S06]  /*e700*/  FADD.FTZ R34, R52, R21 ;  /* 0x0000001534227221 */ /* 0x000fcc0000010000 */
[----:B------:R-:W5:Y:S01]  /*e710*/  MUFU.EX2 R46, R46 ;  /* 0x0000002e002e7308 */ /* 0x000f620000000800 */
[----:B---3--:R-:W-:Y:S01]  /*e720*/  FADD.FTZ R21, R87, R34 ;  /* 0x0000002257157221 */ /* 0x008fe20000010000 */
[----:B------:R-:W-:Y:S01]  /*e730*/  FFMA.FTZ R71, R71, R0, -R4 ;  /* 0x0000000047477223 */ /* 0x000fe20000010804 */
[----:B------:R-:W-:-:S05]  /*e740*/  FADD.FTZ R7, R51, R14 ;  /* 0x0000000e33077221 */ /* 0x000fca0000010000 */
[----:B------:R-:W3:Y:S01]  /*e750*/  MUFU.EX2 R74, R74 ;  /* 0x0000004a004a7308 */ /* 0x000ee20000000800 */
[----:B------:R-:W-:Y:S01]  /*e760*/  FFMA.FTZ R54, R59, R0, -R4 ;  /* 0x000000003b367223 */ /* 0x000fe20000010804 */
[----:B------:R-:W-:Y:S01]  /*e770*/  F2FP.BF16.F32.PACK_AB R30, R41, R38 ;  /* 0x00000026291e723e */ /* 0x000fe200000010ff */
[----:B----4-:R-:W-:-:S05]  /*e780*/  FADD.FTZ R14, R42, R21 ;  /* 0x000000152a0e7221 */ /* 0x010fca0000010000 */
[----:B------:R-:W4:Y:S01]  /*e790*/  MUFU.EX2 R53, R53 ;  /* 0x0000003500357308 */ /* 0x000f220000000800 */
[----:B0-----:R-:W-:-:S07]  /*e7a0*/  FADD.FTZ R38, R72, R7 ;  /* 0x0000000748267221 */ /* 0x001fce0000010000 */
[----:B------:R-:W0:Y:S01]  /*e7b0*/  MUFU.EX2 R40, R40 ;  /* 0x0000002800287308 */ /* 0x000e220000000800 */
[----:B------:R-:W-:Y:S01]  /*e7c0*/  FFMA.FTZ R59, R75, R0, -R4 ;  /* 0x000000004b3b7223 */ /* 0x000fe20000010804 */
[----:B------:R-:W-:Y:S01]  /*e7d0*/  F2FP.BF16.F32.PACK_AB R25, R56, R5 ;  /* 0x000000053819723e */ /* 0x000fe200000010ff */
[----:B------:R-:W-:Y:S01]  /*e7e0*/  FADD.FTZ R7, R49, R14 ;  /* 0x0000000e31077221 */ /* 0x000fe20000010000 */
[----:B-1----:R-:W-:-:S04]  /*e7f0*/  FADD.FTZ R5, R55, R38 ;  /* 0x0000002637057221 */ /* 0x002fc80000010000 */
[----:B------:R-:W1:Y:S01]  /*e800*/  MUFU.EX2 R48, R48 ;  /* 0x0000003000307308 */ /* 0x000e620000000800 */
[----:B-----5:R-:W-:-:S07]  /*e810*/  FADD.FTZ R38, R46, R7 ;  /* 0x000000072e267221 */ /* 0x020fce0000010000 */
[----:B------:R-:W5:Y:S01]  /*e820*/  MUFU.EX2 R39, R71 ;  /* 0x0000004700277308 */ /* 0x000f620000000800 */
[----:B---3--:R-:W-:Y:S01]  /*e830*/  FADD.FTZ R5, R74, R5 ;  /* 0x000000054a057221 */ /* 0x008fe20000010000 */
[----:B------:R-:W-:-:S06]  /*e840*/  FFMA.FTZ R63, R63, R0, -R4 ;  /* 0x000000003f3f7223 */ /* 0x000fcc0000010804 */
[----:B------:R-:W3:Y:S01]  /*e850*/  MUFU.EX2 R57, R57 ;  /* 0x0000003900397308 */ /* 0x000ee20000000800 */
[----:B------:R-:W-:Y:S01]  /*e860*/  FFMA.FTZ R79, R79, R0, -R4 ;  /* 0x000000004f4f7223 */ /* 0x000fe20000010804 */
[----:B----4-:R-:W-:-:S06]  /*e870*/  FADD.FTZ R7, R53, R38 ;  /* 0x0000002635077221 */ /* 0x010fcc0000010000 */
[----:B------:R-:W4:Y:S01]  /*e880*/  MUFU.EX2 R54, R54 ;  /* 0x0000003600367308 */ /* 0x000f220000000800 */
[-CC-:B------:R-:W-:Y:S01]  /*e890*/  FFMA.FTZ R133, R133, R0.reuse, -R4.reuse ;  /* 0x0000000085857223 */ /* 0x180fe20000010804 */
[-CC-:B------:R-:W-:Y:S01]  /*e8a0*/  FFMA.FTZ R91, R91, R0.reuse, -R4.reuse ;  /* 0x000000005b5b7223 */ /* 0x180fe20000010804 */
[-CC-:B------:R-:W-:Y:S01]  /*e8b0*/  FFMA.FTZ R93, R93, R0.reuse, -R4.reuse ;  /* 0x000000005d5d7223 */ /* 0x180fe20000010804 */
[----:B------:R-:W-:Y:S01]  /*e8c0*/  FFMA.FTZ R95, R95, R0, -R4 ;  /* 0x000000005f5f7223 */ /* 0x000fe20000010804 */
[----:B0-----:R-:W-:-:S03]  /*e8d0*/  FADD.FTZ R38, R40, R5 ;  /* 0x0000000528267221 */ /* 0x001fc60000010000 */
[----:B------:R-:W0:Y:S01]  /*e8e0*/  MUFU.EX2 R59, R59 ;  /* 0x0000003b003b7308 */ /* 0x000e220000000800 */
[----:B------:R-:W-:Y:S01]  /*e8f0*/  F2FP.BF16.F32.PACK_AB R32, R83, R44 ;  /* 0x0000002c5320723e */ /* 0x000fe200000010ff */
[----:B-1----:R-:W-:Y:S01]  /*e900*/  FADD.FTZ R44, R48, R7 ;  /* 0x00000007302c7221 */ /* 0x002fe20000010000 */
[----:B-----5:R-:W-:-:S05]  /*e910*/  FADD.FTZ R5, R39, R38 ;  /* 0x0000002627057221 */ /* 0x020fca0000010000 */
[----:B------:R-:W1:Y:S01]  /*e920*/  MUFU.EX2 R4, R63 ;  /* 0x0000003f00047308 */ /* 0x000e620000000800 */
[----:B---3--:R-:W-:Y:S01]  /*e930*/  FADD.FTZ R7, R57, R44 ;  /* 0x0000002c39077221 */ /* 0x008fe20000010000 */
[----:B------:R-:W-:Y:S01]  /*e940*/  F2FP.BF16.F32.PACK_AB R27, R62, R11 ;  /* 0x0000000b3e1b723e */ /* 0x000fe200000010ff */
[----:B----4-:R-:W-:-:S05]  /*e950*/  FADD.FTZ R44, R54, R5 ;  /* 0x00000005362c7221 */ /* 0x010fca0000010000 */
[----:B------:R-:W-:Y:S01]  /*e960*/  MUFU.EX2 R50, R50 ;  /* 0x0000003200327308 */ /* 0x000fe20000000800 */
[----:B------:R-:W-:-:S07]  /*e970*/  F2FP.BF16.F32.PACK_AB R29, R66, R15 ;  /* 0x0000000f421d723e */ /* 0x000fce00000010ff */
[----:B------:R-:W-:Y:S01]  /*e980*/  MUFU.EX2 R61, R61 ;  /* 0x0000003d003d7308 */ /* 0x000fe20000000800 */
[----:B------:R-:W-:-:S07]  /*e990*/  F2FP.BF16.F32.PACK_AB R31, R68, R43 ;  /* 0x0000002b441f723e */ /* 0x000fce00000010ff */
[----:B------:R-:W3:Y:S01]  /*e9a0*/  MUFU.EX2 R79, R79 ;  /* 0x0000004f004f7308 */ /* 0x000ee20000000800 */
[----:B------:R-:W-:-:S07]  /*e9b0*/  F2FP.BF16.F32.PACK_AB R34, R87, R52 ;  /* 0x000000345722723e */ /* 0x000fce00000010ff */
[----:B------:R-:W-:Y:S01]  /*e9c0*/  MUFU.EX2 R10, R10 ;  /* 0x0000000a000a7308 */ /* 0x000fe20000000800 */
[----:B------:R-:W-:-:S07]  /*e9d0*/  F2FP.BF16.F32.PACK_AB R33, R70, R47 ;  /* 0x0000002f4621723e */ /* 0x000fce00000010ff */
[----:B------:R-:W4:Y:S01]  /*e9e0*/  MUFU.EX2 R37, R37 ;  /* 0x0000002500257308 */ /* 0x000f220000000800 */
[----:B------:R-:W-:-:S07]  /*e9f0*/  F2FP.BF16.F32.PACK_AB R35, R72, R51 ;  /* 0x000000334823723e */ /* 0x000fce00000010ff */
[----:B------:R-:W-:Y:S08]  /*ea00*/  MUFU.EX2 R36, R36 ;  /* 0x0000002400247308 */ /* 0x000ff00000000800 */
[----:B------:R-:W5:Y:S08]  /*ea10*/  MUFU.EX2 R45, R45 ;  /* 0x0000002d002d7308 */ /* 0x000f700000000800 */
[----:B------:R-:W-:Y:S08]  /*ea20*/  MUFU.EX2 R133, R133 ;  /* 0x0000008500857308 */ /* 0x000ff00000000800 */
[----:B------:R-:W2:Y:S08]  /*ea30*/  MUFU.EX2 R14, R91 ;  /* 0x0000005b000e7308 */ /* 0x000eb00000000800 */
[----:B------:R-:W-:Y:S08]  /*ea40*/  MUFU.EX2 R93, R93 ;  /* 0x0000005d005d7308 */ /* 0x000ff00000000800 */
[----:B------:R-:W2:Y:S01]  /*ea50*/  MUFU.EX2 R38, R95 ;  /* 0x0000005f00267308 */ /* 0x000ea20000000800 */
[----:B0-----:R-:W-:Y:S01]  /*ea60*/  FADD.FTZ R5, R59, R44 ;  /* 0x0000002c3b057221 */ /* 0x001fe20000010000 */
[----:B------:R0:W-:Y:S04]  /*ea70*/  STSM.16.M88.4 [R139], R24 ;  /* 0x000000188b007844 */ /* 0x0001e80000000200 */
[----:B------:R-:W-:Y:S04]  /*ea80*/  STSM.16.M88.4 [R138], R28 ;  /* 0x0000001c8a007844 */ /* 0x000fe80000000200 */
[----:B------:R1:W-:Y:S01]  /*ea90*/  STSM.16.M88.4 [R137+0x27800], R32 ;  /* 0x0278002089007844 */ /* 0x0003e20000000200 */
[----:B0-----:R-:W-:-:S02]  /*eaa0*/  F2FP.BF16.F32.PACK_AB R24, R49, R42 ;  /* 0x0000002a3118723e */ /* 0x001fc400000010ff */
[----:B------:R-:W-:Y:S02]  /*eab0*/  F2FP.BF16.F32.PACK_AB R26, R53, R46 ;  /* 0x0000002e351a723e */ /* 0x000fe400000010ff */
[----:B------:R-:W-:Y:S01]  /*eac0*/  F2FP.BF16.F32.PACK_AB R25, R74, R55 ;  /* 0x000000374a19723e */ /* 0x000fe200000010ff */
[----:B-1----:R-:W-:Y:S01]  /*ead0*/  FADD.FTZ R32, R4, R5 ;  /* 0x0000000504207221 */ /* 0x002fe20000010000 */
[----:B------:R-:W-:Y:S02]  /*eae0*/  F2FP.BF16.F32.PACK_AB R27, R39, R40 ;  /* 0x00000028271b723e */ /* 0x000fe400000010ff */
[----:B------:R-:W-:Y:S01]  /*eaf0*/  F2FP.BF16.F32.PACK_AB R28, R57, R48 ;  /* 0x00000030391c723e */ /* 0x000fe200000010ff */
[----:B---3--:R-:W-:Y:S01]  /*eb00*/  FADD.FTZ R40, R79, R32 ;  /* 0x000000204f287221 */ /* 0x008fe20000010000 */
[----:B------:R-:W-:Y:S02]  /*eb10*/  F2FP.BF16.F32.PACK_AB R30, R61, R50 ;  /* 0x000000323d1e723e */ /* 0x000fe400000010ff */
[----:B------:R-:W-:-:S02]  /*eb20*/  F2FP.BF16.F32.PACK_AB R29, R59, R54 ;  /* 0x000000363b1d723e */ /* 0x000fc400000010ff */
[----:B------:R-:W-:Y:S02]  /*eb30*/  F2FP.BF16.F32.PACK_AB R31, R79, R4 ;  /* 0x000000044f1f723e */ /* 0x000fe400000010ff */
[----:B----4-:R-:W-:Y:S02]  /*eb40*/  F2FP.BF16.F32.PACK_AB R32, R37, R10 ;  /* 0x0000000a2520723e */ /* 0x010fe400000010ff */
[----:B-----5:R-:W-:Y:S02]  /*eb50*/  F2FP.BF16.F32.PACK_AB R34, R45, R36 ;  /* 0x000000242d22723e */ /* 0x020fe400000010ff */
[----:B--2---:R-:W-:Y:S02]  /*eb60*/  F2FP.BF16.F32.PACK_AB R33, R14, R133 ;  /* 0x000000850e21723e */ /* 0x004fe400000010ff */
[----:B------:R-:W-:Y:S01]  /*eb70*/  F2FP.BF16.F32.PACK_AB R35, R38, R93 ;  /* 0x0000005d2623723e */ /* 0x000fe200000010ff */
[----:B------:R0:W-:Y:S04]  /*eb80*/  STSM.16.M88.4 [R60], R24 ;  /* 0x000000183c007844 */ /* 0x0001e80000000200 */
[----:B------:R0:W-:Y:S04]  /*eb90*/  STSM.16.M88.4 [R139+0x6000], R28 ;  /* 0x0060001c8b007844 */ /* 0x0001e80000000200 */
[----:B------:R0:W-:Y:S01]  /*eba0*/  STSM.16.M88.4 [R138+0x6000], R32 ;  /* 0x006000208a007844 */ /* 0x0001e20000000200 */
[----:B------:R1:W-:Y:S06]  /*ebb0*/  MEMBAR.ALL.CTA ;  /* 0x0000000000007992 */ /* 0x0003ec0000008000 */
[----:B-1----:R-:W1:Y:S01]  /*ebc0*/  FENCE.VIEW.ASYNC.S ;  /* 0x00000000000073c6 */ /* 0x002e620000000000 */
[----:B------:R-:W-:-:S04]  /*ebd0*/  FADD.FTZ R42, R50, R7 ;  /* 0x00000007322a7221 */ /* 0x000fc80000010000 */
[----:B------:R-:W-:Y:S01]  /*ebe0*/  FADD.FTZ R7, R61, R42 ;  /* 0x0000002a3d077221 */ /* 0x000fe20000010000 */
[----:B------:R-:W-:-:S03]  /*ebf0*/  FADD.FTZ R133, R133, R40 ;  /* 0x0000002885857221 */ /* 0x000fc60000010000 */
[----:B------:R-:W-:Y:S01]  /*ec00*/  FADD.FTZ R10, R10, R7 ;  /* 0x000000070a0a7221 */ /* 0x000fe20000010000 */
[----:B------:R-:W-:Y:S01]  /*ec10*/  FADD.FTZ R14, R14, R133 ;  /* 0x000000850e0e7221 */ /* 0x000fe20000010000 */
[----:B------:R-:W-:Y:S02]  /*ec20*/  IMAD.IADD R40, R92, 0x1, -R94 ;  /* 0x000000015c287824 */ /* 0x000fe400078e0a5e */
[----:B------:R-:W-:Y:S01]  /*ec30*/  FADD.FTZ R37, R37, R10 ;  /* 0x0000000a25257221 */ /* 0x000fe20000010000 */
[----:B------:R-:W-:Y:S01]  /*ec40*/  FADD.FTZ R7, R93, R14 ;  /* 0x0000000e5d077221 */ /* 0x000fe20000010000 */
[----:B------:R-:W-:Y:S02]  /*ec50*/  IMAD R11, R90, 0xc0, R40 ;  /* 0x000000c05a0b7824 */ /* 0x000fe400078e0228 */
[----:B------:R-:W-:Y:S01]  /*ec60*/  FADD.FTZ R36, R36, R37 ;  /* 0x0000002524247221 */ /* 0x000fe20000010000 */
[----:B------:R-:W-:Y:S01]  /*ec70*/  FADD.FTZ R7, R38, R7 ;  /* 0x0000000726077221 */ /* 0x000fe20000010000 */
[----:B------:R-:W-:-:S02]  /*ec80*/  VIADD R4, R88, 0xfffffffe ;  /* 0xfffffffe58047836 */ /* 0x000fc40000000000 */
[----:B------:R-:W-:Y:S01]  /*ec90*/  FADD.FTZ R5, R45, R36 ;  /* 0x000000242d057221 */ /* 0x000fe20000010000 */
[----:B------:R-:W-:Y:S01]  /*eca0*/  IMAD.IADD R8, R11, 0x1, R8 ;  /* 0x000000010b087824 */ /* 0x000fe200078e0208 */
[----:B-1----:R-:W-:Y:S01]  /*ecb0*/  NOP ;  /* 0x0000000000007918 */ /* 0x002fe20000000000 */
[----:B0-----:R-:W-:Y:S05]  /*ecc0*/  @!P2 BRA `(.L_x_1227) ;  /* 0x000000000048a947 */ /* 0x001fea0003800000 */
        /* <DEDUP_REMOVED lines=11> */
.L_x_1229:
[----:B------:R-:W-:-:S13]  /*ed80*/  ISETP.NE.AND P3, PT, R9, 0x1, PT ;  /* 0x000000010900780c */ /* 0x000fda0003f65270 */
[----:B------:R-:W0:Y:S02]  /*ed90*/  @P3 LDC.64 R14, c[0x0][0x9e8] ;  /* 0x00027a00ff0e3b82 */ /* 0x000e240000000a00 */
[----:B0-----:R-:W-:-:S05]  /*eda0*/  @P3 IMAD.HI.U32 R14, R10, R14, RZ ;  /* 0x0000000e0a0e3227 */ /* 0x001fca00078e00ff */
[----:B------:R-:W-:-:S07]  /*edb0*/  @P3 SHF.R.U32.HI R10, RZ, R15, R14 ;  /* 0x0000000fff0a3219 */ /* 0x000fce000001160e */
.L_x_1230:
[----:B------:R-:W-:Y:S05]  /*edc0*/  BSYNC B0 ;  /* 0x0000000000007941 */ /* 0x000fea0003800000 */
.L_x_1228:
[----:B------:R-:W-:-:S05]  /*edd0*/  IMAD R9, R10, R9, R9 ;  /* 0x000000090a097224 */ /* 0x000fca00078e0209 */
[----:B------:R-:W-:-:S07]  /*ede0*/  VIMNMX R8, R8, R9, PT ;  /* 0x0000000908087248 */ /* 0x000fce0003fe0100 */
.L_x_1227:
[----:B------:R-:W2:Y:S01]  /*edf0*/  LDL R10, [R1+0x38] ;  /* 0x00003800010a7983 */ /* 0x000ea20000100800 */
[----:B------:R-:W-:Y:S01]  /*ee00*/  SHF.R.S32.HI R9, RZ, 0x1f, R8 ;  /* 0x0000001fff097819 */ /* 0x000fe20000011408 */
[----:B------:R-:W-:Y:S01]  /*ee10*/  ULDC UR4, c[0x0][0x9e4] ;  /* 0x0002790000047ab9 */ /* 0x000fe20000000800 */
[----:B------:R-:W-:Y:S01]  /*ee20*/  ULDC UR5, c[0x0][0x9e4] ;  /* 0x0002790000057ab9 */ /* 0x000fe20000000800 */
[----:B------:R-:W-:Y:S01]  /*ee30*/  ULDC UR6, c[0x0][0x9dc] ;  /* 0x0002770000067ab9 */ /* 0x000fe20000000800 */
[----:B------:R-:W-:Y:S01]  /*ee40*/  LEA.HI R9, R9, R8, RZ, 0x7 ;  /* 0x0000000809097211 */ /* 0x000fe200078f38ff */
[----:B------:R-:W-:Y:S01]  /*ee50*/  ULDC UR7, c[0x0][0x9dc] ;  /* 0x0002770000077ab9 */ /* 0x000fe20000000800 */
[----:B------:R-:W-:Y:S01]  /*ee60*/  ULDC UR9, c[0x0][0x9e0] ;  /* 0x0002780000097ab9 */ /* 0x000fe20000000800 */
[----:B------:R-:W-:Y:S01]  /*ee70*/  ULDC UR8, c[0x0][0x9e0] ;  /* 0x0002780000087ab9 */ /* 0x000fe20000000800 */
[----:B------:R-:W-:Y:S02]  /*ee80*/  SHF.R.S32.HI R9, RZ, 0x7, R9 ;  /* 0x00000007ff097819 */ /* 0x000fe40000011409 */
        /* <DEDUP_REMOVED lines=24> */
[----:B--2---:R-:W-:-:S04]  /*f010*/  VIMNMX R10, R10, R9, !PT ;  /* 0x000000090a0a7248 */ /* 0x004fc80007fe0100 */
[----:B------:R-:W-:Y:S01]  /*f020*/  ISETP.GE.AND P3, PT, R4, R10, PT ;  /* 0x0000000a0400720c */ /* 0x000fe20003f66270 */
[----:B------:R0:W-:-:S12]  /*f030*/  STL [R1+0x24], R10 ;  /* 0x0000240a01007387 */ /* 0x0001d80000100800 */
[----:B0-----:R-:W-:Y:S05]  /*f040*/  @!P3 BRA `(.L_x_1231) ;  /* 0x00000034000cb947 */ /* 0x001fea0003800000 */
[----:B------:R-:W-:Y:S02]  /*f050*/  IMAD.IADD R8, R155, 0x1, R40 ;  /* 0x000000019b087824 */ /* 0x000fe400078e0228 */
[----:B------:R-:W-:Y:S02]  /*f060*/  IMAD.MOV.U32 R135, RZ, RZ, RZ ;  /* 0x000000ffff877224 */ /* 0x000fe400078e00ff */
[----:B------:R-:W-:Y:S01]  /*f070*/  VIADD R9, R8, 0x8 ;  /* 0x0000000808097836 */ /* 0x000fe20000000000 */
[----:B------:R-:W-:-:S04]  /*f080*/  LOP3.LUT R143, RZ, R8, RZ, 0x33, !PT ;  /* 0x00000008ff8f7212 */ /* 0x000fc800078e33ff */
[----:B------:R-:W-:-:S07]  /*f090*/  LOP3.LUT R140, RZ, R9, RZ, 0x33, !PT ;  /* 0x00000009ff8c7212 */ /* 0x000fce00078e33ff */
.L_x_1249:
[----:B------:R-:W2:Y:S01]  /*f0a0*/  LDL R0, [R1+0xc] ;  /* 0x00000c0001007983 */ /* 0x000ea20000100800 */
[----:B------:R-:W-:Y:S01]  /*f0b0*/  VIADD R10, R17, 0x1 ;  /* 0x00000001110a7836 */ /* 0x000fe20000000000 */
[----:B------:R-:W-:Y:S05]  /*f0c0*/  YIELD ;  /* 0x0000000000007946 */ /* 0x000fea0003800000 */
[----:B------:R-:W-:-:S04]  /*f0d0*/  ISETP.NE.AND P4, PT, R10, 0x2, PT ;  /* 0x000000020a00780c */ /* 0x000fc80003f85270 */
[----:B------:R-:W-:Y:S02]  /*f0e0*/  SEL R11, RZ, 0x1, P4 ;  /* 0x00000001ff0b7807 */ /* 0x000fe40002000000 */
[----:B------:R-:W-:Y:S02]  /*f0f0*/  SEL R10, R10, RZ, P4 ;  /* 0x000000ff0a0a7207 */ /* 0x000fe40002000000 */
[----:B------:R-:W-:Y:S02]  /*f100*/  LOP3.LUT R11, R22, R11, RZ, 0x3c, !PT ;  /* 0x0000000b160b7212 */ /* 0x000fe400078e3cff */
[----:B--2---:R-:W-:-:S13]  /*f110*/  ISETP.NE.AND P3, PT, R0, RZ, PT ;  /* 0x000000ff0000720c */ /* 0x004fda0003f65270 */
[----:B------:R-:W-:Y:S05]  /*f120*/  @P3 BRA `(.L_x_1232) ;  /* 0x0000000000303947 */ /* 0x000fea0003800000 */
[----:B------:R-:W-:Y:S05]  /*f130*/  @!P0 BRA `(.L_x_1233) ;  /* 0x0000000000048947 */ /* 0x000fea0003800000 */
[----:B------:R-:W-:Y:S01]  /*f140*/  BPT.TRAP 0x1 ;  /* 0x000000040000795c */ /* 0x000fe20000300000 */
.L_x_1233:
[----:B------:R-:W-:Y:S01]  /*f150*/  IMAD R15, R10, 0x8, R2 ;  /* 0x000000080a0f7824 */ /* 0x000fe200078e0202 */
[----:B------:R-:W-:-:S04]  /*f160*/  SHF.L.U32 R0, R11, 0x1f, RZ ;  /* 0x0000001f0b007819 */ /* 0x000fc800000006ff */
[----:B------:R0:W1:Y:S01]  /*f170*/  SYNCS.PHASECHK.TRANS64.TRYWAIT P4, [R15+URZ+0x2d830], R0 ;  /* 0x02d830000f0075a7 */ /* 0x000062000808017f */
[----:B------:R-:W-:Y:S05]  /*f180*/  @!P0 BRA `(.L_x_1234) ;  /* 0x0000000000048947 */ /* 0x000fea0003800000 */
[----:B------:R-:W-:Y:S01]  /*f190*/  BPT.TRAP 0x1 ;  /* 0x000000040000795c */ /* 0x000fe20000300000 */
.L_x_1234:
[----:B------:R-:W-:Y:S04]  /*f1a0*/  BSSY B0, `(.L_x_1232) ;  /* 0x0000004000007945 */ /* 0x000fe80003800000 */
[----:B-1----:R-:W-:Y:S05]  /*f1b0*/  @P4 BRA `(.L_x_1235) ;  /* 0x0000000000084947 */ /* 0x002fea0003800000 */
[----:B------:R-:W1:Y:S02]  /*f1c0*/  SYNCS.PHASECHK.TRANS64.TRYWAIT P4, [R15+URZ+0x2d830], R0 ;  /* 0x02d830000f0075a7 */ /* 0x000e64000808017f */
[----:B-1----:R-:W-:Y:S05]  /*f1d0*/  @!P4 BRA `(.L_x_1236) ;  /* 0x00000118006cc947 */ /* 0x002fea0003800000 */
.L_x_1235:
[----:B------:R-:W-:Y:S05]  /*f1e0*/  BSYNC B0 ;  /* 0x0000000000007941 */ /* 0x000fea0003800000 */
.L_x_1232:
[----:B------:R-:W2:Y:S01]  /*f1f0*/  LDL R14, [R1+0x10] ;  /* 0x00001000010e7983 */ /* 0x000ea20000100800 */
[----:B01----:R-:W0:Y:S01]  /*f200*/  S2R R0, SR_TID.X ;  /* 0x0000000000007919 */ /* 0x003e220000002100 */
[----:B------:R-:W-:Y:S05]  /*f210*/  WARPSYNC.ALL ;  /* 0x0000000000007948 */ /* 0x000fea0003800000 */
[----:B------:R-:W-:Y:S01]  /*f220*/  IMAD.MOV.U32 R15, RZ, RZ, -0x7fffffe0 ;  /* 0x80000020ff0f7424 */ /* 0x000fe200078e00ff */
[----:B0-----:R-:W-:-:S05]  /*f230*/  SHF.R.U32.HI R0, RZ, 0x7, R0 ;  /* 0x00000007ff007819 */ /* 0x001fca0000011600 */
[----:B------:R-:W-:Y:S01]  /*f240*/  VIADD R0, R0, 0x8 ;  /* 0x0000000800007836 */ /* 0x000fe20000000000 */
[----:B------:R-:W-:Y:S01]  /*f250*/  R2UR UR15, R15 ;  /* 0x000000000f0f72ca */ /* 0x000fe200000e0000 */
[----:B------:R-:W-:Y:S01]  /*f260*/  IMAD.MOV.U32 R25, RZ, RZ, -0x7fffffe0 ;  /* 0x80000020ff197424 */ /* 0x000fe200078e00ff */
[----:B------:R-:W-:Y:S01]  /*f270*/  R2UR UR12, R12 ;  /* 0x000000000c0c72ca */ /* 0x000fe200000e0000 */
[----:B------:R-:W-:Y:S01]  /*f280*/  IMAD.MOV.U32 R27, RZ, RZ, -0x7fffffe0 ;  /* 0x80000020ff1b7424 */ /* 0x000fe200078e00ff */
[----:B------:R-:W-:Y:S02]  /*f290*/  R2UR UR13, R13 ;  /* 0x000000000d0d72ca */ /* 0x000fe400000e0000 */
[C---:B------:R-:W-:Y:S02]  /*f2a0*/  R2UR UR19, R25.reuse ;  /* 0x00000000191372ca */ /* 0x040fe400000e0000 */
[----:B------:R-:W-:Y:S02]  /*f2b0*/  R2UR UR27, R25 ;  /* 0x00000000191b72ca */ /* 0x000fe400000e0000 */
[----:B------:R-:W-:-:S02]  /*f2c0*/  R2UR UR31, R27 ;  /* 0x000000001b1f72ca */ /* 0x000fc400000e0000 */
[----:B------:R-:W-:Y:S02]  /*f2d0*/  R2UR UR16, R152 ;  /* 0x00000000981072ca */ /* 0x000fe400000e0000 */
[----:B------:R-:W-:Y:S01]  /*f2e0*/  R2UR UR17, R153 ;  /* 0x00000000991172ca */ /* 0x000fe200000e0000 */
[----:B------:R0:W-:Y:S01]  /*f2f0*/  BAR.SYNC.DEFER_BLOCKING R0, 0x100 ;  /* 0x000400000000751d */ /* 0x0001e20000010000 */
[----:B------:R-:W-:Y:S01]  /*f300*/  IMAD.MOV.U32 R21, RZ, RZ, -0x7fffffe0 ;  /* 0x80000020ff157424 */ /* 0x000fe200078e00ff */
[----:B------:R-:W-:Y:S02]  /*f310*/  R2UR UR20, R150 ;  /* 0x00000000961472ca */ /* 0x000fe400000e0000 */
[----:B------:R-:W-:Y:S01]  /*f320*/  R2UR UR21, R151 ;  /* 0x00000000971572ca */ /* 0x000fe200000e0000 */
[----:B--2---:R-:W-:-:S04]  /*f330*/  IMAD R14, R10, 0x600, R14 ;  /* 0x000006000a0e7824 */ /* 0x004fc800078e020e */
[C---:B------:R-:W-:Y:S01]  /*f340*/  VIADD R24, R14.reuse, 0x2 ;  /* 0x000000020e187836 */ /* 0x040fe20000000000 */
[C---:B------:R-:W-:Y:S01]  /*f350*/  R2UR UR14, R14.reuse ;  /* 0x000000000e0e72ca */ /* 0x040fe200000e0000 */
[----:B------:R-:W-:-:S03]  /*f360*/  VIADD R26, R14, 0x400 ;  /* 0x000004000e1a7836 */ /* 0x000fc60000000000 */
[----:B------:R-:W-:Y:S01]  /*f370*/  R2UR UR18, R24 ;  /* 0x00000000181272ca */ /* 0x000fe200000e0000 */
[----:B------:R-:W-:Y:S01]  /*f380*/  VIADD R24, R14, 0x202 ;  /* 0x000002020e187836 */ /* 0x000fe20000000000 */
[----:B------:R-:W-:-:S04]  /*f390*/  R2UR UR30, R26 ;  /* 0x000000001a1e72ca */ /* 0x000fc800000e0000 */
[----:B------:R-:W-:Y:S02]  /*f3a0*/  R2UR UR26, R24 ;  /* 0x00000000181a72ca */ /* 0x000fe400000e0000 */
[----:B------:R-:W-:-:S06]  /*f3b0*/  WARPGROUP.ARRIVE ;  /* 0x00000000000079c5 */ /* 0x000fcc0000000000 */
[----:B------:R-:W-:Y:S01]  /*f3c0*/  HGMMA.64x128x16.F32.BF16 R24, gdesc[UR12], RZ, !UPT, gsb0 ;  /* 0x01e000000c1879f0 */ /* 0x000fe2000c0018ff */
[----:B------:R-:W-:Y:S01]  /*f3d0*/  VIADD R20, R14, 0x200 ;  /* 0x000002000e147836 */ /* 0x000fe20000000000 */
[----:B------:R-:W-:-:S04]  /*f3e0*/  R2UR UR23, R21 ;  /* 0x00000000151772ca */ /* 0x000fc800000e0000 */
[----:B------:R-:W-:Y:S01]  /*f3f0*/  R2UR UR22, R20 ;  /* 0x00000000141672ca */ /* 0x000fe200000e0000 */
[----:B------:R-:W-:Y:S02]  /*f400*/  WARPGROUP.DEPBAR.LE gsb0, 0x0 ;  /* 0x00008000000079c5 */ /* 0x000fe40000010000 */
[----:B------:R-:W-:-:S06]  /*f410*/  WARPGROUP.ARRIVE ;  /* 0x00000000000079c5 */ /* 0x000fcc0000000000 */
[----:B------:R-:W-:Y:S01]  /*f420*/  HGMMA.64x128x16.F32.BF16 R24, gdesc[UR16], R24, gsb0 ;  /* 0x01e00000101879f0 */ /* 0x000fe20008001818 */
[----:B------:R-:W-:Y:S02]  /*f430*/  R2UR UR24, R148 ;  /* 0x00000000941872ca */ /* 0x000fe400000e0000 */
        /* <DEDUP_REMOVED lines=9> */
[----:B------:R-:W-:Y:S01]  /*f4d0*/  VIADD R14, R14, 0x402 ;  /* 0x000004020e0e7836 */ /* 0x000fe20000000000 */
[----:B------:R-:W-:Y:S02]  /*f4e0*/  R2UR UR35, R15 ;  /* 0x000000000f2372ca */ /* 0x000fe400000e0000 */
[----:B------:R-:W-:Y:S02]  /*f4f0*/  R2UR UR32, R144 ;  /* 0x00000000902072ca */ /* 0x000fe400000e0000 */
[----:B------:R-:W-:Y:S02]  /*f500*/  R2UR UR34, R14 ;  /* 0x000000000e2272ca */ /* 0x000fe400000e0000 */
[----:B------:R-:W-:Y:S01]  /*f510*/  R2UR UR33, R145 ;  /* 0x00000000912172ca */ /* 0x000fe200000e0000 */
[----:B------:R-:W-:Y:S02]  /*f520*/  WARPGROUP.DEPBAR.LE gsb0, 0x0 ;  /* 0x00008000000079c5 */ /* 0x000fe40000010000 */
[----:B------:R-:W-:-:S06]  /*f530*/  WARPGROUP.ARRIVE ;  /* 0x00000000000079c5 */ /* 0x000fcc0000000000 */
        /* <DEDUP_REMOVED lines=8> */
.L_x_1238:
[----:B------:R-:W-:Y:S01]  /*f5c0*/  SHF.L.U32 R0, R22, 0x1f, RZ ;  /* 0x0000001f16007819 */ /* 0x000fe200000006ff */
[----:B------:R-:W-:-:S04]  /*f5d0*/  IMAD R14, R17, 0x8, R2 ;  /* 0x00000008110e7824 */ /* 0x000fc800078e0202 */
[----:B------:R0:W1:Y:S01]  /*f5e0*/  SYNCS.PHASECHK.TRANS64.TRYWAIT P3, [R14+URZ+0x2d850], R0 ;  /* 0x02d850000e0075a7 */ /* 0x000062000806017f */
[----:B------:R-:W-:Y:S05]  /*f5f0*/  @!P0 BRA `(.L_x_1239) ;  /* 0x0000000000048947 */ /* 0x000fea0003800000 */
[----:B------:R-:W-:Y:S01]  /*f600*/  BPT.TRAP 0x1 ;  /* 0x000000040000795c */ /* 0x000fe20000300000 */
.L_x_1239:
[----:B-1----:R-:W-:Y:S05]  /*f610*/  @P3 BRA `(.L_x_1237) ;  /* 0x0000000000083947 */ /* 0x002fea0003800000 */
[----:B------:R-:W1:Y:S02]  /*f620*/  SYNCS.PHASECHK.TRANS64.TRYWAIT P3, [R14+URZ+0x2d850], R0 ;  /* 0x02d850000e0075a7 */ /* 0x000e64000806017f */
[----:B-1----:R-:W-:Y:S05]  /*f630*/  @!P3 BRA `(.L_x_1240) ;  /* 0x000001140068b947 */ /* 0x002fea0003800000 */
.L_x_1237:
[----:B------:R-:W2:Y:S01]  /*f640*/  LDL R20, [R1+0x14] ;  /* 0x0000140001147983 */ /* 0x000ea20000100800 */
[----:B------:R-:W-:Y:S05]  /*f650*/  WARPSYNC.ALL ;  /* 0x0000000000007948 */ /* 0x000fea0003800000 */
[----:B01----:R-:W-:Y:S01]  /*f660*/  VIADD R0, R2, 0x400 ;  /* 0x0000040002007836 */ /* 0x003fe20000000000 */
[----:B------:R-:W3:Y:S04]  /*f670*/  LDL R22, [R1+0x30] ;  /* 0x0000300001167983 */ /* 0x000ee80000100800 */
[----:B------:R-:W-:Y:S01]  /*f680*/  SHF.R.U32.HI R0, RZ, 0x4, R0 ;  /* 0x00000004ff007819 */ /* 0x000fe20000011600 */
[----:B------:R-:W-:Y:S01]  /*f690*/  IMAD.MOV.U32 R15, RZ, RZ, 0x40000040 ;  /* 0x40000040ff0f7424 */ /* 0x000fe200078e00ff */
[----:B------:R-:W4:Y:S02]  /*f6a0*/  LDL R141, [R1+0x40] ;  /* 0x00004000018d7983 */ /* 0x000f240000100800 */
[----:B------:R-:W-:-:S04]  /*f6b0*/  LOP3.LUT R0, R0, 0x3fff, RZ, 0xc0, !PT ;  /* 0x00003fff00007812 */ /* 0x000fc800078ec0ff */
[----:B------:R-:W-:Y:S02]  /*f6c0*/  LOP3.LUT R0, R0, 0x2000000, RZ, 0xfc, !PT ;  /* 0x0200000000007812 */ /* 0x000fe400078efcff */
[C---:B------:R-:W-:Y:S02]  /*f6d0*/  R2UR UR13, R15.reuse ;  /* 0x000000000f0d72ca */ /* 0x040fe400000e0000 */
[----:B------:R-:W-:Y:S01]  /*f6e0*/  R2UR UR45, R15 ;  /* 0x000000000f2d72ca */ /* 0x000fe200000e0000 */
[----:B------:R-:W-:-:S05]  /*f6f0*/  IMAD.MOV.U32 R15, RZ, RZ, -0x7fffffe0 ;  /* 0x80000020ff0f7424 */ /* 0x000fca00078e00ff */
[----:B------:R-:W-:Y:S01]  /*f700*/  R2UR UR15, R15 ;  /* 0x000000000f0f72ca */ /* 0x000fe200000e0000 */
[----:B------:R-:W-:Y:S01]  /*f710*/  WARPGROUP.ARRIVE ;  /* 0x00000000000079c5 */ /* 0x000fe20000000000 */
[----:B------:R-:W-:-:S05]  /*f720*/  IMAD.MOV.U32 R21, RZ, RZ, 0x40000040 ;  /* 0x40000040ff157424 */ /* 0x000fca00078e00ff */
[C---:B------:R-:W-:Y:S02]  /*f730*/  R2UR UR17, R21.reuse ;  /* 0x00000000151172ca */ /* 0x040fe400000e0000 */
[C---:B------:R-:W-:Y:S02]  /*f740*/  R2UR UR21, R21.reuse ;  /* 0x00000000151572ca */ /* 0x040fe400000e0000 */
[C---:B------:R-:W-:Y:S02]  /*f750*/  R2UR UR25, R21.reuse ;  /* 0x00000000151972ca */ /* 0x040fe400000e0000 */
[C---:B------:R-:W-:Y:S02]  /*f760*/  R2UR UR29, R21.reuse ;  /* 0x00000000151d72ca */ /* 0x040fe400000e0000 */
[C---:B------:R-:W-:Y:S02]  /*f770*/  R2UR UR33, R21.reuse ;  /* 0x00000000152172ca */ /* 0x040fe400000e0000 */
[----:B------:R-:W-:Y:S01]  /*f780*/  R2UR UR41, R21 ;  /* 0x00000000152972ca */ /* 0x000fe200000e0000 */
[----:B------:R-:W-:-:S05]  /*f790*/  IMAD.MOV.U32 R21, RZ, RZ, -0x7fffffe0 ;  /* 0x80000020ff157424 */ /* 0x000fca00078e00ff */
[----:B------:R-:W-:Y:S01]  /*f7a0*/  R2UR UR19, R21 ;  /* 0x00000000151372ca */ /* 0x000fe200000e0000 */
[----:B------:R-:W-:Y:S01]  /*f7b0*/  IMAD.MOV.U32 R21, RZ, RZ, -0x7fffffe0 ;  /* 0x80000020ff157424 */ /* 0x000fe200078e00ff */
[----:B--2---:R-:W-:-:S05]  /*f7c0*/  LOP3.LUT R14, R20, 0x10000, RZ, 0xfc, !PT ;  /* 0x00010000140e7812 */ /* 0x004fca00078efcff */
        /* <DEDUP_REMOVED lines=9> */
[----:B------:R-:W-:-:S04]  /*f860*/  R2UR UR12, R14 ;  /* 0x000000000e0c72ca */ /* 0x000fc800000e0000 */
[----:B------:R-:W-:Y:S01]  /*f870*/  R2UR UR32, R20 ;  /* 0x00000000142072ca */ /* 0x000fe200000e0000 */
[C---:B------:R-:W-:Y:S02]  /*f880*/  VIADD R20, R14.reuse, 0x604 ;  /* 0x000006040e147836 */ /* 0x040fe40000000000 */
[----:B------:R-:W-:-:S05]  /*f890*/  VIADD R14, R14, 0x606 ;  /* 0x000006060e0e7836 */ /* 0x000fca0000000000 */
[----:B------:R-:W-:Y:S01]  /*f8a0*/  R2UR UR44, R14 ;  /* 0x000000000e2c72ca */ /* 0x000fe200000e0000 */
[----:B------:R-:W-:-:S05]  /*f8b0*/  IMAD R14, R17, 0x600, R0 ;  /* 0x00000600110e7824 */ /* 0x000fca00078e0200 */
[----:B------:R-:W-:-:S13]  /*f8c0*/  R2UR UR14, R14 ;  /* 0x000000000e0e72ca */ /* 0x000fda00000e0000 */
[----:B------:R-:W-:Y:S01]  /*f8d0*/  HGMMA.64x96x16.F32.BF16 R88, gdesc[UR12].tnspB, R88, gsb0 ;  /* 0x416000000c5879f0 */ /* 0x000fe20008001858 */
[----:B------:R-:W-:Y:S01]  /*f8e0*/  R2UR UR40, R20 ;  /* 0x00000000142872ca */ /* 0x000fe200000e0000 */
[----:B------:R-:W-:-:S05]  /*f8f0*/  VIADD R20, R14, 0x40 ;  /* 0x000000400e147836 */ /* 0x000fca0000000000 */
[----:B------:R-:W-:Y:S01]  /*f900*/  R2UR UR18, R20 ;  /* 0x00000000141272ca */ /* 0x000fe200000e0000 */
[----:B------:R-:W-:Y:S01]  /*f910*/  VIADD R20, R14, 0x80 ;  /* 0x000000800e147836 */ /* 0x000fe20000000000 */
[----:B------:R-:W-:Y:S01]  /*f920*/  R2UR UR23, R21 ;  /* 0x00000000151772ca */ /* 0x000fe200000e0000 */
[----:B------:R-:W-:Y:S02]  /*f930*/  WARPGROUP.DEPBAR.LE gsb0, 0x0 ;  /* 0x00008000000079c5 */ /* 0x000fe40000010000 */
[----:B------:R-:W-:-:S08]  /*f940*/  WARPGROUP.ARRIVE ;  /* 0x00000000000079c5 */ /* 0x000fd00000000000 */
        /* <DEDUP_REMOVED lines=36> */
[----:B------:R-:W-:Y:S03]  /*fb90*/  HGMMA.64x96x16.F32.BF16 R88, gdesc[UR40].tnspB, R88, gsb0 ;  /* 0x41600000285879f0 */ /* 0x000fe60008001858 */
[----:B------:R-:W0:Y:S01]  /*fba0*/  S2R R154, SR_TID.X ;  /* 0x00000000009a7919 */ /* 0x000e220000002100 */
[----:B------:R-:W-:Y:S02]  /*fbb0*/  @!P1 IMAD R14, R10, 0x8, R2 ;  /* 0x000000080a0e9824 */ /* 0x000fe400078e0202 */
[----:B------:R-:W-:Y:S02]  /*fbc0*/  IMAD.U32 R20, RZ, RZ, UR6 ;  /* 0x00000006ff147e24 */ /* 0x000fe4000f8e00ff */
[----:B------:R-:W-:Y:S01]  /*fbd0*/  @!P1 VIADD R14, R14, 0x2d840 ;  /* 0x0002d8400e0e9836 */ /* 0x000fe20000000000 */
[----:B------:R-:W-:Y:S02]  /*fbe0*/  WARPGROUP.DEPBAR.LE gsb0, 0x0 ;  /* 0x00008000000079c5 */ /* 0x000fe40000010000 */
[----:B------:R-:W-:-:S06]  /*fbf0*/  WARPGROUP.ARRIVE ;  /* 0x00000000000079c5 */ /* 0x000fcc0000000000 */
[----:B------:R-:W-:Y:S01]  /*fc00*/  HGMMA.64x96x16.F32.BF16 R88, gdesc[UR44].tnspB, R88, gsb0 ;  /* 0x416000002c5879f0 */ /* 0x000fe20008001858 */
[----:B0-----:R-:W-:-:S05]  /*fc10*/  SHF.R.U32.HI R142, RZ, 0x7, R154 ;  /* 0x00000007ff8e7819 */ /* 0x001fca000001169a */
[----:B------:R-:W-:Y:S02]  /*fc20*/  VIADD R0, R142, 0x9 ;  /* 0x000000098e007836 */ /* 0x000fe40000000000 */
[----:B------:R-:W-:-:S05]  /*fc30*/  IMAD.SHL.U32 R142, R4, 0x80, RZ ;  /* 0x00000080048e7824 */ /* 0x000fca00078e00ff */
[----:B---3--:R-:W-:Y:S02]  /*fc40*/  IADD3 R22, R22, 0x1, -R142 ;  /* 0x0000000116167810 */ /* 0x008fe40007ffe88e */
[----:B------:R-:W-:-:S03]  /*fc50*/  ISETP.GE.U32.AND P3, PT, R154, 0x180, PT ;  /* 0x000001809a00780c */ /* 0x000fc60003f66070 */
[----:B----4-:R-:W-:Y:S01]  /*fc60*/  IMAD.IADD R22, R22, 0x1, -R141 ;  /* 0x0000000116167824 */ /* 0x010fe200078e0a8d */
[----:B------:R-:W-:Y:S02]  /*fc70*/  LOP3.LUT R141, RZ, R20, RZ, 0x33, !PT ;  /* 0x00000014ff8d7212 */ /* 0x000fe400078e33ff */
[----:B------:R-:W-:Y:S01]  /*fc80*/  SEL R0, R0, 0x9, !P3 ;  /* 0x0000000900007807 */ /* 0x000fe20005800000 */
[----:B------:R-:W-:Y:S01]  /*fc90*/  IMAD R22, R136, -0x2, R22 ;  /* 0xfffffffe88167824 */ /* 0x000fe200078e0216 */
[----:B------:R-:W-:-:S03]  /*fca0*/  @!P1 PRMT R14, RZ, 0x654, R14 ;  /* 0x00000654ff0e9816 */ /* 0x000fc6000000000e */
[----:B------:R-:W-:Y:S02]  /*fcb0*/  IMAD.IADD R141, R141, 0x1, R22 ;  /* 0x000000018d8d7824 */ /* 0x000fe400078e0216 */
[----:B------:R-:W-:-:S04]  /*fcc0*/  VIADD R22, R22, UR9 ;  /* 0x0000000916167c36 */ /* 0x000fc80008000000 */
[C---:B------:R-:W-:Y:S01]  /*fcd0*/  IMAD.IADD R21, R155.reuse, 0x1, R22 ;  /* 0x000000019b157824 */ /* 0x040fe200078e0216 */
[----:B------:R-:W-:Y:S02]  /*fce0*/  WARPGROUP.DEPBAR.LE gsb0, 0x0 ;  /* 0x00008000000079c5 */ /* 0x000fe40000010000 */
[----:B------:R0:W-:Y:S06]  /*fcf0*/  BAR.ARV R0, 0x100 ;  /* 0x000400000000751d */ /* 0x0001ec0000002000 */
[----:B------:R1:W-:Y:S01]  /*fd00*/  @!P1 SYNCS.ARRIVE.TRANS64.RED.A1T0 RZ, [R14+URZ], RZ ;  /* 0x000000ff0eff99a7 */ /* 0x0003e2000810043f */
[----:B0-----:R-:W-:Y:S01]  /*fd10*/  IMAD.IADD R0, R155, 0x1, R141 ;  /* 0x000000019b007824 */ /* 0x001fe200078e028d */
[----:B-1----:R-:W-:Y:S06]  /*fd20*/  @!P2 BRA `(.L_x_1241) ;  /* 0x000000000058a947 */ /* 0x002fec0003800000 */
        /* <DEDUP_REMOVED lines=11> */
.L_x_1243:
[----:B------:R-:W-:-:S05]  /*fde0*/  IMAD.U32 R154, RZ, RZ, UR4 ;  /* 0x00000004ff9a7e24 */ /* 0x000fca000f8e00ff */
[----:B------:R-:W-:-:S13]  /*fdf0*/  ISETP.NE.AND P3, PT, R154, 0x1, PT ;  /* 0x000000019a00780c */ /* 0x000fda0003f65270 */
[----:B------:R-:W0:Y:S02]  /*fe00*/  @P3 LDC.64 R14, c[0x0][0x9e8] ;  /* 0x00027a00ff0e3b82 */ /* 0x000e240000000a00 */
[----:B0-----:R-:W-:-:S04]  /*fe10*/  @P3 IMAD.HI.U32 R156, R8, R14, RZ ;  /* 0x0000000e089c3227 */ /* 0x001fc800078e00ff */
[----:B------:R-:W-:Y:S01]  /*fe20*/  IMAD.MOV.U32 R14, RZ, RZ, R8 ;  /* 0x000000ffff0e7224 */ /* 0x000fe200078e0008 */
[----:B------:R-:W-:-:S07]  /*fe30*/  @P3 SHF.R.U32.HI R14, RZ, R15, R156 ;  /* 0x0000000fff0e3219 */ /* 0x000fce000001169c */
.L_x_1244:
[----:B------:R-:W-:Y:S05]  /*fe40*/  BSYNC B0 ;  /* 0x0000000000007941 */ /* 0x000fea0003800000 */
.L_x_1242:
[----:B------:R-:W-:-:S04]  /*fe50*/  IMAD R14, R14, R154, -R142 ;  /* 0x0000009a0e0e7224 */ /* 0x000fc800078e0a8e */
[----:B------:R-:W-:-:S05]  /*fe60*/  IMAD R14, R136, -0x2, R14 ;  /* 0xfffffffe880e7824 */ /* 0x000fca00078e020e */
[----:B------:R-:W-:Y:S02]  /*fe70*/  VIMNMX R0, R0, R14, !PT ;  /* 0x0000000e00007248 */ /* 0x000fe40007fe0100 */
[----:B------:R-:W-:-:S07]  /*fe80*/  VIADDMNMX R21, R14, R154, R21, PT ;  /* 0x0000009a0e157246 */ /* 0x000fce0003800115 */
.L_x_1241:
[----:B------:R-:W2:Y:S01]  /*fe90*/  LDL R14, [R1+0x4] ;  /* 0x00000400010e7983 */ /* 0x000ea20000100800 */
[----:B------:R-:W-:-:S04]  /*fea0*/  ISETP.GT.AND P3, PT, R4, -0x1, PT ;  /* 0xffffffff0400780c */ /* 0x000fc80003f64270 */
[C---:B------:R-:W-:Y:S02]  /*feb0*/  ISETP.GT.AND P5, PT, R0.reuse, RZ, P3 ;  /* 0x000000ff0000720c */ /* 0x040fe40001fa4270 */
[----:B------:R-:W-:Y:S02]  /*fec0*/  ISETP.GT.AND P4, PT, R0, 0x1, P3 ;  /* 0x000000010000780c */ /* 0x000fe40001f84270 */
[C---:B------:R-:W-:Y:S02]  /*fed0*/  ISETP.LT.OR P5, PT, R21.reuse, 0x1, P5 ;  /* 0x000000011500780c */ /* 0x040fe40002fa1670 */
[----:B------:R-:W-:Y:S02]  /*fee0*/  ISETP.LT.OR P4, PT, R21, 0x2, P4 ;  /* 0x000000021500780c */ /* 0x000fe40002781670 */
[----:B------:R-:W-:Y:S02]  /*fef0*/  FSEL R24, R24, -INF , !P5 ;  /* 0xff80000018187808 */ /* 0x000fe40006800000 */
[----:B------:R-:W-:-:S02]  /*ff00*/  FSEL R25, R25, -INF , !P4 ;  /* 0xff80000019197808 */ /* 0x000fc40006000000 */
[C---:B------:R-:W-:Y:S02]  /*ff10*/  ISETP.GT.AND P5, PT, R0.reuse, 0x8, P3 ;  /* 0x000000080000780c */ /* 0x040fe40001fa4270 */
        /* <DEDUP_REMOVED lines=88> */
[----:B------:R-:W-:Y:S01]  /*104a0*/  FSEL R85, R85, -INF , !P4 ;  /* 0xff80000055557808 */ /* 0x000fe20006000000 */
[----:B--2---:R-:W-:-:S02]  /*104b0*/  IMAD.IADD R22, R14, 0x1, R22 ;  /* 0x000000010e167824 */ /* 0x004fc400078e0216 */
[----:B------:R-:W-:Y:S01]  /*104c0*/  IMAD.IADD R141, R14, 0x1, R141 ;  /* 0x000000010e8d7824 */ /* 0x000fe200078e028d */
        /* <DEDUP_REMOVED lines=12> */
.L_x_1247:
[----:B------:R-:W-:-:S05]  /*10590*/  IMAD.U32 R0, RZ, RZ, UR4 ;  /* 0x00000004ff007e24 */ /* 0x000fca000f8e00ff */
[----:B------:R-:W-:-:S13]  /*105a0*/  ISETP.NE.AND P4, PT, R0, 0x1, PT ;  /* 0x000000010000780c */ /* 0x000fda0003f85270 */
[----:B------:R-:W0:Y:S02]  /*105b0*/  @P4 LDC.64 R14, c[0x0][0x9e8] ;  /* 0x00027a00ff0e4b82 */ /* 0x000e240000000a00 */
[----:B0-----:R-:W-:-:S04]  /*105c0*/  @P4 IMAD.HI.U32 R21, R9, R14, RZ ;  /* 0x0000000e09154227 */ /* 0x001fc800078e00ff */
[----:B------:R-:W-:Y:S01]  /*105d0*/  IMAD.MOV.U32 R14, RZ, RZ, R9 ;  /* 0x000000ffff0e7224 */ /* 0x000fe200078e0009 */
[----:B------:R-:W-:-:S07]  /*105e0*/  @P4 SHF.R.U32.HI R14, RZ, R15, R21 ;  /* 0x0000000fff0e4219 */ /* 0x000fce0000011615 */
.L_x_1248:
[----:B------:R-:W-:Y:S05]  /*105f0*/  BSYNC B0 ;  /* 0x0000000000007941 */ /* 0x000fea0003800000 */
.L_x_1246:
[----:B------:R-:W-:-:S04]  /*10600*/  IMAD R142, R14, R0, -R142 ;  /* 0x000000000e8e7224 */ /* 0x000fc800078e0a8e */
[----:B------:R-:W-:-:S05]  /*10610*/  IMAD R142, R136, -0x2, R142 ;  /* 0xfffffffe888e7824 */ /* 0x000fca00078e028e */
[----:B------:R-:W-:Y:S02]  /*10620*/  VIMNMX R141, R141, R142, !PT ;  /* 0x0000008e8d8d7248 */ /* 0x000fe40007fe0100 */
[----:B------:R-:W-:-:S07]  /*10630*/  VIADDMNMX R22, R142, R0, R22, PT ;  /* 0x000000008e167246 */ /* 0x000fce0003800116 */
.L_x_1245:
[----:B------:R-:W-:Y:S01]  /*10640*/  @!P1 IMAD R0, R17, 0x8, R2 ;  /* 0x0000000811009824 */ /* 0x000fe200078e0202 */
[----:B------:R-:W2:Y:S03]  /*10650*/  LDL R142, [R1+0x28] ;  /* 0x00002800018e7983 */ /* 0x000ea60000100800 */
[----:B------:R-:W-:-:S05]  /*10660*/  @!P1 VIADD R0, R0, 0x2d860 ;  /* 0x0002d86000009836 */ /* 0x000fca0000000000 */
[----:B------:R-:W-:-:S04]  /*10670*/  @!P1 PRMT R0, RZ, 0x654, R0 ;  /* 0x00000654ff009816 */ /* 0x000fc80000000000 */
[----:B------:R0:W-:Y:S02]  /*10680*/  @!P1 SYNCS.ARRIVE.TRANS64.RED.A1T0 RZ, [R0+URZ], RZ ;  /* 0x000000ff00ff99a7 */ /* 0x0001e4000810043f */
[----:B0-----:R-:W-:-:S04]  /*10690*/  FMNMX.FTZ R0, R24, R3, !PT ;  /* 0x0000000318007209 */ /* 0x001fc80007810000 */
        /* <DEDUP_REMOVED lines=34> */
[----:B0-----:R-:W-:Y:S02]  /*108c0*/  FMNMX.FTZ R14, R14, R0, !PT ;  /* 0x000000000e0e7209 */ /* 0x001fe40007810000 */
[----:B------:R-:W0:Y:S02]  /*108d0*/  LDC R0, c[0x0][0x988] ;  /* 0x00026200ff007b82 */ /* 0x000e240000000800 */
[----:B------:R-:W-:-:S04]  /*108e0*/  FSETP.NEU.FTZ.AND P4, PT, R14, -INF , PT ;  /* 0xff8000000e00780b */ /* 0x000fc80003f9d000 */
[----:B------:R-:W-:-:S05]  /*108f0*/  FSEL R15, R14, RZ, P4 ;  /* 0x000000ff0e0f7208 */ /* 0x000fca0002000000 */
[----:B------:R-:W-:Y:S01]  /*10900*/  FADD.FTZ R15, -R15, R3 ;  /* 0x000000030f0f7221 */ /* 0x000fe20000010100 */
[----:B0-----:R-:W-:-:S03]  /*10910*/  FMUL.FTZ R3, R14, R0 ;  /* 0x000000000e037220 */ /* 0x001fc60000410000 */
[-C--:B------:R-:W-:Y:S02]  /*10920*/  FMUL.FTZ R15, R15, R0.reuse ;  /* 0x000000000f0f7220 */ /* 0x080fe40000410000 */
[----:B------:R-:W-:Y:S02]  /*10930*/  FSEL R3, R3, RZ, P4 ;  /* 0x000000ff03037208 */ /* 0x000fe40002000000 */
[----:B------:R-:W-:Y:S02]  /*10940*/  ISETP.GT.AND P4, PT, R141, 0x1, P3 ;  /* 0x000000018d00780c */ /* 0x000fe40001f84270 */
[----:B------:R-:W-:Y:S01]  /*10950*/  MUFU.EX2 R15, R15 ;  /* 0x0000000f000f7308 */ /* 0x000fe20000000800 */
[-CC-:B------:R-:W-:Y:S01]  /*10960*/  FFMA.FTZ R24, R24, R0.reuse, -R3.reuse ;  /* 0x0000000018187223 */ /* 0x180fe20000010803 */
[----:B------:R-:W-:Y:S01]  /*10970*/  ISETP.LT.OR P5, PT, R22, 0x2, P4 ;  /* 0x000000021600780c */ /* 0x000fe200027a1670 */
[-CC-:B------:R-:W-:Y:S01]  /*10980*/  FFMA.FTZ R25, R25, R0.reuse, -R3.reuse ;  /* 0x0000000019197223 */ /* 0x180fe20000010803 */
[----:B------:R-:W-:Y:S01]  /*10990*/  ISETP.GT.AND P4, PT, R141, 0x8, P3 ;  /* 0x000000088d00780c */ /* 0x000fe20001f84270 */
[----:B------:R-:W-:Y:S01]  /*109a0*/  FFMA.FTZ R28, R28, R0, -R3 ;  /* 0x000000001c1c7223 */ /* 0x000fe20000010803 */
[----:B------:R-:W-:-:S02]  /*109b0*/  FSEL R27, R27, -INF , !P5 ;  /* 0xff8000001b1b7808 */ /* 0x000fc40006800000 */
[----:B------:R-:W0:Y:S01]  /*109c0*/  MUFU.EX2 R24, R24 ;  /* 0x0000001800187308 */ /* 0x000e220000000800 */
[----:B------:R-:W-:Y:S01]  /*109d0*/  ISETP.GT.AND P5, PT, R141, 0x9, P3 ;  /* 0x000000098d00780c */ /* 0x000fe20001fa4270 */
[-CC-:B------:R-:W-:Y:S01]  /*109e0*/  FFMA.FTZ R29, R29, R0.reuse, -R3.reuse ;  /* 0x000000001d1d7223 */ /* 0x180fe20000010803 */
[----:B------:R-:W-:Y:S01]  /*109f0*/  ISETP.LT.OR P4, PT, R22, 0x9, P4 ;  /* 0x000000091600780c */ /* 0x000fe20002781670 */
[-CC-:B------:R-:W-:Y:S01]  /*10a00*/  FFMA.FTZ R32, R32, R0.reuse, -R3.reuse ;  /* 0x0000000020207223 */ /* 0x180fe20000010803 */
[----:B------:R-:W-:Y:S01]  /*10a10*/  ISETP.LT.OR P5, PT, R22, 0xa, P5 ;  /* 0x0000000a1600780c */ /* 0x000fe20002fa1670 */
[-CC-:B------:R-:W-:Y:S01]  /*10a20*/  FFMA.FTZ R33, R33, R0.reuse, -R3.reuse ;  /* 0x0000000021217223 */ /* 0x180fe20000010803 */
[----:B------:R-:W-:Y:S01]  /*10a30*/  FSEL R30, R30, -INF , !P4 ;  /* 0xff8000001e1e7808 */ /* 0x000fe20006000000 */
[----:B------:R-:W1:Y:S01]  /*10a40*/  MUFU.EX2 R17, R25 ;  /* 0x0000001900117308 */ /* 0x000e620000000800 */
[----:B------:R-:W-:Y:S01]  /*10a50*/  FSEL R31, R31, -INF , !P5 ;  /* 0xff8000001f1f7808 */ /* 0x000fe20006800000 */
[-CC-:B------:R-:W-:Y:S01]  /*10a60*/  FFMA.FTZ R36, R36, R0.reuse, -R3.reuse ;  /* 0x0000000024247223 */ /* 0x180fe20000010803 */
[----:B------:R-:W-:Y:S01]  /*10a70*/  ISETP.GT.AND P5, PT, R141, 0x11, P3 ;  /* 0x000000118d00780c */ /* 0x000fe20001fa4270 */
[-CC-:B------:R-:W-:Y:S01]  /*10a80*/  FFMA.FTZ R37, R37, R0.reuse, -R3.reuse ;  /* 0x0000000025257223 */ /* 0x180fe20000010803 */
[----:B------:R-:W-:Y:S01]  /*10a90*/  ISETP.GT.AND P4, PT, R141, 0x10, P3 ;  /* 0x000000108d00780c */ /* 0x000fe20001f84270 */
[-CC-:B------:R-:W-:Y:S01]  /*10aa0*/  FFMA.FTZ R40, R40, R0.reuse, -R3.reuse ;  /* 0x0000000028287223 */ /* 0x180fe20000010803 */
[C---:B------:R-:W-:Y:S01]  /*10ab0*/  ISETP.LT.OR P5, PT, R22.reuse, 0x12, P5 ;  /* 0x000000121600780c */ /* 0x040fe20002fa1670 */
[----:B------:R-:W-:Y:S01]  /*10ac0*/  MUFU.EX2 R29, R29 ;  /* 0x0000001d001d7308 */ /* 0x000fe20000000800 */
[----:B------:R-:W-:Y:S01]  /*10ad0*/  ISETP.LT.OR P4, PT, R22, 0x11, P4 ;  /* 0x000000111600780c */ /* 0x000fe20002781670 */
[----:B0-----:R-:W-:Y:S01]  /*10ae0*/  FFMA.FTZ R5, R15, R5, R24 ;  /* 0x000000050f057223 */ /* 0x001fe20000010018 */
[----:B------:R-:W-:Y:S01]  /*10af0*/  FSEL R35, R35, -INF , !P5 ;  /* 0xff80000023237808 */ /* 0x000fe20006800000 */
[-CC-:B------:R-:W-:Y:S01]  /*10b00*/  FFMA.FTZ R41, R41, R0.reuse, -R3.reuse ;  /* 0x0000000029297223 */ /* 0x180fe20000010803 */
[----:B------:R-:W-:Y:S01]  /*10b10*/  ISETP.GT.AND P5, PT, R141, 0x19, P3 ;  /* 0x000000198d00780c */ /* 0x000fe20001fa4270 */
[-C--:B------:R-:W-:Y:S01]  /*10b20*/  FFMA.FTZ R44, R44, R0.reuse, -R3 ;  /* 0x000000002c2c7223 */ /* 0x080fe20000010803 */
[----:B------:R-:W-:Y:S01]  /*10b30*/  FSEL R34, R34, -INF , !P4 ;  /* 0xff80000022227808 */ /* 0x000fe20006000000 */
[----:B------:R-:W-:Y:S01]  /*10b40*/  MUFU.EX2 R33, R33 ;  /* 0x0000002100217308 */ /* 0x000fe20000000800 */
[----:B------:R-:W-:Y:S01]  /*10b50*/  ISETP.LT.OR P5, PT, R22, 0x1a, P5 ;  /* 0x0000001a1600780c */ /* 0x000fe20002fa1670 */
[----:B-1----:R-:W-:Y:S01]  /*10b60*/  FADD.FTZ R5, R17, R5 ;  /* 0x0000000511057221 */ /* 0x002fe20000010000 */
[----:B------:R-:W-:Y:S01]  /*10b70*/  ISETP.GT.AND P4, PT, R141, 0x18, P3 ;  /* 0x000000188d00780c */ /* 0x000fe20001f84270 */
[-CC-:B------:R-:W-:Y:S01]  /*10b80*/  FFMA.FTZ R45, R45, R0.reuse, -R3.reuse ;  /* 0x000000002d2d7223 */ /* 0x180fe20000010803 */
[----:B------:R-:W-:Y:S01]  /*10b90*/  FSEL R39, R39, -INF , !P5 ;  /* 0xff80000027277808 */ /* 0x000fe20006800000 */
[--C-:B------:R-:W-:Y:S01]  /*10ba0*/  FFMA.FTZ R48, R48, R0, -R3.reuse ;  /* 0x0000000030307223 */ /* 0x100fe20000010803 */
[----:B------:R-:W-:Y:S01]  /*10bb0*/  ISETP.GT.AND P5, PT, R141, 0x21, P3 ;  /* 0x000000218d00780c */ /* 0x000fe20001fa4270 */
[----:B------:R-:W-:Y:S01]  /*10bc0*/  MUFU.EX2 R37, R37 ;  /* 0x0000002500257308 */ /* 0x000fe20000000800 */
[----:B------:R-:W-:Y:S01]  /*10bd0*/  F2FP.BF16.F32.PACK_AB R24, R17, R24 ;  /* 0x000000181118723e */ /* 0x000fe200000010ff */
[-CC-:B------:R-:W-:Y:S01]  /*10be0*/  FFMA.FTZ R49, R49, R0.reuse, -R3.reuse ;  /* 0x0000000031317223 */ /* 0x180fe20000010803 */
[----:B------:R-:W-:Y:S01]  /*10bf0*/  ISETP.LT.OR P5, PT, R22, 0x22, P5 ;  /* 0x000000221600780c */ /* 0x000fe20002fa1670 */
[-CC-:B------:R-:W-:Y:S01]  /*10c00*/  FFMA.FTZ R52, R52, R0.reuse, -R3.reuse ;  /* 0x0000000034347223 */ /* 0x180fe20000010803 */
[----:B------:R-:W-:Y:S01]  /*10c10*/  ISETP.LT.OR P4, PT, R22, 0x19, P4 ;  /* 0x000000191600780c */ /* 0x000fe20002781670 */
[-CC-:B------:R-:W-:Y:S01]  /*10c20*/  FFMA.FTZ R53, R53, R0.reuse, -R3.reuse ;  /* 0x0000000035357223 */ /* 0x180fe20000010803 */
[----:B------:R-:W-:Y:S01]  /*10c30*/  FSEL R43, R43, -INF , !P5 ;  /* 0xff8000002b2b7808 */ /* 0x000fe20006800000 */
[----:B------:R-:W-:Y:S01]  /*10c40*/  MUFU.EX2 R40, R40 ;  /* 0x0000002800287308 */ /* 0x000fe20000000800 */
[----:B------:R-:W-:Y:S01]  /*10c50*/  ISETP.GT.AND P5, PT, R141, 0x29, P3 ;  /* 0x000000298d00780c */ /* 0x000fe20001fa4270 */
[-CC-:B------:R-:W-:Y:S01]  /*10c60*/  FFMA.FTZ R56, R56, R0.reuse, -R3.reuse ;  /* 0x0000000038387223 */ /* 0x180fe20000010803 */
[----:B------:R-:W-:Y:S01]  /*10c70*/  FSEL R38, R38, -INF , !P4 ;  /* 0xff80000026267808 */ /* 0x000fe20006000000 */
[-CC-:B------:R-:W-:Y:S01]  /*10c80*/  FFMA.FTZ R57, R57, R0.reuse, -R3.reuse ;  /* 0x0000000039397223 */ /* 0x180fe20000010803 */
[----:B------:R-:W-:Y:S01]  /*10c90*/  ISETP.LT.OR P5, PT, R22, 0x2a, P5 ;  /* 0x0000002a1600780c */ /* 0x000fe20002fa1670 */
[-CC-:B------:R-:W-:Y:S01]  /*10ca0*/  FFMA.FTZ R60, R60, R0.reuse, -R3.reuse ;  /* 0x000000003c3c7223 */ /* 0x180fe20000010803 */
[----:B------:R-:W-:Y:S01]  /*10cb0*/  ISETP.GT.AND P4, PT, R141, 0x20, P3 ;  /* 0x000000208d00780c */ /* 0x000fe20001f84270 */
[----:B------:R-:W-:Y:S01]  /*10cc0*/  MUFU.EX2 R41, R41 ;  /* 0x0000002900297308 */ /* 0x000fe20000000800 */
[----:B------:R-:W-:Y:S01]  /*10cd0*/  FSEL R47, R47, -INF , !P5 ;  /* 0xff8000002f2f7808 */ /* 0x000fe20006800000 */
[-CC-:B------:R-:W-:Y:S01]  /*10ce0*/  FFMA.FTZ R61, R61, R0.reuse, -R3.reuse ;  /* 0x000000003d3d7223 */ /* 0x180fe20000010803 */
[----:B------:R-:W-:Y:S01]  /*10cf0*/  ISETP.GT.AND P5, PT, R141, 0x31, P3 ;  /* 0x000000318d00780c */ /* 0x000fe20001fa4270 */
[-CC-:B------:R-:W-:Y:S01]  /*10d00*/  FFMA.FTZ R64, R64, R0.reuse, -R3.reuse ;  /* 0x0000000040407223 */ /* 0x180fe20000010803 */
[C---:B------:R-:W-:Y:S01]  /*10d10*/  ISETP.LT.OR P4, PT, R22.reuse, 0x21, P4 ;  /* 0x000000211600780c */ /* 0x040fe20002781670 */
[-CC-:B------:R-:W-:Y:S01]  /*10d20*/  FFMA.FTZ R65, R65, R0.reuse, -R3.reuse ;  /* 0x0000000041417223 */ /* 0x180fe20000010803 */
[----:B------:R-:W-:Y:S01]  /*10d30*/  ISETP.LT.OR P5, PT, R22, 0x32, P5 ;  /* 0x000000321600780c */ /* 0x000fe20002fa1670 */
[----:B------:R-:W-:Y:S01]  /*10d40*/  MUFU.EX2 R44, R44 ;  /* 0x0000002c002c7308 */ /* 0x000fe20000000800 */
[----:B------:R-:W-:Y:S01]  /*10d50*/  FSEL R42, R42, -INF , !P4 ;  /* 0xff8000002a2a7808 */ /* 0x000fe20006000000 */
[-CC-:B------:R-:W-:Y:S01]  /*10d60*/  FFMA.FTZ R68, R68, R0.reuse, -R3.reuse ;  /* 0x0000000044447223 */ /* 0x180fe20000010803 */
[----:B------:R-:W-:Y:S01]  /*10d70*/  FSEL R51, R51, -INF , !P5 ;  /* 0xff80000033337808 */ /* 0x000fe20006800000 */
[-CC-:B------:R-:W-:Y:S01]  /*10d80*/  FFMA.FTZ R69, R69, R0.reuse, -R3.reuse ;  /* 0x0000000045457223 */ /* 0x180fe20000010803 */
[C---:B------:R-:W-:Y:S01]  /*10d90*/  ISETP.GT.AND P5, PT, R141.reuse, 0x39, P3 ;  /* 0x000000398d00780c */ /* 0x040fe20001fa4270 */
[-CC-:B------:R-:W-:Y:S01]  /*10da0*/  FFMA.FTZ R72, R72, R0.reuse, -R3.reuse ;  /* 0x0000000048487223 */ /* 0x180fe20000010803 */
[----:B------:R-:W-:Y:S01]  /*10db0*/  ISETP.GT.AND P4, PT, R141, 0x28, P3 ;  /* 0x000000288d00780c */ /* 0x000fe20001f84270 */
[----:B------:R-:W-:Y:S01]  /*10dc0*/  MUFU.EX2 R45, R45 ;  /* 0x0000002d002d7308 */ /* 0x000fe20000000800 */
[C---:B------:R-:W-:Y:S01]  /*10dd0*/  ISETP.LT.OR P5, PT, R22.reuse, 0x3a, P5 ;  /* 0x0000003a1600780c */ /* 0x040fe20002fa1670 */
[-CC-:B------:R-:W-:Y:S01]  /*10de0*/  FFMA.FTZ R73, R73, R0.reuse, -R3.reuse ;  /* 0x0000000049497223 */ /* 0x180fe20000010803 */
[----:B------:R-:W-:Y:S01]  /*10df0*/  ISETP.LT.OR P4, PT, R22, 0x29, P4 ;  /* 0x000000291600780c */ /* 0x000fe20002781670 */
[-CC-:B------:R-:W-:Y:S01]  /*10e00*/  FFMA.FTZ R76, R76, R0.reuse, -R3.reuse ;  /* 0x000000004c4c7223 */ /* 0x180fe20000010803 */
[----:B------:R-:W-:Y:S01]  /*10e10*/  FSEL R55, R55, -INF , !P5 ;  /* 0xff80000037377808 */ /* 0x000fe20006800000 */
[-CC-:B------:R-:W-:Y:S01]  /*10e20*/  FFMA.FTZ R77, R77, R0.reuse, -R3.reuse ;  /* 0x000000004d4d7223 */ /* 0x180fe20000010803 */
[----:B------:R-:W-:Y:S01]  /*10e30*/  ISETP.GT.AND P5, PT, R141, 0x41, P3 ;  /* 0x000000418d00780c */ /* 0x000fe20001fa4270 */
[----:B------:R-:W-:Y:S01]  /*10e40*/  MUFU.EX2 R49, R49 ;  /* 0x0000003100317308 */ /* 0x000fe20000000800 */
[----:B------:R-:W-:Y:S01]  /*10e50*/  FSEL R46, R46, -INF , !P4 ;  /* 0xff8000002e2e7808 */ /* 0x000fe20006000000 */
[-CC-:B------:R-:W-:Y:S01]  /*10e60*/  FFMA.FTZ R80, R80, R0.reuse, -R3.reuse ;  /* 0x0000000050507223 */ /* 0x180fe20000010803 */
[----:B------:R-:W-:Y:S01]  /*10e70*/  ISETP.LT.OR P5, PT, R22, 0x42, P5 ;  /* 0x000000421600780c */ /* 0x000fe20002fa1670 */
[-CC-:B------:R-:W-:Y:S01]  /*10e80*/  FFMA.FTZ R81, R81, R0.reuse, -R3.reuse ;  /* 0x0000000051517223 */ /* 0x180fe20000010803 */
[----:B------:R-:W-:Y:S01]  /*10e90*/  ISETP.GT.AND P4, PT, R141, 0x30, P3 ;  /* 0x000000308d00780c */ /* 0x000fe20001f84270 */
[-CC-:B------:R-:W-:Y:S01]  /*10ea0*/  FFMA.FTZ R84, R84, R0.reuse, -R3.reuse ;  /* 0x0000000054547223 */ /* 0x180fe20000010803 */
[----:B------:R-:W-:Y:S01]  /*10eb0*/  FSEL R59, R59, -INF , !P5 ;  /* 0xff8000003b3b7808 */ /* 0x000fe20006800000 */
[----:B------:R-:W-:Y:S01]  /*10ec0*/  MUFU.EX2 R52, R52 ;  /* 0x0000003400347308 */ /* 0x000fe20000000800 */
[----:B------:R-:W-:Y:S01]  /*10ed0*/  ISETP.GT.AND P5, PT, R141, 0x49, P3 ;  /* 0x000000498d00780c */ /* 0x000fe20001fa4270 */
[----:B------:R-:W-:Y:S01]  /*10ee0*/  FFMA.FTZ R3, R85, R0, -R3 ;  /* 0x0000000055037223 */ /* 0x000fe20000010803 */
[----:B------:R-:W-:-:S02]  /*10ef0*/  ISETP.LT.OR P4, PT, R22, 0x31, P4 ;  /* 0x000000311600780c */ /* 0x000fc40002781670 */
[----:B------:R-:W-:Y:S02]  /*10f00*/  ISETP.LT.OR P5, PT, R22, 0x4a, P5 ;  /* 0x0000004a1600780c */ /* 0x000fe40002fa1670 */
[----:B------:R-:W-:Y:S01]  /*10f10*/  FSEL R50, R50, -INF , !P4 ;  /* 0xff80000032327808 */ /* 0x000fe20006000000 */
[----:B------:R-:W-:Y:S01]  /*10f20*/  MUFU.EX2 R53, R53 ;  /* 0x0000003500357308 */ /* 0x000fe20000000800 */
[----:B------:R-:W-:Y:S02]  /*10f30*/  FSEL R63, R63, -INF , !P5 ;  /* 0xff8000003f3f7808 */ /* 0x000fe40006800000 */
[C---:B------:R-:W-:Y:S02]  /*10f40*/  ISETP.GT.AND P5, PT, R141.reuse, 0x51, P3 ;  /* 0x000000518d00780c */ /* 0x040fe40001fa4270 */
[----:B------:R-:W-:Y:S02]  /*10f50*/  ISETP.GT.AND P4, PT, R141, 0x38, P3 ;  /* 0x000000388d00780c */ /* 0x000fe40001f84270 */
[C---:B------:R-:W-:Y:S01]  /*10f60*/  ISETP.LT.OR P5, PT, R22.reuse, 0x52, P5 ;  /* 0x000000521600780c */ /* 0x040fe20002fa1670 */
[----:B------:R-:W-:Y:S01]  /*10f70*/  MUFU.EX2 R56, R56 ;  /* 0x0000003800387308 */ /* 0x000fe20000000800 */
[----:B------:R-:W-:-:S02]  /*10f80*/  ISETP.LT.OR P4, PT, R22, 0x39, P4 ;  /* 0x000000391600780c */ /* 0x000fc40002781670 */
[----:B------:R-:W-:Y:S02]  /*10f90*/  FSEL R67, R67, -INF , !P5 ;  /* 0xff80000043437808 */ /* 0x000fe40006800000 */
[C---:B------:R-:W-:Y:S02]  /*10fa0*/  ISETP.GT.AND P5, PT, R141.reuse, 0x59, P3 ;  /* 0x000000598d00780c */ /* 0x040fe40001fa4270 */
[----:B------:R-:W-:Y:S01]  /*10fb0*/  FSEL R54, R54, -INF , !P4 ;  /* 0xff80000036367808 */ /* 0x000fe20006000000 */
[----:B------:R-:W-:Y:S01]  /*10fc0*/  MUFU.EX2 R57, R57 ;  /* 0x0000003900397308 */ /* 0x000fe20000000800 */
[----:B------:R-:W-:Y:S02]  /*10fd0*/  ISETP.LT.OR P5, PT, R22, 0x5a, P5 ;  /* 0x0000005a1600780c */ /* 0x000fe40002fa1670 */
[----:B------:R-:W-:Y:S02]  /*10fe0*/  ISETP.GT.AND P4, PT, R141, 0x40, P3 ;  /* 0x000000408d00780c */ /* 0x000fe40001f84270 */
[----:B------:R-:W-:-:S02]  /*10ff0*/  FSEL R71, R71, -INF , !P5 ;  /* 0xff80000047477808 */ /* 0x000fc40006800000 */
[----:B------:R-:W-:Y:S01]  /*11000*/  ISETP.GT.AND P5, PT, R141, 0x61, P3 ;  /* 0x000000618d00780c */ /* 0x000fe20001fa4270 */
[----:B------:R-:W-:Y:S01]  /*11010*/  MUFU.EX2 R60, R60 ;  /* 0x0000003c003c7308 */ /* 0x000fe20000000800 */
[C---:B------:R-:W-:Y:S02]  /*11020*/  ISETP.LT.OR P4, PT, R22.reuse, 0x41, P4 ;  /* 0x000000411600780c */ /* 0x040fe40002781670 */
[----:B------:R-:W-:Y:S02]  /*11030*/  ISETP.LT.OR P5, PT, R22, 0x62, P5 ;  /* 0x000000621600780c */ /* 0x000fe40002fa1670 */
[----:B------:R-:W-:Y:S02]  /*11040*/  FSEL R58, R58, -INF , !P4 ;  /* 0xff8000003a3a7808 */ /* 0x000fe40006000000 */
[----:B------:R-:W-:Y:S01]  /*11050*/  FSEL R75, R75, -INF , !P5 ;  /* 0xff8000004b4b7808 */ /* 0x000fe20006800000 */
[----:B------:R-:W-:Y:S01]  /*11060*/  MUFU.EX2 R61, R61 ;  /* 0x0000003d003d7308 */ /* 0x000fe20000000800 */
[----:B------:R-:W-:-:S02]  /*11070*/  ISETP.GT.AND P5, PT, R141, 0x69, P3 ;  /* 0x000000698d00780c */ /* 0x000fc40001fa4270 */
[----:B------:R-:W-:Y:S02]  /*11080*/  ISETP.GT.AND P4, PT, R141, 0x48, P3 ;  /* 0x000000488d00780c */ /* 0x000fe40001f84270 */
[C---:B------:R-:W-:Y:S02]  /*11090*/  ISETP.LT.OR P5, PT, R22.reuse, 0x6a, P5 ;  /* 0x0000006a1600780c */ /* 0x040fe40002fa1670 */
[----:B------:R-:W-:Y:S01]  /*110a0*/  ISETP.LT.OR P4, PT, R22, 0x49, P4 ;  /* 0x000000491600780c */ /* 0x000fe20002781670 */
[----:B------:R-:W-:Y:S01]  /*110b0*/  MUFU.EX2 R64, R64 ;  /* 0x0000004000407308 */ /* 0x000fe20000000800 */
[----:B------:R-:W-:Y:S02]  /*110c0*/  FSEL R79, R79, -INF , !P5 ;  /* 0xff8000004f4f7808 */ /* 0x000fe40006800000 */
[----:B------:R-:W-:Y:S02]  /*110d0*/  ISETP.GT.AND P5, PT, R141, RZ, P3 ;  /* 0x000000ff8d00720c */ /* 0x000fe40001fa4270 */
[----:B------:R-:W-:-:S02]  /*110e0*/  FSEL R62, R62, -INF , !P4 ;  /* 0xff8000003e3e7808 */ /* 0x000fc40006000000 */
[----:B------:R-:W-:Y:S01]  /*110f0*/  ISETP.LT.OR P5, PT, R22, 0x1, P5 ;  /* 0x000000011600780c */ /* 0x000fe20002fa1670 */
[----:B------:R-:W-:Y:S01]  /*11100*/  MUFU.EX2 R65, R65 ;  /* 0x0000004100417308 */ /* 0x000fe20000000800 */
[----:B------:R-:W-:Y:S02]  /*11110*/  ISETP.GT.AND P4, PT, R141, 0x50, P3 ;  /* 0x000000508d00780c */ /* 0x000fe40001f84270 */
[----:B------:R-:W-:Y:S02]  /*11120*/  FSEL R25, R26, -INF , !P5 ;  /* 0xff8000001a197808 */ /* 0x000fe40006800000 */
[----:B------:R-:W-:Y:S02]  /*11130*/  ISETP.LT.OR P4, PT, R22, 0x51, P4 ;  /* 0x000000511600780c */ /* 0x000fe40002781670 */
[----:B------:R-:W-:Y:S01]  /*11140*/  FMNMX.FTZ R17, R25, R6, !PT ;  /* 0x0000000619117209 */ /* 0x000fe20007810000 */
[----:B------:R-:W0:Y:S01]  /*11150*/  MUFU.EX2 R26, R28 ;  /* 0x0000001c001a7308 */ /* 0x000e220000000800 */
[----:B------:R-:W-:-:S02]  /*11160*/  FSEL R66, R66, -INF , !P4 ;  /* 0xff80000042427808 */ /* 0x000fc40006000000 */
[----:B------:R-:W-:Y:S02]  /*11170*/  FMNMX.FTZ R17, R27, R17, !PT ;  /* 0x000000111b117209 */ /* 0x000fe40007810000 */
[----:B------:R-:W-:Y:S02]  /*11180*/  ISETP.GT.AND P4, PT, R141, 0x58, P3 ;  /* 0x000000588d00780c */ /* 0x000fe40001f84270 */
[----:B------:R-:W-:Y:S01]  /*11190*/  FMNMX.FTZ R17, R30, R17, !PT ;  /* 0x000000111e117209 */ /* 0x000fe20007810000 */
[----:B------:R-:W-:Y:S01]  /*111a0*/  MUFU.EX2 R68, R68 ;  /* 0x0000004400447308 */ /* 0x000fe20000000800 */
[----:B------:R-:W-:Y:S02]  /*111b0*/  ISETP.LT.OR P4, PT, R22, 0x59, P4 ;  /* 0x000000591600780c */ /* 0x000fe40002781670 */
[----:B------:R-:W-:Y:S02]  /*111c0*/  FMNMX.FTZ R17, R31, R17, !PT ;  /* 0x000000111f117209 */ /* 0x000fe40007810000 */
[----:B------:R-:W-:-:S02]  /*111d0*/  FSEL R70, R70, -INF , !P4 ;  /* 0xff80000046467808 */ /* 0x000fc40006000000 */
[----:B------:R-:W-:Y:S01]  /*111e0*/  FMNMX.FTZ R17, R34, R17, !PT ;  /* 0x0000001122117209 */ /* 0x000fe20007810000 */
[----:B------:R-:W-:Y:S01]  /*111f0*/  MUFU.EX2 R69, R69 ;  /* 0x0000004500457308 */ /* 0x000fe20000000800 */
[----:B------:R-:W-:Y:S01]  /*11200*/  ISETP.GT.AND P4, PT, R141, 0x60, P3 ;  /* 0x000000608d00780c */ /* 0x000fe20001f84270 */
[----:B0-----:R-:W-:Y:S01]  /*11210*/  FADD.FTZ R5, R26, R5 ;  /* 0x000000051a057221 */ /* 0x001fe20000010000 */
[----:B------:R-:W-:Y:S02]  /*11220*/  FMNMX.FTZ R17, R35, R17, !PT ;  /* 0x0000001123117209 */ /* 0x000fe40007810000 */
[----:B------:R-:W-:Y:S02]  /*11230*/  ISETP.LT.OR P4, PT, R22, 0x61, P4 ;  /* 0x000000611600780c */ /* 0x000fe40002781670 */
[----:B------:R-:W-:Y:S01]  /*11240*/  FMNMX.FTZ R17, R38, R17, !PT ;  /* 0x0000001126117209 */ /* 0x000fe20007810000 */
[----:B------:R-:W-:Y:S01]  /*11250*/  MUFU.EX2 R72, R72 ;  /* 0x0000004800487308 */ /* 0x000fe20000000800 */
        /* <DEDUP_REMOVED lines=10> */
[----:B------:R-:W-:Y:S02]  /*11300*/  ISETP.GT.AND P4, PT, R141, 0x70, P3 ;  /* 0x000000708d00780c */ /* 0x000fe40001f84270 */
[----:B------:R-:W-:Y:S02]  /*11310*/  FMNMX.FTZ R17, R47, R17, !PT ;  /* 0x000000112f117209 */ /* 0x000fe40007810000 */
[----:B------:R-:W-:Y:S02]  /*11320*/  ISETP.LT.OR P4, PT, R22, 0x71, P4 ;  /* 0x000000711600780c */ /* 0x000fe40002781670 */
[----:B------:R-:W-:Y:S01]  /*11330*/  FMNMX.FTZ R17, R50, R17, !PT ;  /* 0x0000001132117209 */ /* 0x000fe20007810000 */
[----:B------:R-:W-:Y:S01]  /*11340*/  MUFU.EX2 R77, R77 ;  /* 0x0000004d004d7308 */ /* 0x000fe20000000800 */
[----:B------:R-:W-:-:S02]  /*11350*/  FSEL R82, R82, -INF , !P4 ;  /* 0xff80000052527808 */ /* 0x000fc40006000000 */
[----:B------:R-:W-:Y:S02]  /*11360*/  FMNMX.FTZ R17, R51, R17, !PT ;  /* 0x0000001133117209 */ /* 0x000fe40007810000 */
[C---:B------:R-:W-:Y:S02]  /*11370*/  ISETP.GT.AND P4, PT, R141.reuse, 0x71, P3 ;  /* 0x000000718d00780c */ /* 0x040fe40001f84270 */
[----:B------:R-:W-:Y:S01]  /*11380*/  FMNMX.FTZ R17, R54, R17, !PT ;  /* 0x0000001136117209 */ /* 0x000fe20007810000 */
[----:B------:R-:W-:Y:S01]  /*11390*/  MUFU.EX2 R80, R80 ;  /* 0x0000005000507308 */ /* 0x000fe20000000800 */
[----:B------:R-:W-:Y:S02]  /*113a0*/  ISETP.GT.AND P5, PT, R141, 0x78, P3 ;  /* 0x000000788d00780c */ /* 0x000fe40001fa4270 */
[----:B------:R-:W-:Y:S02]  /*113b0*/  FMNMX.FTZ R17, R55, R17, !PT ;  /* 0x0000001137117209 */ /* 0x000fe40007810000 */
[----:B------:R-:W-:-:S02]  /*113c0*/  ISETP.LT.OR P4, PT, R22, 0x72, P4 ;  /* 0x000000721600780c */ /* 0x000fc40002781670 */
        /* <DEDUP_REMOVED lines=9> */
[----:B------:R-:W-:Y:S02]  /*11460*/  ISETP.LT.OR P3, PT, R22, 0x7a, P3 ;  /* 0x0000007a1600780c */ /* 0x000fe40001f61670 */
[----:B------:R-:W-:Y:S01]  /*11470*/  FMNMX.FTZ R17, R66, R17, !PT ;  /* 0x0000001142117209 */ /* 0x000fe20007810000 */
[----:B------:R-:W-:Y:S01]  /*11480*/  MUFU.EX2 R3, R3 ;  /* 0x0000000300037308 */ /* 0x000fe20000000800 */
[----:B------:R-:W-:Y:S02]  /*11490*/  FSEL R86, R86, -INF , !P5 ;  /* 0xff80000056567808 */ /* 0x000fe40006800000 */
[----:B------:R-:W-:Y:S02]  /*114a0*/  FMNMX.FTZ R17, R67, R17, !PT ;  /* 0x0000001143117209 */ /* 0x000fe40007810000 */
[----:B------:R-:W-:-:S02]  /*114b0*/  FSEL R87, R87, -INF , !P3 ;  /* 0xff80000057577808 */ /* 0x000fc40005800000 */
[----:B------:R-:W-:Y:S02]  /*114c0*/  FMNMX.FTZ R17, R70, R17, !PT ;  /* 0x0000001146117209 */ /* 0x000fe40007810000 */
[----:B------:R-:W-:Y:S02]  /*114d0*/  F2FP.BF16.F32.PACK_AB R26, R29, R26 ;  /* 0x0000001a1d1a723e */ /* 0x000fe400000010ff */
        /* <DEDUP_REMOVED lines=13> */
[----:B------:R-:W-:-:S03]  /*115b0*/  FADD.FTZ R17, R29, R5 ;  /* 0x000000051d117221 */ /* 0x000fc60000010000 */
[C---:B------:R-:W-:Y:S01]  /*115c0*/  FSETP.NEU.FTZ.AND P3, PT, R21.reuse, -INF , PT ;  /* 0xff8000001500780b */ /* 0x040fe20003f7d000 */
[----:B------:R-:W-:-:S05]  /*115d0*/  FMUL.FTZ R5, R21, R0 ;  /* 0x0000000015057220 */ /* 0x000fca0000410000 */
[----:B------:R-:W-:-:S05]  /*115e0*/  FSEL R5, R5, RZ, P3 ;  /* 0x000000ff05057208 */ /* 0x000fca0001800000 */
        /* <DEDUP_REMOVED lines=19> */
[----:B------:R-:W-:-:S03]  /*11720*/  FFMA.FTZ R86, R86, R0, -R5 ;  /* 0x0000000056567223 */ /* 0x000fc60000010805 */
[----:B------:R-:W0:Y:S08]  /*11730*/  MUFU.EX2 R28, R28 ;  /* 0x0000001c001c7308 */ /* 0x000e300000000800 */
[----:B------:R-:W1:Y:S08]  /*11740*/  MUFU.EX2 R30, R30 ;  /* 0x0000001e001e7308 */ /* 0x000e700000000800 */
[----:B------:R-:W-:Y:S01]  /*11750*/  MUFU.EX2 R31, R31 ;  /* 0x0000001f001f7308 */ /* 0x000fe20000000800 */
[----:B0-----:R-:W-:-:S07]  /*11760*/  F2FP.BF16.F32.PACK_AB R25, R28, R22 ;  /* 0x000000161c19723e */ /* 0x001fce00000010ff */
[----:B------:R-:W-:Y:S01]  /*11770*/  MUFU.EX2 R38, R38 ;  /* 0x0000002600267308 */ /* 0x000fe20000000800 */
[----:B-1----:R-:W-:-:S05]  /*11780*/  F2FP.BF16.F32.PACK_AB R27, R30, R29 ;  /* 0x0000001d1e1b723e */ /* 0x002fca00000010ff */
[----:B------:R0:W-:Y:S02]  /*11790*/  STSM.16.M88.4 [R137+0x21800], R24 ;  /* 0x0218001889007844 */ /* 0x0001e40000000200 */
[----:B------:R-:W-:Y:S08]  /*117a0*/  MUFU.EX2 R70, R70 ;  /* 0x0000004600467308 */ /* 0x000ff00000000800 */
[----:B------:R-:W-:Y:S01]  /*117b0*/  MUFU.EX2 R71, R71 ;  /* 0x0000004700477308 */ /* 0x000fe20000000800 */
[----:B0-----:R-:W-:Y:S01]  /*117c0*/  FFMA.FTZ R27, R35, R0, -R5 ;  /* 0x00000000231b7223 */ /* 0x001fe20000010805 */
[----:B------:R-:W-:-:S06]  /*117d0*/  FSEL R35, R21, RZ, P3 ;  /* 0x000000ff15237208 */ /* 0x000fcc0001800000 */
[----:B------:R-:W0:Y:S01]  /*117e0*/  MUFU.EX2 R24, R32 ;  /* 0x0000002000187308 */ /* 0x000e220000000800 */
[-CC-:B------:R-:W-:Y:S01]  /*117f0*/  FFMA.FTZ R25, R34, R0.reuse, -R5.reuse ;  /* 0x0000000022197223 */ /* 0x180fe20000010805 */
[-CC-:B------:R-:W-:Y:S01]  /*11800*/  FFMA.FTZ R34, R39, R0.reuse, -R5.reuse ;  /* 0x0000000027227223 */ /* 0x180fe20000010805 */
[----:B------:R-:W-:Y:S01]  /*11810*/  FFMA.FTZ R39, R54, R0, -R5 ;  /* 0x0000000036277223 */ /* 0x000fe20000010805 */
[----:B------:R-:W-:-:S04]  /*11820*/  FADD.FTZ R35, -R35, R6 ;  /* 0x0000000623237221 */ /* 0x000fc80000010100 */
[-C--:B------:R-:W-:Y:S01]  /*11830*/  FMUL.FTZ R6, R35, R0.reuse ;  /* 0x0000000023067220 */ /* 0x080fe20000410000 */
[----:B------:R-:W-:Y:S01]  /*11840*/  MUFU.EX2 R25, R25 ;  /* 0x0000001900197308 */ /* 0x000fe20000000800 */
[-CC-:B------:R-:W-:Y:S01]  /*11850*/  FFMA.FTZ R35, R50, R0.reuse, -R5.reuse ;  /* 0x0000000032237223 */ /* 0x180fe20000010805 */
[----:B------:R-:W-:-:S06]  /*11860*/  FFMA.FTZ R50, R63, R0, -R5 ;  /* 0x000000003f327223 */ /* 0x000fcc0000010805 */
[----:B------:R-:W1:Y:S01]  /*11870*/  MUFU.EX2 R6, R6 ;  /* 0x0000000600067308 */ /* 0x000e620000000800 */
[----:B0-----:R-:W-:Y:S01]  /*11880*/  FADD.FTZ R17, R24, R17 ;  /* 0x0000001118117221 */ /* 0x001fe20000010000 */
[----:B------:R-:W-:-:S03]  /*11890*/  F2FP.BF16.F32.PACK_AB R24, R33, R24 ;  /* 0x000000182118723e */ /* 0x000fc600000010ff */
[----:B------:R-:W-:-:S03]  /*118a0*/  FADD.FTZ R17, R33, R17 ;  /* 0x0000001121117221 */ /* 0x000fc60000010000 */
[----:B------:R0:W3:Y:S08]  /*118b0*/  MUFU.EX2 R26, R36 ;  /* 0x00000024001a7308 */ /* 0x0000f00000000800 */
[----:B------:R-:W4:Y:S01]  /*118c0*/  MUFU.EX2 R27, R27 ;  /* 0x0000001b001b7308 */ /* 0x000f220000000800 */
[----:B-1----:R-:W-:Y:S01]  /*118d0*/  FFMA.FTZ R22, R6, R7, R22 ;  /* 0x0000000706167223 */ /* 0x002fe20000010016 */
[-CC-:B0-----:R-:W-:Y:S01]  /*118e0*/  FFMA.FTZ R36, R42, R0.reuse, -R5.reuse ;  /* 0x000000002a247223 */ /* 0x181fe20000010805 */
[-CC-:B------:R-:W-:Y:S01]  /*118f0*/  FFMA.FTZ R42, R43, R0.reuse, -R5.reuse ;  /* 0x000000002b2a7223 */ /* 0x180fe20000010805 */
[-CC-:B------:R-:W-:Y:S01]  /*11900*/  FFMA.FTZ R43, R46, R0.reuse, -R5.reuse ;  /* 0x000000002e2b7223 */ /* 0x180fe20000010805 */
[----:B------:R-:W-:Y:S01]  /*11910*/  FADD.FTZ R22, R28, R22 ;  /* 0x000000161c167221 */ /* 0x000fe20000010000 */
[-CC-:B------:R-:W-:Y:S01]  /*11920*/  FFMA.FTZ R46, R47, R0.reuse, -R5.reuse ;  /* 0x000000002f2e7223 */ /* 0x180fe20000010805 */
[-C--:B------:R-:W-:Y:S01]  /*11930*/  FFMA.FTZ R7, R55, R0.reuse, -R5 ;  /* 0x0000000037077223 */ /* 0x080fe20000010805 */
[----:B------:R-:W0:Y:S01]  /*11940*/  MUFU.EX2 R34, R34 ;  /* 0x0000002200227308 */ /* 0x000e220000000800 */
[----:B------:R-:W-:Y:S01]  /*11950*/  FADD.FTZ R29, R29, R22 ;  /* 0x000000161d1d7221 */ /* 0x000fe20000010000 */
[----:B---3--:R-:W-:Y:S01]  /*11960*/  FADD.FTZ R28, R26, R17 ;  /* 0x000000111a1c7221 */ /* 0x008fe20000010000 */
[----:B------:R-:W-:Y:S01]  /*11970*/  FFMA.FTZ R47, R59, R0, -R5 ;  /* 0x000000003b2f7223 */ /* 0x000fe20000010805 */
[C---:B------:R-:W-:Y:S01]  /*11980*/  F2FP.BF16.F32.PACK_AB R26, R37.reuse, R26 ;  /* 0x0000001a251a723e */ /* 0x040fe200000010ff */
[----:B------:R-:W-:Y:S01]  /*11990*/  FADD.FTZ R29, R30, R29 ;  /* 0x0000001d1e1d7221 */ /* 0x000fe20000010000 */
[----:B------:R-:W-:-:S02]  /*119a0*/  FADD.FTZ R28, R37, R28 ;  /* 0x0000001c251c7221 */ /* 0x000fc40000010000 */
[----:B------:R-:W1:Y:S01]  /*119b0*/  MUFU.EX2 R36, R36 ;  /* 0x0000002400247308 */ /* 0x000e620000000800 */
[----:B------:R-:W-:Y:S01]  /*119c0*/  FADD.FTZ R29, R25, R29 ;  /* 0x0000001d191d7221 */ /* 0x000fe20000010000 */
[----:B------:R-:W-:Y:S01]  /*119d0*/  FADD.FTZ R28, R40, R28 ;  /* 0x0000001c281c7221 */ /* 0x000fe20000010000 */
[C---:B----4-:R-:W-:Y:S02]  /*119e0*/  F2FP.BF16.F32.PACK_AB R25, R27.reuse, R25 ;  /* 0x000000191b19723e */ /* 0x050fe400000010ff */
[----:B------:R-:W-:Y:S01]  /*119f0*/  FADD.FTZ R29, R27, R29 ;  /* 0x0000001d1b1d7221 */ /* 0x000fe20000010000 */
[C---:B------:R-:W-:Y:S01]  /*11a00*/  FADD.FTZ R30, R41.reuse, R28 ;  /* 0x0000001c291e7221 */ /* 0x040fe20000010000 */
[----:B------:R-:W-:Y:S01]  /*11a10*/  F2FP.BF16.F32.PACK_AB R28, R41, R40 ;  /* 0x00000028291c723e */ /* 0x000fe200000010ff */
[----:B------:R-:W3:Y:S01]  /*11a20*/  MUFU.EX2 R42, R42 ;  /* 0x0000002a002a7308 */ /* 0x000ee20000000800 */
[----:B------:R-:W-:Y:S01]  /*11a30*/  FADD.FTZ R29, R31, R29 ;  /* 0x0000001d1f1d7221 */ /* 0x000fe20000010000 */
[----:B------:R-:W-:Y:S01]  /*11a40*/  FADD.FTZ R30, R44, R30 ;  /* 0x0000001e2c1e7221 */ /* 0x000fe20000010000 */
[C---:B0-----:R-:W-:Y:S01]  /*11a50*/  F2FP.BF16.F32.PACK_AB R27, R34.reuse, R31 ;  /* 0x0000001f221b723e */ /* 0x041fe200000010ff */
[----:B------:R-:W4:Y:S01]  /*11a60*/  LDL R41, [R1+0x2c] ;  /* 0x00002c0001297983 */ /* 0x000f220000100800 */
[----:B------:R-:W-:Y:S01]  /*11a70*/  FADD.FTZ R29, R34, R29 ;  /* 0x0000001d221d7221 */ /* 0x000fe20000010000 */
[C---:B------:R-:W-:Y:S01]  /*11a80*/  FADD.FTZ R33, R45.reuse, R30 ;  /* 0x0000001e2d217221 */ /* 0x040fe20000010000 */
[----:B------:R-:W-:Y:S01]  /*11a90*/  F2FP.BF16.F32.PACK_AB R30, R45, R44 ;  /* 0x0000002c2d1e723e */ /* 0x000fe200000010ff */
[----:B------:R-:W0:Y:S01]  /*11aa0*/  MUFU.EX2 R43, R43 ;  /* 0x0000002b002b7308 */ /* 0x000e220000000800 */
[----:B-1----:R-:W-:Y:S01]  /*11ab0*/  FADD.FTZ R29, R36, R29 ;  /* 0x0000001d241d7221 */ /* 0x002fe20000010000 */
[----:B--2---:R1:W-:Y:S06]  /*11ac0*/  STSM.16.M88.4 [R142], R24 ;  /* 0x000000188e007844 */ /* 0x0043ec0000000200 */
[----:B------:R2:W5:Y:S01]  /*11ad0*/  MUFU.EX2 R32, R48 ;  /* 0x0000003000207308 */ /* 0x0005620000000800 */
[----:B---3--:R-:W-:-:S07]  /*11ae0*/  FADD.FTZ R29, R42, R29 ;  /* 0x0000001d2a1d7221 */ /* 0x008fce0000010000 */
[----:B------:R-:W3:Y:S01]  /*11af0*/  MUFU.EX2 R46, R46 ;  /* 0x0000002e002e7308 */ /* 0x000ee20000000800 */
[----:B0-----:R-:W-:Y:S01]  /*11b00*/  FADD.FTZ R29, R43, R29 ;  /* 0x0000001d2b1d7221 */ /* 0x001fe20000010000 */
[----:B--2---:R-:W-:-:S06]  /*11b10*/  FFMA.FTZ R48, R62, R0, -R5 ;  /* 0x000000003e307223 */ /* 0x004fcc0000010805 */
[----:B------:R-:W0:Y:S01]  /*11b20*/  MUFU.EX2 R35, R35 ;  /* 0x0000002300237308 */ /* 0x000e220000000800 */
[----:B-----5:R-:W-:-:S07]  /*11b30*/  FADD.FTZ R40, R32, R33 ;  /* 0x0000002120287221 */ /* 0x020fce0000010000 */
[----:B------:R-:W2:Y:S01]  /*11b40*/  MUFU.EX2 R39, R39 ;  /* 0x0000002700277308 */ /* 0x000ea20000000800 */
[----:B---3--:R-:W-:Y:S01]  /*11b50*/  FADD.FTZ R33, R46, R29 ;  /* 0x0000001d2e217221 */ /* 0x008fe20000010000 */
[----:B------:R-:W-:-:S06]  /*11b60*/  FADD.FTZ R29, R49, R40 ;  /* 0x00000028311d7221 */ /* 0x000fcc0000010000 */
[----:B------:R-:W3:Y:S01]  /*11b70*/  MUFU.EX2 R7, R7 ;  /* 0x0000000700077308 */ /* 0x000ee20000000800 */
[----:B0-----:R-:W-:Y:S01]  /*11b80*/  FADD.FTZ R33, R35, R33 ;  /* 0x0000002123217221 */ /* 0x001fe20000010000 */
[----:B------:R-:W-:-:S06]  /*11b90*/  FADD.FTZ R29, R52, R29 ;  /* 0x0000001d341d7221 */ /* 0x000fcc0000010000 */
[----:B------:R-:W0:Y:S01]  /*11ba0*/  MUFU.EX2 R22, R58 ;  /* 0x0000003a00167308 */ /* 0x000e220000000800 */
[----:B------:R-:W-:Y:S01]  /*11bb0*/  FADD.FTZ R33, R38, R33 ;  /* 0x0000002126217221 */ /* 0x000fe20000010000 */
[----:B------:R-:W-:-:S06]  /*11bc0*/  FADD.FTZ R29, R53, R29 ;  /* 0x0000001d351d7221 */ /* 0x000fcc0000010000 */
[----:B------:R-:W5:Y:S01]  /*11bd0*/  MUFU.EX2 R47, R47 ;  /* 0x0000002f002f7308 */ /* 0x000f620000000800 */
[----:B--2---:R-:W-:Y:S01]  /*11be0*/  FADD.FTZ R33, R39, R33 ;  /* 0x0000002127217221 */ /* 0x004fe20000010000 */
[----:B------:R-:W-:-:S06]  /*11bf0*/  FADD.FTZ R29, R56, R29 ;  /* 0x0000001d381d7221 */ /* 0x000fcc0000010000 */
[----:B------:R-:W-:Y:S01]  /*11c00*/  MUFU.EX2 R50, R50 ;  /* 0x0000003200327308 */ /* 0x000fe20000000800 */
[----:B---3--:R-:W-:Y:S01]  /*11c10*/  FADD.FTZ R33, R7, R33 ;  /* 0x0000002107217221 */ /* 0x008fe20000010000 */
[----:B------:R-:W-:Y:S01]  /*11c20*/  FADD.FTZ R31, R57, R29 ;  /* 0x0000001d391f7221 */ /* 0x000fe20000010000 */
[----:B------:R-:W-:Y:S01]  /*11c30*/  F2FP.BF16.F32.PACK_AB R29, R42, R36 ;  /* 0x000000242a1d723e */ /* 0x000fe200000010ff */
[----:B------:R-:W-:Y:S01]  /*11c40*/  FFMA.FTZ R5, R87, R0, -R5 ;  /* 0x0000000057057223 */ /* 0x000fe20000010805 */
[----:B0-----:R-:W-:Y:S01]  /*11c50*/  FADD.FTZ R33, R22, R33 ;  /* 0x0000002116217221 */ /* 0x001fe20000010000 */
[----:B------:R-:W-:Y:S01]  /*11c60*/  FADD.FTZ R34, R60, R31 ;  /* 0x0000001f3c227221 */ /* 0x000fe20000010000 */
[----:B------:R-:W-:Y:S01]  /*11c70*/  F2FP.BF16.F32.PACK_AB R31, R46, R43 ;  /* 0x0000002b2e1f723e */ /* 0x000fe200000010ff */
[----:B------:R-:W0:Y:S01]  /*11c80*/  MUFU.EX2 R48, R48 ;  /* 0x0000003000307308 */ /* 0x000e220000000800 */
[----:B-----5:R-:W-:Y:S01]  /*11c90*/  FADD.FTZ R33, R47, R33 ;  /* 0x000000212f217221 */ /* 0x020fe20000010000 */
[----:B------:R-:W-:-:S06]  /*11ca0*/  FADD.FTZ R34, R61, R34 ;  /* 0x000000223d227221 */ /* 0x000fcc0000010000 */
[----:B------:R-:W2:Y:S01]  /*11cb0*/  MUFU.EX2 R17, R66 ;  /* 0x0000004200117308 */ /* 0x000ea20000000800 */
[----:B------:R-:W-:-:S07]  /*11cc0*/  FADD.FTZ R40, R64, R34 ;  /* 0x0000002240287221 */ /* 0x000fce0000010000 */
[----:B------:R-:W3:Y:S01]  /*11cd0*/  MUFU.EX2 R37, R67 ;  /* 0x0000004300257308 */ /* 0x000ee20000000800 */
[----:B0-----:R-:W-:-:S04]  /*11ce0*/  FADD.FTZ R33, R48, R33 ;  /* 0x0000002130217221 */ /* 0x001fc80000010000 */
[----:B------:R-:W-:Y:S01]  /*11cf0*/  FADD.FTZ R36, R50, R33 ;  /* 0x0000002132247221 */ /* 0x000fe20000010000 */
[----:B------:R-:W-:Y:S02]  /*11d00*/  FADD.FTZ R33, R65, R40 ;  /* 0x0000002841217221 */ /* 0x000fe40000010000 */
[----:B------:R-:W-:Y:S01]  /*11d10*/  MUFU.EX2 R74, R74 ;  /* 0x0000004a004a7308 */ /* 0x000fe20000000800 */
[----:B--2---:R-:W-:Y:S01]  /*11d20*/  FADD.FTZ R36, R17, R36 ;  /* 0x0000002411247221 */ /* 0x004fe20000010000 */
[----:B------:R-:W-:Y:S01]  /*11d30*/  FADD.FTZ R40, R68, R33 ;  /* 0x0000002144287221 */ /* 0x000fe20000010000 */
[----:B------:R0:W-:Y:S03]  /*11d40*/  STSM.16.M88.4 [R139], R28 ;  /* 0x0000001c8b007844 */ /* 0x0001e60000000200 */
[----:B-1----:R-:W-:Y:S02]  /*11d50*/  FADD.FTZ R27, R69, R40 ;  /* 0x00000028451b7221 */ /* 0x002fe40000010000 */
[----:B------:R-:W1:Y:S01]  /*11d60*/  MUFU.EX2 R75, R75 ;  /* 0x0000004b004b7308 */ /* 0x000e620000000800 */
[----:B---3--:R-:W-:Y:S01]  /*11d70*/  FADD.FTZ R25, R37, R36 ;  /* 0x0000002425197221 */ /* 0x008fe20000010000 */
[----:B------:R-:W-:-:S02]  /*11d80*/  F2FP.BF16.F32.PACK_AB R33, R38, R35 ;  /* 0x000000232621723e */ /* 0x000fc400000010ff */
[----:B------:R-:W-:Y:S02]  /*11d90*/  F2FP.BF16.F32.PACK_AB R32, R49, R32 ;  /* 0x000000203120723e */ /* 0x000fe400000010ff */
[----:B------:R-:W-:Y:S02]  /*11da0*/  F2FP.BF16.F32.PACK_AB R34, R53, R52 ;  /* 0x000000343522723e */ /* 0x000fe400000010ff */
[----:B------:R-:W-:Y:S01]  /*11db0*/  F2FP.BF16.F32.PACK_AB R35, R7, R39 ;  /* 0x000000270723723e */ /* 0x000fe200000010ff */
[----:B------:R-:W-:Y:S01]  /*11dc0*/  MUFU.EX2 R78, R78 ;  /* 0x0000004e004e7308 */ /* 0x000fe20000000800 */
[----:B------:R-:W-:Y:S01]  /*11dd0*/  F2FP.BF16.F32.PACK_AB R24, R57, R56 ;  /* 0x000000383918723e */ /* 0x000fe200000010ff */
[----:B0-----:R-:W-:Y:S01]  /*11de0*/  FADD.FTZ R28, R70, R25 ;  /* 0x00000019461c7221 */ /* 0x001fe20000010000 */
[----:B------:R-:W-:Y:S01]  /*11df0*/  FADD.FTZ R30, R72, R27 ;  /* 0x0000001b481e7221 */ /* 0x000fe20000010000 */
[----:B------:R-:W-:Y:S02]  /*11e00*/  F2FP.BF16.F32.PACK_AB R26, R61, R60 ;  /* 0x0000003c3d1a723e */ /* 0x000fe400000010ff */
[----:B------:R-:W-:-:S02]  /*11e10*/  F2FP.BF16.F32.PACK_AB R25, R47, R22 ;  /* 0x000000162f19723e */ /* 0x000fc400000010ff */
[----:B------:R-:W-:Y:S01]  /*11e20*/  F2FP.BF16.F32.PACK_AB R27, R50, R48 ;  /* 0x00000030321b723e */ /* 0x000fe200000010ff */
[----:B------:R-:W-:Y:S04]  /*11e30*/  STSM.16.M88.4 [R138], R32 ;  /* 0x000000208a007844 */ /* 0x000fe80000000200 */
[----:B------:R0:W-:Y:S02]  /*11e40*/  STSM.16.M88.4 [R137+0x27800], R24 ;  /* 0x0278001889007844 */ /* 0x0001e40000000200 */
[----:B0-----:R-:W-:Y:S02]  /*11e50*/  F2FP.BF16.F32.PACK_AB R25, R37, R17 ;  /* 0x000000112519723e */ /* 0x001fe400000010ff */
[----:B------:R-:W2:Y:S01]  /*11e60*/  LDL R17, [R1+0x24] ;  /* 0x0000240001117983 */ /* 0x000ea20000100800 */
[----:B------:R-:W0:Y:S01]  /*11e70*/  MUFU.EX2 R79, R79 ;  /* 0x0000004f004f7308 */ /* 0x000e220000000800 */
[----:B------:R-:W-:Y:S01]  /*11e80*/  FADD.FTZ R29, R73, R30 ;  /* 0x0000001e491d7221 */ /* 0x000fe20000010000 */
[----:B------:R-:W-:-:S06]  /*11e90*/  FADD.FTZ R7, R71, R28 ;  /* 0x0000001c47077221 */ /* 0x000fcc0000010000 */
[----:B------:R-:W-:Y:S01]  /*11ea0*/  MUFU.EX2 R82, R82 ;  /* 0x0000005200527308 */ /* 0x000fe20000000800 */
[----:B------:R-:W-:-:S07]  /*11eb0*/  FADD.FTZ R28, R76, R29 ;  /* 0x0000001d4c1c7221 */ /* 0x000fce0000010000 */
[----:B------:R-:W3:Y:S08]  /*11ec0*/  MUFU.EX2 R83, R83 ;  /* 0x0000005300537308 */ /* 0x000ef00000000800 */
[----:B------:R-:W-:Y:S08]  /*11ed0*/  MUFU.EX2 R86, R86 ;  /* 0x0000005600567308 */ /* 0x000ff00000000800 */
[----:B------:R-:W5:Y:S01]  /*11ee0*/  MUFU.EX2 R38, R5 ;  /* 0x0000000500267308 */ /* 0x000f620000000800 */
[----:B------:R-:W-:Y:S01]  /*11ef0*/  FADD.FTZ R29, R77, R28 ;  /* 0x0000001c4d1d7221 */ /* 0x000fe20000010000 */
[----:B------:R-:W-:-:S02]  /*11f00*/  F2FP.BF16.F32.PACK_AB R24, R65, R64 ;  /* 0x000000404118723e */ /* 0x000fc400000010ff */
[----:B------:R-:W-:Y:S01]  /*11f10*/  F2FP.BF16.F32.PACK_AB R26, R69, R68 ;  /* 0x00000044451a723e */ /* 0x000fe200000010ff */
[----:B------:R-:W-:Y:S01]  /*11f20*/  FADD.FTZ R36, R80, R29 ;  /* 0x0000001d50247221 */ /* 0x000fe20000010000 */
[----:B------:R-:W-:Y:S02]  /*11f30*/  F2FP.BF16.F32.PACK_AB R27, R71, R70 ;  /* 0x00000046471b723e */ /* 0x000fe400000010ff */
[----:B------:R-:W-:Y:S02]  /*11f40*/  F2FP.BF16.F32.PACK_AB R28, R73, R72 ;  /* 0x00000048491c723e */ /* 0x000fe400000010ff */
[----:B------:R-:W-:Y:S02]  /*11f50*/  F2FP.BF16.F32.PACK_AB R30, R77, R76 ;  /* 0x0000004c4d1e723e */ /* 0x000fe400000010ff */
[----:B-1----:R-:W-:Y:S02]  /*11f60*/  F2FP.BF16.F32.PACK_AB R29, R75, R74 ;  /* 0x0000004a4b1d723e */ /* 0x002fe400000010ff */
[----:B0-----:R-:W-:-:S02]  /*11f70*/  F2FP.BF16.F32.PACK_AB R31, R79, R78 ;  /* 0x0000004e4f1f723e */ /* 0x001fc400000010ff */
[----:B------:R-:W-:Y:S02]  /*11f80*/  F2FP.BF16.F32.PACK_AB R32, R81, R80 ;  /* 0x000000505120723e */ /* 0x000fe400000010ff */
[----:B---3--:R-:W-:Y:S02]  /*11f90*/  F2FP.BF16.F32.PACK_AB R33, R83, R82 ;  /* 0x000000525321723e */ /* 0x008fe400000010ff */
[----:B------:R-:W-:Y:S02]  /*11fa0*/  F2FP.BF16.F32.PACK_AB R34, R3, R84 ;  /* 0x000000540322723e */ /* 0x000fe400000010ff */
[----:B-----5:R-:W-:Y:S01]  /*11fb0*/  F2FP.BF16.F32.PACK_AB R35, R38, R86 ;  /* 0x000000562623723e */ /* 0x020fe200000010ff */
[----:B------:R-:W-:-:S04]  /*11fc0*/  FADD.FTZ R22, R74, R7 ;  /* 0x000000074a167221 */ /* 0x000fc80000010000 */
[----:B------:R-:W-:-:S04]  /*11fd0*/  FADD.FTZ R7, R75, R22 ;  /* 0x000000164b077221 */ /* 0x000fc80000010000 */
[----:B------:R-:W-:-:S04]  /*11fe0*/  FADD.FTZ R22, R78, R7 ;  /* 0x000000074e167221 */ /* 0x000fc80000010000 */
[----:B------:R-:W-:Y:S01]  /*11ff0*/  FADD.FTZ R7, R79, R22 ;  /* 0x000000164f077221 */ /* 0x000fe20000010000 */
[----:B------:R-:W-:-:S03]  /*12000*/  FADD.FTZ R39, R81, R36 ;  /* 0x0000002451277221 */ /* 0x000fc60000010000 */
[----:B------:R-:W-:Y:S01]  /*12010*/  FADD.FTZ R22, R82, R7 ;  /* 0x0000000752167221 */ /* 0x000fe20000010000 */
[----:B------:R-:W-:-:S03]  /*12020*/  FADD.FTZ R84, R84, R39 ;  /* 0x0000002754547221 */ /* 0x000fc60000010000 */
[----:B------:R-:W-:Y:S01]  /*12030*/  FADD.FTZ R5, R83, R22 ;  /* 0x0000001653057221 */ /* 0x000fe20000010000 */
[----:B------:R-:W-:-:S03]  /*12040*/  FMUL.FTZ R90, R90, R6 ;  /* 0x000000065a5a7220 */ /* 0x000fc60000410000 */
[----:B------:R-:W-:Y:S01]  /*12050*/  FADD.FTZ R7, R86, R5 ;  /* 0x0000000556077221 */ /* 0x000fe20000010000 */
[----:B------:R-:W-:Y:S01]  /*12060*/  FADD.FTZ R5, R3, R84 ;  /* 0x0000005403057221 */ /* 0x000fe20000010000 */
        /* <DEDUP_REMOVED lines=41> */
[----:B----4-:R0:W-:Y:S04]  /*12300*/  STSM.16.M88.4 [R41], R24 ;  /* 0x0000001829007844 */ /* 0x0101e80000000200 */
[----:B------:R0:W-:Y:S04]  /*12310*/  STSM.16.M88.4 [R139+0x6000], R28 ;  /* 0x0060001c8b007844 */ /* 0x0001e80000000200 */
[----:B------:R0:W-:Y:S01]  /*12320*/  STSM.16.M88.4 [R138+0x6000], R32 ;  /* 0x006000208a007844 */ /* 0x0001e20000000200 */
[----:B------:R1:W-:Y:S06]  /*12330*/  MEMBAR.ALL.CTA ;  /* 0x0000000000007992 */ /* 0x0003ec0000008000 */
[----:B-1----:R-:W1:Y:S01]  /*12340*/  FENCE.VIEW.ASYNC.S ;  /* 0x00000000000073c6 */ /* 0x002e620000000000 */
        /* <DEDUP_REMOVED lines=8> */
[----:B------:R-:W-:Y:S02]  /*123d0*/  IMAD.MOV.U32 R3, RZ, RZ, R14 ;  /* 0x000000ffff037224 */ /* 0x000fe400078e000e */
[----:B------:R-:W-:Y:S01]  /*123e0*/  IMAD.MOV.U32 R6, RZ, RZ, R21 ;  /* 0x000000ffff067224 */ /* 0x000fe200078e0015 */
[C---:B--2---:R-:W-:Y:S01]  /*123f0*/  ISETP.GT.AND P3, PT, R4.reuse, R17, PT ;  /* 0x000000110400720c */ /* 0x044fe20003f64270 */
[----:B------:R-:W-:Y:S02]  /*12400*/  VIADD R4, R4, 0xffffffff ;  /* 0xffffffff04047836 */ /* 0x000fe40000000000 */
[----:B------:R-:W-:Y:S01]  /*12410*/  IMAD.MOV.U32 R17, RZ, RZ, R10 ;  /* 0x000000ffff117224 */ /* 0x000fe200078e000a */
[----:B-1----:R-:W-:-:S09]  /*12420*/  NOP ;  /* 0x0000000000007918 */ /* 0x002fd20000000000 */
[----:B0-----:R-:W-:Y:S05]  /*12430*/  @P3 BRA `(.L_x_1249) ;  /* 0xffffffcc00183947 */ /* 0x001fea000383ffff */
[----:B------:R-:W-:Y:S02]  /*12440*/  IMAD.MOV.U32 R6, RZ, RZ, R21 ;  /* 0x000000ffff067224 */ /* 0x000fe400078e0015 */
[----:B------:R-:W-:Y:S02]  /*12450*/  IMAD.MOV.U32 R3, RZ, RZ, R14 ;  /* 0x000000ffff037224 */ /* 0x000fe400078e000e */
[----:B------:R-:W-:Y:S02]  /*12460*/  IMAD.MOV.U32 R17, RZ, RZ, R10 ;  /* 0x000000ffff117224 */ /* 0x000fe400078e000a */
[----:B------:R-:W-:-:S07]  /*12470*/  IMAD.MOV.U32 R22, RZ, RZ, R11 ;  /* 0x000000ffff167224 */ /* 0x000fce00078e000b */
.L_x_1231:
[----:B------:R-:W2:Y:S01]  /*12480*/  LDL R11, [R1+0x40] ;  /* 0x00004000010b7983 */ /* 0x000ea20000100800 */
[----:B------:R-:W0:Y:S03]  /*12490*/  LDC R10, c[0x0][0x9e4] ;  /* 0x00027900ff0a7b82 */ /* 0x000e260000000800 */
[----:B------:R-:W2:Y:S04]  /*124a0*/  LDL R8, [R1+0x30] ;  /* 0x0000300001087983 */ /* 0x000ea80000100800 */
[----:B------:R-:W3:Y:S01]  /*124b0*/  LDL.LU R9, [R1+0x34] ;  /* 0x0000340001097983 */ /* 0x000ee20000300800 */
[----:B0-----:R-:W-:Y:S02]  /*124c0*/  ISETP.GE.AND P5, PT, R10, 0x1, PT ;  /* 0x000000010a00780c */ /* 0x001fe40003fa6270 */
[----:B--2---:R-:W-:-:S05]  /*124d0*/  IADD3 R8, R8, 0xc0, -R11 ;  /* 0x000000c008087810 */ /* 0x004fca0007ffe80b */
[----:B---3--:R-:W-:-:S04]  /*124e0*/  IMAD R9, R9, 0xc0, R8 ;  /* 0x000000c009097824 */ /* 0x008fc800078e0208 */
[----:B------:R-:W-:Y:S02]  /*124f0*/  IMAD.IADD R20, R9, 0x1, -R20 ;  /* 0x0000000109147824 */ /* 0x000fe400078e0a14 */
[----:B------:R-:W-:Y:S05]  /*12500*/  @!P5 BRA `(.L_x_1250) ;  /* 0x000000000048d947 */ /* 0x000fea0003800000 */
[----:B------:R-:W-:Y:S01]  /*12510*/  IMAD.MOV.U32 R11, RZ, RZ, R9 ;  /* 0x000000ffff0b7224 */ /* 0x000fe200078e0009 */
[----:B------:R-:W-:Y:S04]  /*12520*/  BSSY B0, `(.L_x_1251) ;  /* 0x000000e000007945 */ /* 0x000fe80003800000 */
        /* <DEDUP_REMOVED lines=9> */
.L_x_1252:
[----:B------:R-:W-:-:S13]  /*125c0*/  ISETP.NE.AND P2, PT, R10, 0x1, PT ;  /* 0x000000010a00780c */ /* 0x000fda0003f45270 */
[----:B------:R-:W0:Y:S02]  /*125d0*/  @P2 LDC.64 R8, c[0x0][0x9e8] ;  /* 0x00027a00ff082b82 */ /* 0x000e240000000a00 */
[----:B0-----:R-:W-:-:S05]  /*125e0*/  @P2 IMAD.HI.U32 R8, R11, R8, RZ ;  /* 0x000000080b082227 */ /* 0x001fca00078e00ff */
[----:B------:R-:W-:-:S07]  /*125f0*/  @P2 SHF.R.U32.HI R11, RZ, R9, R8 ;  /* 0x00000009ff0b2219 */ /* 0x000fce0000011608 */
.L_x_1253:
[----:B------:R-:W-:Y:S05]  /*12600*/  BSYNC B0 ;  /* 0x0000000000007941 */ /* 0x000fea0003800000 */
.L_x_1251:
[----:B------:R-:W-:-:S05]  /*12610*/  IMAD R11, R11, R10, RZ ;  /* 0x0000000a0b0b7224 */ /* 0x000fca00078e02ff */
[----:B------:R-:W-:-:S07]  /*12620*/  VIMNMX R20, R20, R11, !PT ;  /* 0x0000000b14147248 */ /* 0x000fce0007fe0100 */
.L_x_1250:
[----:B------:R-:W2:Y:S01]  /*12630*/  LDL R8, [R1+0x38] ;  /* 0x0000380001087983 */ /* 0x000ea20000100800 */
[----:B------:R-:W-:-:S05]  /*12640*/  VIADD R20, R20, 0x7f ;  /* 0x0000007f14147836 */ /* 0x000fca0000000000 */
[----:B------:R-:W-:-:S04]  /*12650*/  SHF.R.S32.HI R9, RZ, 0x1f, R20 ;  /* 0x0000001fff097819 */ /* 0x000fc80000011414 */
[----:B------:R-:W-:-:S04]  /*12660*/  LEA.HI R9, R9, R20, RZ, 0x7 ;  /* 0x0000001409097211 */ /* 0x000fc800078f38ff */
[----:B------:R-:W-:-:S04]  /*12670*/  SHF.R.S32.HI R9, RZ, 0x7, R9 ;  /* 0x00000007ff097819 */ /* 0x000fc80000011409 */
[----:B--2---:R-:W-:-:S04]  /*12680*/  VIMNMX R142, R8, R9, !PT ;  /* 0x00000009088e7248 */ /* 0x004fc80007fe0100 */
[----:B------:R-:W-:-:S13]  /*12690*/  ISETP.GE.AND P2, PT, R4, R142, PT ;  /* 0x0000008e0400720c */ /* 0x000fda0003f46270 */
[----:B------:R-:W-:Y:S05]  /*126a0*/  @!P2 BRA `(.L_x_1254) ;  /* 0x0000002000e0a947 */ /* 0x000fea0003800000 */
[----:B------:R-:W-:Y:S02]  /*126b0*/  IMAD.MOV.U32 R9, RZ, RZ, R6 ;  /* 0x000000ffff097224 */ /* 0x000fe400078e0006 */
[----:B------:R-:W-:Y:S02]  /*126c0*/  IMAD.MOV.U32 R8, RZ, RZ, R3 ;  /* 0x000000ffff087224 */ /* 0x000fe400078e0003 */
[----:B------:R-:W-:Y:S02]  /*126d0*/  IMAD.MOV.U32 R10, RZ, RZ, R22 ;  /* 0x000000ffff0a7224 */ /* 0x000fe400078e0016 */
[----:B------:R-:W-:-:S07]  /*126e0*/  IMAD.MOV.U32 R11, RZ, RZ, R17 ;  /* 0x000000ffff0b7224 */ /* 0x000fce00078e0011 */
.L_x_1264:
        /* <DEDUP_REMOVED lines=11> */
.L_x_1256:
[----:B------:R-:W-:Y:S01]  /*127a0*/  IMAD R0, R17, 0x8, R2 ;  /* 0x0000000811007824 */ /* 0x000fe200078e0202 */
[----:B------:R-:W-:-:S04]  /*127b0*/  SHF.L.U32 R3, R22, 0x1f, RZ ;  /* 0x0000001f16037819 */ /* 0x000fc800000006ff */
[----:B------:R0:W1:Y:S01]  /*127c0*/  SYNCS.PHASECHK.TRANS64.TRYWAIT P3, [R0+URZ+0x2d830], R3 ;  /* 0x02d83003000075a7 */ /* 0x000062000806017f */
[----:B------:R-:W-:Y:S05]  /*127d0*/  @!P0 BRA `(.L_x_1257) ;  /* 0x0000000000048947 */ /* 0x000fea0003800000 */
[----:B------:R-:W-:Y:S01]  /*127e0*/  BPT.TRAP 0x1 ;  /* 0x000000040000795c */ /* 0x000fe20000300000 */
.L_x_1257:
[----:B------:R-:W-:Y:S04]  /*127f0*/  BSSY B0, `(.L_x_1255) ;  /* 0x0000004000007945 */ /* 0x000fe80003800000 */
[----:B-1----:R-:W-:Y:S05]  /*12800*/  @P3 BRA `(.L_x_1258) ;  /* 0x0000000000083947 */ /* 0x002fea0003800000 */
[----:B------:R-:W1:Y:S02]  /*12810*/  SYNCS.PHASECHK.TRANS64.TRYWAIT P3, [R0+URZ+0x2d830], R3 ;  /* 0x02d83003000075a7 */ /* 0x000e64000806017f */
[----:B-1----:R-:W-:Y:S05]  /*12820*/  @!P3 BRA `(.L_x_1259) ;  /* 0x000000e40000b947 */ /* 0x002fea0003800000 */
.L_x_1258:
[----:B------:R-:W-:Y:S05]  /*12830*/  BSYNC B0 ;  /* 0x0000000000007941 */ /* 0x000fea0003800000 */
.L_x_1255:
[----:B01----:R-:W2:Y:S01]  /*12840*/  LDL R3, [R1+0x10] ;  /* 0x0000100001037983 */ /* 0x003ea20000100800 */
[----:B------:R-:W0:Y:S01]  /*12850*/  S2R R0, SR_TID.X ;  /* 0x0000000000007919 */ /* 0x000e220000002100 */
        /* <DEDUP_REMOVED lines=59> */
.L_x_1261:
[----:B------:R-:W-:Y:S01]  /*12c10*/  SHF.L.U32 R0, R10, 0x1f, RZ ;  /* 0x0000001f0a007819 */ /* 0x000fe200000006ff */
[----:B------:R-:W-:-:S04]  /*12c20*/  IMAD R3, R11, 0x8, R2 ;  /* 0x000000080b037824 */ /* 0x000fc800078e0202 */
[----:B------:R0:W1:Y:S01]  /*12c30*/  SYNCS.PHASECHK.TRANS64.TRYWAIT P2, [R3+URZ+0x2d850], R0 ;  /* 0x02d85000030075a7 */ /* 0x000062000804017f */
[----:B------:R-:W-:Y:S05]  /*12c40*/  @!P0 BRA `(.L_x_1262) ;  /* 0x0000000000048947 */ /* 0x000fea0003800000 */
[----:B------:R-:W-:Y:S01]  /*12c50*/  BPT.TRAP 0x1 ;  /* 0x000000040000795c */ /* 0x000fe20000300000 */
.L_x_1262:
[----:B-1----:R-:W-:Y:S05]  /*12c60*/  @P2 BRA `(.L_x_1260) ;  /* 0x0000000000082947 */ /* 0x002fea0003800000 */
[----:B------:R-:W1:Y:S02]  /*12c70*/  SYNCS.PHASECHK.TRANS64.TRYWAIT P2, [R3+URZ+0x2d850], R0 ;  /* 0x02d85000030075a7 */ /* 0x000e64000804017f */
[----:B-1----:R-:W-:Y:S05]  /*12c80*/  @!P2 BRA `(.L_x_1263) ;  /* 0x000000dc00fca947 */ /* 0x002fea0003800000 */
.L_x_1260:
[----:B------:R-:W2:Y:S01]  /*12c90*/  S2R R10, SR_TID.X ;  /* 0x00000000000a7919 */ /* 0x000ea20000002100 */
[----:B01----:R-:W-:Y:S01]  /*12ca0*/  VIADD R0, R2, 0x400 ;  /* 0x0000040002007836 */ /* 0x003fe20000000000 */
[----:B------:R-:W-:Y:S05]  /*12cb0*/  WARPSYNC.ALL ;  /* 0x0000000000007948 */ /* 0x000fea0003800000 */
[----:B------:R-:W-:-:S04]  /*12cc0*/  SHF.R.U32.HI R0, RZ, 0x4, R0 ;  /* 0x00000004ff007819 */ /* 0x000fc80000011600 */
[----:B------:R-:W-:-:S04]  /*12cd0*/  LOP3.LUT R20, R0, 0x3fff, RZ, 0xc0, !PT ;  /* 0x00003fff00147812 */ /* 0x000fc800078ec0ff */
[----:B------:R-:W-:Y:S02]  /*12ce0*/  LOP3.LUT R20, R20, 0x2000000, RZ, 0xfc, !PT ;  /* 0x0200000014147812 */ /* 0x000fe400078efcff */
[----:B--2---:R-:W-:Y:S02]  /*12cf0*/  SHF.R.U32.HI R6, RZ, 0x7, R10 ;  /* 0x00000007ff067819 */ /* 0x004fe4000001160a */
[----:B------:R-:W-:-:S03]  /*12d00*/  ISETP.GE.U32.AND P2, PT, R10, 0x180, PT ;  /* 0x000001800a00780c */ /* 0x000fc60003f46070 */
[----:B------:R-:W-:-:S05]  /*12d10*/  VIADD R14, R6, 0x9 ;  /* 0x00000009060e7836 */ /* 0x000fca0000000000 */
[----:B------:R-:W-:Y:S02]  /*12d20*/  SEL R14, R14, 0x9, !P2 ;  /* 0x000000090e0e7807 */ /* 0x000fe40005000000 */
[----:B------:R-:W-:Y:S01]  /*12d30*/  FMNMX.FTZ R0, R24, R8, !PT ;  /* 0x0000000818007209 */ /* 0x000fe20007810000 */
[----:B------:R-:W2:Y:S01]  /*12d40*/  LDL R143, [R1+0x14] ;  /* 0x00001400018f7983 */ /* 0x000ea20000100800 */
[----:B------:R-:W-:Y:S02]  /*12d50*/  IMAD R20, R11, 0x600, R20 ;  /* 0x000006000b147824 */ /* 0x000fe400078e0214 */
[----:B------:R-:W-:Y:S01]  /*12d60*/  FMNMX.FTZ R0, R25, R0, !PT ;  /* 0x0000000019007209 */ /* 0x000fe20007810000 */
[----:B------:R-:W-:Y:S02]  /*12d70*/  IMAD.MOV.U32 R21, RZ, RZ, -0x7fffffe0 ;  /* 0x80000020ff157424 */ /* 0x000fe400078e00ff */
[----:B------:R-:W-:Y:S01]  /*12d80*/  VIADD R140, R20, 0x40 ;  /* 0x00000040148c7836 */ /* 0x000fe20000000000 */
[----:B------:R-:W-:Y:S01]  /*12d90*/  FMNMX.FTZ R0, R28, R0, !PT ;  /* 0x000000001c007209 */ /* 0x000fe20007810000 */
[----:B------:R-:W-:Y:S01]  /*12da0*/  IMAD.MOV.U32 R141, RZ, RZ, -0x7fffffe0 ;  /* 0x80000020ff8d7424 */ /* 0x000fe200078e00ff */
[----:B------:R-:W-:-:S02]  /*12db0*/  R2UR UR14, R20 ;  /* 0x00000000140e72ca */ /* 0x000fc400000e0000 */
[----:B------:R-:W-:Y:S02]  /*12dc0*/  FMNMX.FTZ R0, R29, R0, !PT ;  /* 0x000000001d007209 */ /* 0x000fe40007810000 */
[----:B------:R-:W-:Y:S01]  /*12dd0*/  R2UR UR18, R140 ;  /* 0x000000008c1272ca */ /* 0x000fe200000e0000 */
[----:B------:R-:W-:Y:S01]  /*12de0*/  VIADD R140, R20, 0x80 ;  /* 0x00000080148c7836 */ /* 0x000fe20000000000 */
[----:B------:R-:W-:Y:S02]  /*12df0*/  FMNMX.FTZ R0, R32, R0, !PT ;  /* 0x0000000020007209 */ /* 0x000fe40007810000 */
[----:B------:R-:W-:Y:S02]  /*12e00*/  R2UR UR15, R21 ;  /* 0x00000000150f72ca */ /* 0x000fe400000e0000 */
[----:B------:R-:W-:Y:S02]  /*12e10*/  FMNMX.FTZ R0, R33, R0, !PT ;  /* 0x0000000021007209 */ /* 0x000fe40007810000 */
[----:B------:R-:W-:Y:S01]  /*12e20*/  R2UR UR22, R140 ;  /* 0x000000008c1672ca */ /* 0x000fe200000e0000 */
[----:B------:R-:W-:Y:S01]  /*12e30*/  VIADD R140, R20, 0xc0 ;  /* 0x000000c0148c7836 */ /* 0x000fe20000000000 */
[----:B------:R-:W-:-:S02]  /*12e40*/  FMNMX.FTZ R0, R36, R0, !PT ;  /* 0x0000000024007209 */ /* 0x000fc40007810000 */
[----:B------:R-:W-:Y:S02]  /*12e50*/  R2UR UR47, R21 ;  /* 0x00000000152f72ca */ /* 0x000fe400000e0000 */
[----:B------:R-:W-:Y:S02]  /*12e60*/  FMNMX.FTZ R0, R37, R0, !PT ;  /* 0x0000000025007209 */ /* 0x000fe40007810000 */
[----:B------:R-:W-:Y:S01]  /*12e70*/  R2UR UR26, R140 ;  /* 0x000000008c1a72ca */ /* 0x000fe200000e0000 */
[----:B------:R-:W-:Y:S01]  /*12e80*/  VIADD R140, R20, 0x100 ;  /* 0x00000100148c7836 */ /* 0x000fe20000000000 */
[----:B------:R-:W-:Y:S01]  /*12e90*/  FMNMX.FTZ R0, R40, R0, !PT ;  /* 0x0000000028007209 */ /* 0x000fe20007810000 */
[----:B------:R-:W-:Y:S01]  /*12ea0*/  WARPGROUP.ARRIVE ;  /* 0x00000000000079c5 */ /* 0x000fe20000000000 */
[----:B------:R-:W-:Y:S02]  /*12eb0*/  R2UR UR19, R141 ;  /* 0x000000008d1372ca */ /* 0x000fe400000e0000 */
[----:B------:R-:W-:-:S02]  /*12ec0*/  FMNMX.FTZ R0, R41, R0, !PT ;  /* 0x0000000029007209 */ /* 0x000fc40007810000 */
[----:B------:R-:W-:Y:S01]  /*12ed0*/  R2UR UR30, R140 ;  /* 0x000000008c1e72ca */ /* 0x000fe200000e0000 */
[----:B------:R-:W-:Y:S01]  /*12ee0*/  VIADD R140, R20, 0x140 ;  /* 0x00000140148c7836 */ /* 0x000fe20000000000 */
[----:B------:R-:W-:Y:S02]  /*12ef0*/  FMNMX.FTZ R0, R44, R0, !PT ;  /* 0x000000002c007209 */ /* 0x000fe40007810000 */
[----:B------:R-:W-:Y:S02]  /*12f00*/  R2UR UR23, R141 ;  /* 0x000000008d1772ca */ /* 0x000fe400000e0000 */
[----:B------:R-:W-:Y:S02]  /*12f10*/  FMNMX.FTZ R0, R45, R0, !PT ;  /* 0x000000002d007209 */ /* 0x000fe40007810000 */
[----:B------:R-:W-:Y:S01]  /*12f20*/  R2UR UR34, R140 ;  /* 0x000000008c2272ca */ /* 0x000fe200000e0000 */
[----:B------:R-:W-:Y:S01]  /*12f30*/  VIADD R140, R20, 0x180 ;  /* 0x00000180148c7836 */ /* 0x000fe20000000000 */
[----:B------:R-:W-:Y:S01]  /*12f40*/  FMNMX.FTZ R0, R48, R0, !PT ;  /* 0x0000000030007209 */ /* 0x000fe20007810000 */
[----:B------:R-:W-:Y:S01]  /*12f50*/  VIADD R20, R20, 0x1c0 ;  /* 0x000001c014147836 */ /* 0x000fe20000000000 */
[----:B------:R-:W-:-:S02]  /*12f60*/  R2UR UR27, R141 ;  /* 0x000000008d1b72ca */ /* 0x000fc400000e0000 */
[----:B------:R-:W-:Y:S02]  /*12f70*/  FMNMX.FTZ R0, R49, R0, !PT ;  /* 0x0000000031007209 */ /* 0x000fe40007810000 */
[----:B------:R-:W-:Y:S02]  /*12f80*/  R2UR UR46, R20 ;  /* 0x00000000142e72ca */ /* 0x000fe400000e0000 */
[----:B------:R-:W-:Y:S02]  /*12f90*/  FMNMX.FTZ R0, R52, R0, !PT ;  /* 0x0000000034007209 */ /* 0x000fe40007810000 */
[----:B------:R-:W-:Y:S02]  /*12fa0*/  R2UR UR31, R141 ;  /* 0x000000008d1f72ca */ /* 0x000fe400000e0000 */
[----:B------:R-:W-:Y:S02]  /*12fb0*/  FMNMX.FTZ R0, R53, R0, !PT ;  /* 0x0000000035007209 */ /* 0x000fe40007810000 */
[----:B------:R-:W-:-:S02]  /*12fc0*/  R2UR UR35, R141 ;  /* 0x000000008d2372ca */ /* 0x000fc400000e0000 */
[----:B------:R-:W-:Y:S02]  /*12fd0*/  FMNMX.FTZ R0, R56, R0, !PT ;  /* 0x0000000038007209 */ /* 0x000fe40007810000 */
[----:B------:R-:W-:Y:S02]  /*12fe0*/  R2UR UR42, R140 ;  /* 0x000000008c2a72ca */ /* 0x000fe400000e0000 */
[----:B------:R-:W-:Y:S02]  /*12ff0*/  FMNMX.FTZ R0, R57, R0, !PT ;  /* 0x0000000039007209 */ /* 0x000fe40007810000 */
[----:B------:R-:W-:Y:S02]  /*13000*/  R2UR UR43, R141 ;  /* 0x000000008d2b72ca */ /* 0x000fe400000e0000 */
        /* <DEDUP_REMOVED lines=18> */
[----:B------:R-:W0:Y:S03]  /*13130*/  LDC R0, c[0x0][0x988] ;  /* 0x00026200ff007b82 */ /* 0x000e260000000800 */
[----:B------:R-:W-:-:S04]  /*13140*/  FADD.FTZ R6, -R3, R8 ;  /* 0x0000000803067221 */ /* 0x000fc80000010100 */
[-C--:B0-----:R-:W-:Y:S01]  /*13150*/  FMUL.FTZ R6, R6, R0.reuse ;  /* 0x0000000006067220 */ /* 0x081fe20000410000 */
[----:B------:R-:W-:-:S03]  /*13160*/  FMUL.FTZ R15, R3, R0 ;  /* 0x00000000030f7220 */ /* 0x000fc60000410000 */
        /* <DEDUP_REMOVED lines=9> */
[----:B0-----:R-:W-:Y:S01]  /*13200*/  FMNMX.FTZ R6, R26, R9, !PT ;  /* 0x000000091a067209 */ /* 0x001fe20007810000 */
[-CC-:B------:R-:W-:Y:S01]  /*13210*/  FFMA.FTZ R37, R37, R0.reuse, -R15.reuse ;  /* 0x0000000025257223 */ /* 0x180fe2000001080f */
[-CC-:B------:R-:W-:Y:S01]  /*13220*/  FFMA.FTZ R40, R40, R0.reuse, -R15.reuse ;  /* 0x0000000028287223 */ /* 0x180fe2000001080f */
[--C-:B------:R-:W-:Y:S01]  /*13230*/  FFMA.FTZ R41, R41, R0, -R15.reuse ;  /* 0x0000000029297223 */ /* 0x100fe2000001080f */
[----:B------:R-:W-:Y:S01]  /*13240*/  FMNMX.FTZ R6, R27, R6, !PT ;  /* 0x000000061b067209 */ /* 0x000fe20007810000 */
[-CC-:B------:R-:W-:Y:S01]  /*13250*/  FFMA.FTZ R44, R44, R0.reuse, -R15.reuse ;  /* 0x000000002c2c7223 */ /* 0x180fe2000001080f */
[--C-:B------:R-:W-:Y:S01]  /*13260*/  FFMA.FTZ R45, R45, R0, -R15.reuse ;  /* 0x000000002d2d7223 */ /* 0x100fe2000001080f */
[----:B------:R-:W0:Y:S01]  /*13270*/  MUFU.EX2 R25, R25 ;  /* 0x0000001900197308 */ /* 0x000e220000000800 */
[----:B------:R-:W-:Y:S01]  /*13280*/  FMNMX.FTZ R6, R30, R6, !PT ;  /* 0x000000061e067209 */ /* 0x000fe20007810000 */
[-CC-:B------:R-:W-:Y:S01]  /*13290*/  FFMA.FTZ R48, R48, R0.reuse, -R15.reuse ;  /* 0x0000000030307223 */ /* 0x180fe2000001080f */
[-CC-:B------:R-:W-:Y:S01]  /*132a0*/  FFMA.FTZ R49, R49, R0.reuse, -R15.reuse ;  /* 0x0000000031317223 */ /* 0x180fe2000001080f */
[--C-:B------:R-:W-:Y:S01]  /*132b0*/  FFMA.FTZ R52, R52, R0, -R15.reuse ;  /* 0x0000000034347223 */ /* 0x100fe2000001080f */
[----:B------:R-:W-:Y:S01]  /*132c0*/  FMNMX.FTZ R6, R31, R6, !PT ;  /* 0x000000061f067209 */ /* 0x000fe20007810000 */
[-CC-:B------:R-:W-:Y:S01]  /*132d0*/  FFMA.FTZ R53, R53, R0.reuse, -R15.reuse ;  /* 0x0000000035357223 */ /* 0x180fe2000001080f */
[--C-:B------:R-:W-:Y:S01]  /*132e0*/  FFMA.FTZ R56, R56, R0, -R15.reuse ;  /* 0x0000000038387223 */ /* 0x100fe2000001080f */
[----:B------:R-:W3:Y:S01]  /*132f0*/  MUFU.EX2 R10, R28 ;  /* 0x0000001c000a7308 */ /* 0x000ee20000000800 */
[----:B------:R-:W-:Y:S01]  /*13300*/  FMNMX.FTZ R6, R34, R6, !PT ;  /* 0x0000000622067209 */ /* 0x000fe20007810000 */
[----:B-1----:R-:W-:Y:S01]  /*13310*/  FFMA.FTZ R5, R20, R5, R8 ;  /* 0x0000000514057223 */ /* 0x002fe20000010008 */
[-CC-:B------:R-:W-:Y:S01]  /*13320*/  FFMA.FTZ R57, R57, R0.reuse, -R15.reuse ;  /* 0x0000000039397223 */ /* 0x180fe2000001080f */
[--C-:B------:R-:W-:Y:S01]  /*13330*/  FFMA.FTZ R60, R60, R0, -R15.reuse ;  /* 0x000000003c3c7223 */ /* 0x100fe2000001080f */
[----:B------:R-:W-:Y:S01]  /*13340*/  FMNMX.FTZ R6, R35, R6, !PT ;  /* 0x0000000623067209 */ /* 0x000fe20007810000 */
[-CC-:B------:R-:W-:Y:S01]  /*13350*/  FFMA.FTZ R61, R61, R0.reuse, -R15.reuse ;  /* 0x000000003d3d7223 */ /* 0x180fe2000001080f */
[----:B------:R-:W-:Y:S01]  /*13360*/  FFMA.FTZ R64, R64, R0, -R15 ;  /* 0x0000000040407223 */ /* 0x000fe2000001080f */
[----:B------:R-:W1:Y:S01]  /*13370*/  MUFU.EX2 R29, R29 ;  /* 0x0000001d001d7308 */ /* 0x000e620000000800 */
[----:B------:R-:W-:Y:S01]  /*13380*/  FMNMX.FTZ R6, R38, R6, !PT ;  /* 0x0000000626067209 */ /* 0x000fe20007810000 */
[C---:B0-----:R-:W-:Y:S01]  /*13390*/  FADD.FTZ R5, R25.reuse, R5 ;  /* 0x0000000519057221 */ /* 0x041fe20000010000 */
[----:B------:R-:W-:Y:S01]  /*133a0*/  F2FP.BF16.F32.PACK_AB R8, R25, R8 ;  /* 0x000000081908723e */ /* 0x000fe200000010ff */
[--C-:B------:R-:W-:Y:S01]  /*133b0*/  FFMA.FTZ R65, R65, R0, -R15.reuse ;  /* 0x0000000041417223 */ /* 0x100fe2000001080f */
[----:B------:R-:W-:Y:S01]  /*133c0*/  FMNMX.FTZ R6, R39, R6, !PT ;  /* 0x0000000627067209 */ /* 0x000fe20007810000 */
[-CC-:B------:R-:W-:Y:S01]  /*133d0*/  FFMA.FTZ R68, R68, R0.reuse, -R15.reuse ;  /* 0x0000000044447223 */ /* 0x180fe2000001080f */
[-CC-:B------:R-:W-:Y:S01]  /*133e0*/  FFMA.FTZ R69, R69, R0.reuse, -R15.reuse ;  /* 0x0000000045457223 */ /* 0x180fe2000001080f */
[----:B------:R-:W-:Y:S01]  /*133f0*/  FFMA.FTZ R72, R72, R0, -R15 ;  /* 0x0000000048487223 */ /* 0x000fe2000001080f */
[----:B------:R-:W-:Y:S01]  /*13400*/  FMNMX.FTZ R6, R42, R6, !PT ;  /* 0x000000062a067209 */ /* 0x000fe20007810000 */
[----:B---3--:R-:W-:Y:S01]  /*13410*/  FADD.FTZ R5, R10, R5 ;  /* 0x000000050a057221 */ /* 0x008fe20000010000 */
[-CC-:B------:R-:W-:Y:S01]  /*13420*/  FFMA.FTZ R73, R73, R0.reuse, -R15.reuse ;  /* 0x0000000049497223 */ /* 0x180fe2000001080f */
[--C-:B------:R-:W-:Y:S01]  /*13430*/  FFMA.FTZ R76, R76, R0, -R15.reuse ;  /* 0x000000004c4c7223 */ /* 0x100fe2000001080f */
[----:B------:R-:W-:Y:S01]  /*13440*/  FMNMX.FTZ R6, R43, R6, !PT ;  /* 0x000000062b067209 */ /* 0x000fe20007810000 */
[-CC-:B------:R-:W-:Y:S01]  /*13450*/  FFMA.FTZ R77, R77, R0.reuse, -R15.reuse ;  /* 0x000000004d4d7223 */ /* 0x180fe2000001080f */
[-CC-:B------:R-:W-:Y:S01]  /*13460*/  FFMA.FTZ R80, R80, R0.reuse, -R15.reuse ;  /* 0x0000000050507223 */ /* 0x180fe2000001080f */
[----:B------:R-:W-:Y:S01]  /*13470*/  FFMA.FTZ R81, R81, R0, -R15 ;  /* 0x0000000051517223 */ /* 0x000fe2000001080f */
[----:B------:R-:W-:Y:S01]  /*13480*/  FMNMX.FTZ R6, R46, R6, !PT ;  /* 0x000000062e067209 */ /* 0x000fe20007810000 */
[C---:B-1----:R-:W-:Y:S01]  /*13490*/  FADD.FTZ R5, R29.reuse, R5 ;  /* 0x000000051d057221 */ /* 0x042fe20000010000 */
[----:B------:R-:W-:Y:S01]  /*134a0*/  F2FP.BF16.F32.PACK_AB R10, R29, R10 ;  /* 0x0000000a1d0a723e */ /* 0x000fe200000010ff */
[--C-:B------:R-:W-:Y:S01]  /*134b0*/  FFMA.FTZ R84, R84, R0, -R15.reuse ;  /* 0x0000000054547223 */ /* 0x100fe2000001080f */
[----:B------:R-:W-:Y:S01]  /*134c0*/  FMNMX.FTZ R6, R47, R6, !PT ;  /* 0x000000062f067209 */ /* 0x000fe20007810000 */
[----:B------:R-:W-:-:S02]  /*134d0*/  FFMA.FTZ R15, R85, R0, -R15 ;  /* 0x00000000550f7223 */ /* 0x000fc4000001080f */
[----:B------:R-:W3:Y:S01]  /*134e0*/  LDL R85, [R1+0x28] ;  /* 0x0000280001557983 */ /* 0x000ee20000100800 */
        /* <DEDUP_REMOVED lines=9> */
[----:B--2---:R-:W-:Y:S02]  /*13580*/  LOP3.LUT R24, R143, 0x10000, RZ, 0xfc, !PT ;  /* 0x000100008f187812 */ /* 0x004fe400078efcff */
        /* <DEDUP_REMOVED lines=14> */
[----:B------:R-:W-:Y:S02]  /*13670*/  R2UR UR12, R24 ;  /* 0x00000000180c72ca */ /* 0x000fe400000e0000 */
[----:B0-----:R-:W-:-:S05]  /*13680*/  FMNMX.FTZ R6, R6, R21, !PT ;  /* 0x0000001506067209 */ /* 0x001fca0007810000 */
[----:B------:R-:W-:-:S04]  /*13690*/  FMUL.FTZ R25, R6, R0 ;  /* 0x0000000006197220 */ /* 0x000fc80000410000 */
        /* <DEDUP_REMOVED lines=32> */
[----:B------:R-:W-:-:S05]  /*138a0*/  IMAD.MOV.U32 R25, RZ, RZ, 0x40000040 ;  /* 0x40000040ff197424 */ /* 0x000fca00078e00ff */
[----:B------:R-:W-:-:S13]  /*138b0*/  R2UR UR13, R25 ;  /* 0x00000000190d72ca */ /* 0x000fda00000e0000 */
[----:B------:R-:W-:Y:S01]  /*138c0*/  HGMMA.64x96x16.F32.BF16 R88, gdesc[UR12].tnspB, R88, gsb0 ;  /* 0x416000000c5879f0 */ /* 0x000fe20008001858 */
[----:B------:R-:W-:Y:S02]  /*138d0*/  VIADD R26, R24, 0x2 ;  /* 0x00000002181a7836 */ /* 0x000fe40000000000 */
[----:B------:R-:W-:-:S03]  /*138e0*/  IMAD.MOV.U32 R27, RZ, RZ, 0x40000040 ;  /* 0x40000040ff1b7424 */ /* 0x000fc600078e00ff */
[----:B------:R-:W-:Y:S02]  /*138f0*/  R2UR UR16, R26 ;  /* 0x000000001a1072ca */ /* 0x000fe400000e0000 */
[----:B------:R-:W-:Y:S01]  /*13900*/  R2UR UR17, R27 ;  /* 0x000000001b1172ca */ /* 0x000fe200000e0000 */
[----:B------:R-:W-:Y:S01]  /*13910*/  VIADD R26, R24, 0x4 ;  /* 0x00000004181a7836 */ /* 0x000fe20000000000 */
[----:B------:R-:W-:Y:S02]  /*13920*/  WARPGROUP.DEPBAR.LE gsb0, 0x0 ;  /* 0x00008000000079c5 */ /* 0x000fe40000010000 */
[----:B------:R-:W-:-:S09]  /*13930*/  WARPGROUP.ARRIVE ;  /* 0x00000000000079c5 */ /* 0x000fd20000000000 */
[----:B------:R-:W-:Y:S01]  /*13940*/  HGMMA.64x96x16.F32.BF16 R88, gdesc[UR16].tnspB, R88, gsb0 ;  /* 0x41600000105879f0 */ /* 0x000fe20008001858 */
[----:B------:R-:W-:Y:S02]  /*13950*/  R2UR UR20, R26 ;  /* 0x000000001a1472ca */ /* 0x000fe400000e0000 */
[C---:B------:R-:W-:Y:S01]  /*13960*/  R2UR UR21, R27.reuse ;  /* 0x000000001b1572ca */ /* 0x040fe200000e0000 */
[----:B------:R-:W-:Y:S01]  /*13970*/  VIADD R26, R24, 0x6 ;  /* 0x00000006181a7836 */ /* 0x000fe20000000000 */
[----:B------:R-:W-:-:S04]  /*13980*/  R2UR UR25, R27 ;  /* 0x000000001b1972ca */ /* 0x000fc800000e0000 */
[----:B------:R-:W-:Y:S01]  /*13990*/  R2UR UR24, R26 ;  /* 0x000000001a1872ca */ /* 0x000fe200000e0000 */
[----:B------:R-:W-:Y:S02]  /*139a0*/  WARPGROUP.DEPBAR.LE gsb0, 0x0 ;  /* 0x00008000000079c5 */ /* 0x000fe40000010000 */
[----:B------:R-:W-:-:S06]  /*139b0*/  WARPGROUP.ARRIVE ;  /* 0x00000000000079c5 */ /* 0x000fcc0000000000 */
[----:B------:R-:W-:Y:S01]  /*139c0*/  HGMMA.64x96x16.F32.BF16 R88, gdesc[UR20].tnspB, R88, gsb0 ;  /* 0x41600000145879f0 */ /* 0x000fe20008001858 */
        /* <DEDUP_REMOVED lines=18> */
[----:B------:R-:W-:Y:S02]  /*13af0*/  VIADD R24, R24, 0x606 ;  /* 0x0000060618187836 */ /* 0x000fe40000000000 */
[----:B------:R-:W-:-:S03]  /*13b00*/  IMAD.MOV.U32 R25, RZ, RZ, 0x40000040 ;  /* 0x40000040ff197424 */ /* 0x000fc600078e00ff */
[----:B------:R-:W-:Y:S02]  /*13b10*/  R2UR UR44, R24 ;  /* 0x00000000182c72ca */ /* 0x000fe400000e0000 */
[----:B------:R-:W-:Y:S01]  /*13b20*/  R2UR UR45, R25 ;  /* 0x00000000192d72ca */ /* 0x000fe200000e0000 */
[----:B------:R-:W-:Y:S02]  /*13b30*/  WARPGROUP.DEPBAR.LE gsb0, 0x0 ;  /* 0x00008000000079c5 */ /* 0x000fe40000010000 */
[----:B------:R-:W-:-:S06]  /*13b40*/  WARPGROUP.ARRIVE ;  /* 0x00000000000079c5 */ /* 0x000fcc0000000000 */
[----:B------:R-:W-:Y:S01]  /*13b50*/  HGMMA.64x96x16.F32.BF16 R88, gdesc[UR40].tnspB, R88, gsb0 ;  /* 0x41600000285879f0 */ /* 0x000fe20008001858 */
[----:B------:R-:W-:-:S04]  /*13b60*/  FADD.FTZ R9, -R6, R9 ;  /* 0x0000000906097221 */ /* 0x000fc80000010100 */
[----:B------:R-:W-:Y:S01]  /*13b70*/  FMUL.FTZ R9, R9, R0 ;  /* 0x0000000009097220 */ /* 0x000fe20000410000 */
[----:B------:R-:W-:Y:S01]  /*13b80*/  MUFU.EX2 R28, R28 ;  /* 0x0000001c001c7308 */ /* 0x000fe20000000800 */
[----:B------:R-:W-:Y:S02]  /*13b90*/  WARPGROUP.DEPBAR.LE gsb0, 0x0 ;  /* 0x00008000000079c5 */ /* 0x000fe40000010000 */
[----:B------:R-:W-:-:S06]  /*13ba0*/  WARPGROUP.ARRIVE ;  /* 0x00000000000079c5 */ /* 0x000fcc0000000000 */
[----:B------:R-:W-:Y:S01]  /*13bb0*/  HGMMA.64x96x16.F32.BF16 R88, gdesc[UR44].tnspB, R88, gsb0 ;  /* 0x416000002c5879f0 */ /* 0x000fe20008001858 */
[----:B------:R-:W-:Y:S08]  /*13bc0*/  MUFU.EX2 R29, R9 ;  /* 0x00000009001d7308 */ /* 0x000ff00000000800 */
[----:B------:R0:W1:Y:S08]  /*13bd0*/  MUFU.EX2 R9, R21 ;  /* 0x0000001500097308 */ /* 0x0000700000000800 */
[----:B------:R-:W2:Y:S01]  /*13be0*/  MUFU.EX2 R30, R30 ;  /* 0x0000001e001e7308 */ /* 0x000ea20000000800 */
[----:B0-----:R-:W-:-:S07]  /*13bf0*/  @!P1 IMAD R21, R17, 0x8, R2 ;  /* 0x0000000811159824 */ /* 0x001fce00078e0202 */
[----:B------:R-:W0:Y:S01]  /*13c00*/  MUFU.EX2 R31, R31 ;  /* 0x0000001f001f7308 */ /* 0x000e220000000800 */
[----:B------:R-:W-:Y:S02]  /*13c10*/  @!P1 VIADD R21, R21, 0x2d840 ;  /* 0x0002d84015159836 */ /* 0x000fe40000000000 */
[----:B-1----:R-:W-:Y:S01]  /*13c20*/  FFMA.FTZ R7, R29, R7, R9 ;  /* 0x000000071d077223 */ /* 0x002fe20000010009 */
[C---:B------:R-:W-:Y:S02]  /*13c30*/  F2FP.BF16.F32.PACK_AB R9, R28.reuse, R9 ;  /* 0x000000091c09723e */ /* 0x040fe400000010ff */
[----:B------:R-:W-:Y:S02]  /*13c40*/  @!P1 PRMT R21, RZ, 0x654, R21 ;  /* 0x00000654ff159816 */ /* 0x000fe40000000015 */
[----:B------:R-:W-:Y:S01]  /*13c50*/  MUFU.EX2 R33, R33 ;  /* 0x0000002100217308 */ /* 0x000fe20000000800 */
[----:B------:R-:W-:-:S04]  /*13c60*/  FADD.FTZ R7, R28, R7 ;  /* 0x000000071c077221 */ /* 0x000fc80000010000 */
[----:B--2---:R-:W-:-:S04]  /*13c70*/  FADD.FTZ R7, R30, R7 ;  /* 0x000000071e077221 */ /* 0x004fc80000010000 */
[----:B0-----:R-:W-:Y:S01]  /*13c80*/  FADD.FTZ R7, R31, R7 ;  /* 0x000000071f077221 */ /* 0x001fe20000010000 */
[----:B------:R-:W-:Y:S02]  /*13c90*/  WARPGROUP.DEPBAR.LE gsb0, 0x0 ;  /* 0x00008000000079c5 */ /* 0x000fe40000010000 */
[----:B------:R0:W-:Y:S06]  /*13ca0*/  BAR.ARV R14, 0x100 ;  /* 0x0004000e0000751d */ /* 0x0001ec0000002000 */
[----:B------:R-:W-:Y:S01]  /*13cb0*/  @!P1 SYNCS.ARRIVE.TRANS64.RED.A1T0 RZ, [R21+URZ], RZ ;  /* 0x000000ff15ff99a7 */ /* 0x000fe2000810043f */
[----:B0-----:R-:W-:-:S04]  /*13cc0*/  @!P1 IMAD R14, R11, 0x8, R2 ;  /* 0x000000080b0e9824 */ /* 0x001fc800078e0202 */
[----:B------:R-:W-:Y:S01]  /*13cd0*/  @!P1 VIADD R14, R14, 0x2d860 ;  /* 0x0002d8600e0e9836 */ /* 0x000fe20000000000 */
[----:B------:R-:W-:-:S04]  /*13ce0*/  F2FP.BF16.F32.PACK_AB R11, R31, R30 ;  /* 0x0000001e1f0b723e */ /* 0x000fc800000010ff */
[----:B------:R-:W-:-:S04]  /*13cf0*/  @!P1 PRMT R14, RZ, 0x654, R14 ;  /* 0x00000654ff0e9816 */ /* 0x000fc8000000000e */
[----:B------:R0:W-:Y:S01]  /*13d00*/  @!P1 SYNCS.ARRIVE.TRANS64.RED.A1T0 RZ, [R14+URZ], RZ ;  /* 0x000000ff0eff99a7 */ /* 0x0001e2000810043f */
[----:B------:R1:W-:Y:S01]  /*13d10*/  STSM.16.M88.4 [R137+0x21800], R8 ;  /* 0x0218000889007844 */ /* 0x0003e20000000200 */
[----:B0-----:R-:W-:Y:S08]  /*13d20*/  MUFU.EX2 R14, R35 ;  /* 0x00000023000e7308 */ /* 0x001ff00000000800 */
[----:B-1----:R-:W0:Y:S08]  /*13d30*/  MUFU.EX2 R8, R32 ;  /* 0x0000002000087308 */ /* 0x002e300000000800 */
[----:B------:R-:W1:Y:S08]  /*13d40*/  MUFU.EX2 R9, R34 ;  /* 0x0000002200097308 */ /* 0x000e700000000800 */
[----:B------:R-:W2:Y:S01]  /*13d50*/  MUFU.EX2 R10, R36 ;  /* 0x00000024000a7308 */ /* 0x000ea20000000800 */
[----:B0-----:R-:W-:-:S04]  /*13d60*/  FADD.FTZ R5, R8, R5 ;  /* 0x0000000508057221 */ /* 0x001fc80000010000 */
[----:B------:R-:W-:Y:S01]  /*13d70*/  FADD.FTZ R5, R33, R5 ;  /* 0x0000000521057221 */ /* 0x000fe20000010000 */
[----:B-1----:R-:W-:-:S03]  /*13d80*/  FADD.FTZ R21, R9, R7 ;  /* 0x0000000709157221 */ /* 0x002fc60000010000 */
[----:B--2---:R-:W-:Y:S01]  /*13d90*/  FADD.FTZ R7, R10, R5 ;  /* 0x000000050a077221 */ /* 0x004fe20000010000 */
[----:B------:R-:W-:Y:S02]  /*13da0*/  FADD.FTZ R5, R14, R21 ;  /* 0x000000150e057221 */ /* 0x000fe40000010000 */
[----:B------:R-:W2:Y:S01]  /*13db0*/  LDL R21, [R1+0x2c] ;  /* 0x00002c0001157983 */ /* 0x000ea20000100800 */
[----:B------:R-:W0:Y:S08]  /*13dc0*/  MUFU.EX2 R37, R37 ;  /* 0x0000002500257308 */ /* 0x000e300000000800 */
[----:B------:R-:W1:Y:S08]  /*13dd0*/  MUFU.EX2 R11, R38 ;  /* 0x00000026000b7308 */ /* 0x000e700000000800 */
[----:B------:R-:W4:Y:S08]  /*13de0*/  MUFU.EX2 R24, R40 ;  /* 0x0000002800187308 */ /* 0x000f300000000800 */
[----:B------:R-:W5:Y:S08]  /*13df0*/  MUFU.EX2 R39, R39 ;  /* 0x0000002700277308 */ /* 0x000f700000000800 */
[----:B------:R-:W3:Y:S08]  /*13e00*/  MUFU.EX2 R41, R41 ;  /* 0x0000002900297308 */ /* 0x000ef00000000800 */
[----:B------:R-:W3:Y:S01]  /*13e10*/  MUFU.EX2 R25, R42 ;  /* 0x0000002a00197308 */ /* 0x000ee20000000800 */
[----:B0-----:R-:W-:Y:S01]  /*13e20*/  FADD.FTZ R7, R37, R7 ;  /* 0x0000000725077221 */ /* 0x001fe20000010000 */
[----:B-1----:R-:W-:-:S06]  /*13e30*/  FADD.FTZ R5, R11, R5 ;  /* 0x000000050b057221 */ /* 0x002fcc0000010000 */
[----:B------:R-:W0:Y:S08]  /*13e40*/  MUFU.EX2 R26, R44 ;  /* 0x0000002c001a7308 */ /* 0x000e300000000800 */
[----:B------:R-:W1:Y:S01]  /*13e50*/  MUFU.EX2 R43, R43 ;  /* 0x0000002b002b7308 */ /* 0x000e620000000800 */
[----:B----4-:R-:W-:Y:S01]  /*13e60*/  FADD.FTZ R7, R24, R7 ;  /* 0x0000000718077221 */ /* 0x010fe20000010000 */
[----:B-----5:R-:W-:-:S06]  /*13e70*/  FADD.FTZ R5, R39, R5 ;  /* 0x0000000527057221 */ /* 0x020fcc0000010000 */
[----:B------:R-:W4:Y:S08]  /*13e80*/  MUFU.EX2 R45, R45 ;  /* 0x0000002d002d7308 */ /* 0x000f300000000800 */
[----:B------:R-:W5:Y:S01]  /*13e90*/  MUFU.EX2 R27, R46 ;  /* 0x0000002e001b7308 */ /* 0x000f620000000800 */
[----:B---3--:R-:W-:Y:S01]  /*13ea0*/  FADD.FTZ R7, R41, R7 ;  /* 0x0000000729077221 */ /* 0x008fe20000010000 */
[----:B------:R-:W-:-:S06]  /*13eb0*/  FADD.FTZ R5, R25, R5 ;  /* 0x0000000519057221 */ /* 0x000fcc0000010000 */
        /* <DEDUP_REMOVED lines=30> */
[----:B------:R-:W-:Y:S01]  /*140a0*/  F2FP.BF16.F32.PACK_AB R9, R14, R9 ;  /* 0x000000090e09723e */ /* 0x000fe200000010ff */
[----:B----4-:R-:W-:-:S06]  /*140b0*/  FADD.FTZ R7, R57, R7 ;  /* 0x0000000739077221 */ /* 0x010fcc0000010000 */
[----:B------:R-:W4:Y:S01]  /*140c0*/  MUFU.EX2 R64, R64 ;  /* 0x0000004000407308 */ /* 0x000f220000000800 */
[----:B-----5:R-:W-:-:S07]  /*140d0*/  FADD.FTZ R14, R58, R5 ;  /* 0x000000053a0e7221 */ /* 0x020fce0000010000 */
        /* <DEDUP_REMOVED lines=15> */
[----:B------:R-:W3:Y:S01]  /*141d0*/  MUFU.EX2 R71, R71 ;  /* 0x0000004700477308 */ /* 0x000ee20000000800 */
[----:B0-----:R-:W-:Y:S01]  /*141e0*/  FADD.FTZ R28, R68, R7 ;  /* 0x00000007441c7221 */ /* 0x001fe20000010000 */
[----:B------:R-:W-:Y:S01]  /*141f0*/  F2FP.BF16.F32.PACK_AB R8, R33, R8 ;  /* 0x000000082108723e */ /* 0x000fe200000010ff */
[----:B-1----:R-:W-:-:S05]  /*14200*/  FADD.FTZ R5, R67, R14 ;  /* 0x0000000e43057221 */ /* 0x002fca0000010000 */
[----:B------:R-:W0:Y:S01]  /*14210*/  MUFU.EX2 R72, R72 ;  /* 0x0000004800487308 */ /* 0x000e220000000800 */
[----:B------:R-:W-:Y:S02]  /*14220*/  F2FP.BF16.F32.PACK_AB R10, R37, R10 ;  /* 0x0000000a250a723e */ /* 0x000fe400000010ff */
[----:B------:R-:W-:-:S05]  /*14230*/  F2FP.BF16.F32.PACK_AB R11, R39, R11 ;  /* 0x0000000b270b723e */ /* 0x000fca00000010ff */
[----:B------:R-:W-:Y:S01]  /*14240*/  MUFU.EX2 R74, R74 ;  /* 0x0000004a004a7308 */ /* 0x000fe20000000800 */
[----:B----4-:R-:W-:Y:S01]  /*14250*/  FADD.FTZ R7, R69, R28 ;  /* 0x0000001c45077221 */ /* 0x010fe20000010000 */
[----:B-----5:R-:W-:-:S06]  /*14260*/  FADD.FTZ R28, R70, R5 ;  /* 0x00000005461c7221 */ /* 0x020fcc0000010000 */
[----:B------:R-:W1:Y:S01]  /*14270*/  MUFU.EX2 R73, R73 ;  /* 0x0000004900497308 */ /* 0x000e620000000800 */
[----:B------:R4:W-:Y:S01]  /*14280*/  STSM.16.M88.4 [R85], R8 ;  /* 0x0000000855007844 */ /* 0x0009e20000000200 */
[----:B------:R-:W-:-:S06]  /*14290*/  F2FP.BF16.F32.PACK_AB R24, R41, R24 ;  /* 0x000000182918723e */ /* 0x000fcc00000010ff */
[----:B------:R-:W5:Y:S01]  /*142a0*/  MUFU.EX2 R75, R75 ;  /* 0x0000004b004b7308 */ /* 0x000f620000000800 */
[----:B------:R-:W-:Y:S02]  /*142b0*/  F2FP.BF16.F32.PACK_AB R25, R43, R25 ;  /* 0x000000192b19723e */ /* 0x000fe400000010ff */
[----:B------:R-:W-:Y:S02]  /*142c0*/  F2FP.BF16.F32.PACK_AB R26, R45, R26 ;  /* 0x0000001a2d1a723e */ /* 0x000fe400000010ff */
[----:B------:R-:W-:-:S03]  /*142d0*/  F2FP.BF16.F32.PACK_AB R27, R47, R27 ;  /* 0x0000001b2f1b723e */ /* 0x000fc600000010ff */
[----:B------:R-:W2:Y:S01]  /*142e0*/  MUFU.EX2 R76, R76 ;  /* 0x0000004c004c7308 */ /* 0x000ea20000000800 */
[----:B----4-:R-:W-:Y:S02]  /*142f0*/  F2FP.BF16.F32.PACK_AB R8, R49, R48 ;  /* 0x000000303108723e */ /* 0x010fe400000010ff */
[----:B------:R-:W-:Y:S02]  /*14300*/  F2FP.BF16.F32.PACK_AB R9, R51, R50 ;  /* 0x000000323309723e */ /* 0x000fe400000010ff */
[----:B------:R-:W-:-:S03]  /*14310*/  F2FP.BF16.F32.PACK_AB R10, R53, R52 ;  /* 0x00000034350a723e */ /* 0x000fc600000010ff */
[----:B------:R-:W4:Y:S01]  /*14320*/  MUFU.EX2 R78, R78 ;  /* 0x0000004e004e7308 */ /* 0x000f220000000800 */
[----:B------:R-:W-:Y:S01]  /*14330*/  F2FP.BF16.F32.PACK_AB R11, R55, R54 ;  /* 0x00000036370b723e */ /* 0x000fe200000010ff */
[----:B---3--:R-:W-:Y:S01]  /*14340*/  FADD.FTZ R5, R71, R28 ;  /* 0x0000001c47057221 */ /* 0x008fe20000010000 */
[----:B------:R-:W-:Y:S05]  /*14350*/  STSM.16.M88.4 [R139], R24 ;  /* 0x000000188b007844 */ /* 0x000fea0000000200 */
[----:B------:R-:W3:Y:S01]  /*14360*/  MUFU.EX2 R77, R77 ;  /* 0x0000004d004d7308 */ /* 0x000ee20000000800 */
[----:B------:R5:W-:Y:S01]  /*14370*/  STSM.16.M88.4 [R138], R8 ;  /* 0x000000088a007844 */ /* 0x000be20000000200 */
[----:B0-----:R-:W-:-:S06]  /*14380*/  FADD.FTZ R30, R72, R7 ;  /* 0x00000007481e7221 */ /* 0x001fcc0000010000 */
[----:B------:R-:W0:Y:S01]  /*14390*/  MUFU.EX2 R79, R79 ;  /* 0x0000004f004f7308 */ /* 0x000e220000000800 */
[----:B-1----:R-:W-:-:S07]  /*143a0*/  FADD.FTZ R7, R73, R30 ;  /* 0x0000001e49077221 */ /* 0x002fce0000010000 */
[----:B------:R-:W1:Y:S01]  /*143b0*/  MUFU.EX2 R36, R80 ;  /* 0x0000005000247308 */ /* 0x000e620000000800 */
[----:B-----5:R-:W-:-:S07]  /*143c0*/  FADD.FTZ R10, R74, R5 ;  /* 0x000000054a0a7221 */ /* 0x020fce0000010000 */
[----:B------:R-:W5:Y:S01]  /*143d0*/  MUFU.EX2 R37, R82 ;  /* 0x0000005200257308 */ /* 0x000f620000000800 */
[----:B------:R-:W-:-:S07]  /*143e0*/  FADD.FTZ R5, R75, R10 ;  /* 0x0000000a4b057221 */ /* 0x000fce0000010000 */
[----:B------:R-:W5:Y:S08]  /*143f0*/  MUFU.EX2 R81, R81 ;  /* 0x0000005100517308 */ /* 0x000f700000000800 */
[----:B------:R-:W-:Y:S08]  /*14400*/  MUFU.EX2 R84, R84 ;  /* 0x0000005400547308 */ /* 0x000ff00000000800 */
[----:B------:R-:W-:Y:S08]  /*14410*/  MUFU.EX2 R15, R15 ;  /* 0x0000000f000f7308 */ /* 0x000ff00000000800 */
[----:B------:R-:W5:Y:S08]  /*14420*/  MUFU.EX2 R14, R83 ;  /* 0x00000053000e7308 */ /* 0x000f700000000800 */
[----:B------:R-:W-:Y:S08]  /*14430*/  MUFU.EX2 R86, R86 ;  /* 0x0000005600567308 */ /* 0x000ff00000000800 */
[----:B------:R-:W5:Y:S01]  /*14440*/  MUFU.EX2 R87, R87 ;  /* 0x0000005700577308 */ /* 0x000f620000000800 */
[----:B--2---:R-:W-:Y:S01]  /*14450*/  FADD.FTZ R24, R76, R7 ;  /* 0x000000074c187221 */ /* 0x004fe20000010000 */
[----:B----4-:R-:W-:Y:S01]  /*14460*/  FADD.FTZ R26, R78, R5 ;  /* 0x000000054e1a7221 */ /* 0x010fe20000010000 */
[----:B------:R-:W-:-:S02]  /*14470*/  F2FP.BF16.F32.PACK_AB R32, R57, R32 ;  /* 0x000000203920723e */ /* 0x000fc400000010ff */
[----:B---3--:R-:W-:Y:S01]  /*14480*/  FADD.FTZ R7, R77, R24 ;  /* 0x000000184d077221 */ /* 0x008fe20000010000 */
[----:B0-----:R-:W-:Y:S01]  /*14490*/  FADD.FTZ R28, R79, R26 ;  /* 0x0000001a4f1c7221 */ /* 0x001fe20000010000 */
[----:B------:R-:W-:Y:S02]  /*144a0*/  F2FP.BF16.F32.PACK_AB R33, R59, R58 ;  /* 0x0000003a3b21723e */ /* 0x000fe400000010ff */
[----:B------:R-:W-:Y:S02]  /*144b0*/  F2FP.BF16.F32.PACK_AB R34, R61, R60 ;  /* 0x0000003c3d22723e */ /* 0x000fe400000010ff */
[----:B------:R-:W-:Y:S01]  /*144c0*/  F2FP.BF16.F32.PACK_AB R35, R63, R35 ;  /* 0x000000233f23723e */ /* 0x000fe200000010ff */
[----:B-1----:R-:W-:Y:S01]  /*144d0*/  FADD.FTZ R30, R36, R7 ;  /* 0x00000007241e7221 */ /* 0x002fe20000010000 */
[----:B------:R-:W-:Y:S01]  /*144e0*/  F2FP.BF16.F32.PACK_AB R8, R65, R64 ;  /* 0x000000404108723e */ /* 0x000fe200000010ff */
[----:B-----5:R-:W-:Y:S01]  /*144f0*/  FADD.FTZ R5, R37, R28 ;  /* 0x0000001c25057221 */ /* 0x020fe20000010000 */
[----:B------:R-:W-:-:S02]  /*14500*/  F2FP.BF16.F32.PACK_AB R9, R67, R66 ;  /* 0x000000424309723e */ /* 0x000fc400000010ff */
[----:B------:R-:W-:Y:S02]  /*14510*/  F2FP.BF16.F32.PACK_AB R10, R69, R68 ;  /* 0x00000044450a723e */ /* 0x000fe400000010ff */
        /* <DEDUP_REMOVED lines=8> */
[----:B------:R-:W-:Y:S01]  /*145a0*/  F2FP.BF16.F32.PACK_AB R39, R87, R86 ;  /* 0x000000565727723e */ /* 0x000fe200000010ff */
[----:B------:R-:W-:Y:S04]  /*145b0*/  STSM.16.M88.4 [R137+0x27800], R32 ;  /* 0x0278002089007844 */ /* 0x000fe80000000200 */
[----:B------:R0:W-:Y:S04]  /*145c0*/  STSM.16.M88.4 [R21], R8 ;  /* 0x0000000815007844 */ /* 0x0001e80000000200 */
[----:B------:R1:W-:Y:S04]  /*145d0*/  STSM.16.M88.4 [R139+0x6000], R24 ;  /* 0x006000188b007844 */ /* 0x0003e80000000200 */
[----:B------:R1:W-:Y:S01]  /*145e0*/  STSM.16.M88.4 [R138+0x6000], R36 ;  /* 0x006000248a007844 */ /* 0x0003e20000000200 */
[----:B------:R-:W-:Y:S01]  /*145f0*/  @!PT LDS RZ, [RZ] ;  /* 0x00000000fffff984 */ /* 0x000fe20000000800 */
[----:B------:R-:W-:Y:S01]  /*14600*/  @!PT LDS RZ, [RZ] ;  /* 0x00000000fffff984 */ /* 0x000fe20000000800 */
[----:B------:R-:W-:Y:S01]  /*14610*/  @!PT LDS RZ, [RZ] ;  /* 0x00000000fffff984 */ /* 0x000fe20000000800 */
[----:B------:R-:W-:Y:S01]  /*14620*/  @!PT LDS RZ, [RZ] ;  /* 0x00000000fffff984 */ /* 0x000fe20000000800 */
[----:B------:R2:W-:Y:S06]  /*14630*/  MEMBAR.ALL.CTA ;  /* 0x0000000000007992 */ /* 0x0005ec0000008000 */
[----:B--2---:R-:W2:Y:S01]  /*14640*/  FENCE.VIEW.ASYNC.S ;  /* 0x00000000000073c6 */ /* 0x004ea20000000000 */
[----:B------:R-:W-:Y:S01]  /*14650*/  ISETP.GT.AND P2, PT, R4, R142, PT ;  /* 0x0000008e0400720c */ /* 0x000fe20003f44270 */
[----:B------:R-:W-:-:S04]  /*14660*/  FADD.FTZ R7, R81, R30 ;  /* 0x0000001e51077221 */ /* 0x000fc80000010000 */
[----:B------:R-:W-:Y:S01]  /*14670*/  FADD.FTZ R28, R84, R7 ;  /* 0x00000007541c7221 */ /* 0x000fe20000010000 */
[----:B------:R-:W-:-:S04]  /*14680*/  FADD.FTZ R7, R14, R5 ;  /* 0x000000050e077221 */ /* 0x000fc80000010000 */
        /* <DEDUP_REMOVED lines=27> */
[----:B------:R-:W-:-:S02]  /*14840*/  VIADD R4, R4, 0xffffffff ;  /* 0xffffffff04047836 */ /* 0x000fc40000000000 */
        /* <DEDUP_REMOVED lines=26> */
[----:B------:R-:W-:Y:S02]  /*149f0*/  IMAD.MOV.U32 R9, RZ, RZ, R6 ;  /* 0x000000ffff097224 */ /* 0x000fe400078e0006 */
[----:B------:R-:W-:Y:S01]  /*14a00*/  IMAD.MOV.U32 R8, RZ, RZ, R3 ;  /* 0x000000ffff087224 */ /* 0x000fe200078e0003 */
[----:B--2---:R-:W-:Y:S01]  /*14a10*/  NOP ;  /* 0x0000000000007918 */ /* 0x004fe20000000000 */
[----:B-1----:R-:W-:Y:S05]  /*14a20*/  @P2 BRA `(.L_x_1264) ;  /* 0xffffffdc00302947 */ /* 0x002fea000383ffff */
.L_x_1254:
[----:B------:R-:W2:Y:S02]  /*14a30*/  LDL R8, [R1+0x38] ;  /* 0x0000380001087983 */ /* 0x000ea40000100800 */
[----:B--2---:R-:W-:-:S13]  /*14a40*/  ISETP.GE.AND P2, PT, R4, R8, PT ;  /* 0x000000080400720c */ /* 0x004fda0003f46270 */
[----:B------:R-:W-:Y:S05]  /*14a50*/  @!P2 BRA `(.L_x_1265) ;  /* 0x000000340014a947 */ /* 0x000fea0003800000 */
[----:B------:R-:W2:Y:S04]  /*14a60*/  LDL R9, [R1+0x40] ;  /* 0x0000400001097983 */ /* 0x000ea80000100800 */
[----:B------:R-:W2:Y:S04]  /*14a70*/  LDL R8, [R1+0x30] ;  /* 0x0000300001087983 */ /* 0x000ea80000100800 */
[----:B------:R-:W3:Y:S01]  /*14a80*/  LDL R11, [R1+0x4] ;  /* 0x00000400010b7983 */ /* 0x000ee20000100800 */
[----:B------:R-:W-:Y:S02]  /*14a90*/  IMAD.MOV.U32 R20, RZ, RZ, R22 ;  /* 0x000000ffff147224 */ /* 0x000fe400078e0016 */
[----:B------:R-:W-:-:S02]  /*14aa0*/  IMAD.MOV.U32 R14, RZ, RZ, R17 ;  /* 0x000000ffff0e7224 */ /* 0x000fc400078e0011 */
[----:B--2---:R-:W-:Y:S02]  /*14ab0*/  IMAD.IADD R0, R8, 0x1, -R9 ;  /* 0x0000000108007824 */ /* 0x004fe400078e0a09 */
[----:B------:R-:W-:Y:S02]  /*14ac0*/  IMAD.MOV.U32 R8, RZ, RZ, R6 ;  /* 0x000000ffff087224 */ /* 0x000fe400078e0006 */
[--C-:B------:R-:W-:Y:S02]  /*14ad0*/  IMAD.IADD R10, R155, 0x1, R0.reuse ;  /* 0x000000019b0a7824 */ /* 0x100fe400078e0200 */
[----:B---3--:R-:W-:Y:S02]  /*14ae0*/  IMAD.IADD R11, R11, 0x1, R0 ;  /* 0x000000010b0b7824 */ /* 0x008fe400078e0200 */
[----:B------:R-:W-:Y:S01]  /*14af0*/  IMAD.MOV.U32 R9, RZ, RZ, R3 ;  /* 0x000000ffff097224 */ /* 0x000fe200078e0003 */
[----:B------:R-:W-:Y:S02]  /*14b00*/  LOP3.LUT R142, RZ, R10, RZ, 0x33, !PT ;  /* 0x0000000aff8e7212 */ /* 0x000fe400078e33ff */
[----:B------:R-:W-:-:S07]  /*14b10*/  LOP3.LUT R15, RZ, R11, RZ, 0x33, !PT ;  /* 0x0000000bff0f7212 */ /* 0x000fce00078e33ff */
.L_x_1283:
        /* <DEDUP_REMOVED lines=11> */
.L_x_1267:
[----:B------:R-:W-:Y:S01]  /*14bd0*/  IMAD R0, R17, 0x8, R2 ;  /* 0x0000000811007824 */ /* 0x000fe200078e0202 */
[----:B------:R-:W-:-:S04]  /*14be0*/  SHF.L.U32 R3, R22, 0x1f, RZ ;  /* 0x0000001f16037819 */ /* 0x000fc800000006ff */
[----:B------:R0:W1:Y:S01]  /*14bf0*/  SYNCS.PHASECHK.TRANS64.TRYWAIT P3, [R0+URZ+0x2d830], R3 ;  /* 0x02d83003000075a7 */ /* 0x000062000806017f */
[----:B------:R-:W-:Y:S05]  /*14c00*/  @!P0 BRA `(.L_x_1268) ;  /* 0x0000000000048947 */ /* 0x000fea0003800000 */
[----:B------:R-:W-:Y:S01]  /*14c10*/  BPT.TRAP 0x1 ;  /* 0x000000040000795c */ /* 0x000fe20000300000 */
.L_x_1268:
[----:B------:R-:W-:Y:S04]  /*14c20*/  BSSY B0, `(.L_x_1266) ;  /* 0x0000004000007945 */ /* 0x000fe80003800000 */
[----:B-1----:R-:W-:Y:S05]  /*14c30*/  @P3 BRA `(.L_x_1269) ;  /* 0x0000000000083947 */ /* 0x002fea0003800000 */
[----:B------:R-:W1:Y:S02]  /*14c40*/  SYNCS.PHASECHK.TRANS64.TRYWAIT P3, [R0+URZ+0x2d830], R3 ;  /* 0x02d83003000075a7 */ /* 0x000e64000806017f */
[----:B-1----:R-:W-:Y:S05]  /*14c50*/  @!P3 BRA `(.L_x_1270) ;  /* 0x000000c0001cb947 */ /* 0x002fea0003800000 */
.L_x_1269:
[----:B------:R-:W-:Y:S05]  /*14c60*/  BSYNC B0 ;  /* 0x0000000000007941 */ /* 0x000fea0003800000 */
.L_x_1266:
        /* <DEDUP_REMOVED lines=10> */
[----:B------:R-:W-:Y:S01]  /*14d10*/  R2UR UR13, R13 ;  /* 0x000000000d0d72ca */ /* 0x000fe200000e0000 */
[----:B------:R-:W-:Y:S01]  /*14d20*/  IMAD.MOV.U32 R31, RZ, RZ, -0x7fffffe0 ;  /* 0x80000020ff1f7424 */ /* 0x000fe200078e00ff */
[----:B------:R-:W-:Y:S02]  /*14d30*/  R2UR UR19, R29 ;  /* 0x000000001d1372ca */ /* 0x000fe400000e0000 */
[----:B------:R-:W-:Y:S02]  /*14d40*/  R2UR UR23, R27 ;  /* 0x000000001b1772ca */ /* 0x000fe400000e0000 */
[----:B------:R-:W-:-:S02]  /*14d50*/  R2UR UR27, R29 ;  /* 0x000000001d1b72ca */ /* 0x000fc400000e0000 */
[----:B------:R-:W-:Y:S02]  /*14d60*/  R2UR UR31, R31 ;  /* 0x000000001f1f72ca */ /* 0x000fe400000e0000 */
[----:B------:R-:W-:Y:S02]  /*14d70*/  R2UR UR35, R25 ;  /* 0x00000000192372ca */ /* 0x000fe400000e0000 */
[----:B------:R-:W-:Y:S02]  /*14d80*/  R2UR UR16, R152 ;  /* 0x00000000981072ca */ /* 0x000fe400000e0000 */
[----:B------:R-:W-:Y:S01]  /*14d90*/  R2UR UR17, R153 ;  /* 0x00000000991172ca */ /* 0x000fe200000e0000 */
[----:B------:R0:W-:Y:S01]  /*14da0*/  BAR.SYNC.DEFER_BLOCKING R0, 0x100 ;  /* 0x000400000000751d */ /* 0x0001e20000010000 */
[----:B--2---:R-:W-:-:S04]  /*14db0*/  IMAD R24, R17, 0x600, R3 ;  /* 0x0000060011187824 */ /* 0x004fc800078e0203 */
[C---:B------:R-:W-:Y:S01]  /*14dc0*/  VIADD R28, R24.reuse, 0x2 ;  /* 0x00000002181c7836 */ /* 0x040fe20000000000 */
[C---:B------:R-:W-:Y:S01]  /*14dd0*/  R2UR UR14, R24.reuse ;  /* 0x00000000180e72ca */ /* 0x040fe200000e0000 */
[C---:B------:R-:W-:Y:S02]  /*14de0*/  VIADD R26, R24.reuse, 0x200 ;  /* 0x00000200181a7836 */ /* 0x040fe40000000000 */
[----:B------:R-:W-:Y:S01]  /*14df0*/  VIADD R30, R24, 0x400 ;  /* 0x00000400181e7836 */ /* 0x000fe20000000000 */
[----:B------:R-:W-:Y:S01]  /*14e00*/  R2UR UR18, R28 ;  /* 0x000000001c1272ca */ /* 0x000fe200000e0000 */
[C---:B------:R-:W-:Y:S02]  /*14e10*/  VIADD R28, R24.reuse, 0x202 ;  /* 0x00000202181c7836 */ /* 0x040fe40000000000 */
[----:B------:R-:W-:Y:S01]  /*14e20*/  VIADD R24, R24, 0x402 ;  /* 0x0000040218187836 */ /* 0x000fe20000000000 */
[----:B------:R-:W-:Y:S02]  /*14e30*/  R2UR UR22, R26 ;  /* 0x000000001a1672ca */ /* 0x000fe400000e0000 */
[----:B------:R-:W-:-:S02]  /*14e40*/  R2UR UR26, R28 ;  /* 0x000000001c1a72ca */ /* 0x000fc400000e0000 */
[----:B------:R-:W-:Y:S02]  /*14e50*/  R2UR UR30, R30 ;  /* 0x000000001e1e72ca */ /* 0x000fe400000e0000 */
[----:B------:R-:W-:Y:S02]  /*14e60*/  R2UR UR34, R24 ;  /* 0x00000000182272ca */ /* 0x000fe400000e0000 */
[----:B------:R-:W-:-:S06]  /*14e70*/  WARPGROUP.ARRIVE ;  /* 0x00000000000079c5 */ /* 0x000fcc0000000000 */
[----:B------:R-:W-:Y:S01]  /*14e80*/  HGMMA.64x128x16.F32.BF16 R24, gdesc[UR12], RZ, !UPT, gsb0 ;  /* 0x01e000000c1879f0 */ /* 0x000fe2000c0018ff */
        /* <DEDUP_REMOVED lines=27> */
.L_x_1272:
[----:B------:R-:W-:Y:S01]  /*15040*/  SHF.L.U32 R0, R20, 0x1f, RZ ;  /* 0x0000001f14007819 */ /* 0x000fe200000006ff */
[----:B------:R-:W-:-:S04]  /*15050*/  IMAD R3, R14, 0x8, R2 ;  /* 0x000000080e037824 */ /* 0x000fc800078e0202 */
[----:B------:R0:W1:Y:S01]  /*15060*/  SYNCS.PHASECHK.TRANS64.TRYWAIT P2, [R3+URZ+0x2d850], R0 ;  /* 0x02d85000030075a7 */ /* 0x000062000804017f */
[----:B------:R-:W-:Y:S05]  /*15070*/  @!P0 BRA `(.L_x_1273) ;  /* 0x0000000000048947 */ /* 0x000fea0003800000 */
[----:B------:R-:W-:Y:S01]  /*15080*/  BPT.TRAP 0x1 ;  /* 0x000000040000795c */ /* 0x000fe20000300000 */
.L_x_1273:
[----:B-1----:R-:W-:Y:S05]  /*15090*/  @P2 BRA `(.L_x_1271) ;  /* 0x0000000000082947 */ /* 0x002fea0003800000 */
[----:B------:R-:W1:Y:S02]  /*150a0*/  SYNCS.PHASECHK.TRANS64.TRYWAIT P2, [R3+URZ+0x2d850], R0 ;  /* 0x02d85000030075a7 */ /* 0x000e64000804017f */
[----:B-1----:R-:W-:Y:S05]  /*150b0*/  @!P2 BRA `(.L_x_1274) ;  /* 0x000000bc0018a947 */ /* 0x002fea0003800000 */
.L_x_1271:
[----:B------:R-:W2:Y:S01]  /*150c0*/  LDL R6, [R1+0x14] ;  /* 0x0000140001067983 */ /* 0x000ea20000100800 */
[----:B01----:R-:W-:Y:S01]  /*150d0*/  VIADD R0, R2, 0x400 ;  /* 0x0000040002007836 */ /* 0x003fe20000000000 */
[----:B------:R-:W-:Y:S05]  /*150e0*/  WARPSYNC.ALL ;  /* 0x0000000000007948 */ /* 0x000fea0003800000 */
[----:B------:R-:W-:Y:S01]  /*150f0*/  SHF.R.U32.HI R0, RZ, 0x4, R0 ;  /* 0x00000004ff007819 */ /* 0x000fe20000011600 */
[----:B------:R-:W-:Y:S01]  /*15100*/  IMAD.MOV.U32 R21, RZ, RZ, -0x7fffffe0 ;  /* 0x80000020ff157424 */ /* 0x000fe200078e00ff */
[----:B------:R-:W3:Y:S01]  /*15110*/  LDL R143, [R1+0x30] ;  /* 0x00003000018f7983 */ /* 0x000ee20000100800 */
[----:B------:R-:W-:Y:S01]  /*15120*/  IMAD.MOV.U32 R141, RZ, RZ, -0x7fffffe0 ;  /* 0x80000020ff8d7424 */ /* 0x000fe200078e00ff */
[----:B------:R-:W-:-:S02]  /*15130*/  LOP3.LUT R0, R0, 0x3fff, RZ, 0xc0, !PT ;  /* 0x00003fff00007812 */ /* 0x000fc400078ec0ff */
[C---:B------:R-:W-:Y:S02]  /*15140*/  R2UR UR15, R21.reuse ;  /* 0x00000000150f72ca */ /* 0x040fe400000e0000 */
[----:B------:R-:W-:Y:S02]  /*15150*/  LOP3.LUT R0, R0, 0x2000000, RZ, 0xfc, !PT ;  /* 0x0200000000007812 */ /* 0x000fe400078efcff */
[----:B------:R-:W-:Y:S01]  /*15160*/  R2UR UR47, R21 ;  /* 0x00000000152f72ca */ /* 0x000fe200000e0000 */
[----:B------:R-:W-:Y:S01]  /*15170*/  WARPGROUP.ARRIVE ;  /* 0x00000000000079c5 */ /* 0x000fe20000000000 */
[C---:B------:R-:W-:Y:S01]  /*15180*/  R2UR UR19, R141.reuse ;  /* 0x000000008d1372ca */ /* 0x040fe200000e0000 */
[----:B------:R-:W-:Y:S01]  /*15190*/  IMAD R20, R14, 0x600, R0 ;  /* 0x000006000e147824 */ /* 0x000fe200078e0200 */
[C---:B------:R-:W-:Y:S02]  /*151a0*/  R2UR UR23, R141.reuse ;  /* 0x000000008d1772ca */ /* 0x040fe400000e0000 */
[----:B------:R-:W-:Y:S01]  /*151b0*/  R2UR UR27, R141 ;  /* 0x000000008d1b72ca */ /* 0x000fe200000e0000 */
[C---:B------:R-:W-:Y:S01]  /*151c0*/  VIADD R140, R20.reuse, 0x40 ;  /* 0x00000040148c7836 */ /* 0x040fe20000000000 */
[----:B------:R-:W-:-:S02]  /*151d0*/  R2UR UR14, R20 ;  /* 0x00000000140e72ca */ /* 0x000fc400000e0000 */
[C---:B------:R-:W-:Y:S02]  /*151e0*/  R2UR UR31, R141.reuse ;  /* 0x000000008d1f72ca */ /* 0x040fe400000e0000 */
[----:B------:R-:W-:Y:S01]  /*151f0*/  R2UR UR18, R140 ;  /* 0x000000008c1272ca */ /* 0x000fe200000e0000 */
[----:B------:R-:W-:Y:S01]  /*15200*/  VIADD R140, R20, 0x80 ;  /* 0x00000080148c7836 */ /* 0x000fe20000000000 */
[C---:B------:R-:W-:Y:S02]  /*15210*/  R2UR UR35, R141.reuse ;  /* 0x000000008d2372ca */ /* 0x040fe400000e0000 */
[----:B------:R-:W-:Y:S02]  /*15220*/  R2UR UR43, R141 ;  /* 0x000000008d2b72ca */ /* 0x000fe400000e0000 */
[----:B------:R-:W-:Y:S01]  /*15230*/  R2UR UR22, R140 ;  /* 0x000000008c1672ca */ /* 0x000fe200000e0000 */
[----:B------:R-:W-:-:S05]  /*15240*/  VIADD R140, R20, 0xc0 ;  /* 0x000000c0148c7836 */ /* 0x000fca0000000000 */
[----:B------:R-:W-:Y:S01]  /*15250*/  R2UR UR26, R140 ;  /* 0x000000008c1a72ca */ /* 0x000fe200000e0000 */
[----:B------:R-:W-:-:S05]  /*15260*/  VIADD R140, R20, 0x100 ;  /* 0x00000100148c7836 */ /* 0x000fca0000000000 */
[----:B------:R-:W-:Y:S01]  /*15270*/  R2UR UR30, R140 ;  /* 0x000000008c1e72ca */ /* 0x000fe200000e0000 */
[----:B------:R-:W-:-:S05]  /*15280*/  VIADD R140, R20, 0x140 ;  /* 0x00000140148c7836 */ /* 0x000fca0000000000 */
[----:B------:R-:W-:Y:S01]  /*15290*/  R2UR UR34, R140 ;  /* 0x000000008c2272ca */ /* 0x000fe200000e0000 */
[C---:B------:R-:W-:Y:S02]  /*152a0*/  VIADD R140, R20.reuse, 0x180 ;  /* 0x00000180148c7836 */ /* 0x040fe40000000000 */
[----:B------:R-:W-:Y:S02]  /*152b0*/  VIADD R20, R20, 0x1c0 ;  /* 0x000001c014147836 */ /* 0x000fe40000000000 */
[----:B------:R-:W-:Y:S01]  /*152c0*/  IMAD.MOV.U32 R21, RZ, RZ, 0x40000040 ;  /* 0x40000040ff157424 */ /* 0x000fe200078e00ff */
[----:B------:R-:W-:Y:S02]  /*152d0*/  R2UR UR42, R140 ;  /* 0x000000008c2a72ca */ /* 0x000fe400000e0000 */
[----:B------:R-:W-:Y:S02]  /*152e0*/  R2UR UR46, R20 ;  /* 0x00000000142e72ca */ /* 0x000fe400000e0000 */
[----:B------:R-:W-:Y:S01]  /*152f0*/  R2UR UR13, R21 ;  /* 0x00000000150d72ca */ /* 0x000fe200000e0000 */
[----:B------:R-:W-:-:S05]  /*15300*/  IMAD.MOV.U32 R141, RZ, RZ, 0x40000040 ;  /* 0x40000040ff8d7424 */ /* 0x000fca00078e00ff */
[----:B------:R-:W-:Y:S01]  /*15310*/  R2UR UR17, R141 ;  /* 0x000000008d1172ca */ /* 0x000fe200000e0000 */
[----:B------:R-:W-:-:S05]  /*15320*/  IMAD.MOV.U32 R141, RZ, RZ, 0x40000040 ;  /* 0x40000040ff8d7424 */ /* 0x000fca00078e00ff */
[----:B------:R-:W-:Y:S02]  /*15330*/  R2UR UR21, R141 ;  /* 0x000000008d1572ca */ /* 0x000fe400000e0000 */
[----:B--2---:R-:W-:Y:S01]  /*15340*/  LOP3.LUT R20, R6, 0x10000, RZ, 0xfc, !PT ;  /* 0x0001000006147812 */ /* 0x004fe200078efcff */
[----:B------:R-:W-:Y:S01]  /*15350*/  IMAD.MOV.U32 R141, RZ, RZ, 0x40000040 ;  /* 0x40000040ff8d7424 */ /* 0x000fe200078e00ff */
[----:B------:R-:W2:Y:S02]  /*15360*/  LDL R6, [R1+0x40] ;  /* 0x0000400001067983 */ /* 0x000ea40000100800 */
[----:B------:R-:W-:-:S13]  /*15370*/  R2UR UR12, R20 ;  /* 0x00000000140c72ca */ /* 0x000fda00000e0000 */
[----:B------:R-:W-:Y:S01]  /*15380*/  HGMMA.64x96x16.F32.BF16 R88, gdesc[UR12].tnspB, R88, gsb0 ;  /* 0x416000000c5879f0 */ /* 0x000fe20008001858 */
[----:B------:R-:W-:-:S05]  /*15390*/  VIADD R140, R20, 0x2 ;  /* 0x00000002148c7836 */ /* 0x000fca0000000000 */
[----:B------:R-:W-:Y:S01]  /*153a0*/  R2UR UR16, R140 ;  /* 0x000000008c1072ca */ /* 0x000fe200000e0000 */
[----:B------:R-:W-:Y:S01]  /*153b0*/  VIADD R140, R20, 0x4 ;  /* 0x00000004148c7836 */ /* 0x000fe20000000000 */
[----:B------:R-:W-:Y:S02]  /*153c0*/  WARPGROUP.DEPBAR.LE gsb0, 0x0 ;  /* 0x00008000000079c5 */ /* 0x000fe40000010000 */
[----:B------:R-:W-:-:S09]  /*153d0*/  WARPGROUP.ARRIVE ;  /* 0x00000000000079c5 */ /* 0x000fd20000000000 */
[----:B------:R-:W-:Y:S01]  /*153e0*/  HGMMA.64x96x16.F32.BF16 R88, gdesc[UR16].tnspB, R88, gsb0 ;  /* 0x41600000105879f0 */ /* 0x000fe20008001858 */
[----:B------:R-:W-:Y:S01]  /*153f0*/  R2UR UR20, R140 ;  /* 0x000000008c1472ca */ /* 0x000fe200000e0000 */
        /* <DEDUP_REMOVED lines=33> */
[----:B------:R-:W-:Y:S03]  /*15610*/  HGMMA.64x96x16.F32.BF16 R88, gdesc[UR40].tnspB, R88, gsb0 ;  /* 0x41600000285879f0 */ /* 0x000fe60008001858 */
[----:B------:R-:W0:Y:S01]  /*15620*/  S2R R154, SR_TID.X ;  /* 0x00000000009a7919 */ /* 0x000e220000002100 */
[----:B------:R-:W-:Y:S01]  /*15630*/  IMAD.SHL.U32 R141, R4, 0x80, RZ ;  /* 0x00000080048d7824 */ /* 0x000fe200078e00ff */
[----:B------:R-:W-:Y:S02]  /*15640*/  WARPGROUP.DEPBAR.LE gsb0, 0x0 ;  /* 0x00008000000079c5 */ /* 0x000fe40000010000 */
[----:B------:R-:W-:-:S06]  /*15650*/  WARPGROUP.ARRIVE ;  /* 0x00000000000079c5 */ /* 0x000fcc0000000000 */
[----:B------:R-:W-:Y:S01]  /*15660*/  HGMMA.64x96x16.F32.BF16 R88, gdesc[UR44].tnspB, R88, gsb0 ;  /* 0x416000002c5879f0 */ /* 0x000fe20008001858 */
[----:B0-----:R-:W-:Y:S02]  /*15670*/  SHF.R.U32.HI R0, RZ, 0x7, R154 ;  /* 0x00000007ff007819 */ /* 0x001fe4000001169a */
[----:B------:R-:W-:-:S03]  /*15680*/  ISETP.GE.U32.AND P2, PT, R154, 0x180, PT ;  /* 0x000001809a00780c */ /* 0x000fc60003f46070 */
[----:B------:R-:W-:-:S05]  /*15690*/  VIADD R0, R0, 0x9 ;  /* 0x0000000900007836 */ /* 0x000fca0000000000 */
[----:B------:R-:W-:Y:S01]  /*156a0*/  SEL R0, R0, 0x9, !P2 ;  /* 0x0000000900007807 */ /* 0x000fe20005000000 */
[----:B------:R-:W-:Y:S01]  /*156b0*/  @!P1 IMAD R3, R17, 0x8, R2 ;  /* 0x0000000811039824 */ /* 0x000fe200078e0202 */
[----:B------:R-:W-:-:S03]  /*156c0*/  ULOP3.LUT UR10, URZ, UR7, URZ, 0x33, !UPT ;  /* 0x000000073f0a7292 */ /* 0x000fc6000f8e333f */
[----:B------:R-:W-:-:S05]  /*156d0*/  @!P1 VIADD R3, R3, 0x2d840 ;  /* 0x0002d84003039836 */ /* 0x000fca0000000000 */
[----:B------:R-:W-:Y:S01]  /*156e0*/  @!P1 PRMT R3, RZ, 0x654, R3 ;  /* 0x00000654ff039816 */ /* 0x000fe20000000003 */
[----:B------:R-:W-:Y:S02]  /*156f0*/  WARPGROUP.DEPBAR.LE gsb0, 0x0 ;  /* 0x00008000000079c5 */ /* 0x000fe40000010000 */
[----:B------:R3:W-:Y:S06]  /*15700*/  BAR.ARV R0, 0x100 ;  /* 0x000400000000751d */ /* 0x0007ec0000002000 */
[----:B------:R0:W-:Y:S01]  /*15710*/  @!P1 SYNCS.ARRIVE.TRANS64.RED.A1T0 RZ, [R3+URZ], RZ ;  /* 0x000000ff03ff99a7 */ /* 0x0001e2000810043f */
[----:B---3--:R-:W-:-:S05]  /*15720*/  IADD3 R0, R143, 0x1, -R141 ;  /* 0x000000018f007810 */ /* 0x008fca0007ffe88d */
[----:B--2---:R-:W-:-:S04]  /*15730*/  IMAD.IADD R0, R0, 0x1, -R6 ;  /* 0x0000000100007824 */ /* 0x004fc800078e0a06 */
[----:B------:R-:W-:-:S04]  /*15740*/  IMAD R6, R136, -0x2, R0 ;  /* 0xfffffffe88067824 */ /* 0x000fc800078e0200 */
[C---:B------:R-:W-:Y:S02]  /*15750*/  VIADD R140, R6.reuse, UR8 ;  /* 0x00000008068c7c36 */ /* 0x040fe40008000000 */
[----:B------:R-:W-:Y:S02]  /*15760*/  VIADD R6, R6, UR10 ;  /* 0x0000000a06067c36 */ /* 0x000fe40008000000 */
[C---:B0-----:R-:W-:Y:S02]  /*15770*/  IMAD.IADD R3, R155.reuse, 0x1, R140 ;  /* 0x000000019b037824 */ /* 0x041fe400078e028c */
        /* <DEDUP_REMOVED lines=13> */
.L_x_1277:
[----:B------:R-:W-:-:S05]  /*15850*/  IMAD.U32 R143, RZ, RZ, UR5 ;  /* 0x00000005ff8f7e24 */ /* 0x000fca000f8e00ff */
[----:B------:R-:W-:-:S13]  /*15860*/  ISETP.NE.AND P2, PT, R143, 0x1, PT ;  /* 0x000000018f00780c */ /* 0x000fda0003f45270 */
[----:B------:R-:W0:Y:S02]  /*15870*/  @P2 LDC.64 R20, c[0x0][0x9e8] ;  /* 0x00027a00ff142b82 */ /* 0x000e240000000a00 */
[----:B0-----:R-:W-:-:S04]  /*15880*/  @P2 IMAD.HI.U32 R154, R10, R20, RZ ;  /* 0x000000140a9a2227 */ /* 0x001fc800078e00ff */
[----:B------:R-:W-:Y:S01]  /*15890*/  IMAD.MOV.U32 R20, RZ, RZ, R10 ;  /* 0x000000ffff147224 */ /* 0x000fe200078e000a */
[----:B------:R-:W-:-:S07]  /*158a0*/  @P2 SHF.R.U32.HI R20, RZ, R21, R154 ;  /* 0x00000015ff142219 */ /* 0x000fce000001169a */
.L_x_1278:
[----:B------:R-:W-:Y:S05]  /*158b0*/  BSYNC B0 ;  /* 0x0000000000007941 */ /* 0x000fea0003800000 */
.L_x_1276:
[----:B------:R-:W-:-:S04]  /*158c0*/  IMAD R20, R20, R143, -R141 ;  /* 0x0000008f14147224 */ /* 0x000fc800078e0a8d */
[----:B------:R-:W-:-:S05]  /*158d0*/  IMAD R20, R136, -0x2, R20 ;  /* 0xfffffffe88147824 */ /* 0x000fca00078e0214 */
[----:B------:R-:W-:Y:S02]  /*158e0*/  VIMNMX R0, R0, R20, !PT ;  /* 0x0000001400007248 */ /* 0x000fe40007fe0100 */
[----:B------:R-:W-:-:S07]  /*158f0*/  VIADDMNMX R3, R20, R143, R3, PT ;  /* 0x0000008f14037246 */ /* 0x000fce0003800103 */
.L_x_1275:
        /* <DEDUP_REMOVED lines=112> */
.L_x_1281:
[----:B------:R-:W-:Y:S02]  /*16000*/  IMAD.U32 R0, RZ, RZ, UR5 ;  /* 0x00000005ff007e24 */ /* 0x000fe4000f8e00ff */
[----:B------:R-:W-:-:S03]  /*16010*/  IMAD.MOV.U32 R3, RZ, RZ, R11 ;  /* 0x000000ffff037224 */ /* 0x000fc600078e000b */
[----:B------:R-:W-:-:S13]  /*16020*/  ISETP.NE.AND P3, PT, R0, 0x1, PT ;  /* 0x000000010000780c */ /* 0x000fda0003f65270 */
[----:B------:R-:W0:Y:S02]  /*16030*/  @P3 LDC.64 R20, c[0x0][0x9e8] ;  /* 0x00027a00ff143b82 */ /* 0x000e240000000a00 */
[----:B0-----:R-:W-:-:S05]  /*16040*/  @P3 IMAD.HI.U32 R20, R11, R20, RZ ;  /* 0x000000140b143227 */ /* 0x001fca00078e00ff */
[----:B------:R-:W-:-:S07]  /*16050*/  @P3 SHF.R.U32.HI R3, RZ, R21, R20 ;  /* 0x00000015ff033219 */ /* 0x000fce0000011614 */
.L_x_1282:
[----:B------:R-:W-:Y:S05]  /*16060*/  BSYNC B0 ;  /* 0x0000000000007941 */ /* 0x000fea0003800000 */
.L_x_1280:
[----:B------:R-:W-:-:S04]  /*16070*/  IMAD R141, R3, R0, -R141 ;  /* 0x00000000038d7224 */ /* 0x000fc800078e0a8d */
[----:B------:R-:W-:-:S05]  /*16080*/  IMAD R141, R136, -0x2, R141 ;  /* 0xfffffffe888d7824 */ /* 0x000fca00078e028d */
[----:B------:R-:W-:Y:S02]  /*16090*/  VIMNMX R6, R6, R141, !PT ;  /* 0x0000008d06067248 */ /* 0x000fe40007fe0100 */
[----:B------:R-:W-:-:S07]  /*160a0*/  VIADDMNMX R140, R141, R0, R140, PT ;  /* 0x000000008d8c7246 */ /* 0x000fce000380018c */
.L_x_1279:
        /* <DEDUP_REMOVED lines=67> */
[C---:B------:R-:W-:Y:S01]  /*164e0*/  ISETP.GT.AND P4, PT, R6.reuse, 0x11, P2 ;  /* 0x000000110600780c */ /* 0x040fe20001784270 */
        /* <DEDUP_REMOVED lines=9> */
[----:B------:R-:W-:Y:S01]  /*16580*/  FSEL R34, R34, -INF , !P3 ;  /* 0xff80000022227808 */ /* 0x000fe20005800000 */
[-C--:B------:R-:W-:Y:S01]  /*16590*/  FFMA.FTZ R44, R44, R0.reuse, -R9 ;  /* 0x000000002c2c7223 */ /* 0x080fe20000010809 */
[C---:B------:R-:W-:Y:S01]  /*165a0*/  ISETP.GT.AND P4, PT, R6.reuse, 0x19, P2 ;  /* 0x000000190600780c */ /* 0x040fe20001784270 */
[----:B------:R-:W-:Y:S01]  /*165b0*/  MUFU.EX2 R33, R33 ;  /* 0x0000002100217308 */ /* 0x000fe20000000800 */
[----:B------:R-:W-:Y:S01]  /*165c0*/  ISETP.GT.AND P3, PT, R6, 0x18, P2 ;  /* 0x000000180600780c */ /* 0x000fe20001764270 */
[----:B-1----:R-:W-:Y:S01]  /*165d0*/  FADD.FTZ R5, R25, R5 ;  /* 0x0000000519057221 */ /* 0x002fe20000010000 */
[C---:B------:R-:W-:Y:S01]  /*165e0*/  ISETP.LT.OR P4, PT, R140.reuse, 0x1a, P4 ;  /* 0x0000001a8c00780c */ /* 0x040fe20002781670 */
[-CC-:B------:R-:W-:Y:S01]  /*165f0*/  FFMA.FTZ R45, R45, R0.reuse, -R9.reuse ;  /* 0x000000002d2d7223 */ /* 0x180fe20000010809 */
[----:B------:R-:W-:Y:S01]  /*16600*/  ISETP.LT.OR P3, PT, R140, 0x19, P3 ;  /* 0x000000198c00780c */ /* 0x000fe20001f61670 */
[-CC-:B------:R-:W-:Y:S01]  /*16610*/  FFMA.FTZ R48, R48, R0.reuse, -R9.reuse ;  /* 0x0000000030307223 */ /* 0x180fe20000010809 */
[----:B------:R-:W-:Y:S01]  /*16620*/  FSEL R39, R39, -INF , !P4 ;  /* 0xff80000027277808 */ /* 0x000fe20006000000 */
[----:B------:R-:W-:Y:S01]  /*16630*/  MUFU.EX2 R37, R37 ;  /* 0x0000002500257308 */ /* 0x000fe20000000800 */
        /* <DEDUP_REMOVED lines=9> */
[-CC-:B------:R-:W-:Y:S01]  /*166d0*/  FFMA.FTZ R56, R56, R0.reuse, -R9.reuse ;  /* 0x0000000038387223 */ /* 0x180fe20000010809 */
[----:B------:R-:W-:Y:S01]  /*166e0*/  FSEL R43, R43, -INF , !P4 ;  /* 0xff8000002b2b7808 */ /* 0x000fe20006000000 */
[-CC-:B------:R-:W-:Y:S01]  /*166f0*/  FFMA.FTZ R57, R57, R0.reuse, -R9.reuse ;  /* 0x0000000039397223 */ /* 0x180fe20000010809 */
[----:B------:R-:W-:Y:S01]  /*16700*/  FSEL R42, R42, -INF , !P3 ;  /* 0xff8000002a2a7808 */ /* 0x000fe20005800000 */
[-CC-:B------:R-:W-:Y:S01]  /*16710*/  FFMA.FTZ R60, R60, R0.reuse, -R9.reuse ;  /* 0x000000003c3c7223 */ /* 0x180fe20000010809 */
[C---:B------:R-:W-:Y:S01]  /*16720*/  ISETP.GT.AND P4, PT, R6.reuse, 0x29, P2 ;  /* 0x000000290600780c */ /* 0x040fe20001784270 */
[----:B------:R-:W-:Y:S01]  /*16730*/  MUFU.EX2 R41, R41 ;  /* 0x0000002900297308 */ /* 0x000fe20000000800 */
[----:B------:R-:W-:Y:S01]  /*16740*/  ISETP.GT.AND P3, PT, R6, 0x28, P2 ;  /* 0x000000280600780c */ /* 0x000fe20001764270 */
[-CC-:B------:R-:W-:Y:S01]  /*16750*/  FFMA.FTZ R61, R61, R0.reuse, -R9.reuse ;  /* 0x000000003d3d7223 */ /* 0x180fe20000010809 */
[----:B------:R-:W-:Y:S01]  /*16760*/  ISETP.LT.OR P4, PT, R140, 0x2a, P4 ;  /* 0x0000002a8c00780c */ /* 0x000fe20002781670 */
[-CC-:B------:R-:W-:Y:S01]  /*16770*/  FFMA.FTZ R64, R64, R0.reuse, -R9.reuse ;  /* 0x0000000040407223 */ /* 0x180fe20000010809 */
[----:B------:R-:W-:Y:S01]  /*16780*/  ISETP.LT.OR P3, PT, R140, 0x29, P3 ;  /* 0x000000298c00780c */ /* 0x000fe20001f61670 */
[-CC-:B------:R-:W-:Y:S01]  /*16790*/  FFMA.FTZ R65, R65, R0.reuse, -R9.reuse ;  /* 0x0000000041417223 */ /* 0x180fe20000010809 */
[----:B------:R-:W-:Y:S01]  /*167a0*/  FSEL R47, R47, -INF , !P4 ;  /* 0xff8000002f2f7808 */ /* 0x000fe20006000000 */
[----:B------:R-:W-:Y:S01]  /*167b0*/  MUFU.EX2 R44, R44 ;  /* 0x0000002c002c7308 */ /* 0x000fe20000000800 */
        /* <DEDUP_REMOVED lines=18> */
[C---:B------:R-:W-:Y:S01]  /*168e0*/  ISETP.LT.OR P4, PT, R140.reuse, 0x3a, P4 ;  /* 0x0000003a8c00780c */ /* 0x040fe20002781670 */
[-CC-:B------:R-:W-:Y:S01]  /*168f0*/  FFMA.FTZ R81, R81, R0.reuse, -R9.reuse ;  /* 0x0000000051517223 */ /* 0x180fe20000010809 */
[----:B------:R-:W-:Y:S01]  /*16900*/  ISETP.LT.OR P3, PT, R140, 0x39, P3 ;  /* 0x000000398c00780c */ /* 0x000fe20001f61670 */
[-CC-:B------:R-:W-:Y:S01]  /*16910*/  FFMA.FTZ R84, R84, R0.reuse, -R9.reuse ;  /* 0x0000000054547223 */ /* 0x180fe20000010809 */
[----:B------:R-:W-:Y:S01]  /*16920*/  FSEL R55, R55, -INF , !P4 ;  /* 0xff80000037377808 */ /* 0x000fe20006000000 */
[----:B------:R-:W-:Y:S01]  /*16930*/  MUFU.EX2 R52, R52 ;  /* 0x0000003400347308 */ /* 0x000fe20000000800 */
[----:B------:R-:W-:Y:S01]  /*16940*/  FSEL R54, R54, -INF , !P3 ;  /* 0xff80000036367808 */ /* 0x000fe20005800000 */
[----:B------:R-:W-:Y:S01]  /*16950*/  FFMA.FTZ R9, R85, R0, -R9 ;  /* 0x0000000055097223 */ /* 0x000fe20000010809 */
[----:B------:R-:W-:-:S02]  /*16960*/  ISETP.GT.AND P4, PT, R6, 0x41, P2 ;  /* 0x000000410600780c */ /* 0x000fc40001784270 */
[----:B------:R-:W-:Y:S02]  /*16970*/  ISETP.GT.AND P3, PT, R6, 0x40, P2 ;  /* 0x000000400600780c */ /* 0x000fe40001764270 */
[C---:B------:R-:W-:Y:S01]  /*16980*/  ISETP.LT.OR P4, PT, R140.reuse, 0x42, P4 ;  /* 0x000000428c00780c */ /* 0x040fe20002781670 */
[----:B------:R-:W-:Y:S01]  /*16990*/  MUFU.EX2 R53, R53 ;  /* 0x0000003500357308 */ /* 0x000fe20000000800 */
[----:B------:R-:W-:Y:S02]  /*169a0*/  ISETP.LT.OR P3, PT, R140, 0x41, P3 ;  /* 0x000000418c00780c */ /* 0x000fe40001f61670 */
[----:B------:R-:W-:Y:S02]  /*169b0*/  FSEL R59, R59, -INF , !P4 ;  /* 0xff8000003b3b7808 */ /* 0x000fe40006000000 */
[----:B------:R-:W-:Y:S02]  /*169c0*/  FSEL R58, R58, -INF , !P3 ;  /* 0xff8000003a3a7808 */ /* 0x000fe40005800000 */
[C---:B------:R-:W-:Y:S01]  /*169d0*/  ISETP.GT.AND P4, PT, R6.reuse, 0x49, P2 ;  /* 0x000000490600780c */ /* 0x040fe20001784270 */
[----:B------:R-:W-:Y:S01]  /*169e0*/  MUFU.EX2 R56, R56 ;  /* 0x0000003800387308 */ /* 0x000fe20000000800 */
[----:B------:R-:W-:-:S02]  /*169f0*/  ISETP.GT.AND P3, PT, R6, 0x48, P2 ;  /* 0x000000480600780c */ /* 0x000fc40001764270 */
[C---:B------:R-:W-:Y:S02]  /*16a00*/  ISETP.LT.OR P4, PT, R140.reuse, 0x4a, P4 ;  /* 0x0000004a8c00780c */ /* 0x040fe40002781670 */
[----:B------:R-:W-:Y:S02]  /*16a10*/  ISETP.LT.OR P3, PT, R140, 0x49, P3 ;  /* 0x000000498c00780c */ /* 0x000fe40001f61670 */
[----:B------:R-:W-:Y:S01]  /*16a20*/  FSEL R63, R63, -INF , !P4 ;  /* 0xff8000003f3f7808 */ /* 0x000fe20006000000 */
[----:B------:R-:W-:Y:S01]  /*16a30*/  MUFU.EX2 R57, R57 ;  /* 0x0000003900397308 */ /* 0x000fe20000000800 */
[----:B------:R-:W-:Y:S02]  /*16a40*/  FSEL R62, R62, -INF , !P3 ;  /* 0xff8000003e3e7808 */ /* 0x000fe40005800000 */
[C---:B------:R-:W-:Y:S02]  /*16a50*/  ISETP.GT.AND P4, PT, R6.reuse, 0x51, P2 ;  /* 0x000000510600780c */ /* 0x040fe40001784270 */
[----:B------:R-:W-:-:S02]  /*16a60*/  ISETP.GT.AND P3, PT, R6, 0x50, P2 ;  /* 0x000000500600780c */ /* 0x000fc40001764270 */
        /* <DEDUP_REMOVED lines=28> */
[C---:B------:R-:W-:Y:S02]  /*16c30*/  ISETP.GT.AND P4, PT, R6.reuse, RZ, P2 ;  /* 0x000000ff0600720c */ /* 0x040fe40001784270 */
[----:B------:R-:W-:-:S02]  /*16c40*/  ISETP.GT.AND P3, PT, R6, 0x70, P2 ;  /* 0x000000700600780c */ /* 0x000fc40001764270 */
[C---:B------:R-:W-:Y:S01]  /*16c50*/  ISETP.LT.OR P4, PT, R140.reuse, 0x1, P4 ;  /* 0x000000018c00780c */ /* 0x040fe20002781670 */
[----:B------:R-:W-:Y:S01]  /*16c60*/  MUFU.EX2 R72, R72 ;  /* 0x0000004800487308 */ /* 0x000fe20000000800 */
[----:B------:R-:W-:Y:S02]  /*16c70*/  ISETP.LT.OR P3, PT, R140, 0x71, P3 ;  /* 0x000000718c00780c */ /* 0x000fe40001f61670 */
[----:B------:R-:W-:Y:S02]  /*16c80*/  FSEL R21, R26, -INF , !P4 ;  /* 0xff8000001a157808 */ /* 0x000fe40006000000 */
[----:B------:R-:W-:Y:S02]  /*16c90*/  FSEL R82, R82, -INF , !P3 ;  /* 0xff80000052527808 */ /* 0x000fe40005800000 */
[C---:B------:R-:W-:Y:S01]  /*16ca0*/  ISETP.GT.AND P3, PT, R6.reuse, 0x71, P2 ;  /* 0x000000710600780c */ /* 0x040fe20001764270 */
[----:B------:R-:W0:Y:S01]  /*16cb0*/  MUFU.EX2 R26, R28 ;  /* 0x0000001c001a7308 */ /* 0x000e220000000800 */
[----:B------:R-:W-:-:S02]  /*16cc0*/  ISETP.GT.AND P4, PT, R6, 0x78, P2 ;  /* 0x000000780600780c */ /* 0x000fc40001784270 */
[----:B------:R-:W-:Y:S02]  /*16cd0*/  ISETP.GT.AND P2, PT, R6, 0x79, P2 ;  /* 0x000000790600780c */ /* 0x000fe40001744270 */
[----:B------:R-:W-:Y:S02]  /*16ce0*/  FMNMX.FTZ R6, R21, R8, !PT ;  /* 0x0000000815067209 */ /* 0x000fe40007810000 */
[C---:B------:R-:W-:Y:S01]  /*16cf0*/  ISETP.LT.OR P3, PT, R140.reuse, 0x72, P3 ;  /* 0x000000728c00780c */ /* 0x040fe20001f61670 */
[----:B------:R-:W-:Y:S01]  /*16d00*/  MUFU.EX2 R73, R73 ;  /* 0x0000004900497308 */ /* 0x000fe20000000800 */
[----:B------:R-:W-:Y:S02]  /*16d10*/  FMNMX.FTZ R6, R27, R6, !PT ;  /* 0x000000061b067209 */ /* 0x000fe40007810000 */
[----:B------:R-:W-:Y:S02]  /*16d20*/  ISETP.LT.OR P4, PT, R140, 0x79, P4 ;  /* 0x000000798c00780c */ /* 0x000fe40002781670 */
[----:B------:R-:W-:-:S02]  /*16d30*/  FMNMX.FTZ R6, R30, R6, !PT ;  /* 0x000000061e067209 */ /* 0x000fc40007810000 */
[----:B------:R-:W-:Y:S01]  /*16d40*/  FSEL R83, R83, -INF , !P3 ;  /* 0xff80000053537808 */ /* 0x000fe20005800000 */
[----:B------:R-:W-:Y:S01]  /*16d50*/  MUFU.EX2 R76, R76 ;  /* 0x0000004c004c7308 */ /* 0x000fe20000000800 */
[----:B------:R-:W-:Y:S01]  /*16d60*/  FMNMX.FTZ R6, R31, R6, !PT ;  /* 0x000000061f067209 */ /* 0x000fe20007810000 */
[----:B0-----:R-:W-:Y:S01]  /*16d70*/  FADD.FTZ R5, R26, R5 ;  /* 0x000000051a057221 */ /* 0x001fe20000010000 */
[----:B------:R-:W-:Y:S02]  /*16d80*/  ISETP.LT.OR P2, PT, R140, 0x7a, P2 ;  /* 0x0000007a8c00780c */ /* 0x000fe40001741670 */
[----:B------:R-:W-:Y:S02]  /*16d90*/  FMNMX.FTZ R6, R34, R6, !PT ;  /* 0x0000000622067209 */ /* 0x000fe40007810000 */
[----:B------:R-:W-:Y:S01]  /*16da0*/  FSEL R86, R86, -INF , !P4 ;  /* 0xff80000056567808 */ /* 0x000fe20006000000 */
[----:B------:R-:W-:Y:S01]  /*16db0*/  MUFU.EX2 R77, R77 ;  /* 0x0000004d004d7308 */ /* 0x000fe20000000800 */
[----:B------:R-:W-:-:S02]  /*16dc0*/  FMNMX.FTZ R6, R35, R6, !PT ;  /* 0x0000000623067209 */ /* 0x000fc40007810000 */
[----:B------:R-:W-:Y:S02]  /*16dd0*/  FSEL R87, R87, -INF , !P2 ;  /* 0xff80000057577808 */ /* 0x000fe40005000000 */
[----:B------:R-:W-:Y:S02]  /*16de0*/  FMNMX.FTZ R6, R38, R6, !PT ;  /* 0x0000000626067209 */ /* 0x000fe40007810000 */
[----:B------:R-:W-:Y:S01]  /*16df0*/  F2FP.BF16.F32.PACK_AB R26, R29, R26 ;  /* 0x0000001a1d1a723e */ /* 0x000fe200000010ff */
[----:B------:R-:W-:Y:S01]  /*16e00*/  MUFU.EX2 R80, R80 ;  /* 0x0000005000507308 */ /* 0x000fe20000000800 */
[----:B------:R-:W-:Y:S02]  /*16e10*/  FMNMX.FTZ R6, R39, R6, !PT ;  /* 0x0000000627067209 */ /* 0x000fe40007810000 */
[----:B------:R-:W-:Y:S02]  /*16e20*/  F2FP.BF16.F32.PACK_AB R24, R25, R24 ;  /* 0x000000181918723e */ /* 0x000fe400000010ff */
        /* <DEDUP_REMOVED lines=64> */
[-CC-:B0-----:R-:W-:Y:S01]  /*17230*/  FFMA.FTZ R27, R35, R0.reuse, -R5.reuse ;  /* 0x00000000231b7223 */ /* 0x181fe20000010805 */
[----:B------:R-:W-:Y:S01]  /*17240*/  FSEL R35, R6, RZ, P2 ;  /* 0x000000ff06237208 */ /* 0x000fe20001000000 */
[----:B------:R-:W-:-:S05]  /*17250*/  FFMA.FTZ R25, R34, R0, -R5 ;  /* 0x0000000022197223 */ /* 0x000fca0000010805 */
[----:B------:R-:W0:Y:S01]  /*17260*/  MUFU.EX2 R24, R32 ;  /* 0x0000002000187308 */ /* 0x000e220000000800 */
        /* <DEDUP_REMOVED lines=16> */
[-C--:B------:R-:W-:Y:S01]  /*17370*/  FFMA.FTZ R43, R46, R0.reuse, -R5 ;  /* 0x000000002e2b7223 */ /* 0x080fe20000010805 */
        /* <DEDUP_REMOVED lines=20> */
[----:B0-----:R-:W-:-:S02]  /*174c0*/  F2FP.BF16.F32.PACK_AB R27, R34, R31 ;  /* 0x0000001f221b723e */ /* 0x001fc400000010ff */
[----:B------:R-:W-:Y:S01]  /*174d0*/  FADD.FTZ R29, R34, R29 ;  /* 0x0000001d221d7221 */ /* 0x000fe20000010000 */
[C---:B------:R-:W-:Y:S01]  /*174e0*/  FADD.FTZ R33, R45.reuse, R30 ;  /* 0x0000001e2d217221 */ /* 0x040fe20000010000 */
[----:B------:R-:W-:Y:S01]  /*174f0*/  F2FP.BF16.F32.PACK_AB R30, R45, R44 ;  /* 0x0000002c2d1e723e */ /* 0x000fe200000010ff */
[----:B------:R-:W0:Y:S01]  /*17500*/  MUFU.EX2 R43, R43 ;  /* 0x0000002b002b7308 */ /* 0x000e220000000800 */
[----:B-1----:R-:W-:Y:S01]  /*17510*/  FADD.FTZ R29, R36, R29 ;  /* 0x0000001d241d7221 */ /* 0x002fe20000010000 */
[----:B--2---:R1:W-:Y:S06]  /*17520*/  STSM.16.M88.4 [R141], R24 ;  /* 0x000000188d007844 */ /* 0x0043ec0000000200 */
[----:B------:R2:W4:Y:S01]  /*17530*/  MUFU.EX2 R32, R48 ;  /* 0x0000003000207308 */ /* 0x0005220000000800 */
[----:B---3--:R-:W-:-:S07]  /*17540*/  FADD.FTZ R29, R42, R29 ;  /* 0x0000001d2a1d7221 */ /* 0x008fce0000010000 */
[----:B------:R-:W3:Y:S01]  /*17550*/  MUFU.EX2 R46, R46 ;  /* 0x0000002e002e7308 */ /* 0x000ee20000000800 */
[----:B0-----:R-:W-:Y:S01]  /*17560*/  FADD.FTZ R29, R43, R29 ;  /* 0x0000001d2b1d7221 */ /* 0x001fe20000010000 */
[----:B--2---:R-:W-:-:S06]  /*17570*/  FFMA.FTZ R48, R62, R0, -R5 ;  /* 0x000000003e307223 */ /* 0x004fcc0000010805 */
[----:B------:R-:W0:Y:S01]  /*17580*/  MUFU.EX2 R35, R35 ;  /* 0x0000002300237308 */ /* 0x000e220000000800 */
[----:B----4-:R-:W-:-:S07]  /*17590*/  FADD.FTZ R40, R32, R33 ;  /* 0x0000002120287221 */ /* 0x010fce0000010000 */
        /* <DEDUP_REMOVED lines=9> */
[----:B------:R-:W4:Y:S01]  /*17630*/  MUFU.EX2 R47, R47 ;  /* 0x0000002f002f7308 */ /* 0x000f220000000800 */
        /* <DEDUP_REMOVED lines=11> */
[----:B----4-:R-:W-:-:S07]  /*176f0*/  FADD.FTZ R33, R47, R33 ;  /* 0x000000212f217221 */ /* 0x010fce0000010000 */
[----:B------:R-:W2:Y:S01]  /*17700*/  MUFU.EX2 R20, R66 ;  /* 0x0000004200147308 */ /* 0x000ea20000000800 */
[----:B------:R-:W-:Y:S01]  /*17710*/  FADD.FTZ R41, R61, R34 ;  /* 0x000000223d297221 */ /* 0x000fe20000010000 */
[----:B------:R-:W3:Y:S06]  /*17720*/  LDL R42, [R1+0x2c] ;  /* 0x00002c00012a7983 */ /* 0x000eec0000100800 */
[----:B------:R-:W1:Y:S01]  /*17730*/  MUFU.EX2 R37, R67 ;  /* 0x0000004300257308 */ /* 0x000e620000000800 */
[----:B0-----:R-:W-:Y:S01]  /*17740*/  FADD.FTZ R33, R48, R33 ;  /* 0x0000002130217221 */ /* 0x001fe20000010000 */
[----:B------:R-:W-:-:S03]  /*17750*/  FADD.FTZ R36, R64, R41 ;  /* 0x0000002940247221 */ /* 0x000fc60000010000 */
[----:B------:R-:W-:Y:S01]  /*17760*/  FADD.FTZ R33, R50, R33 ;  /* 0x0000002132217221 */ /* 0x000fe20000010000 */
[----:B------:R-:W-:Y:S02]  /*17770*/  FADD.FTZ R41, R65, R36 ;  /* 0x0000002441297221 */ /* 0x000fe40000010000 */
[----:B------:R-:W0:Y:S01]  /*17780*/  MUFU.EX2 R74, R74 ;  /* 0x0000004a004a7308 */ /* 0x000e220000000800 */
[----:B--2---:R-:W-:Y:S01]  /*17790*/  FADD.FTZ R36, R20, R33 ;  /* 0x0000002114247221 */ /* 0x004fe20000010000 */
[----:B------:R2:W-:Y:S06]  /*177a0*/  STSM.16.M88.4 [R139], R28 ;  /* 0x0000001c8b007844 */ /* 0x0005ec0000000200 */
[----:B------:R-:W4:Y:S01]  /*177b0*/  MUFU.EX2 R75, R75 ;  /* 0x0000004b004b7308 */ /* 0x000f220000000800 */
[----:B-1----:R-:W-:Y:S01]  /*177c0*/  FADD.FTZ R25, R37, R36 ;  /* 0x0000002425197221 */ /* 0x002fe20000010000 */
[----:B------:R-:W-:-:S02]  /*177d0*/  F2FP.BF16.F32.PACK_AB R33, R38, R35 ;  /* 0x000000232621723e */ /* 0x000fc400000010ff */
[----:B------:R-:W-:-:S04]  /*177e0*/  F2FP.BF16.F32.PACK_AB R35, R7, R39 ;  /* 0x000000270723723e */ /* 0x000fc800000010ff */
[----:B------:R-:W1:Y:S01]  /*177f0*/  MUFU.EX2 R78, R78 ;  /* 0x0000004e004e7308 */ /* 0x000e620000000800 */
[----:B--2---:R-:W-:-:S04]  /*17800*/  FADD.FTZ R28, R70, R25 ;  /* 0x00000019461c7221 */ /* 0x004fc80000010000 */
[----:B------:R-:W-:-:S03]  /*17810*/  FADD.FTZ R7, R71, R28 ;  /* 0x0000001c47077221 */ /* 0x000fc60000010000 */
[----:B------:R-:W2:Y:S01]  /*17820*/  MUFU.EX2 R79, R79 ;  /* 0x0000004f004f7308 */ /* 0x000ea20000000800 */
[----:B------:R-:W-:Y:S01]  /*17830*/  FADD.FTZ R40, R68, R41 ;  /* 0x0000002944287221 */ /* 0x000fe20000010000 */
[----:B0-----:R-:W-:-:S06]  /*17840*/  FADD.FTZ R28, R74, R7 ;  /* 0x000000074a1c7221 */ /* 0x001fcc0000010000 */
[----:B------:R-:W0:Y:S01]  /*17850*/  MUFU.EX2 R82, R82 ;  /* 0x0000005200527308 */ /* 0x000e220000000800 */
[----:B------:R-:W-:Y:S01]  /*17860*/  FADD.FTZ R27, R69, R40 ;  /* 0x00000028451b7221 */ /* 0x000fe20000010000 */
[----:B----4-:R-:W-:Y:S01]  /*17870*/  FADD.FTZ R7, R75, R28 ;  /* 0x0000001c4b077221 */ /* 0x010fe20000010000 */
[----:B------:R-:W-:-:S05]  /*17880*/  F2FP.BF16.F32.PACK_AB R32, R49, R32 ;  /* 0x000000203120723e */ /* 0x000fca00000010ff */
[----:B------:R-:W4:Y:S01]  /*17890*/  MUFU.EX2 R83, R83 ;  /* 0x0000005300537308 */ /* 0x000f220000000800 */
[----:B------:R-:W-:Y:S01]  /*178a0*/  F2FP.BF16.F32.PACK_AB R34, R53, R52 ;  /* 0x000000343522723e */ /* 0x000fe200000010ff */
[----:B------:R-:W-:Y:S01]  /*178b0*/  FADD.FTZ R30, R72, R27 ;  /* 0x0000001b481e7221 */ /* 0x000fe20000010000 */
[----:B-1----:R-:W-:Y:S01]  /*178c0*/  FADD.FTZ R36, R78, R7 ;  /* 0x000000074e247221 */ /* 0x002fe20000010000 */
[----:B------:R-:W-:Y:S02]  /*178d0*/  F2FP.BF16.F32.PACK_AB R24, R57, R56 ;  /* 0x000000383918723e */ /* 0x000fe400000010ff */
[----:B------:R-:W-:Y:S02]  /*178e0*/  F2FP.BF16.F32.PACK_AB R26, R61, R60 ;  /* 0x0000003c3d1a723e */ /* 0x000fe400000010ff */
[----:B------:R-:W-:Y:S02]  /*178f0*/  F2FP.BF16.F32.PACK_AB R25, R47, R21 ;  /* 0x000000152f19723e */ /* 0x000fe400000010ff */
[----:B------:R-:W-:Y:S01]  /*17900*/  F2FP.BF16.F32.PACK_AB R27, R50, R48 ;  /* 0x00000030321b723e */ /* 0x000fe200000010ff */
[----:B--2---:R-:W-:Y:S01]  /*17910*/  FADD.FTZ R7, R79, R36 ;  /* 0x000000244f077221 */ /* 0x004fe20000010000 */
[----:B------:R-:W-:Y:S04]  /*17920*/  STSM.16.M88.4 [R138], R32 ;  /* 0x000000208a007844 */ /* 0x000fe80000000200 */
[----:B------:R1:W-:Y:S01]  /*17930*/  STSM.16.M88.4 [R137+0x27800], R24 ;  /* 0x0278001889007844 */ /* 0x0003e20000000200 */
[----:B------:R4:W-:Y:S01]  /*17940*/  MUFU.EX2 R39, R5 ;  /* 0x0000000500277308 */ /* 0x0009e20000000800 */
[----:B-1----:R-:W-:Y:S01]  /*17950*/  F2FP.BF16.F32.PACK_AB R25, R37, R20 ;  /* 0x000000142519723e */ /* 0x002fe200000010ff */
[----:B0-----:R-:W-:-:S04]  /*17960*/  FADD.FTZ R20, R82, R7 ;  /* 0x0000000752147221 */ /* 0x001fc80000010000 */
[----:B----4-:R-:W-:Y:S02]  /*17970*/  FADD.FTZ R5, R83, R20 ;  /* 0x0000001453057221 */ /* 0x010fe40000010000 */
[----:B------:R-:W2:Y:S01]  /*17980*/  LDL R20, [R1+0x38] ;  /* 0x0000380001147983 */ /* 0x000ea20000100800 */
[----:B------:R-:W0:Y:S01]  /*17990*/  MUFU.EX2 R86, R86 ;  /* 0x0000005600567308 */ /* 0x000e220000000800 */
[----:B------:R-:W-:-:S04]  /*179a0*/  FADD.FTZ R21, R73, R30 ;  /* 0x0000001e49157221 */ /* 0x000fc80000010000 */
[----:B------:R-:W-:Y:S01]  /*179b0*/  FADD.FTZ R30, R76, R21 ;  /* 0x000000154c1e7221 */ /* 0x000fe20000010000 */
[----:B------:R-:W-:Y:S02]  /*179c0*/  F2FP.BF16.F32.PACK_AB R24, R65, R64 ;  /* 0x000000404118723e */ /* 0x000fe400000010ff */
[----:B------:R-:W-:Y:S01]  /*179d0*/  F2FP.BF16.F32.PACK_AB R26, R69, R68 ;  /* 0x00000044451a723e */ /* 0x000fe200000010ff */
[----:B------:R-:W-:Y:S01]  /*179e0*/  FADD.FTZ R21, R77, R30 ;  /* 0x0000001e4d157221 */ /* 0x000fe20000010000 */
[----:B------:R-:W-:Y:S02]  /*179f0*/  F2FP.BF16.F32.PACK_AB R27, R71, R70 ;  /* 0x00000046471b723e */ /* 0x000fe400000010ff */
[----:B------:R-:W-:Y:S02]  /*17a00*/  F2FP.BF16.F32.PACK_AB R28, R73, R72 ;  /* 0x00000048491c723e */ /* 0x000fe400000010ff */
[----:B------:R-:W-:Y:S02]  /*17a10*/  F2FP.BF16.F32.PACK_AB R30, R77, R76 ;  /* 0x0000004c4d1e723e */ /* 0x000fe400000010ff */
[----:B------:R-:W-:-:S02]  /*17a20*/  F2FP.BF16.F32.PACK_AB R29, R75, R74 ;  /* 0x0000004a4b1d723e */ /* 0x000fc400000010ff */
[----:B------:R-:W-:Y:S02]  /*17a30*/  F2FP.BF16.F32.PACK_AB R31, R79, R78 ;  /* 0x0000004e4f1f723e */ /* 0x000fe400000010ff */
[----:B------:R-:W-:Y:S02]  /*17a40*/  F2FP.BF16.F32.PACK_AB R32, R81, R80 ;  /* 0x000000505120723e */ /* 0x000fe400000010ff */
[----:B------:R-:W-:Y:S02]  /*17a50*/  F2FP.BF16.F32.PACK_AB R33, R83, R82 ;  /* 0x000000525321723e */ /* 0x000fe400000010ff */
[----:B------:R-:W-:Y:S02]  /*17a60*/  F2FP.BF16.F32.PACK_AB R34, R9, R84 ;  /* 0x000000540922723e */ /* 0x000fe400000010ff */
[----:B0-----:R-:W-:Y:S01]  /*17a70*/  F2FP.BF16.F32.PACK_AB R35, R39, R86 ;  /* 0x000000562723723e */ /* 0x001fe200000010ff */
[----:B------:R-:W-:-:S04]  /*17a80*/  FADD.FTZ R38, R80, R21 ;  /* 0x0000001550267221 */ /* 0x000fc80000010000 */
[----:B------:R-:W-:Y:S01]  /*17a90*/  FADD.FTZ R21, R81, R38 ;  /* 0x0000002651157221 */ /* 0x000fe20000010000 */
[----:B------:R-:W-:-:S03]  /*17aa0*/  FADD.FTZ R7, R86, R5 ;  /* 0x0000000556077221 */ /* 0x000fc60000010000 */
[----:B------:R-:W-:Y:S01]  /*17ab0*/  FADD.FTZ R84, R84, R21 ;  /* 0x0000001554547221 */ /* 0x000fe20000010000 */
[-C--:B------:R-:W-:Y:S01]  /*17ac0*/  FMUL.FTZ R88, R88, R14.reuse ;  /* 0x0000000e58587220 */ /* 0x080fe20000410000 */
        /* <DEDUP_REMOVED lines=49> */
[----:B------:R-:W-:-:S02]  /*17de0*/  IMAD.MOV.U32 R14, RZ, RZ, R17 ;  /* 0x000000ffff0e7224 */ /* 0x000fc400078e0011 */
[----:B------:R-:W-:Y:S02]  /*17df0*/  IMAD.MOV.U32 R9, RZ, RZ, R3 ;  /* 0x000000ffff097224 */ /* 0x000fe400078e0003 */
[----:B------:R-:W-:Y:S01]  /*17e00*/  IMAD.MOV.U32 R8, RZ, RZ, R6 ;  /* 0x000000ffff087224 */ /* 0x000fe200078e0006 */
[----:B---3--:R0:W-:Y:S04]  /*17e10*/  STSM.16.M88.4 [R42], R24 ;  /* 0x000000182a007844 */ /* 0x0081e80000000200 */
[----:B------:R0:W-:Y:S04]  /*17e20*/  STSM.16.M88.4 [R139+0x6000], R28 ;  /* 0x0060001c8b007844 */ /* 0x0001e80000000200 */
[----:B------:R0:W-:Y:S01]  /*17e30*/  STSM.16.M88.4 [R138+0x6000], R32 ;  /* 0x006000208a007844 */ /* 0x0001e20000000200 */
[----:B------:R1:W-:Y:S06]  /*17e40*/  MEMBAR.ALL.CTA ;  /* 0x0000000000007992 */ /* 0x0003ec0000008000 */
[----:B-1----:R-:W1:Y:S01]  /*17e50*/  FENCE.VIEW.ASYNC.S ;  /* 0x00000000000073c6 */ /* 0x002e620000000000 */
[C---:B--2---:R-:W-:Y:S01]  /*17e60*/  ISETP.GT.AND P2, PT, R4.reuse, R20, PT ;  /* 0x000000140400720c */ /* 0x044fe20003f44270 */
[----:B------:R-:W-:-:S02]  /*17e70*/  VIADD R4, R4, 0xffffffff ;  /* 0xffffffff04047836 */ /* 0x000fc40000000000 */
[----:B------:R-:W-:Y:S01]  /*17e80*/  IMAD.MOV.U32 R20, RZ, RZ, R22 ;  /* 0x000000ffff147224 */ /* 0x000fe200078e0016 */
[----:B-1----:R-:W-:-:S09]  /*17e90*/  NOP ;  /* 0x0000000000007918 */ /* 0x002fd20000000000 */
[----:B0-----:R-:W-:Y:S05]  /*17ea0*/  @P2 BRA `(.L_x_1283) ;  /* 0xffffffcc001c2947 */ /* 0x001fea000383ffff */
.L_x_1265:
[----:B------:R-:W-:Y:S05]  /*17eb0*/  WARPSYNC.ALL ;  /* 0x0000000000007948 */ /* 0x000fea0003800000 */
[----:B------:R-:W-:Y:S06]  /*17ec0*/  BAR.ARV 0x8, 0x1a0 ;  /* 0x0206800000007b1d */ /* 0x000fec0000002000 */
[----:B------:R-:W-:Y:S05]  /*17ed0*/  @!P0 BRA `(.L_x_1284) ;  /* 0x0000000000048947 */ /* 0x000fea0003800000 */
[----:B------:R-:W-:Y:S01]  /*17ee0*/  BPT.TRAP 0x1 ;  /* 0x000000040000795c */ /* 0x000fe20000300000 */
.L_x_1284:
[----:B------:R-:W-:Y:S01]  /*17ef0*/  IMAD R13, R17, 0x8, R2 ;  /* 0x00000008110d7824 */ /* 0x000fe200078e0202 */
[----:B------:R-:W-:-:S04]  /*17f00*/  SHF.L.U32 R4, R22, 0x1f, RZ ;  /* 0x0000001f16047819 */ /* 0x000fc800000006ff */
[----:B------:R0:W1:Y:S01]  /*17f10*/  SYNCS.PHASECHK.TRANS64.TRYWAIT P2, [R13+URZ+0x2d850], R4 ;  /* 0x02d850040d0075a7 */ /* 0x000062000804017f */
[----:B------:R-:W-:Y:S05]  /*17f20*/  @!P0 BRA `(.L_x_1285) ;  /* 0x0000000000048947 */ /* 0x000fea0003800000 */
[----:B------:R-:W-:Y:S01]  /*17f30*/  BPT.TRAP 0x1 ;  /* 0x000000040000795c */ /* 0x000fe20000300000 */
.L_x_1285:
[----:B------:R-:W2:Y:S01]  /*17f40*/  LDL.LU R8, [R1+0x14] ;  /* 0x0000140001087983 */ /* 0x000ea20000300800 */
[----:B------:R-:W-:Y:S02]  /*17f50*/  VIADD R2, R2, 0x400 ;  /* 0x0000040002027836 */ /* 0x000fe40000000000 */
[----:B------:R-:W-:-:S03]  /*17f60*/  IMAD.MOV.U32 R11, RZ, RZ, 0x40000040 ;  /* 0x40000040ff0b7424 */ /* 0x000fc600078e00ff */
[----:B------:R-:W-:-:S04]  /*17f70*/  SHF.R.U32.HI R2, RZ, 0x4, R2 ;  /* 0x00000004ff027819 */ /* 0x000fc80000011602 */
[----:B------:R-:W-:-:S04]  /*17f80*/  LOP3.LUT R2, R2, 0x3fff, RZ, 0xc0, !PT ;  /* 0x00003fff02027812 */ /* 0x000fc800078ec0ff */
[----:B------:R-:W-:Y:S02]  /*17f90*/  LOP3.LUT R2, R2, 0x2000000, RZ, 0xfc, !PT ;  /* 0x0200000002027812 */ /* 0x000fe400078efcff */
[----:B--2---:R-:W-:Y:S01]  /*17fa0*/  LOP3.LUT R10, R8, 0x10000, RZ, 0xfc, !PT ;  /* 0x00010000080a7812 */ /* 0x004fe200078efcff */
[----:B-1----:R-:W-:Y:S06]  /*17fb0*/  @P2 BRA `(.L_x_1286) ;  /* 0x0000000000082947 */ /* 0x002fec0003800000 */
[----:B------:R-:W1:Y:S02]  /*17fc0*/  SYNCS.PHASECHK.TRANS64.TRYWAIT P0, [R13+URZ+0x2d850], R4 ;  /* 0x02d850040d0075a7 */ /* 0x000e64000800017f */
[----:B-1----:R-:W-:Y:S05]  /*17fd0*/  @!P0 BRA `(.L_x_1287) ;  /* 0x0000008c00648947 */ /* 0x002fea0003800000 */
.L_x_1286:
[----:B------:R-:W-:Y:S01]  /*17fe0*/  IMAD R8, R17, 0x600, R2 ;  /* 0x0000060011087824 */ /* 0x000fe200078e0202 */
[----:B------:R-:W2:Y:S01]  /*17ff0*/  LDL.LU R24, [R1+0x50] ;  /* 0x0000500001187983 */ /* 0x000ea20000300800 */
[----:B------:R-:W-:Y:S01]  /*18000*/  IMAD.MOV.U32 R9, RZ, RZ, -0x7fffffe0 ;  /* 0x80000020ff097424 */ /* 0x000fe200078e00ff */
[----:B------:R-:W-:Y:S05]  /*18010*/  WARPSYNC.ALL ;  /* 0x0000000000007948 */ /* 0x000fea0003800000 */
[C---:B------:R-:W-:Y:S01]  /*18020*/  R2UR UR4, R10.reuse ;  /* 0x000000000a0472ca */ /* 0x040fe200000e0000 */
[----:B------:R-:W-:Y:S01]  /*18030*/  WARPGROUP.ARRIVE ;  /* 0x00000000000079c5 */ /* 0x000fe20000000000 */
[----:B------:R-:W-:Y:S01]  /*18040*/  R2UR UR5, R11 ;  /* 0x000000000b0572ca */ /* 0x000fe200000e0000 */
[----:B------:R-:W-:Y:S01]  /*18050*/  VIADD R20, R10, 0x2 ;  /* 0x000000020a147836 */ /* 0x000fe20000000000 */
[C---:B------:R-:W-:Y:S01]  /*18060*/  R2UR UR6, R8.reuse ;  /* 0x00000000080672ca */ /* 0x040fe200000e0000 */
[----:B------:R-:W-:Y:S01]  /*18070*/  VIADD R14, R8, 0x40 ;  /* 0x00000040080e7836 */ /* 0x000fe20000000000 */
[----:B------:R-:W-:Y:S01]  /*18080*/  R2UR UR7, R9 ;  /* 0x00000000090772ca */ /* 0x000fe200000e0000 */
[----:B------:R-:W-:Y:S01]  /*18090*/  IMAD.MOV.U32 R21, RZ, RZ, 0x40000040 ;  /* 0x40000040ff157424 */ /* 0x000fe200078e00ff */
[----:B------:R-:W3:Y:S01]  /*180a0*/  SHFL.BFLY PT, R2, R5, 0x2, 0x1f ;  /* 0x0c401f0005027f89 */ /* 0x000ee200000e0000 */
[----:B------:R-:W-:-:S02]  /*180b0*/  IMAD.MOV.U32 R15, RZ, RZ, -0x7fffffe0 ;  /* 0x80000020ff0f7424 */ /* 0x000fc400078e00ff */
[----:B------:R-:W-:Y:S01]  /*180c0*/  IMAD.MOV.U32 R11, RZ, RZ, 0x40000040 ;  /* 0x40000040ff0b7424 */ /* 0x000fe200078e00ff */
[----:B01----:R-:W0:Y:S01]  /*180d0*/  SHFL.BFLY PT, R4, R7, 0x2, 0x1f ;  /* 0x0c401f0007047f89 */ /* 0x003e2200000e0000 */
[----:B------:R-:W-:Y:S02]  /*180e0*/  IMAD.MOV.U32 R9, RZ, RZ, -0x7fffffe0 ;  /* 0x80000020ff097424 */ /* 0x000fe400078e00ff */
[----:B------:R-:W-:Y:S02]  /*180f0*/  VIADD R17, R17, 0x1 ;  /* 0x0000000111117836 */ /* 0x000fe40000000000 */
[----:B------:R-:W-:Y:S02]  /*18100*/  IMAD.MOV.U32 R36, RZ, RZ, -0x800000 ;  /* 0xff800000ff247424 */ /* 0x000fe400078e00ff */
[----:B------:R-:W-:Y:S01]  /*18110*/  HGMMA.64x96x16.F32.BF16 R88, gdesc[UR4].tnspB, R88, gsb0 ;  /* 0x41600000045879f0 */ /* 0x000fe20008001858 */
[----:B------:R-:W-:Y:S01]  /*18120*/  R2UR UR4, R20 ;  /* 0x00000000140472ca */ /* 0x000fe200000e0000 */
[----:B------:R-:W-:Y:S01]  /*18130*/  VIADD R20, R10, 0x4 ;  /* 0x000000040a147836 */ /* 0x000fe20000000000 */
[----:B------:R-:W-:Y:S01]  /*18140*/  R2UR UR5, R21 ;  /* 0x00000000150572ca */ /* 0x000fe200000e0000 */
[----:B------:R-:W-:Y:S01]  /*18150*/  IMAD.MOV.U32 R21, RZ, RZ, 0x40000040 ;  /* 0x40000040ff157424 */ /* 0x000fe200078e00ff */
[----:B------:R-:W-:Y:S01]  /*18160*/  R2UR UR6, R14 ;  /* 0x000000000e0672ca */ /* 0x000fe200000e0000 */
[----:B------:R-:W-:Y:S01]  /*18170*/  VIADD R14, R8, 0x80 ;  /* 0x00000080080e7836 */ /* 0x000fe20000000000 */
[----:B------:R-:W-:Y:S01]  /*18180*/  R2UR UR7, R15 ;  /* 0x000000000f0772ca */ /* 0x000fe200000e0000 */
[----:B------:R-:W-:Y:S01]  /*18190*/  IMAD.MOV.U32 R15, RZ, RZ, -0x7fffffe0 ;  /* 0x80000020ff0f7424 */ /* 0x000fe200078e00ff */
[----:B------:R-:W-:Y:S01]  /*181a0*/  ISETP.NE.AND P2, PT, R17, 0x2, PT ;  /* 0x000000021100780c */ /* 0x000fe20003f45270 */
[----:B---3--:R-:W-:-:S03]  /*181b0*/  FADD.FTZ R2, R2, R5 ;  /* 0x0000000502027221 */ /* 0x008fc60000010000 */
[----:B------:R-:W-:Y:S01]  /*181c0*/  SEL R17, R17, RZ, P2 ;  /* 0x000000ff11117207 */ /* 0x000fe20001000000 */
[----:B0-----:R-:W-:Y:S01]  /*181d0*/  FADD.FTZ R4, R4, R7 ;  /* 0x0000000704047221 */ /* 0x001fe20000010000 */
[----:B------:R-:W-:-:S04]  /*181e0*/  SEL R7, RZ, 0x1, P2 ;  /* 0x00000001ff077807 */ /* 0x000fc80001000000 */
[----:B------:R-:W-:Y:S01]  /*181f0*/  LOP3.LUT R22, R22, R7, RZ, 0x3c, !PT ;  /* 0x0000000716167212 */ /* 0x000fe200078e3cff */
[----:B------:R-:W-:Y:S02]  /*18200*/  WARPGROUP.DEPBAR.LE gsb0, 0x0 ;  /* 0x00008000000079c5 */ /* 0x000fe40000010000 */
[----:B------:R-:W-:-:S06]  /*18210*/  WARPGROUP.ARRIVE ;  /* 0x00000000000079c5 */ /* 0x000fcc0000000000 */
        /* <DEDUP_REMOVED lines=19> */
[----:B------:R-:W-:Y:S02]  /*18350*/  IMAD.MOV.U32 R15, RZ, RZ, -0x7fffffe0 ;  /* 0x80000020ff0f7424 */ /* 0x000fe400078e00ff */
[----:B--2---:R-:W-:-:S05]  /*18360*/  VIADD R24, R24, 0x1 ;  /* 0x0000000118187836 */ /* 0x004fca0000000000 */
[----:B------:R-:W-:Y:S01]  /*18370*/  STL [R1+0x50], R24 ;  /* 0x0000501801007387 */ /* 0x000fe20000100800 */
        /* <DEDUP_REMOVED lines=28> */
[----:B------:R-:W-:Y:S01]  /*18540*/  R2UR UR5, R21 ;  /* 0x00000000150572ca */ /* 0x000fe200000e0000 */
[----:B------:R-:W-:Y:S01]  /*18550*/  IMAD.MOV.U32 R21, RZ, RZ, -0x800000 ;  /* 0xff800000ff157424 */ /* 0x000fe200078e00ff */
[----:B------:R-:W-:Y:S02]  /*18560*/  R2UR UR6, R14 ;  /* 0x000000000e0672ca */ /* 0x000fe400000e0000 */
[----:B------:R-:W-:Y:S01]  /*18570*/  R2UR UR7, R15 ;  /* 0x000000000f0772ca */ /* 0x000fe200000e0000 */
[----:B------:R-:W-:Y:S02]  /*18580*/  WARPGROUP.DEPBAR.LE gsb0, 0x0 ;  /* 0x00008000000079c5 */ /* 0x000fe40000010000 */
[----:B------:R-:W-:-:S10]  /*18590*/  WARPGROUP.ARRIVE ;  /* 0x00000000000079c5 */ /* 0x000fd40000000000 */
[----:B------:R-:W-:Y:S01]  /*185a0*/  HGMMA.64x96x16.F32.BF16 R88, gdesc[UR4].tnspB, R88, gsb0 ;  /* 0x41600000045879f0 */ /* 0x000fe20008001858 */
[----:B------:R-:W-:Y:S01]  /*185b0*/  R2UR UR4, R10 ;  /* 0x000000000a0472ca */ /* 0x000fe200000e0000 */
[----:B------:R-:W-:Y:S01]  /*185c0*/  @!P1 VIADD R10, R13, 0x2d860 ;  /* 0x0002d8600d0a9836 */ /* 0x000fe20000000000 */
[----:B------:R-:W-:Y:S02]  /*185d0*/  R2UR UR5, R11 ;  /* 0x000000000b0572ca */ /* 0x000fe400000e0000 */
[----:B------:R-:W-:Y:S01]  /*185e0*/  R2UR UR6, R8 ;  /* 0x00000000080672ca */ /* 0x000fe200000e0000 */
[----:B------:R-:W0:Y:S01]  /*185f0*/  SHFL.BFLY PT, R11, R4, 0x1, 0x1f ;  /* 0x0c201f00040b7f89 */ /* 0x000e2200000e0000 */
[----:B------:R-:W-:Y:S02]  /*18600*/  R2UR UR7, R9 ;  /* 0x00000000090772ca */ /* 0x000fe400000e0000 */
[----:B------:R-:W-:Y:S01]  /*18610*/  @!P1 PRMT R10, RZ, 0x654, R10 ;  /* 0x00000654ff0a9816 */ /* 0x000fe2000000000a */
[----:B------:R-:W1:Y:S01]  /*18620*/  SHFL.BFLY PT, R9, R2, 0x1, 0x1f ;  /* 0x0c201f0002097f89 */ /* 0x000e6200000e0000 */
[----:B0-----:R-:W-:Y:S01]  /*18630*/  FADD.FTZ R11, R4, R11 ;  /* 0x0000000b040b7221 */ /* 0x001fe20000010000 */
[----:B------:R-:W-:Y:S01]  /*18640*/  CS2R R4, SRZ ;  /* 0x0000000000047805 */ /* 0x000fe2000001ff00 */
[----:B-1----:R-:W-:-:S03]  /*18650*/  FADD.FTZ R12, R2, R9 ;  /* 0x00000009020c7221 */ /* 0x002fc60000010000 */
[----:B------:R-:W-:Y:S02]  /*18660*/  FSETP.NE.FTZ.AND P3, PT, R11, RZ, PT ;  /* 0x000000ff0b00720b */ /* 0x000fe40003f75000 */
[----:B------:R-:W-:-:S11]  /*18670*/  FSETP.NE.FTZ.AND P0, PT, R12, RZ, PT ;  /* 0x000000ff0c00720b */ /* 0x000fd60003f15000 */
[----:B------:R-:W0:Y:S02]  /*18680*/  @P3 MUFU.LG2 R9, R11 ;  /* 0x0000000b00093308 */ /* 0x000e240000000c00 */
[C---:B------:R-:W-:Y:S01]  /*18690*/  @P0 FMUL.FTZ R2, R0.reuse, 0.69314718246459960938 ;  /* 0x3f31721800020820 */ /* 0x040fe20000410000 */
[----:B------:R-:W-:-:S05]  /*186a0*/  @P3 FMUL.FTZ R0, R0, 0.69314718246459960938 ;  /* 0x3f31721800003820 */ /* 0x000fca0000410000 */
[----:B------:R-:W1:Y:S08]  /*186b0*/  @P0 MUFU.LG2 R8, R12 ;  /* 0x0000000c00080308 */ /* 0x000e700000000c00 */
[----:B------:R-:W2:Y:S01]  /*186c0*/  @P0 MUFU.RCP R5, R12 ;  /* 0x0000000c00050308 */ /* 0x000ea20000001000 */
[----:B0-----:R-:W-:-:S04]  /*186d0*/  @P3 FMUL.FTZ R9, R9, 0.69314718246459960938 ;  /* 0x3f31721809093820 */ /* 0x001fc80000410000 */
[----:B------:R-:W-:-:S03]  /*186e0*/  @P3 FFMA.FTZ R36, R0, R6, R9 ;  /* 0x0000000600243223 */ /* 0x000fc60000010009 */
[----:B------:R-:W0:Y:S01]  /*186f0*/  @P3 MUFU.RCP R4, R11 ;  /* 0x0000000b00043308 */ /* 0x000e220000001000 */
[----:B-1----:R-:W-:-:S04]  /*18700*/  @P0 FMUL.FTZ R7, R8, 0.69314718246459960938 ;  /* 0x3f31721808070820 */ /* 0x002fc80000410000 */
[----:B------:R-:W-:Y:S01]  /*18710*/  @P0 FFMA.FTZ R21, R2, R3, R7 ;  /* 0x0000000302150223 */ /* 0x000fe20000010007 */
[----:B------:R-:W-:Y:S01]  /*18720*/  PLOP3.LUT P0, PT, PT, PT, PT, 0x8, 0x0 ;  /* 0x000000000000781c */ /* 0x000fe20003f0e170 */
[----:B------:R-:W-:Y:S02]  /*18730*/  WARPGROUP.DEPBAR.LE gsb0, 0x0 ;  /* 0x00008000000079c5 */ /* 0x000fe40000010000 */
[----:B------:R-:W-:-:S06]  /*18740*/  WARPGROUP.ARRIVE ;  /* 0x00000000000079c5 */ /* 0x000fcc0000000000 */
[----:B------:R-:W-:Y:S03]  /*18750*/  HGMMA.64x96x16.F32.BF16 R88, gdesc[UR4].tnspB, R88, gsb0 ;  /* 0x41600000045879f0 */ /* 0x000fe60008001858 */
        /* <DEDUP_REMOVED lines=50> */
.L_x_1172:
[----:B------:R-:W-:Y:S05]  /*18a80*/  WARPSYNC.ALL ;  /* 0x0000000000007948 */ /* 0x000fea0003800000 */
[----:B------:R-:W1:Y:S08]  /*18a90*/  S2UR UR5, SR_CgaCtaId ;  /* 0x00000000000579c3 */ /* 0x000e700000008800 */
[----:B------:R-:W-:Y:S06]  /*18aa0*/  BAR.SYNC.DEFER_BLOCKING 0x5, 0x1a0 ;  /* 0x0146800000007b1d */ /* 0x000fec0000010000 */
[----:B------:R-:W-:Y:S01]  /*18ab0*/  UMOV UR4, 0x400 ;  /* 0x0000040000047882 */ /* 0x000fe20000000000 */
[----:B------:R-:W-:Y:S01]  /*18ac0*/  BSSY B0, `(.L_x_1288) ;  /* 0x0000193000007945 */ /* 0x000fe20003800000 */
[----:B------:R-:W2:Y:S01]  /*18ad0*/  S2R R47, SR_TID.X ;  /* 0x00000000002f7919 */ /* 0x000ea20000002100 */
[----:B-1----:R-:W-:-:S06]  /*18ae0*/  ULEA UR4, UR5, UR4, 0x18 ;  /* 0x0000000405047291 */ /* 0x002fcc000f8ec03f */
[----:B------:R-:W-:-:S05]  /*18af0*/  IMAD.U32 R2, RZ, RZ, UR4 ;  /* 0x00000004ff027e24 */ /* 0x000fca000f8e00ff */
[----:B------:R-:W1:Y:S01]  /*18b00*/  LDS.128 R8, [R2+0x2d8d0] ;  /* 0x02d8d00002087984 */ /* 0x000e620000000c00 */
[----:B--2---:R-:W-:-:S05]  /*18b10*/  VIADD R32, R47, 0xffffff80 ;  /* 0xffffff802f207836 */ /* 0x004fca0000000000 */
[----:B------:R-:W-:-:S04]  /*18b20*/  SHF.R.S32.HI R33, RZ, 0x1f, R32 ;  /* 0x0000001fff217819 */ /* 0x000fc80000011420 */
[----:B------:R-:W-:-:S04]  /*18b30*/  LEA.HI R20, R33, R32, RZ, 0x2 ;  /* 0x0000002021147211 */ /* 0x000fc800078f10ff */
[----:B------:R-:W-:Y:S02]  /*18b40*/  LOP3.LUT R5, R20, 0x1ffffffc, RZ, 0xc0, !PT ;  /* 0x1ffffffc14057812 */ /* 0x000fe400078ec0ff */
[----:B------:R-:W-:-:S03]  /*18b50*/  SHF.R.S32.HI R20, RZ, 0x2, R20 ;  /* 0x00000002ff147819 */ /* 0x000fc60000011414 */
[----:B------:R-:W-:-:S04]  /*18b60*/  IMAD.IADD R0, R32, 0x1, -R5 ;  /* 0x0000000120007824 */ /* 0x000fc800078e0a05 */
[----:B------:R-:W-:Y:S01]  /*18b70*/  IMAD.SHL.U32 R0, R0, 0x8, RZ ;  /* 0x0000000800007824 */ /* 0x000fe200078e00ff */
[----:B-1----:R1:W-:Y:S04]  /*18b80*/  STL.64 [R1+0x30], R8 ;  /* 0x0000300801007387 */ /* 0x0023e80000100a00 */
[----:B------:R1:W-:Y:S01]  /*18b90*/  STL.64 [R1+0x38], R10 ;  /* 0x0000380a01007387 */ /* 0x0003e20000100a00 */
[----:B------:R-:W-:Y:S06]  /*18ba0*/  BAR.ARV 0x4, 0x1a0 ;  /* 0x0106800000007b1d */ /* 0x000fec0000002000 */
[----:B------:R-:W-:Y:S05]  /*18bb0*/  @P0 BRA `(.L_x_1289) ;  /* 0x0000001000280947 */ /* 0x000fea0003800000 */
[----:B------:R-:W2:Y:S01]  /*18bc0*/  LDL R41, [R1+0x4c] ;  /* 0x00004c0001297983 */ /* 0x000ea20000100800 */
[CC--:B------:R-:W-:Y:S01]  /*18bd0*/  LEA.HI R4, R33.reuse, R32.reuse, RZ, 0x4 ;  /* 0x0000002021047211 */ /* 0x0c0fe200078f20ff */
[----:B------:R-:W-:Y:S05]  /*18be0*/  WARPSYNC.ALL ;  /* 0x0000000000007948 */ /* 0x000fea0003800000 */
[----:B------:R-:W3:Y:S01]  /*18bf0*/  S2R R5, SR_SWINHI ;  /* 0x0000000000057919 */ /* 0x000ee20000002f00 */
[----:B-1----:R-:W-:Y:S01]  /*18c00*/  SHF.R.S32.HI R11, RZ, 0x4, R4 ;  /* 0x00000004ff0b7819 */ /* 0x002fe20000011404 */
[----:B------:R-:W-:Y:S01]  /*18c10*/  ULDC.64 UR4, c[0x0][0xbd8] ;  /* 0x0002f60000047ab9 */ /* 0x000fe20000000a00 */
[----:B------:R-:W-:-:S02]  /*18c20*/  LEA.HI R10, R33, R32, RZ, 0x5 ;  /* 0x00000020210a7211 */ /* 0x000fc400078f28ff */
[C---:B------:R-:W-:Y:S02]  /*18c30*/  LEA.HI R8, R4.reuse, R11, RZ, 0x1 ;  /* 0x0000000b04087211 */ /* 0x040fe400078f08ff */
[----:B------:R-:W-:Y:S02]  /*18c40*/  LOP3.LUT R9, R4, 0xfffffff0, RZ, 0xc0, !PT ;  /* 0xfffffff004097812 */ /* 0x000fe400078ec0ff */
[----:B------:R-:W-:Y:S02]  /*18c50*/  LOP3.LUT R8, R8, 0x1ffffffe, RZ, 0xc0, !PT ;  /* 0x1ffffffe08087812 */ /* 0x000fe400078ec0ff */
[----:B------:R-:W-:Y:S01]  /*18c60*/  SHF.R.S32.HI R10, RZ, 0x5, R10 ;  /* 0x00000005ff0a7819 */ /* 0x000fe2000001140a */
[----:B------:R-:W-:Y:S01]  /*18c70*/  IMAD.IADD R9, R32, 0x1, -R9 ;  /* 0x0000000120097824 */ /* 0x000fe200078e0a09 */
[----:B------:R-:W-:Y:S01]  /*18c80*/  F2FP.BF16.F32.PACK_AB R7, R34, R7 ;  /* 0x000000072207723e */ /* 0x000fe200000010ff */
[----:B------:R-:W-:Y:S01]  /*18c90*/  IMAD.IADD R8, R11, 0x1, -R8 ;  /* 0x000000010b087824 */ /* 0x000fe200078e0a08 */
[----:B------:R-:W-:Y:S01]  /*18ca0*/  F2FP.BF16.F32.PACK_AB R6, R93, R6 ;  /* 0x000000065d06723e */ /* 0x000fe200000010ff */
[----:B------:R-:W-:Y:S01]  /*18cb0*/  IMAD R9, R10, 0x10, R9 ;  /* 0x000000100a097824 */ /* 0x000fe200078e0209 */
[----:B------:R-:W-:Y:S01]  /*18cc0*/  F2FP.BF16.F32.PACK_AB R26, R109, R26 ;  /* 0x0000001a6d1a723e */ /* 0x000fe200000010ff */
[----:B------:R-:W-:Y:S01]  /*18cd0*/  IMAD.SHL.U32 R8, R8, 0x8, RZ ;  /* 0x0000000808087824 */ /* 0x000fe200078e00ff */
[----:B------:R-:W-:-:S02]  /*18ce0*/  MOV R28, R2 ;  /* 0x00000002001c7202 */ /* 0x000fc40000000f00 */
[----:B---3--:R-:W-:Y:S01]  /*18cf0*/  MOV R29, R5 ;  /* 0x00000005001d7202 */ /* 0x008fe20000000f00 */
[----:B------:R-:W-:-:S04]  /*18d00*/  IMAD.U32 R5, R9, 0x20, R8 ;  /* 0x0000002009057824 */ /* 0x000fc800078e0008 */
[----:B------:R-:W-:Y:S01]  /*18d10*/  IMAD.WIDE R4, R5, 0x2, R28 ;  /* 0x0000000205047825 */ /* 0x000fe200078e021c */
[----:B------:R-:W-:Y:S02]  /*18d20*/  BAR.SYNC.DEFER_BLOCKING 0x1, 0x180 ;  /* 0x0046000000007b1d */ /* 0x000fe40000010000 */
[C---:B------:R-:W-:Y:S02]  /*18d30*/  IADD3 R31, P4, R4.reuse, 0x20, RZ ;  /* 0x00000020041f7810 */ /* 0x040fe40007f9e0ff */
[C---:B------:R-:W-:Y:S02]  /*18d40*/  IADD3 R39, P1, R4.reuse, 0x6000, RZ ;  /* 0x0000600004277810 */ /* 0x040fe40007f3e0ff */
[----:B------:R-:W-:Y:S01]  /*18d50*/  LOP3.LUT R8, R31, 0x180, RZ, 0xc0, !PT ;  /* 0x000001801f087812 */ /* 0x000fe200078ec0ff */
[--C-:B------:R-:W-:Y:S01]  /*18d60*/  IMAD.X R11, RZ, RZ, R5.reuse, P4 ;  /* 0x000000ffff0b7224 */ /* 0x100fe200020e0605 */
[----:B------:R-:W-:Y:S01]  /*18d70*/  IADD3 R35, P3, R4, 0x3000, RZ ;  /* 0x0000300004237810 */ /* 0x000fe20007f7e0ff */
[----:B------:R-:W-:Y:S01]  /*18d80*/  IMAD.X R25, RZ, RZ, R5, P1 ;  /* 0x000000ffff197224 */ /* 0x000fe200008e0605 */
[----:B------:R-:W-:-:S02]  /*18d90*/  SHF.R.U64 R8, R8, 0x3, RZ ;  /* 0x0000000308087819 */ /* 0x000fc400000012ff */
[C---:B------:R-:W-:Y:S01]  /*18da0*/  IADD3 R37, P2, R4.reuse, 0x3020, RZ ;  /* 0x0000302004257810 */ /* 0x040fe20007f5e0ff */
[--C-:B------:R-:W-:Y:S01]  /*18db0*/  IMAD.X R13, RZ, RZ, R5.reuse, P3 ;  /* 0x000000ffff0d7224 */ /* 0x100fe200018e0605 */
[----:B------:R-:W-:Y:S02]  /*18dc0*/  LOP3.LUT R9, R4, 0x180, RZ, 0xc0, !PT ;  /* 0x0000018004097812 */ /* 0x000fe400078ec0ff */
[----:B------:R-:W-:Y:S01]  /*18dd0*/  LOP3.LUT R10, R8, R31, RZ, 0x3c, !PT ;  /* 0x0000001f080a7212 */ /* 0x000fe200078e3cff */
[----:B------:R-:W-:Y:S01]  /*18de0*/  IMAD.X R15, RZ, RZ, R5, P2 ;  /* 0x000000ffff0f7224 */ /* 0x000fe200010e0605 */
[----:B------:R-:W-:Y:S02]  /*18df0*/  IADD3 R38, P0, R4, 0x6020, RZ ;  /* 0x0000602004267810 */ /* 0x000fe40007f1e0ff */
[----:B------:R-:W-:Y:S02]  /*18e00*/  LOP3.LUT R8, R35, 0x180, RZ, 0xc0, !PT ;  /* 0x0000018023087812 */ /* 0x000fe400078ec0ff */
[----:B0-----:R-:W-:-:S02]  /*18e10*/  LOP3.LUT R14, R37, 0x180, RZ, 0xc0, !PT ;  /* 0x00000180250e7812 */ /* 0x001fc400078ec0ff */
[----:B------:R-:W-:Y:S02]  /*18e20*/  LOP3.LUT R24, R39, 0x180, RZ, 0xc0, !PT ;  /* 0x0000018027187812 */ /* 0x000fe400078ec0ff */
[----:B------:R-:W-:Y:S02]  /*18e30*/  ISETP.NE.U32.AND P1, PT, RZ, UR4, PT ;  /* 0x00000004ff007c0c */ /* 0x000fe4000bf25070 */
[----:B------:R-:W-:Y:S02]  /*18e40*/  SHF.R.U64 R9, R9, 0x3, RZ ;  /* 0x0000000309097819 */ /* 0x000fe400000012ff */
[----:B------:R-:W-:Y:S02]  /*18e50*/  LOP3.LUT R31, R38, 0x180, RZ, 0xc0, !PT ;  /* 0x00000180261f7812 */ /* 0x000fe400078ec0ff */
[----:B------:R-:W-:Y:S02]  /*18e60*/  SHF.R.U64 R8, R8, 0x3, RZ ;  /* 0x0000000308087819 */ /* 0x000fe400000012ff */
[----:B------:R-:W-:-:S02]  /*18e70*/  SHF.R.U64 R14, R14, 0x3, RZ ;  /* 0x000000030e0e7819 */ /* 0x000fc400000012ff */
[----:B------:R-:W-:Y:S02]  /*18e80*/  SHF.R.U64 R24, R24, 0x3, RZ ;  /* 0x0000000318187819 */ /* 0x000fe400000012ff */
[----:B------:R-:W-:Y:S01]  /*18e90*/  ISETP.NE.AND.EX P1, PT, RZ, UR5, PT, P1 ;  /* 0x00000005ff007c0c */ /* 0x000fe2000bf25310 */
[----:B------:R-:W-:Y:S01]  /*18ea0*/  ULDC.64 UR4, c[0x0][0xbe0] ;  /* 0x0002f80000047ab9 */ /* 0x000fe20000000a00 */
[----:B------:R-:W-:Y:S01]  /*18eb0*/  LOP3.LUT R4, R9, R4, RZ, 0x3c, !PT ;  /* 0x0000000409047212 */ /* 0x000fe200078e3cff */
[----:B------:R-:W-:Y:S01]  /*18ec0*/  IMAD.X R9, RZ, RZ, R5, P0 ;  /* 0x000000ffff097224 */ /* 0x000fe200000e0605 */
[----:B------:R-:W-:Y:S02]  /*18ed0*/  SHF.R.U64 R31, R31, 0x3, RZ ;  /* 0x000000031f1f7819 */ /* 0x000fe400000012ff */
[----:B------:R-:W-:Y:S02]  /*18ee0*/  LOP3.LUT R12, R8, R35, RZ, 0x3c, !PT ;  /* 0x00000023080c7212 */ /* 0x000fe400078e3cff */
[----:B------:R-:W-:-:S02]  /*18ef0*/  LOP3.LUT R14, R14, R37, RZ, 0x3c, !PT ;  /* 0x000000250e0e7212 */ /* 0x000fc400078e3cff */
[----:B------:R-:W-:Y:S02]  /*18f00*/  LOP3.LUT R24, R24, R39, RZ, 0x3c, !PT ;  /* 0x0000002718187212 */ /* 0x000fe400078e3cff */
[----:B------:R-:W-:Y:S02]  /*18f10*/  ISETP.NE.U32.AND P0, PT, RZ, UR4, PT ;  /* 0x00000004ff007c0c */ /* 0x000fe4000bf05070 */
[----:B------:R-:W-:Y:S02]  /*18f20*/  MOV R39, R4 ;  /* 0x0000000400277202 */ /* 0x000fe40000000f00 */
[----:B------:R-:W-:Y:S02]  /*18f30*/  LOP3.LUT R8, R31, R38, RZ, 0x3c, !PT ;  /* 0x000000261f087212 */ /* 0x000fe400078e3cff */
[----:B------:R-:W-:Y:S02]  /*18f40*/  F2FP.BF16.F32.PACK_AB R4, R30, R3 ;  /* 0x000000031e04723e */ /* 0x000fe400000010ff */
[----:B------:R-:W-:Y:S01]  /*18f50*/  F2FP.BF16.F32.PACK_AB R5, R91, R90 ;  /* 0x0000005a5b05723e */ /* 0x000fe200000010ff */
[----:B------:R-:W2:Y:S01]  /*18f60*/  LDC.64 R30, c[0x0][0xbd8] ;  /* 0x0002f600ff1e7b82 */ /* 0x000ea20000000a00 */
[----:B------:R-:W-:-:S02]  /*18f70*/  MOV R37, R12 ;  /* 0x0000000c00257202 */ /* 0x000fc40000000f00 */
[----:B------:R-:W-:Y:S01]  /*18f80*/  MOV R35, R14 ;  /* 0x0000000e00237202 */ /* 0x000fe20000000f00 */
[----:B------:R0:W-:Y:S01]  /*18f90*/  STSM.16.M88.4 [R39], R4 ;  /* 0x0000000427007844 */ /* 0x0001e20000000200 */
[----:B------:R-:W-:Y:S02]  /*18fa0*/  MOV R34, R24 ;  /* 0x0000001800227202 */ /* 0x000fe40000000f00 */
[----:B------:R-:W-:Y:S02]  /*18fb0*/  ISETP.NE.AND.EX P0, PT, RZ, UR5, PT, P0 ;  /* 0x00000005ff007c0c */ /* 0x000fe4000bf05300 */
[----:B------:R-:W-:Y:S02]  /*18fc0*/  MOV R38, R10 ;  /* 0x0000000a00267202 */ /* 0x000fe40000000f00 */
[----:B------:R-:W-:Y:S02]  /*18fd0*/  F2FP.BF16.F32.PACK_AB R12, R97, R96 ;  /* 0x00000060610c723e */ /* 0x000fe400000010ff */
[----:B------:R-:W-:-:S02]  /*18fe0*/  F2FP.BF16.F32.PACK_AB R13, R99, R98 ;  /* 0x00000062630d723e */ /* 0x000fc400000010ff */
[----:B------:R-:W-:Y:S02]  /*18ff0*/  F2FP.BF16.F32.PACK_AB R14, R101, R100 ;  /* 0x00000064650e723e */ /* 0x000fe400000010ff */
[----:B------:R-:W-:Y:S02]  /*19000*/  F2FP.BF16.F32.PACK_AB R15, R103, R102 ;  /* 0x00000066670f723e */ /* 0x000fe400000010ff */
[----:B------:R-:W-:Y:S02]  /*19010*/  F2FP.BF16.F32.PACK_AB R24, R27, R104 ;  /* 0x000000681b18723e */ /* 0x000fe400000010ff */
[----:B------:R-:W-:Y:S01]  /*19020*/  F2FP.BF16.F32.PACK_AB R25, R107, R106 ;  /* 0x0000006a6b19723e */ /* 0x000fe200000010ff */
[----:B------:R1:W-:Y:S01]  /*19030*/  STSM.16.M88.4 [R38], R12 ;  /* 0x0000000c26007844 */ /* 0x0003e20000000200 */
[----:B------:R-:W-:Y:S02]  /*19040*/  F2FP.BF16.F32.PACK_AB R27, R111, R110 ;  /* 0x0000006e6f1b723e */ /* 0x000fe400000010ff */
[----:B------:R-:W-:-:S02]  /*19050*/  LEA.HI R33, R33, R32, RZ, 0x7 ;  /* 0x0000002021217211 */ /* 0x000fc400078f38ff */
[----:B------:R-:W-:Y:S01]  /*19060*/  MOV R3, R8 ;  /* 0x0000000800037202 */ /* 0x000fe20000000f00 */
[----:B------:R3:W-:Y:S01]  /*19070*/  STSM.16.M88.4 [R37], R24 ;  /* 0x0000001825007844 */ /* 0x0007e20000000200 */
[----:B0-----:R-:W-:Y:S02]  /*19080*/  F2FP.BF16.F32.PACK_AB R4, R113, R112 ;  /* 0x000000707104723e */ /* 0x001fe400000010ff */
[----:B------:R-:W-:Y:S02]  /*19090*/  F2FP.BF16.F32.PACK_AB R5, R115, R114 ;  /* 0x000000727305723e */ /* 0x000fe400000010ff */
[----:B------:R-:W-:Y:S02]  /*190a0*/  F2FP.BF16.F32.PACK_AB R6, R117, R116 ;  /* 0x000000747506723e */ /* 0x000fe400000010ff */
[----:B------:R-:W-:Y:S02]  /*190b0*/  F2FP.BF16.F32.PACK_AB R7, R119, R118 ;  /* 0x000000767707723e */ /* 0x000fe400000010ff */
[----:B------:R-:W-:Y:S01]  /*190c0*/  F2FP.BF16.F32.PACK_AB R8, R121, R120 ;  /* 0x000000787908723e */ /* 0x000fe200000010ff */
[----:B------:R-:W-:Y:S01]  /*190d0*/  ULDC UR4, c[0x0][0xa88] ;  /* 0x0002a20000047ab9 */ /* 0x000fe20000000800 */
[----:B------:R-:W-:Y:S01]  /*190e0*/  F2FP.BF16.F32.PACK_AB R9, R123, R122 ;  /* 0x0000007a7b09723e */ /* 0x000fe200000010ff */
[----:B------:R-:W-:Y:S01]  /*190f0*/  STSM.16.M88.4 [R35], R4 ;  /* 0x0000000423007844 */ /* 0x000fe20000000200 */
[----:B------:R-:W-:Y:S01]  /*19100*/  F2FP.BF16.F32.PACK_AB R10, R125, R124 ;  /* 0x0000007c7d0a723e */ /* 0x000fe200000010ff */
[----:B-1----:R-:W-:Y:S01]  /*19110*/  IMAD.MOV.U32 R38, RZ, RZ, RZ ;  /* 0x000000ffff267224 */ /* 0x002fe200078e00ff */
[----:B------:R-:W-:Y:S01]  /*19120*/  F2FP.BF16.F32.PACK_AB R11, R127, R126 ;  /* 0x0000007e7f0b723e */ /* 0x000fe200000010ff */
[----:B---3--:R-:W0:Y:S01]  /*19130*/  @P0 LDC.64 R24, c[0x0][0xbe0] ;  /* 0x0002f800ff180b82 */ /* 0x008e220000000a00 */
[----:B------:R-:W-:-:S02]  /*19140*/  LOP3.LUT R27, R33, 0xffffff80, RZ, 0xc0, !PT ;  /* 0xffffff80211b7812 */ /* 0x000fc400078ec0ff */
[----:B------:R-:W-:Y:S01]  /*19150*/  F2FP.BF16.F32.PACK_AB R12, R129, R128 ;  /* 0x00000080810c723e */ /* 0x000fe200000010ff */
[----:B------:R1:W-:Y:S01]  /*19160*/  STSM.16.M88.4 [R34], R8 ;  /* 0x0000000822007844 */ /* 0x0003e20000000200 */
[----:B------:R-:W-:Y:S01]  /*19170*/  F2FP.BF16.F32.PACK_AB R13, R131, R130 ;  /* 0x00000082830d723e */ /* 0x000fe200000010ff */
[----:B------:R-:W-:Y:S01]  /*19180*/  IMAD.IADD R27, R32, 0x1, -R27 ;  /* 0x00000001201b7824 */ /* 0x000fe200078e0a1b */
[----:B------:R-:W-:Y:S02]  /*19190*/  F2FP.BF16.F32.PACK_AB R14, R133, R132 ;  /* 0x00000084850e723e */ /* 0x000fe400000010ff */
[----:B------:R-:W-:-:S05]  /*191a0*/  F2FP.BF16.F32.PACK_AB R15, R135, R134 ;  /* 0x00000086870f723e */ /* 0x000fca00000010ff */
[----:B------:R3:W-:Y:S01]  /*191b0*/  STSM.16.M88.4 [R3], R12 ;  /* 0x0000000c03007844 */ /* 0x0007e20000000200 */
[----:B-1----:R-:W-:-:S04]  /*191c0*/  SHF.R.S32.HI R8, RZ, 0x1f, R27 ;  /* 0x0000001fff087819 */ /* 0x002fc8000001141b */
[----:B---3--:R-:W-:-:S04]  /*191d0*/  LEA.HI R3, R8, R27, RZ, 0x2 ;  /* 0x0000001b08037211 */ /* 0x008fc800078f10ff */
[--C-:B------:R-:W-:Y:S02]  /*191e0*/  SHF.R.S32.HI R6, RZ, 0x2, R3.reuse ;  /* 0x00000002ff067819 */ /* 0x100fe40000011403 */
[----:B------:R-:W-:-:S04]  /*191f0*/  SHF.R.S32.HI R3, RZ, 0x1f, R3 ;  /* 0x0000001fff037819 */ /* 0x000fc80000011403 */
[----:B------:R-:W-:-:S04]  /*19200*/  LEA.HI R3, R3, R6, RZ, 0x3 ;  /* 0x0000000603037211 */ /* 0x000fc800078f18ff */
[----:B------:R-:W-:Y:S01]  /*19210*/  LOP3.LUT R7, R3, 0xfffffff8, RZ, 0xc0, !PT ;  /* 0xfffffff803077812 */ /* 0x000fe200078ec0ff */
[----:B------:R-:W-:Y:S02]  /*19220*/  IMAD.U32 R3, RZ, RZ, UR4 ;  /* 0x00000004ff037e24 */ /* 0x000fe4000f8e00ff */
[C---:B--2---:R-:W-:Y:S01]  /*19230*/  IMAD.WIDE R30, R41.reuse, 0x4, R30 ;  /* 0x00000004291e7825 */ /* 0x044fe200078e021e */
[----:B------:R-:W-:Y:S03]  /*19240*/  BAR.SYNC.DEFER_BLOCKING 0x1, 0x180 ;  /* 0x0046000000007b1d */ /* 0x000fe60000010000 */
[----:B0-----:R-:W-:-:S03]  /*19250*/  @P0 IMAD.WIDE R4, R41, 0x4, R24 ;  /* 0x0000000429040825 */ /* 0x001fc600078e0218 */
[----:B------:R0:W5:Y:S01]  /*19260*/  @P1 LDG.E R38, desc[UR38][R30.64] ;  /* 0x000000261e261981 */ /* 0x000162000c1e1900 */
[----:B------:R-:W-:Y:S01]  /*19270*/  SHF.R.S32.HI R33, RZ, 0x7, R33 ;  /* 0x00000007ff217819 */ /* 0x000fe20000011421 */
[----:B------:R-:W-:Y:S01]  /*19280*/  IMAD.IADD R7, R6, 0x1, -R7 ;  /* 0x0000000106077824 */ /* 0x000fe200078e0a07 */
[----:B------:R-:W-:Y:S01]  /*19290*/  LEA.HI R8, R8, R27, RZ, 0x5 ;  /* 0x0000001b08087211 */ /* 0x000fe200078f28ff */
[----:B------:R0:W5:Y:S02]  /*192a0*/  @P0 LDG.E R3, desc[UR38][R4.64] ;  /* 0x0000002604030981 */ /* 0x000164000c1e1900 */
[----:B------:R-:W-:Y:S01]  /*192b0*/  IMAD.HI R6, R33, 0x55555556, RZ ;  /* 0x5555555621067827 */ /* 0x000fe200078e02ff */
[----:B------:R-:W-:Y:S06]  /*192c0*/  @P0 BRA `(.L_x_1290) ;  /* 0x0000000000100947 */ /* 0x000fec0003800000 */
[----:B------:R-:W-:Y:S05]  /*192d0*/  @!P1 BRA `(.L_x_1290) ;  /* 0x00000000000c9947 */ /* 0x000fea0003800000 */
[----:B0-----:R-:W2:Y:S04]  /*192e0*/  LDG.E R4, desc[UR38][R30.64] ;  /* 0x000000261e047981 */ /* 0x001ea8000c1e1900 */
[----:B-----5:R-:W2:Y:S02]  /*192f0*/  LDG.E R3, desc[UR38][R30.64+0x4] ;  /* 0x000004261e037981 */ /* 0x020ea4000c1e1900 */
[----:B--2---:R-:W-:-:S07]  /*19300*/  IMAD.IADD R3, R3, 0x1, -R4 ;  /* 0x0000000103037824 */ /* 0x004fce00078e0a04 */
.L_x_1290:
[----:B------:R-:W2:Y:S01]  /*19310*/  LDL.LU R48, [R1+0x48] ;  /* 0x0000480001307983 */ /* 0x000ea20000300800 */
[----:B------:R-:W-:Y:S01]  /*19320*/  LEA.HI R6, R6, R6, RZ, 0x1 ;  /* 0x0000000606067211 */ /* 0x000fe200078f08ff */
[----:B------:R-:W-:Y:S02]  /*19330*/  ULDC.64 UR4, c[0x0][0xb70] ;  /* 0x0002dc0000047ab9 */ /* 0x000fe40000000a00 */
[----:B------:R-:W3:Y:S01]  /*19340*/  LDL.LU R47, [R1+0x54] ;  /* 0x00005400012f7983 */ /* 0x000ee20000300800 */
[----:B------:R-:W-:Y:S01]  /*19350*/  SHF.R.S32.HI R8, RZ, 0x5, R8 ;  /* 0x00000005ff087819 */ /* 0x000fe20000011408 */
[----:B------:R-:W-:Y:S01]  /*19360*/  IMAD R33, R6, -0x3, R33 ;  /* 0xfffffffd06217824 */ /* 0x000fe200078e0221 */
[----:B-----5:R-:W-:Y:S02]  /*19370*/  SHF.R.S32.HI R39, RZ, 0x1f, R38 ;  /* 0x0000001fff277819 */ /* 0x020fe40000011426 */
[----:B------:R-:W-:Y:S01]  /*19380*/  SHF.R.S32.HI R6, RZ, 0x1f, R41 ;  /* 0x0000001fff067819 */ /* 0x000fe20000011429 */
[----:B------:R-:W-:Y:S01]  /*19390*/  IMAD R8, R8, 0x10, R7 ;  /* 0x0000001008087824 */ /* 0x000fe200078e0207 */
[----:B------:R-:W-:Y:S01]  /*193a0*/  SEL R45, R41, RZ, !P1 ;  /* 0x000000ff292d7207 */ /* 0x000fe20004800000 */
[----:B------:R-:W-:Y:S01]  /*193b0*/  IMAD R7, R20, 0x20, R0 ;  /* 0x0000002014077824 */ /* 0x000fe200078e0200 */
[----:B------:R-:W-:Y:S01]  /*193c0*/  SEL R46, R6, RZ, !P1 ;  /* 0x000000ff062e7207 */ /* 0x000fe20004800000 */
[----:B------:R-:W-:Y:S01]  /*193d0*/  IMAD R10, R33, 0x40, R8 ;  /* 0x00000040210a7824 */ /* 0x000fe200078e0208 */
[----:B------:R-:W-:Y:S01]  /*193e0*/  LOP3.LUT P0, RZ, R27, 0x3, RZ, 0xc0, !PT ;  /* 0x000000031bff7812 */ /* 0x000fe2000780c0ff */
[----:B------:R-:W-:-:S03]  /*193f0*/  IMAD.WIDE R28, R7, 0x2, R28 ;  /* 0x00000002071c7825 */ /* 0x000fc600078e021c */
[C---:B------:R-:W-:Y:S02]  /*19400*/  IADD3 R13, P5, R28.reuse, 0x3000, RZ ;  /* 0x000030001c0d7810 */ /* 0x040fe40007fbe0ff */
[C---:B------:R-:W-:Y:S02]  /*19410*/  IADD3 R25, P4, R28.reuse, 0x4800, RZ ;  /* 0x000048001c197810 */ /* 0x040fe40007f9e0ff */
[----:B0-----:R-:W-:Y:S02]  /*19420*/  IADD3 R31, P3, R28, 0x6000, RZ ;  /* 0x000060001c1f7810 */ /* 0x001fe40007f7e0ff */
[----:B------:R-:W-:Y:S02]  /*19430*/  LOP3.LUT R12, R13, 0x180, RZ, 0xc0, !PT ;  /* 0x000001800d0c7812 */ /* 0x000fe400078ec0ff */
[----:B------:R-:W-:Y:S02]  /*19440*/  LOP3.LUT R24, R25, 0x180, RZ, 0xc0, !PT ;  /* 0x0000018019187812 */ /* 0x000fe400078ec0ff */
[----:B------:R-:W-:-:S02]  /*19450*/  LOP3.LUT R30, R31, 0x180, RZ, 0xc0, !PT ;  /* 0x000001801f1e7812 */ /* 0x000fc400078ec0ff */
[----:B------:R-:W-:Y:S02]  /*19460*/  SHF.R.U64 R12, R12, 0x3, RZ ;  /* 0x000000030c0c7819 */ /* 0x000fe400000012ff */
[----:B------:R-:W-:Y:S02]  /*19470*/  SHF.R.U64 R24, R24, 0x3, RZ ;  /* 0x0000000318187819 */ /* 0x000fe400000012ff */
[----:B------:R-:W-:Y:S02]  /*19480*/  SHF.R.U64 R30, R30, 0x3, RZ ;  /* 0x000000031e1e7819 */ /* 0x000fe400000012ff */
[----:B------:R-:W-:Y:S01]  /*19490*/  LOP3.LUT R12, R12, R13, RZ, 0x3c, !PT ;  /* 0x0000000d0c0c7212 */ /* 0x000fe200078e3cff */
[--C-:B------:R-:W-:Y:S01]  /*194a0*/  IMAD.X R13, RZ, RZ, R29.reuse, P5 ;  /* 0x000000ffff0d7224 */ /* 0x100fe200028e061d */
[----:B------:R-:W-:Y:S01]  /*194b0*/  LOP3.LUT R24, R24, R25, RZ, 0x3c, !PT ;  /* 0x0000001918187212 */ /* 0x000fe200078e3cff */
[--C-:B------:R-:W-:Y:S01]  /*194c0*/  IMAD.X R25, RZ, RZ, R29.reuse, P4 ;  /* 0x000000ffff197224 */ /* 0x100fe200020e061d */
[----:B------:R-:W-:Y:S01]  /*194d0*/  LOP3.LUT R30, R30, R31, RZ, 0x3c, !PT ;  /* 0x0000001f1e1e7212 */ /* 0x000fe200078e3cff */
[----:B------:R-:W-:Y:S01]  /*194e0*/  IMAD.X R31, RZ, RZ, R29, P3 ;  /* 0x000000ffff1f7224 */ /* 0x000fe200018e061d */
[--C-:B------:R-:W-:Y:S01]  /*194f0*/  SHF.R.S32.HI R41, RZ, 0x1f, R0.reuse ;  /* 0x0000001fff297819 */ /* 0x100fe20000011400 */
[----:B------:R-:W-:Y:S01]  /*19500*/  IMAD.MOV.U32 R40, RZ, RZ, R0 ;  /* 0x000000ffff287224 */ /* 0x000fe200078e0000 */
[----:B------:R-:W-:Y:S01]  /*19510*/  BSSY B1, `(.L_x_1291) ;  /* 0x000005c000017945 */ /* 0x000fe20003800000 */
[----:B--2---:R-:W-:Y:S01]  /*19520*/  SHF.R.S32.HI R44, RZ, 0x1f, R48 ;  /* 0x0000001fff2c7819 */ /* 0x004fe20000011430 */
[----:B---3--:R-:W-:-:S04]  /*19530*/  IMAD R10, R47, 0xc0, R10 ;  /* 0x000000c02f0a7824 */ /* 0x008fc800078e020a */
[----:B------:R-:W-:Y:S01]  /*19540*/  IMAD R4, R44, UR4, RZ ;  /* 0x000000042c047c24 */ /* 0x000fe2000f8e02ff */
[----:B------:R-:W-:-:S03]  /*19550*/  SHF.R.S32.HI R7, RZ, 0x1f, R10 ;  /* 0x0000001fff077819 */ /* 0x000fc6000001140a */
[C---:B------:R-:W-:Y:S02]  /*19560*/  IMAD R9, R48.reuse, UR5, R4 ;  /* 0x0000000530097c24 */ /* 0x040fe4000f8e0204 */
[----:B------:R-:W-:Y:S01]  /*19570*/  IMAD.WIDE.U32 R4, R48, UR4, R38 ;  /* 0x0000000430047c25 */ /* 0x000fe2000f8e0026 */
[----:B------:R-:W-:-:S03]  /*19580*/  ULDC.64 UR4, c[0x0][0xb78] ;  /* 0x0002de0000047ab9 */ /* 0x000fc60000000a00 */
[----:B------:R-:W-:Y:S01]  /*19590*/  IMAD.IADD R5, R5, 0x1, R9 ;  /* 0x0000000105057824 */ /* 0x000fe200078e0209 */
[----:B------:R-:W-:Y:S01]  /*195a0*/  IADD3 R9, P2, R28, 0x1800, RZ ;  /* 0x000018001c097810 */ /* 0x000fe20007f5e0ff */
[----:B------:R-:W-:Y:S02]  /*195b0*/  IMAD R6, R46, UR4, RZ ;  /* 0x000000042e067c24 */ /* 0x000fe4000f8e02ff */
[----:B------:R-:W-:Y:S01]  /*195c0*/  IMAD.WIDE.U32 R4, R45, UR4, R4 ;  /* 0x000000042d047c25 */ /* 0x000fe2000f8e0004 */
[----:B------:R-:W-:-:S03]  /*195d0*/  LOP3.LUT R8, R9, 0x180, RZ, 0xc0, !PT ;  /* 0x0000018009087812 */ /* 0x000fc600078ec0ff */
[----:B------:R-:W-:Y:S01]  /*195e0*/  IMAD R6, R45, UR5, R6 ;  /* 0x000000052d067c24 */ /* 0x000fe2000f8e0206 */
[----:B------:R-:W-:Y:S01]  /*195f0*/  IADD3 R4, P1, R10, R4, RZ ;  /* 0x000000040a047210 */ /* 0x000fe20007f3e0ff */
[----:B------:R-:W-:Y:S01]  /*19600*/  ULDC.64 UR4, c[0x0][0xb40] ;  /* 0x0002d00000047ab9 */ /* 0x000fe20000000a00 */
[----:B------:R-:W-:Y:S02]  /*19610*/  SHF.R.U64 R8, R8, 0x3, RZ ;  /* 0x0000000308087819 */ /* 0x000fe400000012ff */
[----:B------:R-:W-:Y:S02]  /*19620*/  IADD3.X R7, R7, R5, R6, P1, !PT ;  /* 0x0000000507077210 */ /* 0x000fe40000ffe406 */
[----:B------:R-:W-:Y:S02]  /*19630*/  LEA R42, P1, R4, UR4, 0x2 ;  /* 0x00000004042a7c11 */ /* 0x000fe4000f8210ff */
[----:B------:R-:W-:Y:S01]  /*19640*/  LOP3.LUT R8, R8, R9, RZ, 0x3c, !PT ;  /* 0x0000000908087212 */ /* 0x000fe200078e3cff */
[----:B------:R-:W-:Y:S01]  /*19650*/  IMAD.X R9, RZ, RZ, R29, P2 ;  /* 0x000000ffff097224 */ /* 0x000fe200010e061d */
[----:B------:R-:W-:Y:S01]  /*19660*/  LEA.HI.X R43, R4, UR5, R7, 0x2, P1 ;  /* 0x00000005042b7c11 */ /* 0x000fe200088f1407 */
[----:B------:R-:W-:Y:S01]  /*19670*/  VIADD R4, R10, 0x8 ;  /* 0x000000080a047836 */ /* 0x000fe20000000000 */
[C---:B------:R-:W-:Y:S01]  /*19680*/  IADD3 R7, P2, R28.reuse, 0x7800, RZ ;  /* 0x000078001c077810 */ /* 0x040fe20007f5e0ff */
[----:B------:R-:W-:Y:S01]  /*19690*/  ULDC.64 UR4, c[0x0][0xaa0] ;  /* 0x0002a80000047ab9 */ /* 0x000fe20000000a00 */
[----:B------:R-:W-:-:S02]  /*196a0*/  LOP3.LUT R5, R28, 0x180, RZ, 0xc0, !PT ;  /* 0x000001801c057812 */ /* 0x000fc400078ec0ff */
[-C--:B------:R-:W-:Y:S01]  /*196b0*/  ISETP.GE.OR P1, PT, R10, R3.reuse, P0 ;  /* 0x000000030a00720c */ /* 0x080fe20000726670 */
[--C-:B------:R-:W-:Y:S01]  /*196c0*/  IMAD.X R33, RZ, RZ, R29.reuse, P2 ;  /* 0x000000ffff217224 */ /* 0x100fe200010e061d */
[----:B------:R-:W-:Y:S02]  /*196d0*/  ISETP.GE.OR P0, PT, R4, R3, P0 ;  /* 0x000000030400720c */ /* 0x000fe40000706670 */
[----:B------:R-:W-:Y:S02]  /*196e0*/  LOP3.LUT R6, R7, 0x180, RZ, 0xc0, !PT ;  /* 0x0000018007067812 */ /* 0x000fe400078ec0ff */
[----:B------:R-:W-:Y:S02]  /*196f0*/  SHF.R.U64 R5, R5, 0x3, RZ ;  /* 0x0000000305057819 */ /* 0x000fe400000012ff */
[----:B------:R-:W-:Y:S02]  /*19700*/  SHF.R.U64 R6, R6, 0x3, RZ ;  /* 0x0000000306067819 */ /* 0x000fe400000012ff */
[----:B------:R-:W-:Y:S01]  /*19710*/  LOP3.LUT R4, R5, R28, RZ, 0x3c, !PT ;  /* 0x0000001c05047212 */ /* 0x000fe200078e3cff */
[----:B------:R-:W-:Y:S01]  /*19720*/  IMAD.MOV.U32 R5, RZ, RZ, R29 ;  /* 0x000000ffff057224 */ /* 0x000fe200078e001d */
[----:B------:R-:W-:Y:S01]  /*19730*/  LOP3.LUT R32, R6, R7, RZ, 0x3c, !PT ;  /* 0x0000000706207212 */ /* 0x000fe200078e3cff */
[----:B------:R-:W-:Y:S04]  /*19740*/  @!P1 STG.E desc[UR38][R42.64], R21 ;  /* 0x000000152a009986 */ /* 0x000fe8000c101926 */
[----:B------:R0:W-:Y:S04]  /*19750*/  @!P0 STG.E desc[UR38][R42.64+0x20], R36 ;  /* 0x000020242a008986 */ /* 0x0001e8000c101926 */
[----:B------:R-:W5:Y:S04]  /*19760*/  LD.E.128 R4, desc[UR38][R4.64] ;  /* 0x0000002604047980 */ /* 0x000f68000c101d00 */
[----:B------:R-:W5:Y:S04]  /*19770*/  LD.E.128 R8, desc[UR38][R8.64] ;  /* 0x0000002608087980 */ /* 0x000f68000c101d00 */
[----:B------:R-:W5:Y:S04]  /*19780*/  LD.E.128 R12, desc[UR38][R12.64] ;  /* 0x000000260c0c7980 */ /* 0x000f68000c101d00 */
[----:B------:R-:W5:Y:S04]  /*19790*/  LD.E.128 R24, desc[UR38][R24.64] ;  /* 0x0000002618187980 */ /* 0x000f68000c101d00 */
[----:B------:R-:W5:Y:S04]  /*197a0*/  LD.E.128 R28, desc[UR38][R30.64] ;  /* 0x000000261e1c7980 */ /* 0x000f68000c101d00 */
[----:B------:R-:W5:Y:S01]  /*197b0*/  LD.E.128 R32, desc[UR38][R32.64] ;  /* 0x0000002620207980 */ /* 0x000f62000c101d00 */
[----:B------:R-:W-:-:S02]  /*197c0*/  IMAD R39, R39, UR4, RZ ;  /* 0x0000000427277c24 */ /* 0x000fc4000f8e02ff */
[C---:B0-----:R-:W-:Y:S01]  /*197d0*/  IMAD.WIDE.U32 R36, R38.reuse, UR4, R40 ;  /* 0x0000000426247c25 */ /* 0x041fe2000f8e0028 */
[----:B------:R-:W-:Y:S01]  /*197e0*/  @!PT LDS RZ, [RZ] ;  /* 0x00000000fffff984 */ /* 0x000fe20000000800 */
[----:B------:R-:W-:Y:S01]  /*197f0*/  @!PT LDS RZ, [RZ] ;  /* 0x00000000fffff984 */ /* 0x000fe20000000800 */
[----:B------:R-:W-:Y:S01]  /*19800*/  @!PT LDS RZ, [RZ] ;  /* 0x00000000fffff984 */ /* 0x000fe20000000800 */
[----:B------:R-:W-:Y:S01]  /*19810*/  @!PT LDS RZ, [RZ] ;  /* 0x00000000fffff984 */ /* 0x000fe20000000800 */
[----:B------:R0:W-:Y:S06]  /*19820*/  MEMBAR.ALL.CTA ;  /* 0x0000000000007992 */ /* 0x0001ec0000008000 */
[----:B0-----:R-:W0:Y:S01]  /*19830*/  FENCE.VIEW.ASYNC.S ;  /* 0x00000000000073c6 */ /* 0x001e220000000000 */
[----:B------:R-:W-:Y:S01]  /*19840*/  IMAD R39, R38, UR5, R39 ;  /* 0x0000000526277c24 */ /* 0x000fe2000f8e0227 */
[----:B------:R-:W-:Y:S01]  /*19850*/  ULDC.64 UR4, c[0x0][0xae0] ;  /* 0x0002b80000047ab9 */ /* 0x000fe20000000a00 */
[----:B------:R-:W-:-:S02]  /*19860*/  IMAD R40, R47, -0xc0, R3 ;  /* 0xffffff402f287824 */ /* 0x000fc400078e0203 */
[----:B------:R-:W-:Y:S02]  /*19870*/  IMAD.IADD R37, R37, 0x1, R39 ;  /* 0x0000000125257824 */ /* 0x000fe400078e0227 */
[----:B------:R-:W-:Y:S01]  /*19880*/  IMAD R38, R44, UR4, RZ ;  /* 0x000000042c267c24 */ /* 0x000fe2000f8e02ff */
[-C--:B------:R-:W-:Y:S01]  /*19890*/  ISETP.GE.AND P0, PT, R20, R40.reuse, PT ;  /* 0x000000281400720c */ /* 0x080fe20003f06270 */
[----:B------:R-:W-:Y:S02]  /*198a0*/  VIADD R21, R2, 0x2d820 ;  /* 0x0002d82002157836 */ /* 0x000fe40000000000 */
[----:B------:R-:W-:Y:S02]  /*198b0*/  VIADD R3, R20, 0x60 ;  /* 0x0000006014037836 */ /* 0x000fe40000000000 */
[C---:B------:R-:W-:Y:S01]  /*198c0*/  IMAD R39, R48.reuse, UR5, R38 ;  /* 0x0000000530277c24 */ /* 0x040fe2000f8e0226 */
[----:B------:R-:W-:Y:S01]  /*198d0*/  PRMT R21, RZ, 0x654, R21 ;  /* 0x00000654ff157816 */ /* 0x000fe20000000015 */
[----:B------:R-:W-:Y:S01]  /*198e0*/  IMAD.WIDE.U32 R36, R48, UR4, R36 ;  /* 0x0000000430247c25 */ /* 0x000fe2000f8e0024 */
[----:B------:R-:W-:Y:S01]  /*198f0*/  ULDC.64 UR4, c[0x0][0xae8] ;  /* 0x0002ba0000047ab9 */ /* 0x000fe20000000a00 */
[----:B------:R-:W-:-:S02]  /*19900*/  ISETP.GE.AND P3, PT, R3, R40, PT ;  /* 0x000000280300720c */ /* 0x000fc40003f66270 */
[----:B------:R-:W-:Y:S02]  /*19910*/  IMAD.IADD R37, R37, 0x1, R39 ;  /* 0x0000000125257824 */ /* 0x000fe400078e0227 */
[----:B------:R-:W-:Y:S01]  /*19920*/  IMAD R3, R46, UR4, RZ ;  /* 0x000000042e037c24 */ /* 0x000fe2000f8e02ff */
[----:B0-----:R0:W-:Y:S01]  /*19930*/  SYNCS.ARRIVE.TRANS64.RED.A1T0 RZ, [R21+URZ], RZ ;  /* 0x000000ff15ff79a7 */ /* 0x0011e2000810043f */
[----:B------:R-:W-:-:S04]  /*19940*/  IMAD.WIDE.U32 R38, R45, UR4, R36 ;  /* 0x000000042d267c25 */ /* 0x000fc8000f8e0024 */
[----:B------:R-:W-:Y:S01]  /*19950*/  IMAD R3, R45, UR5, R3 ;  /* 0x000000052d037c24 */ /* 0x000fe2000f8e0203 */
[----:B0-----:R-:W-:-:S03]  /*19960*/  SHF.R.S32.HI R21, RZ, 0x1f, R20 ;  /* 0x0000001fff157819 */ /* 0x001fc60000011414 */
[----:B------:R-:W-:Y:S02]  /*19970*/  IMAD.IADD R43, R39, 0x1, R3 ;  /* 0x00000001272b7824 */ /* 0x000fe400078e0203 */
[----:B------:R-:W-:Y:S01]  /*19980*/  IMAD.WIDE R36, R47, 0xc0, R20 ;  /* 0x000000c02f247825 */ /* 0x000fe200078e0214 */
[----:B------:R-:W-:Y:S06]  /*19990*/  @P0 BRA `(.L_x_1292) ;  /* 0x00000000004c0947 */ /* 0x000fec0003800000 */
[C---:B------:R-:W-:Y:S01]  /*199a0*/  VIADD R20, R0.reuse, 0x20 ;  /* 0x0000002000147836 */ /* 0x040fe20000000000 */
[----:B------:R-:W-:Y:S01]  /*199b0*/  ULDC UR4, c[0x0][0xa8c] ;  /* 0x0002a30000047ab9 */ /* 0x000fe20000000800 */
[----:B------:R-:W-:Y:S01]  /*199c0*/  ULDC.64 UR6, c[0x0][0xad8] ;  /* 0x0002b60000067ab9 */ /* 0x000fe20000000a00 */
        /* <DEDUP_REMOVED lines=16> */
.L_x_1292:
[----:B------:R-:W-:Y:S05]  /*19ad0*/  BSYNC B1 ;  /* 0x0000000000017941 */ /* 0x000fea0003800000 */
.L_x_1291:
        /* <DEDUP_REMOVED lines=9> */
[C---:B------:R-:W-:Y:S01]  /*19b70*/  IMAD.WIDE.U32 R4, R3.reuse, UR4, R4 ;  /* 0x0000000403047c25 */ /* 0x040fe2000f8e0004 */
        /* <DEDUP_REMOVED lines=14> */
.L_x_1289:
[----:B-1----:R-:W2:Y:S01]  /*19c60*/  LDL R8, [R1+0x4c] ;  /* 0x00004c0001087983 */ /* 0x002ea20000100800 */
[----:B------:R-:W-:Y:S01]  /*19c70*/  ULDC.64 UR4, c[0x0][0xbd8] ;  /* 0x0002f60000047ab9 */ /* 0x000fe20000000a00 */
[----:B------:R-:W2:Y:S01]  /*19c80*/  LDC.64 R4, c[0x0][0xbd8] ;  /* 0x0002f600ff047b82 */ /* 0x000ea20000000a00 */
[----:B------:R-:W-:Y:S01]  /*19c90*/  ISETP.NE.U32.AND P0, PT, RZ, UR4, PT ;  /* 0x00000004ff007c0c */ /* 0x000fe2000bf05070 */
[----:B------:R-:W-:-:S03]  /*19ca0*/  IMAD.MOV.U32 R9, RZ, RZ, RZ ;  /* 0x000000ffff097224 */ /* 0x000fc600078e00ff */
[----:B------:R-:W-:Y:S01]  /*19cb0*/  ISETP.NE.AND.EX P0, PT, RZ, UR5, PT, P0 ;  /* 0x00000005ff007c0c */ /* 0x000fe2000bf05300 */
[----:B------:R-:W-:Y:S02]  /*19cc0*/  ULDC.64 UR4, c[0x0][0xbe0] ;  /* 0x0002f80000047ab9 */ /* 0x000fe40000000a00 */
[----:B------:R-:W-:-:S04]  /*19cd0*/  ISETP.NE.U32.AND P1, PT, RZ, UR4, PT ;  /* 0x00000004ff007c0c */ /* 0x000fc8000bf25070 */
[----:B------:R-:W-:-:S13]  /*19ce0*/  ISETP.NE.AND.EX P1, PT, RZ, UR5, PT, P1 ;  /* 0x00000005ff007c0c */ /* 0x000fda000bf25310 */
[----:B------:R-:W1:Y:S01]  /*19cf0*/  @P1 LDC.64 R6, c[0x0][0xbe0] ;  /* 0x0002f800ff061b82 */ /* 0x000e620000000a00 */
[----:B------:R-:W-:Y:S02]  /*19d00*/  ULDC UR4, c[0x0][0xa88] ;  /* 0x0002a20000047ab9 */ /* 0x000fe40000000800 */
[----:B------:R-:W-:Y:S02]  /*19d10*/  IMAD.U32 R3, RZ, RZ, UR4 ;  /* 0x00000004ff037e24 */ /* 0x000fe4000f8e00ff */
[----:B--2---:R-:W-:-:S04]  /*19d20*/  IMAD.WIDE R4, R8, 0x4, R4 ;  /* 0x0000000408047825 */ /* 0x004fc800078e0204 */
[----:B-1----:R-:W-:Y:S01]  /*19d30*/  @P1 IMAD.WIDE R6, R8, 0x4, R6 ;  /* 0x0000000408061825 */ /* 0x002fe200078e0206 */
[----:B------:R1:W5:Y:S04]  /*19d40*/  @P0 LDG.E R9, desc[UR38][R4.64] ;  /* 0x0000002604090981 */ /* 0x000368000c1e1900 */
[----:B------:R1:W5:Y:S01]  /*19d50*/  @P1 LDG.E R3, desc[UR38][R6.64] ;  /* 0x0000002606031981 */ /* 0x000362000c1e1900 */
[----:B------:R-:W-:Y:S01]  /*19d60*/  ISETP.GT.AND P2, PT, R32, 0xbf, PT ;  /* 0x000000bf2000780c */ /* 0x000fe20003f44270 */
[----:B------:R-:W-:-:S12]  /*19d70*/  @P1 BRA `(.L_x_1294) ;  /* 0x0000000000101947 */ /* 0x000fd80003800000 */
[----:B------:R-:W-:Y:S05]  /*19d80*/  @!P0 BRA `(.L_x_1294) ;  /* 0x00000000000c8947 */ /* 0x000fea0003800000 */
[----:B-1----:R-:W2:Y:S04]  /*19d90*/  LDG.E R6, desc[UR38][R4.64] ;  /* 0x0000002604067981 */ /* 0x002ea8000c1e1900 */
[----:B-----5:R-:W2:Y:S02]  /*19da0*/  LDG.E R3, desc[UR38][R4.64+0x4] ;  /* 0x0000042604037981 */ /* 0x020ea4000c1e1900 */
[----:B--2---:R-:W-:-:S07]  /*19db0*/  IMAD.IADD R3, R3, 0x1, -R6 ;  /* 0x0000000103037824 */ /* 0x004fce00078e0a06 */
.L_x_1294:
[----:B------:R-:W2:Y:S04]  /*19dc0*/  LDL R15, [R1+0x48] ;  /* 0x00004800010f7983 */ /* 0x000ea80000100800 */
[----:B0-----:R0:W5:Y:S01]  /*19dd0*/  LDL R14, [R1+0x54] ;  /* 0x00005400010e7983 */ /* 0x0011620000100800 */
[----:B-1----:R-:W-:Y:S01]  /*19de0*/  SHF.R.S32.HI R4, RZ, 0x1f, R8 ;  /* 0x0000001fff047819 */ /* 0x002fe20000011408 */
[----:B------:R-:W-:Y:S01]  /*19df0*/  BSSY B1, `(.L_x_1295) ;  /* 0x000001c000017945 */ /* 0x000fe20003800000 */
[----:B------:R-:W-:Y:S02]  /*19e00*/  SEL R11, R8, RZ, !P0 ;  /* 0x000000ff080b7207 */ /* 0x000fe40004000000 */
[----:B------:R-:W-:Y:S02]  /*19e10*/  SHF.R.S32.HI R13, RZ, 0x1f, R0 ;  /* 0x0000001fff0d7819 */ /* 0x000fe40000011400 */
[----:B------:R-:W-:-:S02]  /*19e20*/  SEL R12, R4, RZ, !P0 ;  /* 0x000000ff040c7207 */ /* 0x000fc40004000000 */
[----:B-----5:R-:W-:Y:S02]  /*19e30*/  SHF.R.S32.HI R8, RZ, 0x1f, R9 ;  /* 0x0000001fff087819 */ /* 0x020fe40000011409 */
[----:B--2---:R-:W-:Y:S01]  /*19e40*/  SHF.R.S32.HI R10, RZ, 0x1f, R15 ;  /* 0x0000001fff0a7819 */ /* 0x004fe2000001140f */
[----:B0-----:R-:W-:Y:S06]  /*19e50*/  @P2 BRA `(.L_x_1296) ;  /* 0x0000000000542947 */ /* 0x001fec0003800000 */
[----:B------:R-:W-:-:S04]  /*19e60*/  IMAD R4, R14, 0xc0, R47 ;  /* 0x000000c00e047824 */ /* 0x000fc800078e022f */
[----:B------:R-:W-:-:S05]  /*19e70*/  VIADD R6, R4, 0xffffff80 ;  /* 0xffffff8004067836 */ /* 0x000fca0000000000 */
[----:B------:R-:W-:-:S13]  /*19e80*/  ISETP.GE.AND P0, PT, R6, R3, PT ;  /* 0x000000030600720c */ /* 0x000fda0003f06270 */
[----:B------:R-:W-:Y:S05]  /*19e90*/  @P0 BRA `(.L_x_1296) ;  /* 0x0000000000440947 */ /* 0x000fea0003800000 */
[----:B------:R-:W-:Y:S01]  /*19ea0*/  IADD3 R4, P0, R6, R9, RZ ;  /* 0x0000000906047210 */ /* 0x000fe20007f1e0ff */
[----:B------:R-:W-:-:S03]  /*19eb0*/  ULDC.64 UR4, c[0x0][0xb70] ;  /* 0x0002dc0000047ab9 */ /* 0x000fc60000000a00 */
[----:B------:R-:W-:Y:S01]  /*19ec0*/  LEA.HI.X.SX32 R5, R6, R8, 0x1, P0 ;  /* 0x0000000806057211 */ /* 0x000fe200000f0eff */
[----:B------:R-:W-:-:S04]  /*19ed0*/  IMAD R6, R10, UR4, RZ ;  /* 0x000000040a067c24 */ /* 0x000fc8000f8e02ff */
        /* <DEDUP_REMOVED lines=13> */
.L_x_1296:
[----:B------:R-:W-:Y:S05]  /*19fb0*/  BSYNC B1 ;  /* 0x0000000000017941 */ /* 0x000fea0003800000 */
.L_x_1295:
[----:B------:R-:W-:Y:S01]  /*19fc0*/  ULDC.64 UR4, c[0x0][0xaa0] ;  /* 0x0002a80000047ab9 */ /* 0x000fe20000000a00 */
[----:B------:R-:W-:Y:S01]  /*19fd0*/  IMAD.MOV.U32 R4, RZ, RZ, R0 ;  /* 0x000000ffff047224 */ /* 0x000fe200078e0000 */
[----:B------:R-:W-:Y:S01]  /*19fe0*/  SHF.R.S32.HI R21, RZ, 0x1f, R20 ;  /* 0x0000001fff157819 */ /* 0x000fe20000011414 */
[----:B0-----:R-:W-:Y:S01]  /*19ff0*/  IMAD.MOV.U32 R5, RZ, RZ, R13 ;  /* 0x000000ffff057224 */ /* 0x001fe200078e000d */
[----:B------:R-:W-:Y:S01]  /*1a000*/  BSSY B1, `(.L_x_1297) ;  /* 0x0000028000017945 */ /* 0x000fe20003800000 */
[----:B------:R-:W-:Y:S02]  /*1a010*/  IMAD R6, R8, UR4, RZ ;  /* 0x0000000408067c24 */ /* 0x000fe4000f8e02ff */
[----:B------:R-:W-:-:S04]  /*1a020*/  IMAD.WIDE.U32 R4, R9, UR4, R4 ;  /* 0x0000000409047c25 */ /* 0x000fc8000f8e0004 */
[----:B------:R-:W-:Y:S01]  /*1a030*/  IMAD R9, R9, UR5, R6 ;  /* 0x0000000509097c24 */ /* 0x000fe2000f8e0206 */
[----:B------:R-:W-:Y:S02]  /*1a040*/  ULDC.64 UR4, c[0x0][0xae0] ;  /* 0x0002b80000047ab9 */ /* 0x000fe40000000a00 */
[----:B------:R-:W-:Y:S02]  /*1a050*/  IMAD R6, R10, UR4, RZ ;  /* 0x000000040a067c24 */ /* 0x000fe4000f8e02ff */
[----:B------:R-:W-:Y:S02]  /*1a060*/  IMAD.IADD R5, R5, 0x1, R9 ;  /* 0x0000000105057824 */ /* 0x000fe400078e0209 */
[----:B------:R-:W-:Y:S02]  /*1a070*/  IMAD R9, R14, -0xc0, R3 ;  /* 0xffffff400e097824 */ /* 0x000fe400078e0203 */
[C---:B------:R-:W-:Y:S02]  /*1a080*/  IMAD R7, R15.reuse, UR5, R6 ;  /* 0x000000050f077c24 */ /* 0x040fe4000f8e0206 */
[----:B------:R-:W-:Y:S01]  /*1a090*/  IMAD.WIDE.U32 R4, R15, UR4, R4 ;  /* 0x000000040f047c25 */ /* 0x000fe2000f8e0004 */
[----:B------:R-:W-:Y:S01]  /*1a0a0*/  ISETP.GE.AND P0, PT, R20, R9, PT ;  /* 0x000000091400720c */ /* 0x000fe20003f06270 */
[----:B------:R-:W-:-:S02]  /*1a0b0*/  ULDC.64 UR4, c[0x0][0xae8] ;  /* 0x0002ba0000047ab9 */ /* 0x000fc40000000a00 */
[----:B------:R-:W-:Y:S02]  /*1a0c0*/  VIADD R6, R20, 0x60 ;  /* 0x0000006014067836 */ /* 0x000fe40000000000 */
[----:B------:R-:W-:Y:S02]  /*1a0d0*/  IMAD.IADD R5, R5, 0x1, R7 ;  /* 0x0000000105057824 */ /* 0x000fe400078e0207 */
[----:B------:R-:W-:Y:S01]  /*1a0e0*/  IMAD R3, R12, UR4, RZ ;  /* 0x000000040c037c24 */ /* 0x000fe2000f8e02ff */
[----:B------:R-:W-:Y:S01]  /*1a0f0*/  ISETP.GE.AND P1, PT, R6, R9, PT ;  /* 0x000000090600720c */ /* 0x000fe20003f26270 */
[----:B------:R-:W-:-:S04]  /*1a100*/  IMAD.WIDE.U32 R6, R11, UR4, R4 ;  /* 0x000000040b067c25 */ /* 0x000fc8000f8e0004 */
[----:B------:R-:W-:Y:S02]  /*1a110*/  IMAD R3, R11, UR5, R3 ;  /* 0x000000050b037c24 */ /* 0x000fe4000f8e0203 */
[----:B------:R-:W-:-:S04]  /*1a120*/  IMAD.WIDE R20, R14, 0xc0, R20 ;  /* 0x000000c00e147825 */ /* 0x000fc800078e0214 */
[----:B------:R-:W-:Y:S01]  /*1a130*/  IMAD.IADD R9, R7, 0x1, R3 ;  /* 0x0000000107097824 */ /* 0x000fe200078e0203 */
        /* <DEDUP_REMOVED lines=20> */
.L_x_1298:
[----:B------:R-:W-:Y:S05]  /*1a280*/  BSYNC B1 ;  /* 0x0000000000017941 */ /* 0x000fea0003800000 */
.L_x_1297:
[----:B------:R-:W-:Y:S05]  /*1a290*/  @P1 BRA `(.L_x_1293) ;  /* 0x0000000000541947 */ /* 0x000fea0003800000 */
[----:B------:R-:W-:Y:S01]  /*1a2a0*/  IADD3 R3, P0, R20, 0x60, RZ ;  /* 0x0000006014037810 */ /* 0x000fe20007f1e0ff */
[----:B------:R-:W-:Y:S01]  /*1a2b0*/  ULDC UR4, c[0x0][0xa8c] ;  /* 0x0002a30000047ab9 */ /* 0x000fe20000000800 */
[----:B------:R-:W-:Y:S01]  /*1a2c0*/  IMAD.MOV.U32 R4, RZ, RZ, R6 ;  /* 0x000000ffff047224 */ /* 0x000fe200078e0006 */
[----:B------:R-:W-:Y:S01]  /*1a2d0*/  ULDC.64 UR6, c[0x0][0xad8] ;  /* 0x0002b60000067ab9 */ /* 0x000fe20000000a00 */
[----:B------:R-:W-:Y:S01]  /*1a2e0*/  IMAD.MOV.U32 R5, RZ, RZ, R9 ;  /* 0x000000ffff057224 */ /* 0x000fe200078e0009 */
[C---:B------:R-:W-:Y:S01]  /*1a2f0*/  ISETP.GE.AND P1, PT, R0.reuse, UR4, PT ;  /* 0x0000000400007c0c */ /* 0x040fe2000bf26270 */
[----:B------:R-:W-:Y:S02]  /*1a300*/  IMAD.X R20, RZ, RZ, R21, P0 ;  /* 0x000000ffff147224 */ /* 0x000fe400000e0615 */
        /* <DEDUP_REMOVED lines=14> */
.L_x_1293:
[----:B------:R-:W-:Y:S05]  /*1a3f0*/  BSYNC B0 ;  /* 0x0000000000007941 */ /* 0x000fea0003800000 */
.L_x_1288:
[----:B------:R-:W4:Y:S01]  /*1a400*/  LDL R0, [R1+0x3c] ;  /* 0x00003c0001007983 */ /* 0x000f220000100800 */
[----:B------:R-:W-:Y:S02]  /*1a410*/  ULDC UR4, c[0x0][0xc14] ;  /* 0x0003050000047ab9 */ /* 0x000fe40000000800 */
[----:B----4-:R-:W-:-:S13]  /*1a420*/  ISETP.GE.AND P0, PT, R0, UR4, PT ;  /* 0x0000000400007c0c */ /* 0x010fda000bf06270 */
[----:B------:R-:W-:Y:S05]  /*1a430*/  @!P0 BRA `(.L_x_1299) ;  /* 0xfffffe6c00288947 */ /* 0x000fea000383ffff */
[----:B------:R-:W-:Y:S05]  /*1a440*/  BRA `(.L_x_1090) ;  /* 0x0000005c00d87947 */ /* 0x000fea0003800000 */
.L_x_1088:
[----:B------:R-:W-:-:S08]  /*1a450*/  NOP ;  /* 0x0000000000007918 */ /* 0x000fd00000000000 */
[----:B--2---:R-:W0:-:S00]  /*1a460*/  USETMAXREG.DEALLOC.CTAPOOL 0x20 ;  /* 0x00000020000079c8 */ /* 0x004e0000080e0500 */
[----:B0-----:R-:W-:-:S06]  /*1a470*/  LOP3.LUT R0, R0, 0x3, RZ, 0xc0, !PT ;  /* 0x0000000300007812 */ /* 0x001fcc00078ec0ff */
[----:B------:R-:W0:Y:S02]  /*1a480*/  SHFL.IDX PT, R0, R0, RZ, 0x1f ;  /* 0x00001fff00007589 */ /* 0x000e2400000e0000 */
[----:B0-----:R-:W-:-:S13]  /*1a490*/  ISETP.NE.AND P0, PT, R0, RZ, PT ;  /* 0x000000ff0000720c */ /* 0x001fda0003f05270 */
[----:B------:R-:W-:Y:S05]  /*1a4a0*/  @P0 BRA `(.L_x_1090) ;  /* 0x0000005c00c00947 */ /* 0x000fea0003800000 */
[----:B------:R-:W2:Y:S01]  /*1a4b0*/  LDL.LU R7, [R1] ;  /* 0x0000000001077983 */ /* 0x000ea20000300800 */
        /* <DEDUP_REMOVED lines=20> */
[----:B------:R-:W-:Y:S02]  /*1a600*/  IMAD.MOV.U32 R16, RZ, RZ, RZ ;  /* 0x000000ffff107224 */ /* 0x000fe400078e00ff */
        /* <DEDUP_REMOVED lines=25> */
[----:B------:R2:W-:Y:S01]  /*1a7a0*/  STL [R1], R7 ;  /* 0x0000000701007387 */ /* 0x0005e20000100800 */
[----:B0-----:R-:W-:-:S05]  /*1a7b0*/  IMAD R4, R4, UR4, RZ ;  /* 0x0000000404047c24 */ /* 0x001fca000f8e02ff */
[----:B-1----:R-:W-:Y:S01]  /*1a7c0*/  ISETP.GT.AND P0, PT, R4, UR6, PT ;  /* 0x0000000604007c0c */ /* 0x002fe2000bf04270 */
[----:B------:R-:W-:-:S12]  /*1a7d0*/  IMAD.MOV.U32 R3, RZ, RZ, R4 ;  /* 0x000000ffff037224 */ /* 0x000fd800078e0004 */
[----:B--2---:R-:W-:Y:S05]  /*1a7e0*/  @P0 BRA `(.L_x_1300) ;  /* 0x0000000000b80947 */ /* 0x004fea0003800000 */
[----:B------:R-:W-:Y:S01]  /*1a7f0*/  IMAD.MOV.U32 R4, RZ, RZ, R3 ;  /* 0x000000ffff047224 */ /* 0x000fe200078e0003 */
[----:B------:R-:W-:Y:S01]  /*1a800*/  ULDC UR5, c[0x0][0xc14] ;  /* 0x0003050000057ab9 */ /* 0x000fe20000000800 */
[----:B------:R-:W-:Y:S01]  /*1a810*/  IMAD.MOV.U32 R19, RZ, RZ, RZ ;  /* 0x000000ffff137224 */ /* 0x000fe200078e00ff */
[----:B------:R-:W-:Y:S01]  /*1a820*/  ULDC UR7, c[0x0][0xc14] ;  /* 0x0003050000077ab9 */ /* 0x000fe20000000800 */
[----:B------:R-:W-:-:S05]  /*1a830*/  ULDC UR4, c[0x0][0xc10] ;  /* 0x0003040000047ab9 */ /* 0x000fca0000000800 */
.L_x_1304:
[----:B------:R-:W-:Y:S02]  /*1a840*/  VIADD R0, R19, 0x1f ;  /* 0x0000001f13007836 */ /* 0x000fe40000000000 */
[----:B------:R-:W-:-:S03]  /*1a850*/  IMAD.U32 R19, RZ, RZ, UR7 ;  /* 0x00000007ff137e24 */ /* 0x000fc6000f8e00ff */
[----:B------:R-:W-:-:S13]  /*1a860*/  ISETP.GE.AND P0, PT, R0, UR5, PT ;  /* 0x0000000500007c0c */ /* 0x000fda000bf06270 */
[----:B------:R-:W-:Y:S05]  /*1a870*/  @P0 BRA `(.L_x_1301) ;  /* 0x0000000400d00947 */ /* 0x000fea0003800000 */
[----:B------:R-:W-:Y:S01]  /*1a880*/  IMAD.MOV.U32 R19, RZ, RZ, R0 ;  /* 0x000000ffff137224 */ /* 0x000fe200078e0000 */
[C---:B------:R-:W-:Y:S01]  /*1a890*/  ISETP.NE.AND P1, PT, R28.reuse, 0x1f, PT ;  /* 0x0000001f1c00780c */ /* 0x040fe20003f25270 */
[----:B------:R-:W-:Y:S01]  /*1a8a0*/  BSSY B0, `(.L_x_1302) ;  /* 0x0000008000007945 */ /* 0x000fe20003800000 */
[----:B------:R-:W-:Y:S02]  /*1a8b0*/  IMAD.MOV.U32 R0, RZ, RZ, RZ ;  /* 0x000000ffff007224 */ /* 0x000fe400078e00ff */
[----:B------:R-:W-:-:S05]  /*1a8c0*/  IMAD.IADD R5, R28, 0x1, R19 ;  /* 0x000000011c057824 */ /* 0x000fca00078e0213 */
[----:B------:R-:W-:-:S13]  /*1a8d0*/  ISETP.GE.OR P0, PT, R5, UR5, !P1 ;  /* 0x0000000505007c0c */ /* 0x000fda000cf06670 */
[----:B------:R-:W-:Y:S05]  /*1a8e0*/  @P0 BRA `(.L_x_1303) ;  /* 0x00000000000c0947 */ /* 0x000fea0003800000 */
[----:B------:R-:W0:Y:S02]  /*1a8f0*/  LDC.64 R2, c[0x0][0xc58] ;  /* 0x00031600ff027b82 */ /* 0x000e240000000a00 */
[----:B0-----:R-:W-:-:S05]  /*1a900*/  IMAD.WIDE R2, R5, 0x4, R2 ;  /* 0x0000000405027825 */ /* 0x001fca00078e0202 */
[----:B------:R0:W5:Y:S02]  /*1a910*/  LDG.E R0, desc[UR38][R2.64] ;  /* 0x0000002602007981 */ /* 0x000164000c1e1900 */
.L_x_1303:
[----:B------:R-:W-:Y:S05]  /*1a920*/  BSYNC B0 ;  /* 0x0000000000007941 */ /* 0x000fea0003800000 */
.L_x_1302:
[----:B0----5:R-:W0:Y:S01]  /*1a930*/  SHFL.UP PT, R2, R0, 0x1, RZ ;  /* 0x0420000000027989 */ /* 0x021e2200000e00ff */
[C---:B------:R-:W-:Y:S02]  /*1a940*/  ISETP.NE.AND P0, PT, R28.reuse, RZ, PT ;  /* 0x000000ff1c00720c */ /* 0x040fe40003f05270 */
[----:B------:R-:W-:Y:S02]  /*1a950*/  ISETP.GE.U32.AND P1, PT, R28, 0x2, PT ;  /* 0x000000021c00780c */ /* 0x000fe40003f26070 */
        /* <DEDUP_REMOVED lines=23> */
.L_x_1300:
        /* <DEDUP_REMOVED lines=16> */
[----:B------:R-:W0:Y:S02]  /*1abd0*/  F2I.FTZ.U32.TRUNC.NTZ R3, R11 ;  /* 0x0000000b00037305 */ /* 0x000e24000021f000 */
[----:B0-----:R-:W-:Y:S01]  /*1abe0*/  IMAD.MOV R9, RZ, RZ, -R3 ;  /* 0x000000ffff097224 */ /* 0x001fe200078e0a03 */
[----:B------:R-:W-:Y:S06]  /*1abf0*/  @!P0 BRA `(.L_x_1305) ;  /* 0x0000000000088947 */ /* 0x000fec0003800000 */
[----:B------:R-:W-:-:S06]  /*1ac00*/  VIADD R16, R12, 0xffffffff ;  /* 0xffffffff0c107836 */ /* 0x000fcc0000000000 */
[----:B------:R0:W1:Y:S02]  /*1ac10*/  SHFL.IDX PT, R16, R5, R16, 0x1f ;  /* 0x00001f1005107589 */ /* 0x00006400000e0000 */
.L_x_1305:
[----:B-1----:R-:W-:Y:S01]  /*1ac20*/  IMAD R16, R16, UR4, R8 ;  /* 0x0000000410107c24 */ /* 0x002fe2000f8e0208 */
[----:B------:R-:W-:Y:S01]  /*1ac30*/  IABS R10, R4 ;  /* 0x00000004000a7213 */ /* 0x000fe20000000000 */
[----:B------:R-:W-:Y:S02]  /*1ac40*/  IMAD R9, R9, R6, RZ ;  /* 0x0000000609097224 */ /* 0x000fe400078e02ff */
[----:B------:R-:W-:Y:S01]  /*1ac50*/  IMAD.MOV.U32 R2, RZ, RZ, RZ ;  /* 0x000000ffff027224 */ /* 0x000fe200078e00ff */
[----:B0-----:R-:W-:Y:S01]  /*1ac60*/  IADD3 R5, -R16, UR6, RZ ;  /* 0x0000000610057c10 */ /* 0x001fe2000fffe1ff */
[----:B------:R-:W-:Y:S02]  /*1ac70*/  IMAD.MOV R10, RZ, RZ, -R10 ;  /* 0x000000ffff0a7224 */ /* 0x000fe400078e0a0a */
[----:B------:R-:W-:Y:S01]  /*1ac80*/  IMAD.HI.U32 R2, R3, R9, R2 ;  /* 0x0000000903027227 */ /* 0x000fe200078e0002 */
[----:B------:R-:W-:-:S05]  /*1ac90*/  IABS R8, R5 ;  /* 0x0000000500087213 */ /* 0x000fca0000000000 */
        /* <DEDUP_REMOVED lines=27> */
[----:B------:R-:W-:Y:S01]  /*1ae50*/  IMAD R5, R11, R8, RZ ;  /* 0x000000080b057224 */ /* 0x000fe200078e02ff */
[----:B------:R-:W-:-:S03]  /*1ae60*/  IABS R11, R7 ;  /* 0x00000007000b7213 */ /* 0x000fc60000000000 */
[----:B------:R-:W-:-:S04]  /*1ae70*/  IMAD.HI.U32 R2, R3, R5, R2 ;  /* 0x0000000503027227 */ /* 0x000fc800078e0002 */
[----:B------:R-:W-:Y:S02]  /*1ae80*/  IMAD.MOV.U32 R5, RZ, RZ, R10 ;  /* 0x000000ffff057224 */ /* 0x000fe400078e000a */
        /* <DEDUP_REMOVED lines=19> */
.L_x_1301:
[----:B------:R-:W-:Y:S02]  /*1afc0*/  IMAD.MOV.U32 R17, RZ, RZ, RZ ;  /* 0x000000ffff117224 */ /* 0x000fe400078e00ff */
[----:B------:R-:W-:Y:S02]  /*1afd0*/  IMAD.U32 R16, RZ, RZ, UR6 ;  /* 0x00000006ff107e24 */ /* 0x000fe4000f8e00ff */
[----:B------:R-:W-:-:S07]  /*1afe0*/  IMAD.MOV.U32 R18, RZ, RZ, RZ ;  /* 0x000000ffff127224 */ /* 0x000fce00078e00ff */
.L_x_1306:
        /* <DEDUP_REMOVED lines=16> */
[----:B------:R-:W-:Y:S02]  /*1b0f0*/  IMAD.MOV.U32 R22, RZ, RZ, RZ ;  /* 0x000000ffff167224 */ /* 0x000fe400078e00ff */
[----:B------:R-:W-:-:S07]  /*1b100*/  IMAD.MOV.U32 R24, RZ, RZ, 0x1 ;  /* 0x00000001ff187424 */ /* 0x000fce00078e00ff */
.L_x_1409:
[----:B------:R-:W-:Y:S05]  /*1b110*/  YIELD ;  /* 0x0000000000007946 */ /* 0x000fea0003800000 */
[----:B------:R-:W-:Y:S01]  /*1b120*/  ULDC.64 UR4, c[0x0][0xa28] ;  /* 0x00028a0000047ab9 */ /* 0x000fe20000000a00 */
[----:B------:R-:W-:Y:S01]  /*1b130*/  IMAD.MOV.U32 R8, RZ, RZ, RZ ;  /* 0x000000ffff087224 */ /* 0x000fe200078e00ff */
[----:B------:R-:W-:Y:S01]  /*1b140*/  ISETP.NE.U32.AND P0, PT, RZ, UR4, PT ;  /* 0x00000004ff007c0c */ /* 0x000fe2000bf05070 */
[----:B0-----:R-:W-:Y:S01]  /*1b150*/  IMAD.MOV.U32 R0, RZ, RZ, RZ ;  /* 0x000000ffff007224 */ /* 0x001fe200078e00ff */
[----:B------:R-:W-:Y:S01]  /*1b160*/  ULDC.64 UR8, c[0x0][0xa08] ;  /* 0x0002820000087ab9 */ /* 0x000fe20000000a00 */
[----:B------:R-:W-:Y:S01]  /*1b170*/  ULDC.64 UR10, c[0x0][0xa10] ;  /* 0x00028400000a7ab9 */ /* 0x000fe20000000a00 */
[----:B------:R-:W-:Y:S01]  /*1b180*/  ISETP.NE.AND.EX P0, PT, RZ, UR5, PT, P0 ;  /* 0x00000005ff007c0c */ /* 0x000fe2000bf05300 */
[----:B------:R-:W-:-:S12]  /*1b190*/  ULDC.64 UR4, c[0x0][0xa00] ;  /* 0x0002800000047ab9 */ /* 0x000fd80000000a00 */
[----:B--2---:R-:W0:Y:S01]  /*1b1a0*/  @P0 LDC.64 R2, c[0x0][0xa28] ;  /* 0x00028a00ff020b82 */ /* 0x004e220000000a00 */
[----:B------:R-:W-:-:S04]  /*1b1b0*/  ISETP.NE.U32.AND P2, PT, RZ, UR4, PT ;  /* 0x00000004ff007c0c */ /* 0x000fc8000bf45070 */
[----:B------:R-:W-:Y:S01]  /*1b1c0*/  ISETP.NE.AND.EX P2, PT, RZ, UR5, PT, P2 ;  /* 0x00000005ff007c0c */ /* 0x000fe2000bf45320 */
[----:B------:R-:W-:Y:S01]  /*1b1d0*/  ULDC.64 UR4, c[0x0][0xa18] ;  /* 0x0002860000047ab9 */ /* 0x000fe20000000a00 */
[----:B0-----:R-:W-:-:S05]  /*1b1e0*/  @P0 IMAD.WIDE R2, R19, 0x4, R2 ;  /* 0x0000000413020825 */ /* 0x001fca00078e0202 */
[----:B------:R0:W5:Y:S01]  /*1b1f0*/  @P0 LDG.E R8, desc[UR38][R2.64] ;  /* 0x0000002602080981 */ /* 0x000162000c1e1900 */
[----:B------:R-:W-:Y:S01]  /*1b200*/  ISETP.NE.U32.AND P0, PT, RZ, UR4, PT ;  /* 0x00000004ff007c0c */ /* 0x000fe2000bf05070 */
[----:B0-----:R-:W0:Y:S03]  /*1b210*/  LDC.64 R2, c[0x0][0xa00] ;  /* 0x00028000ff027b82 */ /* 0x001e260000000a00 */
[----:B------:R-:W-:-:S13]  /*1b220*/  ISETP.NE.AND.EX P0, PT, RZ, UR5, PT, P0 ;  /* 0x00000005ff007c0c */ /* 0x000fda000bf05300 */
[----:B------:R-:W2:Y:S01]  /*1b230*/  @P0 LDC.64 R4, c[0x0][0xa18] ;  /* 0x00028600ff040b82 */ /* 0x000ea20000000a00 */
[----:B0-----:R-:W-:-:S05]  /*1b240*/  IMAD.WIDE R2, R19, 0x4, R2 ;  /* 0x0000000413027825 */ /* 0x001fca00078e0202 */
[----:B------:R-:W3:Y:S01]  /*1b250*/  @P2 LDG.E R0, desc[UR38][R2.64] ;  /* 0x0000002602002981 */ /* 0x000ee2000c1e1900 */
[----:B------:R-:W-:Y:S02]  /*1b260*/  ULDC UR4, c[0x0][0x288] ;  /* 0x0000a20000047ab9 */ /* 0x000fe40000000800 */
[----:B------:R-:W-:Y:S01]  /*1b270*/  IMAD.U32 R7, RZ, RZ, UR4 ;  /* 0x00000004ff077e24 */ /* 0x000fe2000f8e00ff */
[----:B------:R-:W-:Y:S01]  /*1b280*/  ULDC.64 UR4, c[0x0][0x3f8] ;  /* 0x0000fe0000047ab9 */ /* 0x000fe20000000a00 */
[----:B--2---:R-:W-:-:S05]  /*1b290*/  @P0 IMAD.WIDE R4, R19, 0x4, R4 ;  /* 0x0000000413040825 */ /* 0x004fca00078e0204 */
[----:B------:R0:W5:Y:S01]  /*1b2a0*/  @P0 LDG.E R7, desc[UR38][R4.64] ;  /* 0x0000002604070981 */ /* 0x000162000c1e1900 */
[----:B------:R-:W-:Y:S01]  /*1b2b0*/  UISETP.NE.U32.AND UP0, UPT, UR4, URZ, UPT ;  /* 0x0000003f0400728c */ /* 0x000fe2000bf05070 */
[----:B------:R-:W-:Y:S01]  /*1b2c0*/  ISETP.NE.U32.AND P1, PT, RZ, UR8, PT ;  /* 0x00000008ff007c0c */ /* 0x000fe2000bf25070 */
[----:B------:R-:W-:Y:S01]  /*1b2d0*/  ULDC UR6, c[0x0][0x338] ;  /* 0x0000ce0000067ab9 */ /* 0x000fe20000000800 */
[----:B------:R-:W-:Y:S01]  /*1b2e0*/  ULDC UR4, c[0x0][0x404] ;  /* 0x0001010000047ab9 */ /* 0x000fe20000000800 */
[----:B------:R-:W-:Y:S01]  /*1b2f0*/  UISETP.NE.AND.EX UP0, UPT, UR5, URZ, UPT, UP0 ;  /* 0x0000003f0500728c */ /* 0x000fe2000bf05300 */
[----:B------:R-:W-:Y:S01]  /*1b300*/  ISETP.NE.AND.EX P3, PT, RZ, UR9, PT, P1 ;  /* 0x00000009ff007c0c */ /* 0x000fe2000bf65310 */
[----:B------:R-:W-:Y:S01]  /*1b310*/  IMAD.U32 R6, RZ, RZ, UR6 ;  /* 0x00000006ff067e24 */ /* 0x000fe2000f8e00ff */
[----:B------:R-:W-:Y:S01]  /*1b320*/  ULDC UR5, c[0x0][0x2e0] ;  /* 0x0000b80000057ab9 */ /* 0x000fe20000000800 */
[----:B------:R-:W-:Y:S01]  /*1b330*/  USEL UR4, UR4, 0x1, UP0 ;  /* 0x0000000104047887 */ /* 0x000fe20008000000 */
[----:B------:R-:W-:-:S03]  /*1b340*/  ISETP.NE.U32.AND P1, PT, RZ, UR10, PT ;  /* 0x0000000aff007c0c */ /* 0x000fc6000bf25070 */
[----:B------:R-:W-:Y:S01]  /*1b350*/  UIMAD UR4, UR4, UR5, URZ ;  /* 0x00000005040472a4 */ /* 0x000fe2000f8e023f */
[----:B------:R-:W-:-:S05]  /*1b360*/  ISETP.NE.AND.EX P1, PT, RZ, UR11, PT, P1 ;  /* 0x0000000bff007c0c */ /* 0x000fca000bf25310 */
[----:B------:R-:W-:Y:S01]  /*1b370*/  IMAD.U32 R10, RZ, RZ, UR4 ;  /* 0x00000004ff0a7e24 */ /* 0x000fe2000f8e00ff */
[----:B---3--:R0:W-:Y:S01]  /*1b380*/  STL [R1+0x8], R0 ;  /* 0x0000080001007387 */ /* 0x0081e20000100800 */
[----:B------:R-:W-:Y:S06]  /*1b390*/  @P0 BRA `(.L_x_1308) ;  /* 0x0000000000100947 */ /* 0x000fec0003800000 */
[----:B------:R-:W-:Y:S05]  /*1b3a0*/  @!P2 BRA `(.L_x_1308) ;  /* 0x00000000000ca947 */ /* 0x000fea0003800000 */
[----:B0-----:R-:W2:Y:S04]  /*1b3b0*/  LDG.E R0, desc[UR38][R2.64] ;  /* 0x0000002602007981 */ /* 0x001ea8000c1e1900 */
[----:B-----5:R-:W2:Y:S02]  /*1b3c0*/  LDG.E R7, desc[UR38][R2.64+0x4] ;  /* 0x0000042602077981 */ /* 0x020ea4000c1e1900 */
[----:B--2---:R-:W-:-:S07]  /*1b3d0*/  IMAD.IADD R7, R7, 0x1, -R0 ;  /* 0x0000000107077824 */ /* 0x004fce00078e0a00 */
.L_x_1308:
[----:B0-----:R-:W0:Y:S01]  /*1b3e0*/  LDC.64 R4, c[0x0][0xa08] ;  /* 0x00028200ff047b82 */ /* 0x001e220000000a00 */
[----:B------:R-:W-:Y:S01]  /*1b3f0*/  IMAD.MOV.U32 R23, RZ, RZ, RZ ;  /* 0x000000ffff177224 */ /* 0x000fe200078e00ff */
[----:B------:R-:W-:-:S06]  /*1b400*/  ULDC.64 UR4, c[0x0][0xa20] ;  /* 0x0002880000047ab9 */ /* 0x000fcc0000000a00 */
[----:B------:R-:W2:Y:S01]  /*1b410*/  LDC.64 R2, c[0x0][0xa10] ;  /* 0x00028400ff027b82 */ /* 0x000ea20000000a00 */
[----:B------:R-:W-:Y:S02]  /*1b420*/  IMAD.MOV.U32 R0, RZ, RZ, RZ ;  /* 0x000000ffff007224 */ /* 0x000fe400078e00ff */
[----:B0-----:R-:W-:-:S05]  /*1b430*/  IMAD.WIDE R4, R19, 0x4, R4 ;  /* 0x0000000413047825 */ /* 0x001fca00078e0204 */
[----:B------:R-:W3:Y:S01]  /*1b440*/  @P3 LDG.E R23, desc[UR38][R4.64] ;  /* 0x0000002604173981 */ /* 0x000ee2000c1e1900 */
[----:B--2---:R-:W-:-:S05]  /*1b450*/  IMAD.WIDE R2, R19, 0x4, R2 ;  /* 0x0000000413027825 */ /* 0x004fca00078e0202 */
[----:B------:R0:W5:Y:S01]  /*1b460*/  @P1 LDG.E R0, desc[UR38][R2.64] ;  /* 0x0000002602001981 */ /* 0x000162000c1e1900 */
[----:B------:R-:W-:-:S04]  /*1b470*/  ISETP.NE.U32.AND P0, PT, RZ, UR4, PT ;  /* 0x00000004ff007c0c */ /* 0x000fc8000bf05070 */
[----:B------:R-:W-:Y:S01]  /*1b480*/  ISETP.NE.AND.EX P0, PT, RZ, UR5, PT, P0 ;  /* 0x00000005ff007c0c */ /* 0x000fe2000bf05300 */
[----:B---3-5:R-:W-:-:S12]  /*1b490*/  IMAD.IADD R23, R23, 0x1, R8 ;  /* 0x0000000117177824 */ /* 0x028fd800078e0208 */
[----:B0-----:R-:W-:Y:S05]  /*1b4a0*/  @!P0 BRA `(.L_x_1309) ;  /* 0x0000000000108947 */ /* 0x001fea0003800000 */
[----:B------:R-:W0:Y:S02]  /*1b4b0*/  LDC.64 R4, c[0x0][0xa20] ;  /* 0x00028800ff047b82 */ /* 0x000e240000000a00 */
[----:B0-----:R-:W-:-:S05]  /*1b4c0*/  IMAD.WIDE R4, R19, 0x4, R4 ;  /* 0x0000000413047825 */ /* 0x001fca00078e0204 */
[----:B------:R0:W5:Y:S01]  /*1b4d0*/  LDG.E R10, desc[UR38][R4.64] ;  /* 0x00000026040a7981 */ /* 0x000162000c1e1900 */
[----:B------:R-:W-:Y:S05]  /*1b4e0*/  BRA `(.L_x_1310) ;  /* 0x0000000000107947 */ /* 0x000fea0003800000 */
.L_x_1309:
[----:B------:R-:W-:Y:S05]  /*1b4f0*/  @!P3 BRA `(.L_x_1310) ;  /* 0x00000000000cb947 */ /* 0x000fea0003800000 */
[----:B------:R-:W2:Y:S04]  /*1b500*/  LDG.E R9, desc[UR38][R4.64] ;  /* 0x0000002604097981 */ /* 0x000ea8000c1e1900 */
[----:B------:R-:W2:Y:S02]  /*1b510*/  LDG.E R10, desc[UR38][R4.64+0x4] ;  /* 0x00000426040a7981 */ /* 0x000ea4000c1e1900 */
[----:B--2---:R-:W-:-:S07]  /*1b520*/  IMAD.IADD R10, R10, 0x1, -R9 ;  /* 0x000000010a0a7824 */ /* 0x004fce00078e0a09 */
.L_x_1310:
[----:B0-----:R-:W2:Y:S04]  /*1b530*/  @P1 LDG.E R5, desc[UR38][R2.64] ;  /* 0x0000002602051981 */ /* 0x001ea8000c1e1900 */
[----:B------:R-:W2:Y:S01]  /*1b540*/  @P1 LDG.E R4, desc[UR38][R2.64+0x4] ;  /* 0x0000042602041981 */ /* 0x000ea2000c1e1900 */
[----:B-----5:R-:W-:Y:S02]  /*1b550*/  IMAD.IADD R10, R10, 0x1, -R8 ;  /* 0x000000010a0a7824 */ /* 0x020fe400078e0a08 */
[----:B------:R-:W-:-:S05]  /*1b560*/  IMAD R14, R17, 0xc0, RZ ;  /* 0x000000c0110e7824 */ /* 0x000fca00078e02ff */
[----:B------:R-:W-:Y:S01]  /*1b570*/  IADD3 R11, -R7, 0xc0, R14 ;  /* 0x000000c0070b7810 */ /* 0x000fe20007ffe10e */
[----:B--2---:R-:W-:Y:S02]  /*1b580*/  @P1 IMAD.IADD R6, R4, 0x1, -R5 ;  /* 0x0000000104061824 */ /* 0x004fe400078e0a05 */
[----:B------:R-:W0:Y:S02]  /*1b590*/  LDC.64 R4, c[0x0][0x9e0] ;  /* 0x00027800ff047b82 */ /* 0x000e240000000a00 */
[----:B------:R-:W-:-:S04]  /*1b5a0*/  IMAD.IADD R12, R10, 0x1, R6 ;  /* 0x000000010a0c7824 */ /* 0x000fc800078e0206 */
[C---:B------:R-:W-:Y:S02]  /*1b5b0*/  VIADD R8, R12.reuse, 0x7f ;  /* 0x0000007f0c087836 */ /* 0x040fe40000000000 */
[----:B------:R-:W-:-:S03]  /*1b5c0*/  IMAD.IADD R2, R12, 0x1, R11 ;  /* 0x000000010c027824 */ /* 0x000fc600078e020b */
[----:B------:R-:W-:-:S04]  /*1b5d0*/  SHF.R.S32.HI R9, RZ, 0x1f, R8 ;  /* 0x0000001fff097819 */ /* 0x000fc80000011408 */
[----:B------:R-:W-:-:S04]  /*1b5e0*/  LEA.HI R9, R9, R8, RZ, 0x7 ;  /* 0x0000000809097211 */ /* 0x000fc800078f38ff */
[----:B------:R-:W-:Y:S02]  /*1b5f0*/  SHF.R.S32.HI R3, RZ, 0x7, R9 ;  /* 0x00000007ff037819 */ /* 0x000fe40000011409 */
[----:B0-----:R-:W-:Y:S01]  /*1b600*/  ISETP.GE.AND P2, PT, R5, 0x1, PT ;  /* 0x000000010500780c */ /* 0x001fe20003f46270 */
[----:B------:R-:W-:-:S12]  /*1b610*/  IMAD.IADD R11, R2, 0x1, R4 ;  /* 0x00000001020b7824 */ /* 0x000fd800078e0204 */
        /* <DEDUP_REMOVED lines=12> */
.L_x_1313:
[----:B------:R-:W-:-:S13]  /*1b6e0*/  ISETP.NE.AND P0, PT, R5, 0x1, PT ;  /* 0x000000010500780c */ /* 0x000fda0003f05270 */
[----:B------:R-:W0:Y:S02]  /*1b6f0*/  @P0 LDC.64 R8, c[0x0][0x9e8] ;  /* 0x00027a00ff080b82 */ /* 0x000e240000000a00 */
[----:B0-----:R-:W-:-:S05]  /*1b700*/  @P0 IMAD.HI.U32 R8, R4, R8, RZ ;  /* 0x0000000804080227 */ /* 0x001fca00078e00ff */
[----:B------:R-:W-:-:S07]  /*1b710*/  @P0 SHF.R.U32.HI R4, RZ, R9, R8 ;  /* 0x00000009ff040219 */ /* 0x000fce0000011608 */
.L_x_1314:
[----:B------:R-:W-:Y:S05]  /*1b720*/  BSYNC B0 ;  /* 0x0000000000007941 */ /* 0x000fea0003800000 */
.L_x_1312:
[----:B------:R-:W-:-:S05]  /*1b730*/  IMAD R4, R4, R5, R5 ;  /* 0x0000000504047224 */ /* 0x000fca00078e0205 */
[----:B------:R-:W-:-:S07]  /*1b740*/  VIMNMX R11, R11, R4, PT ;  /* 0x000000040b0b7248 */ /* 0x000fce0003fe0100 */
.L_x_1311:
        /* <DEDUP_REMOVED lines=15> */
.L_x_1317:
[----:B------:R-:W-:-:S13]  /*1b840*/  ISETP.NE.AND P0, PT, R5, 0x1, PT ;  /* 0x000000010500780c */ /* 0x000fda0003f05270 */
[----:B------:R-:W0:Y:S02]  /*1b850*/  @P0 LDC.64 R8, c[0x0][0x9e8] ;  /* 0x00027a00ff080b82 */ /* 0x000e240000000a00 */
[----:B0-----:R-:W-:-:S04]  /*1b860*/  @P0 IMAD.HI.U32 R12, R4, R8, RZ ;  /* 0x00000008040c0227 */ /* 0x001fc800078e00ff */
[----:B------:R-:W-:Y:S01]  /*1b870*/  IMAD.MOV.U32 R8, RZ, RZ, R4 ;  /* 0x000000ffff087224 */ /* 0x000fe200078e0004 */
[----:B------:R-:W-:-:S07]  /*1b880*/  @P0 SHF.R.U32.HI R8, RZ, R9, R12 ;  /* 0x00000009ff080219 */ /* 0x000fce000001160c */
.L_x_1318:
[----:B------:R-:W-:Y:S05]  /*1b890*/  BSYNC B0 ;  /* 0x0000000000007941 */ /* 0x000fea0003800000 */
.L_x_1316:
[----:B------:R-:W-:-:S05]  /*1b8a0*/  IMAD R8, R8, R5, RZ ;  /* 0x0000000508087224 */ /* 0x000fca00078e02ff */
[----:B------:R-:W-:-:S07]  /*1b8b0*/  VIMNMX R7, R7, R8, !PT ;  /* 0x0000000807077248 */ /* 0x000fce0007fe0100 */
.L_x_1315:
[----:B------:R-:W-:Y:S01]  /*1b8c0*/  VIADD R11, R11, 0x7f ;  /* 0x0000007f0b0b7836 */ /* 0x000fe20000000000 */
[----:B------:R-:W-:Y:S01]  /*1b8d0*/  SHF.R.S32.HI R12, RZ, 0x1f, R7 ;  /* 0x0000001fff0c7819 */ /* 0x000fe20000011407 */
[----:B------:R-:W-:Y:S01]  /*1b8e0*/  BSSY B0, `(.L_x_1319) ;  /* 0x00000d6000007945 */ /* 0x000fe20003800000 */
[----:B------:R-:W-:Y:S02]  /*1b8f0*/  PLOP3.LUT P2, PT, PT, PT, PT, 0x80, 0x0 ;  /* 0x000000000000781c */ /* 0x000fe40003f4f070 */
[----:B------:R-:W-:Y:S02]  /*1b900*/  SHF.R.S32.HI R8, RZ, 0x1f, R11 ;  /* 0x0000001fff087819 */ /* 0x000fe4000001140b */
[----:B------:R-:W-:Y:S02]  /*1b910*/  LEA.HI R12, R12, R7, RZ, 0x7 ;  /* 0x000000070c0c7211 */ /* 0x000fe400078f38ff */
[----:B------:R-:W-:Y:S02]  /*1b920*/  LEA.HI R8, R8, R11, RZ, 0x7 ;  /* 0x0000000b08087211 */ /* 0x000fe400078f38ff */
[----:B------:R-:W-:-:S02]  /*1b930*/  SHF.R.S32.HI R12, RZ, 0x7, R12 ;  /* 0x00000007ff0c7819 */ /* 0x000fc4000001140c */
[----:B------:R-:W-:Y:S02]  /*1b940*/  SHF.R.S32.HI R8, RZ, 0x7, R8 ;  /* 0x00000007ff087819 */ /* 0x000fe40000011408 */
[----:B------:R-:W-:Y:S02]  /*1b950*/  VIMNMX R5, RZ, R12, !PT ;  /* 0x0000000cff057248 */ /* 0x000fe40007fe0100 */
[----:B------:R-:W-:-:S03]  /*1b960*/  VIMNMX R7, R3, R8, PT ;  /* 0x0000000803077248 */ /* 0x000fc60003fe0100 */
[--C-:B------:R-:W-:Y:S02]  /*1b970*/  IMAD R5, R5, 0x80, -R10.reuse ;  /* 0x0000008005057824 */ /* 0x100fe400078e0a0a */
[----:B------:R-:W-:-:S03]  /*1b980*/  IMAD R7, R7, 0x80, -R10 ;  /* 0x0000008007077824 */ /* 0x000fc600078e0a0a */
[----:B------:R-:W-:Y:S02]  /*1b990*/  VIMNMX R5, RZ, R5, !PT ;  /* 0x00000005ff057248 */ /* 0x000fe40007fe0100 */
[----:B------:R-:W-:-:S04]  /*1b9a0*/  VIMNMX R6, R7, R6, PT ;  /* 0x0000000607067248 */ /* 0x000fc80003fe0100 */
[----:B------:R-:W-:-:S13]  /*1b9b0*/  ISETP.GT.AND P0, PT, R6, R5, PT ;  /* 0x000000050600720c */ /* 0x000fda0003f04270 */
[----:B------:R-:W-:Y:S01]  /*1b9c0*/  @P0 VIADD R7, R6, 0x7f ;  /* 0x0000007f06070836 */ /* 0x000fe20000000000 */
[----:B------:R-:W-:-:S04]  /*1b9d0*/  SHF.R.U32.HI R6, RZ, 0x7, R5 ;  /* 0x00000007ff067819 */ /* 0x000fc80000011605 */
[----:B------:R-:W-:-:S04]  /*1b9e0*/  @P0 SHF.R.S32.HI R8, RZ, 0x1f, R7 ;  /* 0x0000001fff080819 */ /* 0x000fc80000011407 */
[----:B------:R-:W-:Y:S01]  /*1b9f0*/  @P0 LEA.HI R8, R8, R7, RZ, 0x7 ;  /* 0x0000000708080211 */ /* 0x000fe200078f38ff */
[----:B------:R-:W-:-:S03]  /*1ba00*/  IMAD.MOV.U32 R7, RZ, RZ, R6 ;  /* 0x000000ffff077224 */ /* 0x000fc600078e0006 */
[----:B------:R-:W-:-:S04]  /*1ba10*/  @P0 SHF.R.S32.HI R7, RZ, 0x7, R8 ;  /* 0x00000007ff070819 */ /* 0x000fc80000011408 */
[----:B------:R-:W-:-:S13]  /*1ba20*/  ISETP.GT.AND P0, PT, R7, R6, PT ;  /* 0x000000060700720c */ /* 0x000fda0003f04270 */
[----:B------:R-:W-:Y:S05]  /*1ba30*/  @!P0 BRA `(.L_x_1320) ;  /* 0x0000000c00008947 */ /* 0x000fea0003800000 */
        /* <DEDUP_REMOVED lines=10> */
.L_x_1455:
[----:B------:R-:W-:-:S03]  /*1bae0*/  UMOV UR4, 0xffffffff ;  /* 0xffffffff00047882 */ /* 0x000fc60000000000 */
[----:B------:R-:W-:Y:S05]  /*1baf0*/  BRA.DIV UR4, `(.L_x_1322) ;  /* 0x0000005204e07947 */ /* 0x000fea000b800000 */
[----:B------:R-:W-:-:S13]  /*1bb00*/  ELECT P6, URZ, PT ;  /* 0x00000000003f782f */ /* 0x000fda00038c0000 */
.L_x_1458:
        /* <DEDUP_REMOVED lines=12> */
.L_x_1459:
[----:B------:R-:W-:Y:S05]  /*1bbd0*/  BSYNC B1 ;  /* 0x0000000000017941 */ /* 0x000fea0003800000 */
.L_x_1323:
[----:B------:R-:W-:Y:S04]  /*1bbe0*/  BSSY B1, `(.L_x_1325) ;  /* 0x0000049000017945 */ /* 0x000fe80003800000 */
[----:B------:R-:W-:Y:S05]  /*1bbf0*/  @!P6 BRA `(.L_x_1326) ;  /* 0x00000004001ce947 */ /* 0x000fea0003800000 */
[----:B0-----:R-:W-:Y:S01]  /*1bc00*/  IMAD R11, R25, 0x8, R8 ;  /* 0x00000008190b7824 */ /* 0x001fe200078e0208 */
[----:B------:R-:W-:-:S04]  /*1bc10*/  SHF.L.U32 R10, R26, 0x1f, RZ ;  /* 0x0000001f1a0a7819 */ /* 0x000fc800000006ff */
[----:B------:R-:W0:Y:S02]  /*1bc20*/  SYNCS.PHASECHK.TRANS64.TRYWAIT P0, [R11+URZ+0x2d8a0], R10 ;  /* 0x02d8a00a0b0075a7 */ /* 0x000e24000800017f */
[----:B0-----:R-:W-:Y:S05]  /*1bc30*/  @!P0 BRA `(.L_x_1327) ;  /* 0x0000005000c48947 */ /* 0x001fea0003800000 */
.L_x_1460:
        /* <DEDUP_REMOVED lines=9> */
.L_x_1328:
[----:B------:R-:W-:Y:S01]  /*1bcd0*/  IMAD R13, R25, 0x6000, R8 ;  /* 0x00006000190d7824 */ /* 0x000fe200078e0208 */
[----:B------:R-:W-:Y:S01]  /*1bce0*/  R2UR UR9, R11 ;  /* 0x000000000b0972ca */ /* 0x000fe200000e0000 */
[----:B--2---:R-:W-:Y:S01]  /*1bcf0*/  IMAD R12, R7, 0x80, R0 ;  /* 0x00000080070c7824 */ /* 0x004fe200078e0200 */
        /* <DEDUP_REMOVED lines=25> */
.L_x_1461:
[----:B------:R-:W-:Y:S05]  /*1be90*/  @P1 BRA `(.L_x_1330) ;  /* 0x0000000000141947 */ /* 0x000fea0003800000 */
[----:B------:R-:W-:Y:S01]  /*1bea0*/  ISETP.NE.AND P0, PT, R28, RZ, PT ;  /* 0x000000ff1c00720c */ /* 0x000fe20003f05270 */
[----:B0-2---:R-:W-:-:S04]  /*1beb0*/  IMAD.MOV.U32 R10, RZ, RZ, 0x6000 ;  /* 0x00006000ff0a7424 */ /* 0x005fc800078e00ff */
[----:B------:R3:W-:Y:S08]  /*1bec0*/  SYNCS.ARRIVE.TRANS64 RZ, [R11+URZ+0x2d8b0], R10 ;  /* 0x02d8b00a0bff79a7 */ /* 0x0007f0000800003f */
[----:B------:R-:W-:Y:S05]  /*1bed0*/  @!P0 BRA `(.L_x_1330) ;  /* 0x0000000000048947 */ /* 0x000fea0003800000 */
[----:B------:R-:W-:Y:S01]  /*1bee0*/  BPT.TRAP 0x1 ;  /* 0x000000040000795c */ /* 0x000fe20000300000 */
.L_x_1330:
        /* <DEDUP_REMOVED lines=24> */
.L_x_1326:
[----:B------:R-:W-:Y:S05]  /*1c070*/  BSYNC B1 ;  /* 0x0000000000017941 */ /* 0x000fea0003800000 */
.L_x_1325:
        /* <DEDUP_REMOVED lines=9> */
.L_x_1337:
[----:B------:R-:W-:Y:S05]  /*1c110*/  YIELD ;  /* 0x0000000000007946 */ /* 0x000fea0003800000 */
[----:B------:R-:W-:Y:S04]  /*1c120*/  BSSY B1, `(.L_x_1331) ;  /* 0x0000048000017945 */ /* 0x000fe80003800000 */
[----:B------:R-:W-:Y:S05]  /*1c130*/  @!P6 BRA `(.L_x_1332) ;  /* 0x000000040018e947 */ /* 0x000fea0003800000 */
[----:B------:R-:W-:Y:S01]  /*1c140*/  IMAD R10, R25, 0x8, R8 ;  /* 0x00000008190a7824 */ /* 0x000fe200078e0208 */
[----:B------:R-:W-:-:S04]  /*1c150*/  SHF.L.U32 R11, R26, 0x1f, RZ ;  /* 0x0000001f1a0b7819 */ /* 0x000fc800000006ff */
[----:B------:R-:W0:Y:S02]  /*1c160*/  SYNCS.PHASECHK.TRANS64.TRYWAIT P0, [R10+URZ+0x2d8a0], R11 ;  /* 0x02d8a00b0a0075a7 */ /* 0x000e24000800017f */
[----:B0-----:R-:W-:Y:S05]  /*1c170*/  @!P0 BRA `(.L_x_1333) ;  /* 0x0000004c009c8947 */ /* 0x001fea0003800000 */
.L_x_1462:
        /* <DEDUP_REMOVED lines=9> */
.L_x_1334:
[----:B--2---:R-:W-:Y:S01]  /*1c210*/  IMAD R13, R25, 0x6000, R8 ;  /* 0x00006000190d7824 */ /* 0x004fe200078e0208 */
[----:B------:R-:W-:Y:S01]  /*1c220*/  R2UR UR9, R10 ;  /* 0x000000000a0972ca */ /* 0x000fe200000e0000 */
[----:B------:R-:W-:Y:S01]  /*1c230*/  IMAD R12, R7, 0x80, R0 ;  /* 0x00000080070c7824 */ /* 0x000fe200078e0200 */
        /* <DEDUP_REMOVED lines=24> */
.L_x_1463:
[----:B------:R-:W-:Y:S05]  /*1c3c0*/  @P0 BRA `(.L_x_1336) ;  /* 0x0000000000140947 */ /* 0x000fea0003800000 */
[----:B------:R-:W-:Y:S01]  /*1c3d0*/  ISETP.NE.AND P1, PT, R28, RZ, PT ;  /* 0x000000ff1c00720c */ /* 0x000fe20003f25270 */
[----:B0-2---:R-:W-:-:S04]  /*1c3e0*/  IMAD.MOV.U32 R11, RZ, RZ, 0x6000 ;  /* 0x00006000ff0b7424 */ /* 0x005fc800078e00ff */
[----:B------:R3:W-:Y:S08]  /*1c3f0*/  SYNCS.ARRIVE.TRANS64 RZ, [R10+URZ+0x2d8b0], R11 ;  /* 0x02d8b00b0aff79a7 */ /* 0x0007f0000800003f */
[----:B------:R-:W-:Y:S05]  /*1c400*/  @!P1 BRA `(.L_x_1336) ;  /* 0x0000000000049947 */ /* 0x000fea0003800000 */
[----:B------:R-:W-:Y:S01]  /*1c410*/  BPT.TRAP 0x1 ;  /* 0x000000040000795c */ /* 0x000fe20000300000 */
.L_x_1336:
        /* <DEDUP_REMOVED lines=24> */
.L_x_1332:
[----:B------:R-:W-:Y:S05]  /*1c5a0*/  BSYNC B1 ;  /* 0x0000000000017941 */ /* 0x000fea0003800000 */
.L_x_1331:
[----:B------:R-:W-:Y:S02]  /*1c5b0*/  VIADD R25, R25, 0x1 ;  /* 0x0000000119197836 */ /* 0x000fe40000000000 */
[----:B0-23--:R-:W-:-:S03]  /*1c5c0*/  VIADD R10, R7, 0xffffffff ;  /* 0xffffffff070a7836 */ /* 0x00dfc60000000000 */
[----:B------:R-:W-:-:S04]  /*1c5d0*/  ISETP.NE.AND P0, PT, R25, 0x2, PT ;  /* 0x000000021900780c */ /* 0x000fc80003f05270 */
[----:B------:R-:W-:Y:S02]  /*1c5e0*/  SEL R11, RZ, 0x1, P0 ;  /* 0x00000001ff0b7807 */ /* 0x000fe40000000000 */
[----:B------:R-:W-:Y:S02]  /*1c5f0*/  SEL R25, R25, RZ, P0 ;  /* 0x000000ff19197207 */ /* 0x000fe40000000000 */
[----:B------:R-:W-:Y:S01]  /*1c600*/  ISETP.GT.AND P0, PT, R7, R6, PT ;  /* 0x000000060700720c */ /* 0x000fe20003f04270 */
[----:B------:R-:W-:Y:S01]  /*1c610*/  IMAD.MOV.U32 R7, RZ, RZ, R10 ;  /* 0x000000ffff077224 */ /* 0x000fe200078e000a */
[----:B------:R-:W-:-:S11]  /*1c620*/  LOP3.LUT R26, R26, R11, RZ, 0x3c, !PT ;  /* 0x0000000b1a1a7212 */ /* 0x000fd600078e3cff */
[----:B------:R-:W-:Y:S05]  /*1c630*/  @P0 BRA `(.L_x_1337) ;  /* 0xfffffff800b40947 */ /* 0x000fea000383ffff */
.L_x_1320:
[----:B------:R-:W-:Y:S05]  /*1c640*/  BSYNC B0 ;  /* 0x0000000000007941 */ /* 0x000fea0003800000 */
.L_x_1319:
[----:B------:R-:W0:Y:S01]  /*1c650*/  LDC.64 R6, c[0x0][0x9e0] ;  /* 0x00027800ff067b82 */ /* 0x000e220000000a00 */
[----:B------:R-:W-:Y:S07]  /*1c660*/  @!P2 WARPSYNC.ALL ;  /* 0x000000000000a948 */ /* 0x000fee0003800000 */
[----:B------:R-:W-:Y:S01]  /*1c670*/  @!P2 BAR.SYNC.DEFER_BLOCKING 0xc, 0x1a0 ;  /* 0x030680000000ab1d */ /* 0x000fe20000010000 */
        /* <DEDUP_REMOVED lines=14> */
.L_x_1340:
[----:B------:R-:W-:-:S13]  /*1c760*/  ISETP.NE.AND P1, PT, R7, 0x1, PT ;  /* 0x000000010700780c */ /* 0x000fda0003f25270 */
[----:B------:R-:W0:Y:S02]  /*1c770*/  @P1 LDC.64 R8, c[0x0][0x9e8] ;  /* 0x00027a00ff081b82 */ /* 0x000e240000000a00 */
[----:B0-----:R-:W-:-:S05]  /*1c780*/  @P1 IMAD.HI.U32 R8, R0, R8, RZ ;  /* 0x0000000800081227 */ /* 0x001fca00078e00ff */
[----:B------:R-:W-:-:S07]  /*1c790*/  @P1 SHF.R.U32.HI R0, RZ, R9, R8 ;  /* 0x00000009ff001219 */ /* 0x000fce0000011608 */
.L_x_1341:
[----:B------:R-:W-:Y:S05]  /*1c7a0*/  BSYNC B0 ;  /* 0x0000000000007941 */ /* 0x000fea0003800000 */
.L_x_1339:
[----:B------:R-:W-:-:S05]  /*1c7b0*/  IMAD R5, R0, R7, R7 ;  /* 0x0000000700057224 */ /* 0x000fca00078e0207 */
[----:B------:R-:W-:-:S07]  /*1c7c0*/  VIMNMX R6, R6, R5, PT ;  /* 0x0000000506067248 */ /* 0x000fce0003fe0100 */
.L_x_1338:
[----:B------:R-:W-:Y:S01]  /*1c7d0*/  VIADD R6, R6, 0x7f ;  /* 0x0000007f06067836 */ /* 0x000fe20000000000 */
[----:B------:R-:W-:-:S04]  /*1c7e0*/  ULDC UR4, c[0x0][0x9dc] ;  /* 0x0002770000047ab9 */ /* 0x000fc80000000800 */
[----:B------:R-:W-:-:S04]  /*1c7f0*/  SHF.R.S32.HI R5, RZ, 0x1f, R6 ;  /* 0x0000001fff057819 */ /* 0x000fc80000011406 */
[----:B------:R-:W-:-:S04]  /*1c800*/  LEA.HI R5, R5, R6, RZ, 0x7 ;  /* 0x0000000605057211 */ /* 0x000fc800078f38ff */
[----:B------:R-:W-:-:S04]  /*1c810*/  SHF.R.S32.HI R0, RZ, 0x7, R5 ;  /* 0x00000007ff007819 */ /* 0x000fc80000011405 */
[----:B------:R-:W-:Y:S01]  /*1c820*/  VIMNMX R8, R3, R0, PT ;  /* 0x0000000003087248 */ /* 0x000fe20003fe0100 */
[----:B------:R-:W-:-:S04]  /*1c830*/  VIADD R0, R4, -UR4 ;  /* 0x8000000404007c36 */ /* 0x000fc80008000000 */
[----:B------:R0:W-:Y:S01]  /*1c840*/  STL [R1], R8 ;  /* 0x0000000801007387 */ /* 0x0001e20000100800 */
[----:B------:R-:W-:Y:S05]  /*1c850*/  @!P0 BRA `(.L_x_1342) ;  /* 0x0000000000448947 */ /* 0x000fea0003800000 */
[----:B------:R-:W-:Y:S01]  /*1c860*/  ISETP.GT.AND P0, PT, R4, -0x1, PT ;  /* 0xffffffff0400780c */ /* 0x000fe20003f04270 */
[----:B------:R-:W-:-:S12]  /*1c870*/  BSSY B0, `(.L_x_1343) ;  /* 0x000000d000007945 */ /* 0x000fd80003800000 */
[----:B------:R-:W-:Y:S05]  /*1c880*/  @P0 BRA `(.L_x_1344) ;  /* 0x00000000001c0947 */ /* 0x000fea0003800000 */
[----:B------:R-:W-:Y:S02]  /*1c890*/  ISETP.NE.AND P0, PT, R7, 0x1, PT ;  /* 0x000000010700780c */ /* 0x000fe40003f05270 */
[----:B------:R-:W-:-:S11]  /*1c8a0*/  LOP3.LUT R5, RZ, R4, RZ, 0x33, !PT ;  /* 0x00000004ff057212 */ /* 0x000fd600078e33ff */
[----:B------:R-:W2:Y:S02]  /*1c8b0*/  @P0 LDC.64 R2, c[0x0][0x9e8] ;  /* 0x00027a00ff020b82 */ /* 0x000ea40000000a00 */
[----:B--2---:R-:W-:-:S05]  /*1c8c0*/  @P0 IMAD.HI.U32 R2, R5, R2, RZ ;  /* 0x0000000205020227 */ /* 0x004fca00078e00ff */
[----:B------:R-:W-:-:S04]  /*1c8d0*/  @P0 SHF.R.U32.HI R5, RZ, R3, R2 ;  /* 0x00000003ff050219 */ /* 0x000fc80000011602 */
[----:B------:R-:W-:Y:S01]  /*1c8e0*/  LOP3.LUT R4, RZ, R5, RZ, 0x33, !PT ;  /* 0x00000005ff047212 */ /* 0x000fe200078e33ff */
[----:B------:R-:W-:Y:S06]  /*1c8f0*/  BRA `(.L_x_1345) ;  /* 0x0000000000107947 */ /* 0x000fec0003800000 */
.L_x_1344:
[----:B------:R-:W-:-:S13]  /*1c900*/  ISETP.NE.AND P0, PT, R7, 0x1, PT ;  /* 0x000000010700780c */ /* 0x000fda0003f05270 */
[----:B------:R-:W2:Y:S02]  /*1c910*/  @P0 LDC.64 R2, c[0x0][0x9e8] ;  /* 0x00027a00ff020b82 */ /* 0x000ea40000000a00 */
[----:B--2---:R-:W-:-:S05]  /*1c920*/  @P0 IMAD.HI.U32 R2, R4, R2, RZ ;  /* 0x0000000204020227 */ /* 0x004fca00078e00ff */
[----:B------:R-:W-:-:S07]  /*1c930*/  @P0 SHF.R.U32.HI R4, RZ, R3, R2 ;  /* 0x00000003ff040219 */ /* 0x000fce0000011602 */
.L_x_1345:
[----:B------:R-:W-:Y:S05]  /*1c940*/  BSYNC B0 ;  /* 0x0000000000007941 */ /* 0x000fea0003800000 */
.L_x_1343:
[----:B------:R-:W-:-:S05]  /*1c950*/  IMAD R7, R4, R7, RZ ;  /* 0x0000000704077224 */ /* 0x000fca00078e02ff */
[----:B------:R-:W-:-:S07]  /*1c960*/  VIMNMX R0, R0, R7, !PT ;  /* 0x0000000700007248 */ /* 0x000fce0007fe0100 */
.L_x_1342:
        /* <DEDUP_REMOVED lines=9> */
[----:B------:R-:W2:Y:S01]  /*1ca00*/  S2R R7, SR_LANEID ;  /* 0x0000000000077919 */ /* 0x000ea20000000000 */
[----:B------:R-:W-:Y:S01]  /*1ca10*/  VOTEU.ANY UR4, UPT, PT ;  /* 0x0000000000047886 */ /* 0x000fe200038e0100 */
[----:B------:R-:W3:Y:S01]  /*1ca20*/  LDC.64 R2, c[0x0][0xc38] ;  /* 0x00030e00ff027b82 */ /* 0x000ee20000000a00 */
[----:B------:R-:W2:Y:S08]  /*1ca30*/  FLO.U32 R0, UR4 ;  /* 0x0000000400007d00 */ /* 0x000eb000080e0000 */
[----:B------:R-:W3:Y:S01]  /*1ca40*/  POPC R5, UR4 ;  /* 0x0000000400057d09 */ /* 0x000ee20008000000 */
[----:B--2---:R-:W-:-:S13]  /*1ca50*/  ISETP.EQ.U32.AND P0, PT, R0, R7, PT ;  /* 0x000000070000720c */ /* 0x004fda0003f02070 */
[----:B---3--:R-:W2:Y:S01]  /*1ca60*/  @P0 ATOMG.E.ADD.STRONG.GPU PT, R3, desc[UR38][R2.64], R5 ;  /* 0x00000005020309a8 */ /* 0x008ea200081ee1e6 */
[----:B------:R-:W3:Y:S02]  /*1ca70*/  S2R R4, SR_LTMASK ;  /* 0x0000000000047919 */ /* 0x000ee40000003900 */
[----:B---3--:R-:W-:-:S04]  /*1ca80*/  LOP3.LUT R4, R4, UR4, RZ, 0xc0, !PT ;  /* 0x0000000404047c12 */ /* 0x008fc8000f8ec0ff */
[----:B------:R-:W3:Y:S01]  /*1ca90*/  POPC R7, R4 ;  /* 0x0000000400077309 */ /* 0x000ee20000000000 */
[----:B--2---:R-:W3:Y:S02]  /*1caa0*/  SHFL.IDX PT, R0, R3, R0, 0x1f ;  /* 0x00001f0003007589 */ /* 0x004ee400000e0000 */
[----:B---3--:R-:W-:Y:S01]  /*1cab0*/  IADD3 R16, R0, UR36, R7 ;  /* 0x0000002400107c10 */ /* 0x008fe2000fffe007 */
[----:B------:R-:W-:Y:S06]  /*1cac0*/  BRA `(.L_x_1348) ;  /* 0x00000028006c7947 */ /* 0x000fec0003800000 */
.L_x_1347:
[----:B------:R-:W2:Y:S01]  /*1cad0*/  S2R R0, SR_CgaCtaId ;  /* 0x0000000000007919 */ /* 0x000ea20000008800 */
[----:B------:R-:W-:-:S04]  /*1cae0*/  MOV R27, 0x400 ;  /* 0x00000400001b7802 */ /* 0x000fc80000000f00 */
[----:B--2---:R-:W-:-:S05]  /*1caf0*/  LEA R27, R0, R27, 0x18 ;  /* 0x0000001b001b7211 */ /* 0x004fca00078ec0ff */
        /* <DEDUP_REMOVED lines=8> */
[----:B------:R-:W2:Y:S01]  /*1cb80*/  LDC.64 R2, c[0x4][R2] ;  /* 0x0100000002027b82 */ /* 0x000ea20000000a00 */
[----:B------:R-:W-:Y:S02]  /*1cb90*/  IMAD.U32 R5, RZ, RZ, UR7 ;  /* 0x00000007ff057e24 */ /* 0x000fe4000f8e00ff */
[----:B------:R-:W-:Y:S02]  /*1cba0*/  IMAD.U32 R6, RZ, RZ, UR8 ;  /* 0x00000008ff067e24 */ /* 0x000fe4000f8e00ff */
[----:B------:R-:W-:-:S02]  /*1cbb0*/  IMAD.U32 R7, RZ, RZ, UR9 ;  /* 0x00000009ff077e24 */ /* 0x000fc4000f8e00ff */
[----:B------:R-:W-:Y:S02]  /*1cbc0*/  IMAD.U32 R10, RZ, RZ, UR4 ;  /* 0x00000004ff0a7e24 */ /* 0x000fe4000f8e00ff */
[----:B------:R-:W-:Y:S02]  /*1cbd0*/  IMAD.U32 R11, RZ, RZ, UR5 ;  /* 0x00000005ff0b7e24 */ /* 0x000fe4000f8e00ff */
[----:B0-----:R-:W-:Y:S02]  /*1cbe0*/  IMAD.MOV.U32 R8, RZ, RZ, 0x70 ;  /* 0x00000070ff087424 */ /* 0x001fe400078e00ff */
[----:B------:R-:W-:Y:S02]  /*1cbf0*/  IMAD.MOV.U32 R12, RZ, RZ, 0x1 ;  /* 0x00000001ff0c7424 */ /* 0x000fe400078e00ff */
[----:B------:R-:W-:-:S07]  /*1cc00*/  IMAD.MOV.U32 R13, RZ, RZ, RZ ;  /* 0x000000ffff0d7224 */ /* 0x000fce00078e00ff */
[----:B------:R-:W-:-:S07]  /*1cc10*/  LEPC R20, `(.L_x_1349) ;  /* 0x000000001014794e */ /* 0x000fce0000000000 */
[----:B-12---:R-:W-:Y:S05]  /*1cc20*/  CALL.ABS.NOINC R2 ;  /* 0x0000000002007343 */ /* 0x006fea0003c00000 */
.L_x_1349:
[----:B------:R-:W-:-:S05]  /*1cc30*/  VIADD R0, R27, 0x400 ;  /* 0x000004001b007836 */ /* 0x000fca0000000000 */
[----:B------:R-:W-:-:S13]  /*1cc40*/  LOP3.LUT P0, RZ, R0, 0x1bf, RZ, 0xc0, !PT ;  /* 0x000001bf00ff7812 */ /* 0x000fda000780c0ff */
[----:B------:R-:W-:Y:S05]  /*1cc50*/  @!P0 BRA `(.L_x_1350) ;  /* 0x0000000000808947 */ /* 0x000fea0003800000 */
[----:B------:R-:W-:Y:S01]  /*1cc60*/  MOV R0, 0x0 ;  /* 0x0000000000007802 */ /* 0x000fe20000000f00 */
[----:B------:R-:W-:Y:S01]  /*1cc70*/  ULDC.64 UR6, c[0x4][0xa8] ;  /* 0x01002a0000067ab9 */ /* 0x000fe20000000a00 */
[----:B------:R-:W-:Y:S01]  /*1cc80*/  ULDC.64 UR8, c[0x4][0xb0] ;  /* 0x01002c0000087ab9 */ /* 0x000fe20000000a00 */
[----:B------:R-:W-:Y:S01]  /*1cc90*/  ULDC.64 UR4, c[0x4][0x38] ;  /* 0x01000e0000047ab9 */ /* 0x000fe20000000a00 */
[----:B------:R2:W3:Y:S01]  /*1cca0*/  LDC.64 R2, c[0x4][R0] ;  /* 0x0100000000027b82 */ /* 0x0004e20000000a00 */
[----:B------:R-:W-:Y:S02]  /*1ccb0*/  IMAD.U32 R4, RZ, RZ, UR6 ;  /* 0x00000006ff047e24 */ /* 0x000fe4000f8e00ff */
[----:B------:R-:W-:Y:S02]  /*1ccc0*/  IMAD.U32 R5, RZ, RZ, UR7 ;  /* 0x00000007ff057e24 */ /* 0x000fe4000f8e00ff */
[----:B------:R-:W-:Y:S02]  /*1ccd0*/  IMAD.U32 R6, RZ, RZ, UR8 ;  /* 0x00000008ff067e24 */ /* 0x000fe4000f8e00ff */
[----:B------:R-:W-:-:S02]  /*1cce0*/  IMAD.U32 R7, RZ, RZ, UR9 ;  /* 0x00000009ff077e24 */ /* 0x000fc4000f8e00ff */
[----:B------:R-:W-:Y:S02]  /*1ccf0*/  IMAD.U32 R10, RZ, RZ, UR4 ;  /* 0x00000004ff0a7e24 */ /* 0x000fe4000f8e00ff */
[----:B------:R-:W-:Y:S02]  /*1cd00*/  IMAD.U32 R11, RZ, RZ, UR5 ;  /* 0x00000005ff0b7e24 */ /* 0x000fe4000f8e00ff */
[----:B0-----:R-:W-:Y:S02]  /*1cd10*/  IMAD.MOV.U32 R8, RZ, RZ, 0x70 ;  /* 0x00000070ff087424 */ /* 0x001fe400078e00ff */
[----:B------:R-:W-:Y:S02]  /*1cd20*/  IMAD.MOV.U32 R12, RZ, RZ, 0x1 ;  /* 0x00000001ff0c7424 */ /* 0x000fe400078e00ff */
[----:B--2---:R-:W-:-:S07]  /*1cd30*/  IMAD.MOV.U32 R13, RZ, RZ, RZ ;  /* 0x000000ffff0d7224 */ /* 0x004fce00078e00ff */
[----:B------:R-:W-:-:S07]  /*1cd40*/  LEPC R20, `(.L_x_1351) ;  /* 0x000000001014794e */ /* 0x000fce0000000000 */
[----:B-1-3--:R-:W-:Y:S05]  /*1cd50*/  CALL.ABS.NOINC R2 ;  /* 0x0000000002007343 */ /* 0x00afea0003c00000 */
.L_x_1351:
        /* <DEDUP_REMOVED lines=16> */
.L_x_1350:
[----:B------:R-:W2:Y:S01]  /*1ce60*/  LDL.LU R20, [R1+0x8] ;  /* 0x0000080001147983 */ /* 0x000ea20000300800 */
[----:B------:R-:W-:Y:S01]  /*1ce70*/  ULDC.64 UR4, c[0x0][0x9f8] ;  /* 0x00027e0000047ab9 */ /* 0x000fe20000000a00 */
[----:B------:R-:W3:Y:S01]  /*1ce80*/  LDC R0, c[0x0][0x428] ;  /* 0x00010a00ff007b82 */ /* 0x000ee20000000800 */
[----:B------:R-:W-:Y:S01]  /*1ce90*/  ISETP.NE.U32.AND P0, PT, RZ, UR4, PT ;  /* 0x00000004ff007c0c */ /* 0x000fe2000bf05070 */
[----:B------:R-:W-:-:S03]  /*1cea0*/  IMAD.MOV.U32 R6, RZ, RZ, R19 ;  /* 0x000000ffff067224 */ /* 0x000fc600078e0013 */
[----:B------:R-:W-:Y:S01]  /*1ceb0*/  ISETP.NE.AND.EX P0, PT, RZ, UR5, PT, P0 ;  /* 0x00000005ff007c0c */ /* 0x000fe2000bf05300 */
[----:B------:R-:W-:-:S12]  /*1cec0*/  ULDC.64 UR4, c[0x0][0xa00] ;  /* 0x0002800000047ab9 */ /* 0x000fd80000000a00 */
[----:B------:R-:W4:Y:S02]  /*1ced0*/  @P0 LDC.64 R2, c[0x0][0x9f8] ;  /* 0x00027e00ff020b82 */ /* 0x000f240000000a00 */
[----:B----4-:R-:W-:-:S05]  /*1cee0*/  @P0 IMAD.WIDE R2, R19, 0x4, R2 ;  /* 0x0000000413020825 */ /* 0x010fca00078e0202 */
[----:B------:R4:W5:Y:S01]  /*1cef0*/  @P0 LDG.E R6, desc[UR38][R2.64] ;  /* 0x0000002602060981 */ /* 0x000962000c1e1900 */
[----:B---3--:R-:W-:Y:S01]  /*1cf00*/  ISETP.NE.AND P0, PT, R0, 0x1, PT ;  /* 0x000000010000780c */ /* 0x008fe20003f05270 */
[----:B------:R-:W-:Y:S01]  /*1cf10*/  IMAD.MOV.U32 R0, RZ, RZ, R18 ;  /* 0x000000ffff007224 */ /* 0x000fe200078e0012 */
[----:B------:R-:W-:-:S04]  /*1cf20*/  ISETP.NE.AND P6, PT, R28, RZ, PT ;  /* 0x000000ff1c00720c */ /* 0x000fc80003fc5270 */
[----:B------:R-:W-:-:S07]  /*1cf30*/  PLOP3.LUT P1, PT, P6, PT, PT, 0x8, 0x0 ;  /* 0x000000000000781c */ /* 0x000fce000372e170 */
[----:B------:R-:W3:Y:S02]  /*1cf40*/  @P0 LDC R5, c[0x0][0x42c] ;  /* 0x00010b00ff050b82 */ /* 0x000ee40000000800 */
[----:B------:R-:W-:-:S05]  /*1cf50*/  VOTEU.ALL UP1, P6 ;  /* 0x00000000003f7886 */ /* 0x000fca0003020000 */
[----:B------:R-:W-:Y:S01]  /*1cf60*/  @!UP1 UIADD3 UR8, UP0, UR40, 0x270, URZ ;  /* 0x0000027028089890 */ /* 0x000fe2000ff1e03f */
[----:B------:R-:W0:Y:S03]  /*1cf70*/  @P0 LDC R4, c[0x0][0x430] ;  /* 0x00010c00ff040b82 */ /* 0x000e260000000800 */
[----:B------:R-:W-:-:S03]  /*1cf80*/  @!UP1 UIADD3.X UR9, URZ, UR41, URZ, UP0, !UPT ;  /* 0x000000293f099290 */ /* 0x000fc600087fe43f */
[----:B------:R-:W-:Y:S01]  /*1cf90*/  VOTEU.ALL UP0, P6 ;  /* 0x00000000003f7886 */ /* 0x000fe20003000000 */
[----:B---3--:R-:W-:-:S05]  /*1cfa0*/  @P0 IMAD.HI.U32 R5, R18, R5, RZ ;  /* 0x0000000512050227 */ /* 0x008fca00078e00ff */
[----:B0-----:R-:W-:Y:S02]  /*1cfb0*/  @P0 SHF.R.U32.HI R0, RZ, R4, R5 ;  /* 0x00000004ff000219 */ /* 0x001fe40000011605 */
[----:B------:R-:W-:-:S04]  /*1cfc0*/  ISETP.NE.U32.AND P0, PT, RZ, UR4, PT ;  /* 0x00000004ff007c0c */ /* 0x000fc8000bf05070 */
[----:B------:R-:W-:-:S04]  /*1cfd0*/  ISETP.NE.AND.EX P0, PT, RZ, UR5, PT, P0 ;  /* 0x00000005ff007c0c */ /* 0x000fc8000bf05300 */
[----:B------:R-:W-:Y:S01]  /*1cfe0*/  SEL R9, R19, RZ, !P0 ;  /* 0x000000ff13097207 */ /* 0x000fe20004000000 */
[----:B--2-4-:R-:W-:-:S08]  /*1cff0*/  IMAD R17, R17, 0xc0, R20 ;  /* 0x000000c011117824 */ /* 0x014fd000078e0214 */
.L_x_1352:
        /* <DEDUP_REMOVED lines=14> */
.L_x_1353:
        /* <DEDUP_REMOVED lines=13> */
.L_x_1354:
        /* <DEDUP_REMOVED lines=9> */
[----:B------:R-:W2:Y:S01]  /*1d240*/  LDL R4, [R1] ;  /* 0x0000000001047983 */ /* 0x000ea20000100800 */
[----:B------:R-:W0:Y:S01]  /*1d250*/  LDC.64 R2, c[0x0][0x3f8] ;  /* 0x0000fe00ff027b82 */ /* 0x000e220000000a00 */
[----:B------:R-:W-:Y:S02]  /*1d260*/  ULDC.64 UR4, c[0x0][0xa08] ;  /* 0x0002820000047ab9 */ /* 0x000fe40000000a00 */
[----:B0-----:R-:W-:Y:S01]  /*1d270*/  LOP3.LUT P0, RZ, R2, UR4, RZ, 0xfc, !PT ;  /* 0x0000000402ff7c12 */ /* 0x001fe2000f80fcff */
[----:B------:R-:W-:-:S03]  /*1d280*/  UMOV UR4, 0xffffffff ;  /* 0xffffffff00047882 */ /* 0x000fc60000000000 */
[----:B------:R-:W-:-:S04]  /*1d290*/  LOP3.LUT P0, RZ, R3, UR5, RZ, 0xfc, P0 ;  /* 0x0000000503ff7c12 */ /* 0x000fc8000800fcff */
[----:B-----5:R-:W-:Y:S01]  /*1d2a0*/  SEL R8, R6, RZ, !P0 ;  /* 0x000000ff06087207 */ /* 0x020fe20004000000 */
[----:B--2---:R-:W-:Y:S01]  /*1d2b0*/  VIADD R7, R4, 0xffffffff ;  /* 0xffffffff04077836 */ /* 0x004fe20000000000 */
[----:B------:R-:W-:Y:S07]  /*1d2c0*/  BRA.DIV UR4, `(.L_x_1355) ;  /* 0x0000003e04707947 */ /* 0x000fee000b800000 */
.L_x_1466:
[----:B------:R-:W-:Y:S01]  /*1d2d0*/  UMOV UR4, 0xffffffff ;  /* 0xffffffff00047882 */ /* 0x000fe20000000000 */
[----:B------:R-:W-:Y:S02]  /*1d2e0*/  SHF.R.S32.HI R12, RZ, 0x1f, R6 ;  /* 0x0000001fff0c7819 */ /* 0x000fe40000011406 */
[----:B------:R-:W-:Y:S05]  /*1d2f0*/  BRA.DIV UR4, `(.L_x_1356) ;  /* 0x0000003e04987947 */ /* 0x000fea000b800000 */
[----:B------:R-:W-:-:S13]  /*1d300*/  ELECT P6, URZ, PT ;  /* 0x00000000003f782f */ /* 0x000fda00038c0000 */
.L_x_1469:
[----:B------:R-:W-:Y:S05]  /*1d310*/  @!P6 BRA `(.L_x_1357) ;  /* 0x0000000000f4e947 */ /* 0x000fea0003800000 */
[----:B------:R-:W-:-:S04]  /*1d320*/  ISETP.NE.U32.AND P0, PT, R2, RZ, PT ;  /* 0x000000ff0200720c */ /* 0x000fc80003f05070 */
        /* <DEDUP_REMOVED lines=10> */
[----:B------:R-:W-:-:S05]  /*1d3d0*/  @P0 SHF.R.U32.HI R4, RZ, R5, R10 ;  /* 0x00000005ff040219 */ /* 0x000fca000001160a */
[----:B------:R-:W-:-:S04]  /*1d3e0*/  IMAD.MOV R5, RZ, RZ, -R4 ;  /* 0x000000ffff057224 */ /* 0x000fc800078e0a04 */
[----:B------:R-:W-:Y:S01]  /*1d3f0*/  IMAD R7, R8, R5, R7 ;  /* 0x0000000508077224 */ /* 0x000fe200078e0207 */
[----:B------:R-:W-:-:S03]  /*1d400*/  SHF.R.S32.HI R5, RZ, 0x1f, R4 ;  /* 0x0000001fff057819 */ /* 0x000fc60000011404 */
[----:B------:R-:W-:-:S04]  /*1d410*/  IMAD.WIDE.U32 R4, R6, UR4, R4 ;  /* 0x0000000406047c25 */ /* 0x000fc8000f8e0004 */
[----:B------:R-:W-:Y:S01]  /*1d420*/  IMAD.IADD R11, R5, 0x1, R11 ;  /* 0x00000001050b7824 */ /* 0x000fe200078e020b */
[----:B------:R-:W-:-:S04]  /*1d430*/  LEA R10, P0, R4, R2, 0x2 ;  /* 0x00000002040a7211 */ /* 0x000fc800078010ff */
[----:B------:R-:W-:-:S05]  /*1d440*/  LEA.HI.X R11, R4, R3, R11, 0x2, P0 ;  /* 0x00000003040b7211 */ /* 0x000fca00000f140b */
[----:B------:R0:W5:Y:S04]  /*1d450*/  LDG.E R8, desc[UR38][R10.64] ;  /* 0x000000260a087981 */ /* 0x000168000c1e1900 */
.L_x_1358:
[----:B------:R-:W-:Y:S01]  /*1d460*/  IMAD R5, R22, 0x8, R27 ;  /* 0x0000000816057824 */ /* 0x000fe200078e021b */
[----:B------:R-:W-:-:S04]  /*1d470*/  SHF.L.U32 R4, R24, 0x1f, RZ ;  /* 0x0000001f18047819 */ /* 0x000fc800000006ff */
[----:B------:R-:W2:Y:S02]  /*1d480*/  SYNCS.PHASECHK.TRANS64.TRYWAIT P0, [R5+URZ+0x2d840], R4 ;  /* 0x02d84004050075a7 */ /* 0x000ea4000800017f */
[----:B--2---:R-:W-:Y:S05]  /*1d490*/  @!P0 BRA `(.L_x_1359) ;  /* 0x0000003c00508947 */ /* 0x004fea0003800000 */
.L_x_1470:
        /* <DEDUP_REMOVED lines=9> */
.L_x_1360:
        /* <DEDUP_REMOVED lines=27> */
[----:B0-----:R-:W-:Y:S01]  /*1d6e0*/  NOP ;  /* 0x0000000000007918 */ /* 0x001fe20000000000 */
.L_x_1357:
        /* <DEDUP_REMOVED lines=30> */
[----:B---3--:R-:W-:Y:S01]  /*1d8d0*/  @P0 R2UR UR13, R9 ;  /* 0x00000000090d02ca */ /* 0x008fe200000e0000 */
[----:B------:R-:W-:Y:S01]  /*1d8e0*/  UIADD3 UR8, UR24, 0x12400, URZ ;  /* 0x0001240018087890 */ /* 0x000fe2000fffe03f */
[----:B------:R-:W-:Y:S01]  /*1d8f0*/  @P0 R2UR UR12, R18 ;  /* 0x00000000120c02ca */ /* 0x000fe200000e0000 */
[----:B------:R-:W-:Y:S01]  /*1d900*/  UMOV UR10, 0x40 ;  /* 0x00000040000a7882 */ /* 0x000fe20000000000 */
[----:B------:R-:W-:-:S13]  /*1d910*/  @P0 R2UR UR11, R17 ;  /* 0x00000000110b02ca */ /* 0x000fda00000e0000 */
[----:B------:R4:W-:Y:S01]  /*1d920*/  UTMALDG.4D [UR8], [UR4], desc[UR22] ;  /* 0x00001608040075b4 */ /* 0x0009e20008019000 */
[----:B--2---:R-:W-:-:S05]  /*1d930*/  VIADD R5, R5, 0x1 ;  /* 0x0000000105057836 */ /* 0x004fca0000000000 */
[----:B0-----:R-:W-:Y:S01]  /*1d940*/  LEA.HI R4, R5, R5, RZ, 0x1 ;  /* 0x0000000505047211 */ /* 0x001fe200078f08ff */
[----:B------:R4:W-:Y:S03]  /*1d950*/  STL [R1+0x4], R5 ;  /* 0x0000040501007387 */ /* 0x0009e60000100800 */
[----:B------:R-:W-:-:S05]  /*1d960*/  LOP3.LUT R4, R4, 0xfffffffe, RZ, 0xc0, !PT ;  /* 0xfffffffe04047812 */ /* 0x000fca00078ec0ff */
[----:B------:R-:W-:-:S05]  /*1d970*/  IMAD.IADD R4, R5, 0x1, -R4 ;  /* 0x0000000105047824 */ /* 0x000fca00078e0a04 */
[----:B------:R-:W-:-:S04]  /*1d980*/  SHF.L.U32 R4, R4, 0x1f, RZ ;  /* 0x0000001f04047819 */ /* 0x000fc800000006ff */
[----:B------:R-:W0:Y:S02]  /*1d990*/  SYNCS.PHASECHK.TRANS64.TRYWAIT P0, [R27+URZ+0x2d820], R4 ;  /* 0x02d820041b0075a7 */ /* 0x000e24000800017f */
[----:B0---4-:R-:W-:Y:S05]  /*1d9a0*/  @!P0 BRA `(.L_x_1362) ;  /* 0x0000003800208947 */ /* 0x011fea0003800000 */
.L_x_1471:
[----:B------:R-:W-:Y:S05]  /*1d9b0*/  BSYNC B0 ;  /* 0x0000000000007941 */ /* 0x000fea0003800000 */
.L_x_1361:
[----:B------:R-:W2:Y:S01]  /*1d9c0*/  LDL R5, [R1] ;  /* 0x0000000001057983 */ /* 0x000ea20000100800 */
[----:B------:R-:W-:Y:S01]  /*1d9d0*/  BSSY B0, `(.L_x_1363) ;  /* 0x0000169000007945 */ /* 0x000fe20003800000 */
[----:B--2---:R-:W-:-:S05]  /*1d9e0*/  VIADD R9, R5, 0xfffffffe ;  /* 0xfffffffe05097836 */ /* 0x004fca0000000000 */
[----:B------:R-:W-:-:S13]  /*1d9f0*/  ISETP.GE.AND P0, PT, R9, R29, PT ;  /* 0x0000001d0900720c */ /* 0x000fda0003f06270 */
[----:B------:R-:W-:Y:S05]  /*1da00*/  @!P0 BRA `(.L_x_1364) ;  /* 0x0000001400948947 */ /* 0x000fea0003800000 */
[----:B0-----:R-:W-:Y:S01]  /*1da10*/  IMAD.MOV R4, RZ, RZ, -R5 ;  /* 0x000000ffff047224 */ /* 0x001fe200078e0a05 */
[----:B------:R-:W-:Y:S01]  /*1da20*/  LOP3.LUT R13, RZ, R29, RZ, 0x33, !PT ;  /* 0x0000001dff0d7212 */ /* 0x000fe200078e33ff */
[----:B------:R-:W-:Y:S03]  /*1da30*/  BSSY B1, `(.L_x_1365) ;  /* 0x0000079000017945 */ /* 0x000fe60003800000 */
[----:B------:R-:W-:-:S05]  /*1da40*/  VIADDMNMX R13, R4, 0x1, R13, !PT ;  /* 0x00000001040d7846 */ /* 0x000fca000780010d */
        /* <DEDUP_REMOVED lines=33> */
.L_x_1369:
[----:B0-----:R-:W-:Y:S01]  /*1dc60*/  IMAD R3, R10, 0x8, R27 ;  /* 0x000000080a037824 */ /* 0x001fe200078e021b */
[----:B------:R-:W-:-:S04]  /*1dc70*/  SHF.L.U32 R2, R14, 0x1f, RZ ;  /* 0x0000001f0e027819 */ /* 0x000fc800000006ff */
[----:B------:R-:W0:Y:S02]  /*1dc80*/  SYNCS.PHASECHK.TRANS64.TRYWAIT P0, [R3+URZ+0x2d840], R2 ;  /* 0x02d84002030075a7 */ /* 0x000e24000800017f */
[----:B0-----:R-:W-:Y:S05]  /*1dc90*/  @!P0 BRA `(.L_x_1370) ;  /* 0x0000003400788947 */ /* 0x001fea0003800000 */
.L_x_1472:
        /* <DEDUP_REMOVED lines=9> */
.L_x_1371:
        /* <DEDUP_REMOVED lines=31> */
.L_x_1473:
[----:B------:R-:W-:Y:S05]  /*1df20*/  @P1 BRA `(.L_x_1373) ;  /* 0x0000000000181947 */ /* 0x000fea0003800000 */
[----:B------:R-:W-:Y:S01]  /*1df30*/  ISETP.NE.AND P0, PT, R28, RZ, PT ;  /* 0x000000ff1c00720c */ /* 0x000fe20003f05270 */
[----:B0-----:R-:W-:Y:S02]  /*1df40*/  IMAD R2, R22, 0x8, R27 ;  /* 0x0000000816027824 */ /* 0x001fe400078e021b */
[----:B------:R-:W-:-:S04]  /*1df50*/  IMAD.MOV.U32 R3, RZ, RZ, 0x6000 ;  /* 0x00006000ff037424 */ /* 0x000fc800078e00ff */
[----:B------:R2:W-:Y:S06]  /*1df60*/  SYNCS.ARRIVE.TRANS64 RZ, [R2+URZ+0x2d850], R3 ;  /* 0x02d8500302ff79a7 */ /* 0x0005ec000800003f */
[----:B------:R-:W-:Y:S05]  /*1df70*/  @!P0 BRA `(.L_x_1373) ;  /* 0x0000000000048947 */ /* 0x000fea0003800000 */
[----:B------:R-:W-:Y:S01]  /*1df80*/  BPT.TRAP 0x1 ;  /* 0x000000040000795c */ /* 0x000fe20000300000 */
.L_x_1373:
        /* <DEDUP_REMOVED lines=30> */
.L_x_1368:
[----:B------:R-:W-:Y:S05]  /*1e170*/  BSYNC B2 ;  /* 0x0000000000027941 */ /* 0x000fea0003800000 */
.L_x_1367:
[----:B------:R-:W2:Y:S01]  /*1e180*/  LDL R2, [R1] ;  /* 0x0000000001027983 */ /* 0x000ea20000100800 */
[----:B------:R-:W-:Y:S02]  /*1e190*/  IMAD.MOV.U32 R22, RZ, RZ, R10 ;  /* 0x000000ffff167224 */ /* 0x000fe400078e000a */
[----:B------:R-:W-:Y:S02]  /*1e1a0*/  IMAD.MOV.U32 R24, RZ, RZ, R14 ;  /* 0x000000ffff187224 */ /* 0x000fe400078e000e */
[----:B--2---:R-:W-:-:S07]  /*1e1b0*/  VIADD R9, R2, 0xfffffffd ;  /* 0xfffffffd02097836 */ /* 0x004fce0000000000 */
.L_x_1366:
[----:B------:R-:W-:Y:S05]  /*1e1c0*/  BSYNC B1 ;  /* 0x0000000000017941 */ /* 0x000fea0003800000 */
.L_x_1365:
[----:B------:R-:W2:Y:S01]  /*1e1d0*/  LDL.LU R2, [R1] ;  /* 0x0000000001027983 */ /* 0x000ea20000300800 */
[----:B------:R-:W-:Y:S01]  /*1e1e0*/  VIADD R13, R13, 0xfffffffe ;  /* 0xfffffffe0d0d7836 */ /* 0x000fe20000000000 */
[----:B--2---:R-:W-:-:S04]  /*1e1f0*/  LOP3.LUT R2, RZ, R2, RZ, 0x33, !PT ;  /* 0x00000002ff027212 */ /* 0x004fc800078e33ff */
[----:B------:R-:W-:-:S13]  /*1e200*/  ISETP.NE.AND P0, PT, R13, R2, PT ;  /* 0x000000020d00720c */ /* 0x000fda0003f05270 */
[----:B------:R-:W-:Y:S05]  /*1e210*/  @!P0 BRA `(.L_x_1364) ;  /* 0x0000000c00908947 */ /* 0x000fea0003800000 */
[----:B------:R-:W-:-:S07]  /*1e220*/  IMAD.MOV.U32 R4, RZ, RZ, R8 ;  /* 0x000000ffff047224 */ /* 0x000fce00078e0008 */
.L_x_1388:
[----:B------:R-:W-:Y:S01]  /*1e230*/  VIADD R10, R22, 0x1 ;  /* 0x00000001160a7836 */ /* 0x000fe20000000000 */
[----:B------:R-:W-:Y:S05]  /*1e240*/  YIELD ;  /* 0x0000000000007946 */ /* 0x000fea0003800000 */
[----:B------:R-:W-:Y:S01]  /*1e250*/  ISETP.NE.AND P0, PT, R10, 0x2, PT ;  /* 0x000000020a00780c */ /* 0x000fe20003f05270 */
[----:B------:R-:W-:Y:S03]  /*1e260*/  BSSY B1, `(.L_x_1374) ;  /* 0x000006c000017945 */ /* 0x000fe60003800000 */
[----:B0-----:R-:W-:-:S02]  /*1e270*/  SEL R11, RZ, 0x1, P0 ;  /* 0x00000001ff0b7807 */ /* 0x001fc40000000000 */
[----:B------:R-:W-:Y:S02]  /*1e280*/  SEL R10, R10, RZ, P0 ;  /* 0x000000ff0a0a7207 */ /* 0x000fe40000000000 */
[----:B------:R-:W-:Y:S01]  /*1e290*/  LOP3.LUT R11, R24, R11, RZ, 0x3c, !PT ;  /* 0x0000000b180b7212 */ /* 0x000fe200078e3cff */
[----:B--2---:R-:W-:Y:S06]  /*1e2a0*/  @!P6 BRA `(.L_x_1375) ;  /* 0x00000004009ce947 */ /* 0x004fec0003800000 */
        /* <DEDUP_REMOVED lines=23> */
.L_x_1376:
[----:B------:R-:W-:Y:S01]  /*1e420*/  IMAD R3, R10, 0x8, R27 ;  /* 0x000000080a037824 */ /* 0x000fe200078e021b */
[----:B------:R-:W-:-:S04]  /*1e430*/  SHF.L.U32 R2, R11, 0x1f, RZ ;  /* 0x0000001f0b027819 */ /* 0x000fc800000006ff */
[----:B------:R-:W2:Y:S02]  /*1e440*/  SYNCS.PHASECHK.TRANS64.TRYWAIT P0, [R3+URZ+0x2d840], R2 ;  /* 0x02d84002030075a7 */ /* 0x000ea4000800017f */
[----:B--2---:R-:W-:Y:S05]  /*1e450*/  @!P0 BRA `(.L_x_1377) ;  /* 0x0000002c00b08947 */ /* 0x004fea0003800000 */
.L_x_1474:
        /* <DEDUP_REMOVED lines=9> */
.L_x_1378:
        /* <DEDUP_REMOVED lines=31> */
.L_x_1475:
[----:B------:R-:W-:Y:S05]  /*1e6e0*/  @P0 BRA `(.L_x_1380) ;  /* 0x0000000000140947 */ /* 0x000fea0003800000 */
[----:B------:R-:W-:Y:S01]  /*1e6f0*/  ISETP.NE.AND P1, PT, R28, RZ, PT ;  /* 0x000000ff1c00720c */ /* 0x000fe20003f25270 */
[----:B------:R-:W-:-:S04]  /*1e700*/  IMAD.MOV.U32 R2, RZ, RZ, 0x6000 ;  /* 0x00006000ff027424 */ /* 0x000fc800078e00ff */
[----:B------:R2:W-:Y:S08]  /*1e710*/  SYNCS.ARRIVE.TRANS64 RZ, [R3+URZ+0x50], R2 ;  /* 0x0000500203ff79a7 */ /* 0x0005f0000800003f */
[----:B------:R-:W-:Y:S05]  /*1e720*/  @!P1 BRA `(.L_x_1380) ;  /* 0x0000000000049947 */ /* 0x000fea0003800000 */
[----:B------:R-:W-:Y:S01]  /*1e730*/  BPT.TRAP 0x1 ;  /* 0x000000040000795c */ /* 0x000fe20000300000 */
.L_x_1380:
        /* <DEDUP_REMOVED lines=30> */
.L_x_1375:
[----:B------:R-:W-:Y:S05]  /*1e920*/  BSYNC B1 ;  /* 0x0000000000017941 */ /* 0x000fea0003800000 */
.L_x_1374:
[----:B------:R-:W-:Y:S01]  /*1e930*/  VIADD R22, R10, 0x1 ;  /* 0x000000010a167836 */ /* 0x000fe20000000000 */
[----:B------:R-:W-:Y:S01]  /*1e940*/  BSSY B1, `(.L_x_1381) ;  /* 0x000006e000017945 */ /* 0x000fe20003800000 */
[----:B------:R-:W-:-:S03]  /*1e950*/  VIADD R13, R9, 0xffffffff ;  /* 0xffffffff090d7836 */ /* 0x000fc60000000000 */
[----:B------:R-:W-:-:S04]  /*1e960*/  ISETP.NE.AND P0, PT, R22, 0x2, PT ;  /* 0x000000021600780c */ /* 0x000fc80003f05270 */
[----:B0-----:R-:W-:Y:S02]  /*1e970*/  SEL R24, RZ, 0x1, P0 ;  /* 0x00000001ff187807 */ /* 0x001fe40000000000 */
        /* <DEDUP_REMOVED lines=9> */
[----:B------:R-:W-:Y:S01]  /*1ea10*/  ULDC.64 UR6, c[0x0][0x408] ;  /* 0x0001020000067ab9 */ /* 0x000fe20000000a00 */
[----:B0-----:R-:W-:-:S13]  /*1ea20*/  ISETP.NE.AND P0, PT, R5, 0x1, PT ;  /* 0x000000010500780c */ /* 0x001fda0003f05270 */
[----:B--2---:R-:W0:Y:S02]  /*1ea30*/  @P0 LDC.64 R2, c[0x0][0x420] ;  /* 0x00010800ff020b82 */ /* 0x004e240000000a00 */
[----:B0-----:R-:W-:-:S04]  /*1ea40*/  @P0 IMAD.HI.U32 R4, R13, R2, RZ ;  /* 0x000000020d040227 */ /* 0x001fc800078e00ff */
        /* <DEDUP_REMOVED lines=8> */
[----:B------:R-:W-:-:S03]  /*1ead0*/  LEA R4, P0, R2, UR4, 0x2 ;  /* 0x0000000402047c11 */ /* 0x000fc6000f8010ff */
[----:B------:R-:W-:-:S05]  /*1eae0*/  IMAD.IADD R5, R5, 0x1, R3 ;  /* 0x0000000105057824 */ /* 0x000fca00078e0203 */
[----:B------:R-:W-:-:S05]  /*1eaf0*/  LEA.HI.X R5, R2, UR5, R5, 0x2, P0 ;  /* 0x0000000502057c11 */ /* 0x000fca00080f1405 */
[----:B------:R0:W5:Y:S02]  /*1eb00*/  LDG.E R4, desc[UR38][R4.64] ;  /* 0x0000002604047981 */ /* 0x000164000c1e1900 */
.L_x_1383:
[----:B--2---:R-:W-:Y:S01]  /*1eb10*/  IMAD R2, R22, 0x8, R27 ;  /* 0x0000000816027824 */ /* 0x004fe200078e021b */
[----:B------:R-:W-:-:S04]  /*1eb20*/  SHF.L.U32 R3, R24, 0x1f, RZ ;  /* 0x0000001f18037819 */ /* 0x000fc800000006ff */
[----:B------:R-:W2:Y:S02]  /*1eb30*/  SYNCS.PHASECHK.TRANS64.TRYWAIT P0, [R2+URZ+0x2d840], R3 ;  /* 0x02d84003020075a7 */ /* 0x000ea4000800017f */
[----:B--2---:R-:W-:Y:S05]  /*1eb40*/  @!P0 BRA `(.L_x_1384) ;  /* 0x00000028001c8947 */ /* 0x004fea0003800000 */
.L_x_1476:
        /* <DEDUP_REMOVED lines=9> */
.L_x_1385:
[----:B0-2---:R-:W-:Y:S01]  /*1ebe0*/  VIADD R3, R27, 0x2d800 ;  /* 0x0002d8001b037836 */ /* 0x005fe20000000000 */
[----:B------:R-:W-:Y:S01]  /*1ebf0*/  R2UR UR11, R14 ;  /* 0x000000000e0b72ca */ /* 0x000fe200000e0000 */
[----:B------:R-:W-:Y:S01]  /*1ec00*/  UIADD3 UR4, UP0, UR40, 0x370, URZ ;  /* 0x0000037028047890 */ /* 0x000fe2000ff1e03f */
[----:B------:R-:W-:Y:S01]  /*1ec10*/  R2UR UR5, R23 ;  /* 0x00000000170572ca */ /* 0x000fe200000e0000 */
[----:B------:R-:W-:Y:S01]  /*1ec20*/  IMAD R2, R22, 0x8, R3 ;  /* 0x0000000816027824 */ /* 0x000fe200078e0203 */
[----:B------:R-:W-:Y:S01]  /*1ec30*/  R2UR UR12, R0 ;  /* 0x00000000000c72ca */ /* 0x000fe200000e0000 */
[----:B------:R-:W-:Y:S01]  /*1ec40*/  UMOV UR10, URZ ;  /* 0x0000003f000a7c82 */ /* 0x000fe20008000000 */
[----:B-----5:R-:W-:Y:S01]  /*1ec50*/  R2UR UR13, R4 ;  /* 0x00000000040d72ca */ /* 0x020fe200000e0000 */
[----:B------:R-:W-:Y:S01]  /*1ec60*/  UMOV UR6, 0x0 ;  /* 0x0000000000067882 */ /* 0x000fe20000000000 */
[----:B------:R-:W-:Y:S01]  /*1ec70*/  R2UR UR9, R2 ;  /* 0x00000000020972ca */ /* 0x000fe200000e0000 */
[----:B------:R-:W-:Y:S01]  /*1ec80*/  IMAD R2, R22, 0x6000, R27 ;  /* 0x0000600016027824 */ /* 0x000fe200078e021b */
[----:B------:R-:W-:Y:S01]  /*1ec90*/  UMOV UR7, 0x14f00000 ;  /* 0x14f0000000077882 */ /* 0x000fe20000000000 */
[----:B------:R-:W-:Y:S01]  /*1eca0*/  UMOV UR17, 0x20 ;  /* 0x0000002000117882 */ /* 0x000fe20000000000 */
[----:B------:R-:W-:Y:S01]  /*1ecb0*/  UMOV UR18, 0x40 ;  /* 0x0000004000127882 */ /* 0x000fe20000000000 */
[----:B------:R-:W-:-:S02]  /*1ecc0*/  SHF.L.U32 R11, R11, 0x1f, RZ ;  /* 0x0000001f0b0b7819 */ /* 0x000fc400000006ff */
[----:B------:R-:W-:Y:S01]  /*1ecd0*/  R2UR UR8, R2 ;  /* 0x00000000020872ca */ /* 0x000fe200000e0000 */
[----:B------:R-:W-:Y:S01]  /*1ece0*/  ULEA UR11, UR11, UR5, 0x7 ;  /* 0x000000050b0b7291 */ /* 0x000fe2000f8e383f */
[----:B------:R-:W-:Y:S01]  /*1ecf0*/  IMAD R2, R10, 0x8, R3 ;  /* 0x000000080a027824 */ /* 0x000fe200078e0203 */
[----:B------:R-:W-:-:S03]  /*1ed00*/  UIADD3.X UR5, URZ, UR41, URZ, UP0, !UPT ;  /* 0x000000293f057290 */ /* 0x000fc600087fe43f */
[----:B------:R-:W-:-:S07]  /*1ed10*/  UIADD3 UR9, UR9, 0x30, URZ ;  /* 0x0000003009097890 */ /* 0x000fce000fffe03f */
[----:B------:R-:W-:Y:S02]  /*1ed20*/  UIADD3 UR14, UR8, 0x15400, URZ ;  /* 0x00015400080e7890 */ /* 0x000fe4000fffe03f */
[----:B------:R-:W-:Y:S02]  /*1ed30*/  UIADD3 UR15, UR8, 0x17400, URZ ;  /* 0x00017400080f7890 */ /* 0x000fe4000fffe03f */
[----:B------:R-:W-:-:S03]  /*1ed40*/  UIADD3 UR16, UR8, 0x19400, URZ ;  /* 0x0001940008107890 */ /* 0x000fc6000fffe03f */
[----:B------:R-:W-:Y:S02]  /*1ed50*/  UMOV UR8, UR14 ;  /* 0x0000000e00087c82 */ /* 0x000fe40008000000 */
[----:B------:R0:W-:Y:S02]  /*1ed60*/  UTMALDG.4D [UR8], [UR4], desc[UR6] ;  /* 0x00000608040075b4 */ /* 0x0001e40008019000 */
[----:B0-----:R-:W-:Y:S01]  /*1ed70*/  UMOV UR8, UR15 ;  /* 0x0000000f00087c82 */ /* 0x001fe20008000000 */
[----:B------:R-:W-:Y:S02]  /*1ed80*/  UMOV UR10, UR17 ;  /* 0x00000011000a7c82 */ /* 0x000fe40008000000 */
[----:B------:R0:W-:Y:S02]  /*1ed90*/  UTMALDG.4D [UR8], [UR4], desc[UR6] ;  /* 0x00000608040075b4 */ /* 0x0001e40008019000 */
[----:B0-----:R-:W-:Y:S01]  /*1eda0*/  UMOV UR8, UR16 ;  /* 0x0000001000087c82 */ /* 0x001fe20008000000 */
[----:B------:R-:W-:-:S02]  /*1edb0*/  UMOV UR10, UR18 ;  /* 0x00000012000a7c82 */ /* 0x000fc40008000000 */
[----:B------:R0:W-:Y:S01]  /*1edc0*/  UTMALDG.4D [UR8], [UR4], desc[UR6] ;  /* 0x00000608040075b4 */ /* 0x0001e20008019000 */
[----:B------:R-:W2:Y:S02]  /*1edd0*/  SYNCS.PHASECHK.TRANS64.TRYWAIT P1, [R2+URZ+0x60], R11 ;  /* 0x0000600b020075a7 */ /* 0x000ea4000802017f */
[----:B0-2---:R-:W-:Y:S05]  /*1ede0*/  @!P1 BRA `(.L_x_1386) ;  /* 0x0000002400889947 */ /* 0x005fea0003800000 */
.L_x_1477:
[----:B------:R-:W-:Y:S05]  /*1edf0*/  @P0 BRA `(.L_x_1387) ;  /* 0x0000000000140947 */ /* 0x000fea0003800000 */
[----:B------:R-:W-:Y:S01]  /*1ee00*/  ISETP.NE.AND P1, PT, R28, RZ, PT ;  /* 0x000000ff1c00720c */ /* 0x000fe20003f25270 */
[----:B------:R-:W-:-:S04]  /*1ee10*/  IMAD.MOV.U32 R3, RZ, RZ, 0x6000 ;  /* 0x00006000ff037424 */ /* 0x000fc800078e00ff */
[----:B------:R2:W-:Y:S08]  /*1ee20*/  SYNCS.ARRIVE.TRANS64 RZ, [R2+URZ+0x50], R3 ;  /* 0x0000500302ff79a7 */ /* 0x0005f0000800003f */
[----:B------:R-:W-:Y:S05]  /*1ee30*/  @!P1 BRA `(.L_x_1387) ;  /* 0x0000000000049947 */ /* 0x000fea0003800000 */
[----:B------:R-:W-:Y:S01]  /*1ee40*/  BPT.TRAP 0x1 ;  /* 0x000000040000795c */ /* 0x000fe20000300000 */
.L_x_1387:
        /* <DEDUP_REMOVED lines=29> */
.L_x_1382:
[----:B------:R-:W-:Y:S05]  /*1f020*/  BSYNC B1 ;  /* 0x0000000000017941 */ /* 0x000fea0003800000 */
.L_x_1381:
[----:B------:R-:W-:Y:S01]  /*1f030*/  ISETP.GT.AND P0, PT, R13, R29, PT ;  /* 0x0000001d0d00720c */ /* 0x000fe20003f04270 */
[----:B------:R-:W-:-:S12]  /*1f040*/  VIADD R9, R9, 0xfffffffe ;  /* 0xfffffffe09097836 */ /* 0x000fd80000000000 */
[----:B------:R-:W-:Y:S05]  /*1f050*/  @P0 BRA `(.L_x_1388) ;  /* 0xfffffff000740947 */ /* 0x000fea000383ffff */
.L_x_1364:
[----:B------:R-:W-:Y:S05]  /*1f060*/  BSYNC B0 ;  /* 0x0000000000007941 */ /* 0x000fea0003800000 */
.L_x_1363:
[----:B------:R-:W-:Y:S01]  /*1f070*/  ISETP.NE.AND P0, PT, R28, RZ, PT ;  /* 0x000000ff1c00720c */ /* 0x000fe20003f05270 */
[----:B------:R-:W-:-:S12]  /*1f080*/  BSSY B0, `(.L_x_1389) ;  /* 0x000000e000007945 */ /* 0x000fd80003800000 */
[----:B------:R-:W-:Y:S05]  /*1f090*/  @P0 BRA `(.L_x_1390) ;  /* 0x0000000000300947 */ /* 0x000fea0003800000 */
[----:B------:R-:W3:Y:S01]  /*1f0a0*/  S2R R9, SR_LANEID ;  /* 0x0000000000097919 */ /* 0x000ee20000000000 */
[----:B------:R-:W-:Y:S01]  /*1f0b0*/  VOTEU.ANY UR4, UPT, PT ;  /* 0x0000000000047886 */ /* 0x000fe200038e0100 */
[----:B0-2---:R-:W0:Y:S01]  /*1f0c0*/  LDC.64 R2, c[0x0][0xc38] ;  /* 0x00030e00ff027b82 */ /* 0x005e220000000a00 */
[----:B------:R-:W3:Y:S08]  /*1f0d0*/  FLO.U32 R4, UR4 ;  /* 0x0000000400047d00 */ /* 0x000ef000080e0000 */
[----:B------:R-:W0:Y:S01]  /*1f0e0*/  POPC R5, UR4 ;  /* 0x0000000400057d09 */ /* 0x000e220008000000 */
[----:B---3--:R-:W-:-:S13]  /*1f0f0*/  ISETP.EQ.U32.AND P0, PT, R4, R9, PT ;  /* 0x000000090400720c */ /* 0x008fda0003f02070 */
[----:B0-----:R-:W2:Y:S01]  /*1f100*/  @P0 ATOMG.E.ADD.STRONG.GPU PT, R3, desc[UR38][R2.64], R5 ;  /* 0x00000005020309a8 */ /* 0x001ea200081ee1e6 */
[----:B------:R-:W0:Y:S02]  /*1f110*/  S2R R6, SR_LTMASK ;  /* 0x0000000000067919 */ /* 0x000e240000003900 */
[----:B0-----:R-:W-:-:S04]  /*1f120*/  LOP3.LUT R6, R6, UR4, RZ, 0xc0, !PT ;  /* 0x0000000406067c12 */ /* 0x001fc8000f8ec0ff */
[----:B------:R-:W0:Y:S01]  /*1f130*/  POPC R9, R6 ;  /* 0x0000000600097309 */ /* 0x000e220000000000 */
[----:B--2---:R-:W0:Y:S02]  /*1f140*/  SHFL.IDX PT, R4, R3, R4, 0x1f ;  /* 0x00001f0403047589 */ /* 0x004e2400000e0000 */
[----:B0-----:R-:W-:-:S07]  /*1f150*/  IADD3 R16, R4, UR36, R9 ;  /* 0x0000002404107c10 */ /* 0x001fce000fffe009 */
.L_x_1390:
[----:B------:R-:W-:Y:S05]  /*1f160*/  BSYNC B0 ;  /* 0x0000000000007941 */ /* 0x000fea0003800000 */
.L_x_1389:
[----:B------:R-:W-:Y:S04]  /*1f170*/  BSSY B0, `(.L_x_1391) ;  /* 0x000002b000007945 */ /* 0x000fe80003800000 */
[----:B------:R-:W-:Y:S05]  /*1f180*/  @!P6 BRA `(.L_x_1392) ;  /* 0x0000000000a4e947 */ /* 0x000fea0003800000 */
[----:B--2---:R-:W-:Y:S01]  /*1f190*/  IMAD R3, R22, 0x8, R27 ;  /* 0x0000000816037824 */ /* 0x004fe200078e021b */
[----:B0-----:R-:W-:-:S04]  /*1f1a0*/  SHF.L.U32 R2, R24, 0x1f, RZ ;  /* 0x0000001f18027819 */ /* 0x001fc800000006ff */
[----:B------:R-:W0:Y:S02]  /*1f1b0*/  SYNCS.PHASECHK.TRANS64.TRYWAIT P0, [R3+URZ+0x2d860], R2 ;  /* 0x02d86002030075a7 */ /* 0x000e24000800017f */
[----:B0-----:R-:W-:Y:S05]  /*1f1c0*/  @!P0 BRA `(.L_x_1393) ;  /* 0x0000002000a48947 */ /* 0x001fea0003800000 */
.L_x_1478:
        /* <DEDUP_REMOVED lines=9> */
.L_x_1394:
        /* <DEDUP_REMOVED lines=28> */
.L_x_1392:
[----:B------:R-:W-:Y:S05]  /*1f420*/  BSYNC B0 ;  /* 0x0000000000007941 */ /* 0x000fea0003800000 */
.L_x_1391:
[----:B------:R-:W-:-:S05]  /*1f430*/  VIADD R22, R22, 0x1 ;  /* 0x0000000116167836 */ /* 0x000fca0000000000 */
[----:B------:R-:W-:-:S04]  /*1f440*/  ISETP.NE.AND P0, PT, R22, 0x2, PT ;  /* 0x000000021600780c */ /* 0x000fc80003f05270 */
[----:B0-2---:R-:W-:Y:S02]  /*1f450*/  SEL R3, RZ, 0x1, P0 ;  /* 0x00000001ff037807 */ /* 0x005fe40000000000 */
[----:B------:R-:W-:Y:S02]  /*1f460*/  SEL R22, R22, RZ, P0 ;  /* 0x000000ff16167207 */ /* 0x000fe40000000000 */
[----:B------:R-:W-:-:S07]  /*1f470*/  LOP3.LUT R24, R24, R3, RZ, 0x3c, !PT ;  /* 0x0000000318187212 */ /* 0x000fce00078e3cff */
.L_x_1348:
[----:B------:R-:W-:Y:S05]  /*1f480*/  BSYNC B6 ;  /* 0x0000000000067941 */ /* 0x000fea0003800000 */
.L_x_1346:
[----:B------:R-:W-:-:S03]  /*1f490*/  UMOV UR4, 0xffffffff ;  /* 0xffffffff00047882 */ /* 0x000fc60000000000 */
[----:B------:R-:W-:Y:S05]  /*1f4a0*/  BRA.DIV UR4, `(.L_x_1395) ;  /* 0x0000002204007947 */ /* 0x000fea000b800000 */
[----:B------:R2:W3:Y:S04]  /*1f4b0*/  SHFL.IDX PT, R4, R16, RZ, 0x1f ;  /* 0x00001fff10047589 */ /* 0x0004e800000e0000 */
[----:B------:R2:W4:Y:S02]  /*1f4c0*/  SHFL.IDX PT, R5, R16, 0x1, 0x1f ;  /* 0x00201f0010057f89 */ /* 0x00052400000e0000 */
.L_x_1482:
        /* <DEDUP_REMOVED lines=8> */
[----:B------:R-:W0:Y:S02]  /*1f550*/  LDC.64 R2, c[0x0][0xc58] ;  /* 0x00031600ff027b82 */ /* 0x000e240000000a00 */
[----:B0-----:R-:W-:-:S06]  /*1f560*/  IMAD.WIDE R2, R7, 0x4, R2 ;  /* 0x0000000407027825 */ /* 0x001fcc00078e0202 */
[----:B------:R0:W5:Y:S02]  /*1f570*/  LDG.E R2, desc[UR38][R2.64] ;  /* 0x0000002602027981 */ /* 0x000164000c1e1900 */
.L_x_1397:
[----:B------:R-:W-:Y:S05]  /*1f580*/  BSYNC B0 ;  /* 0x0000000000007941 */ /* 0x000fea0003800000 */
.L_x_1396:
[----:B------:R-:W-:-:S03]  /*1f590*/  UMOV UR4, 0xffffffff ;  /* 0xffffffff00047882 */ /* 0x000fc60000000000 */
[----:B------:R-:W-:Y:S05]  /*1f5a0*/  BRA.DIV UR4, `(.L_x_1398) ;  /* 0x00000022040c7947 */ /* 0x000fea000b800000 */
[----:B-----5:R-:W0:Y:S01]  /*1f5b0*/  SHFL.UP PT, R14, R2, 0x1, RZ ;  /* 0x04200000020e7989 */ /* 0x020e2200000e00ff */
        /* <DEDUP_REMOVED lines=19> */
[----:B------:R0:W0:Y:S02]  /*1f6f0*/  SHFL.IDX PT, R14, R3, 0x1f, 0x1f ;  /* 0x03e01f00030e7f89 */ /* 0x00002400000e0000 */
.L_x_1490:
[----:B------:R-:W-:Y:S02]  /*1f700*/  ULDC UR4, c[0x0][0xc10] ;  /* 0x0003040000047ab9 */ /* 0x000fe40000000800 */
[----:B------:R-:W-:-:S04]  /*1f710*/  IMAD.U32 R6, RZ, RZ, UR4 ;  /* 0x00000004ff067e24 */ /* 0x000fc8000f8e00ff */
[----:B0-----:R-:W-:-:S04]  /*1f720*/  IMAD R14, R14, R6, RZ ;  /* 0x000000060e0e7224 */ /* 0x001fc800078e02ff */
[----:B----4-:R-:W-:-:S05]  /*1f730*/  IMAD.IADD R5, R5, 0x1, R14 ;  /* 0x0000000105057824 */ /* 0x010fca00078e020e */
[----:B---3--:R-:W-:-:S13]  /*1f740*/  ISETP.GT.AND P0, PT, R5, R4, PT ;  /* 0x000000040500720c */ /* 0x008fda0003f04270 */
[----:B------:R-:W-:Y:S05]  /*1f750*/  @P0 BRA `(.L_x_1399) ;  /* 0x0000000000ac0947 */ /* 0x000fea0003800000 */
[----:B------:R-:W0:Y:S02]  /*1f760*/  LDC R0, c[0x0][0xc14] ;  /* 0x00030500ff007b82 */ /* 0x000e240000000800 */
.L_x_1404:
[----:B------:R-:W-:-:S05]  /*1f770*/  VIADD R19, R19, 0x1f ;  /* 0x0000001f13137836 */ /* 0x000fca0000000000 */
[----:B0-----:R-:W-:-:S13]  /*1f780*/  ISETP.GE.AND P0, PT, R19, R0, PT ;  /* 0x000000001300720c */ /* 0x001fda0003f06270 */
[----:B------:R-:W-:Y:S05]  /*1f790*/  @P0 BRA `(.L_x_1400) ;  /* 0x0000000400e40947 */ /* 0x000fea0003800000 */
[C---:B------:R-:W-:Y:S01]  /*1f7a0*/  IMAD.IADD R7, R28.reuse, 0x1, R19 ;  /* 0x000000011c077824 */ /* 0x040fe200078e0213 */
[----:B------:R-:W-:Y:S01]  /*1f7b0*/  ISETP.NE.AND P1, PT, R28, 0x1f, PT ;  /* 0x0000001f1c00780c */ /* 0x000fe20003f25270 */
[----:B------:R-:W-:Y:S01]  /*1f7c0*/  BSSY B0, `(.L_x_1401) ;  /* 0x0000007000007945 */ /* 0x000fe20003800000 */
[----:B------:R-:W-:Y:S02]  /*1f7d0*/  IMAD.MOV.U32 R2, RZ, RZ, RZ ;  /* 0x000000ffff027224 */ /* 0x000fe400078e00ff */
[----:B------:R-:W-:-:S13]  /*1f7e0*/  ISETP.GE.OR P0, PT, R7, R0, !P1 ;  /* 0x000000000700720c */ /* 0x000fda0004f06670 */
[----:B------:R-:W-:Y:S05]  /*1f7f0*/  @P0 BRA `(.L_x_1402) ;  /* 0x00000000000c0947 */ /* 0x000fea0003800000 */
[----:B------:R-:W0:Y:S02]  /*1f800*/  LDC.64 R2, c[0x0][0xc58] ;  /* 0x00031600ff027b82 */ /* 0x000e240000000a00 */
[----:B0-----:R-:W-:-:S06]  /*1f810*/  IMAD.WIDE R2, R7, 0x4, R2 ;  /* 0x0000000407027825 */ /* 0x001fcc00078e0202 */
[----:B------:R0:W5:Y:S02]  /*1f820*/  LDG.E R2, desc[UR38][R2.64] ;  /* 0x0000002602027981 */ /* 0x000164000c1e1900 */
.L_x_1402:
[----:B------:R-:W-:Y:S05]  /*1f830*/  BSYNC B0 ;  /* 0x0000000000007941 */ /* 0x000fea0003800000 */
.L_x_1401:
[----:B------:R-:W-:-:S03]  /*1f840*/  UMOV UR4, 0xffffffff ;  /* 0xffffffff00047882 */ /* 0x000fc60000000000 */
[----:B------:R-:W-:Y:S05]  /*1f850*/  BRA.DIV UR4, `(.L_x_1403) ;  /* 0x0000002204307947 */ /* 0x000fea000b800000 */
[----:B-----5:R-:W3:Y:S01]  /*1f860*/  SHFL.UP PT, R14, R2, 0x1, RZ ;  /* 0x04200000020e7989 */ /* 0x020ee200000e00ff */
[C---:B------:R-:W-:Y:S02]  /*1f870*/  ISETP.NE.AND P0, PT, R28.reuse, RZ, PT ;  /* 0x000000ff1c00720c */ /* 0x040fe40003f05270 */
[----:B------:R-:W-:Y:S02]  /*1f880*/  ISETP.GE.U32.AND P1, PT, R28, 0x2, PT ;  /* 0x000000021c00780c */ /* 0x000fe40003f26070 */
[----:B---3--:R-:W-:Y:S02]  /*1f890*/  SEL R13, R14, RZ, P0 ;  /* 0x000000ff0e0d7207 */ /* 0x008fe40000000000 */
[----:B------:R-:W-:-:S03]  /*1f8a0*/  ISETP.GE.U32.AND P0, PT, R28, 0x4, PT ;  /* 0x000000041c00780c */ /* 0x000fc60003f06070 */
[----:B------:R-:W-:-:S05]  /*1f8b0*/  IMAD.IADD R13, R2, 0x1, R13 ;  /* 0x00000001020d7824 */ /* 0x000fca00078e020d */
[----:B------:R-:W3:Y:S02]  /*1f8c0*/  SHFL.UP PT, R14, R13, 0x2, RZ ;  /* 0x044000000d0e7989 */ /* 0x000ee400000e00ff */
[----:B---3--:R-:W-:Y:S02]  /*1f8d0*/  SEL R14, R14, RZ, P1 ;  /* 0x000000ff0e0e7207 */ /* 0x008fe40000800000 */
[----:B------:R-:W-:-:S03]  /*1f8e0*/  ISETP.GE.U32.AND P1, PT, R28, 0x8, PT ;  /* 0x000000081c00780c */ /* 0x000fc60003f26070 */
[----:B0-----:R-:W-:-:S05]  /*1f8f0*/  IMAD.IADD R3, R13, 0x1, R14 ;  /* 0x000000010d037824 */ /* 0x001fca00078e020e */
        /* <DEDUP_REMOVED lines=10> */
[----:B------:R0:W3:Y:S02]  /*1f9a0*/  SHFL.IDX PT, R14, R3, 0x1f, 0x1f ;  /* 0x03e01f00030e7f89 */ /* 0x0000e400000e0000 */
.L_x_1498:
[----:B------:R-:W-:Y:S02]  /*1f9b0*/  ULDC UR4, c[0x0][0xc10] ;  /* 0x0003040000047ab9 */ /* 0x000fe40000000800 */
[----:B------:R-:W-:-:S04]  /*1f9c0*/  IMAD.U32 R6, RZ, RZ, UR4 ;  /* 0x00000004ff067e24 */ /* 0x000fc8000f8e00ff */
[----:B---3--:R-:W-:-:S04]  /*1f9d0*/  IMAD R14, R14, R6, RZ ;  /* 0x000000060e0e7224 */ /* 0x008fc800078e02ff */
[----:B------:R-:W-:-:S05]  /*1f9e0*/  IMAD.IADD R5, R14, 0x1, R5 ;  /* 0x000000010e057824 */ /* 0x000fca00078e0205 */
[----:B------:R-:W-:-:S13]  /*1f9f0*/  ISETP.GT.AND P0, PT, R5, R4, PT ;  /* 0x000000040500720c */ /* 0x000fda0003f04270 */
[----:B------:R-:W-:Y:S05]  /*1fa00*/  @!P0 BRA `(.L_x_1404) ;  /* 0xfffffffc00588947 */ /* 0x000fea000383ffff */
.L_x_1399:
[----:B------:R-:W-:Y:S01]  /*1fa10*/  IMAD.IADD R7, R5, 0x1, -R14 ;  /* 0x0000000105077824 */ /* 0x000fe200078e0a0e */
[----:B------:R-:W-:-:S03]  /*1fa20*/  UMOV UR4, 0xffffffff ;  /* 0xffffffff00047882 */ /* 0x000fc60000000000 */
[----:B------:R-:W-:-:S05]  /*1fa30*/  IMAD R5, R3, R6, R7 ;  /* 0x0000000603057224 */ /* 0x000fca00078e0207 */
[----:B------:R-:W-:Y:S01]  /*1fa40*/  ISETP.GT.AND P6, PT, R5, R4, PT ;  /* 0x000000040500720c */ /* 0x000fe20003fc4270 */
[----:B------:R-:W-:-:S12]  /*1fa50*/  BRA.DIV UR4, `(.L_x_1405) ;  /* 0x0000002204807947 */ /* 0x000fd8000b800000 */
[----:B------:R-:W-:-:S04]  /*1fa60*/  VOTE.ANY R5, PT, !P6 ;  /* 0x0000000000057806 */ /* 0x000fc800070e0100 */
[----:B------:R-:W3:Y:S02]  /*1fa70*/  POPC R8, R5 ;  /* 0x0000000500087309 */ /* 0x000ee40000000000 */
[----:B---3--:R3:W4:Y:S02]  /*1fa80*/  SHFL.IDX PT, R17, R2, R8, 0x1f ;  /* 0x00001f0802117589 */ /* 0x00872400000e0000 */
.L_x_1502:
[----:B------:R-:W-:Y:S01]  /*1fa90*/  ISETP.NE.AND P0, PT, R5, RZ, PT ;  /* 0x000000ff0500720c */ /* 0x000fe20003f05270 */
[----:B------:R-:W-:-:S12]  /*1faa0*/  IMAD.MOV.U32 R14, RZ, RZ, RZ ;  /* 0x000000ffff0e7224 */ /* 0x000fd800078e00ff */
[----:B------:R-:W-:Y:S05]  /*1fab0*/  @!P0 BRA `(.L_x_1406) ;  /* 0x0000000000108947 */ /* 0x000fea0003800000 */
[----:B------:R-:W-:Y:S01]  /*1fac0*/  UMOV UR4, 0xffffffff ;  /* 0xffffffff00047882 */ /* 0x000fe20000000000 */
[----:B------:R-:W-:Y:S02]  /*1fad0*/  VIADD R12, R8, 0xffffffff ;  /* 0xffffffff080c7836 */ /* 0x000fe40000000000 */
[----:B------:R-:W-:Y:S05]  /*1fae0*/  BRA.DIV UR4, `(.L_x_1407) ;  /* 0x0000002204a47947 */ /* 0x000fea000b800000 */
[----:B------:R0:W0:Y:S02]  /*1faf0*/  SHFL.IDX PT, R14, R3, R12, 0x1f ;  /* 0x00001f0c030e7589 */ /* 0x00002400000e0000 */
.L_x_1406:
[----:B0--3--:R-:W0:Y:S01]  /*1fb00*/  LDC.64 R2, c[0x0][0xc68] ;  /* 0x00031a00ff027b82 */ /* 0x009e220000000a00 */
[----:B------:R-:W-:-:S04]  /*1fb10*/  IMAD.IADD R19, R8, 0x1, R19 ;  /* 0x0000000108137824 */ /* 0x000fc800078e0213 */
[----:B0-----:R-:W-:-:S05]  /*1fb20*/  IMAD.WIDE R2, R19, 0x4, R2 ;  /* 0x0000000413027825 */ /* 0x001fca00078e0202 */
[----:B------:R0:W4:Y:S01]  /*1fb30*/  LDG.E R8, desc[UR38][R2.64] ;  /* 0x0000002602087981 */ /* 0x000122000c1e1900 */
[----:B--2---:R-:W-:Y:S02]  /*1fb40*/  IMAD R16, R14, R6, R7 ;  /* 0x000000060e107224 */ /* 0x004fe400078e0207 */
        /* <DEDUP_REMOVED lines=10> */
[----:B------:R-:W-:-:S03]  /*1fbf0*/  IABS R7, R5 ;  /* 0x0000000500077213 */ /* 0x000fc60000000000 */
[----:B------:R-:W-:Y:S02]  /*1fc00*/  IMAD.IADD R2, R4, 0x1, -R16 ;  /* 0x0000000104027824 */ /* 0x000fe400078e0a10 */
[----:B------:R-:W-:-:S03]  /*1fc10*/  IMAD.MOV R7, RZ, RZ, -R7 ;  /* 0x000000ffff077224 */ /* 0x000fc600078e0a07 */
[----:B------:R-:W-:-:S05]  /*1fc20*/  IABS R4, R2 ;  /* 0x0000000200047213 */ /* 0x000fca0000000000 */
        /* <DEDUP_REMOVED lines=8> */
[----:B------:R-:W-:-:S03]  /*1fcb0*/  ISETP.GE.AND P0, PT, R4, RZ, PT ;  /* 0x000000ff0400720c */ /* 0x000fc60003f06270 */
[----:B------:R-:W-:-:S10]  /*1fcc0*/  IMAD.MOV.U32 R9, RZ, RZ, R3 ;  /* 0x000000ffff097224 */ /* 0x000fd400078e0003 */
[----:B------:R-:W-:Y:S01]  /*1fcd0*/  @!P0 IMAD.MOV R9, RZ, RZ, -R9 ;  /* 0x000000ffff098224 */ /* 0x000fe200078e0a09 */
[----:B------:R-:W-:-:S13]  /*1fce0*/  ISETP.NE.AND P0, PT, R5, RZ, PT ;  /* 0x000000ff0500720c */ /* 0x000fda0003f05270 */
[----:B------:R-:W-:-:S05]  /*1fcf0*/  @!P0 LOP3.LUT R9, RZ, R5, RZ, 0x33, !PT ;  /* 0x00000005ff098212 */ /* 0x000fca00078e33ff */
[----:B------:R-:W-:Y:S02]  /*1fd00*/  IMAD R4, R8, R9, RZ ;  /* 0x0000000908047224 */ /* 0x000fe400078e02ff */
[----:B------:R-:W-:Y:S02]  /*1fd10*/  IMAD.MOV R9, RZ, RZ, -R9 ;  /* 0x000000ffff097224 */ /* 0x000fe400078e0a09 */
[----:B------:R-:W-:Y:S02]  /*1fd20*/  IMAD.MOV R3, RZ, RZ, -R4 ;  /* 0x000000ffff037224 */ /* 0x000fe400078e0a04 */
[----:B------:R-:W-:-:S03]  /*1fd30*/  IMAD R5, R5, R9, R2 ;  /* 0x0000000905057224 */ /* 0x000fc600078e0202 */
[----:B------:R-:W-:-:S04]  /*1fd40*/  VIADDMNMX R6, R3, R6, R8, PT ;  /* 0x0000000603067246 */ /* 0x000fc80003800108 */
[----:B------:R-:W-:-:S04]  /*1fd50*/  IABS R7, R6 ;  /* 0x0000000600077213 */ /* 0x000fc80000000000 */
[----:B------:R-:W0:Y:S08]  /*1fd60*/  I2F.RP R8, R7 ;  /* 0x0000000700087306 */ /* 0x000e300000209400 */
[----:B0-----:R-:W0:Y:S02]  /*1fd70*/  MUFU.RCP R8, R8 ;  /* 0x0000000800087308 */ /* 0x001e240000001000 */
[----:B0-----:R-:W-:Y:S01]  /*1fd80*/  VIADD R3, R8, 0xffffffe ;  /* 0x0ffffffe08037836 */ /* 0x001fe20000000000 */
[----:B------:R-:W-:-:S05]  /*1fd90*/  IABS R8, R6 ;  /* 0x0000000600087213 */ /* 0x000fca0000000000 */
[----:B------:R-:W0:Y:S01]  /*1fda0*/  F2I.FTZ.U32.TRUNC.NTZ R3, R3 ;  /* 0x0000000300037305 */ /* 0x000e22000021f000 */
[----:B------:R-:W-:Y:S02]  /*1fdb0*/  IMAD.MOV R8, RZ, RZ, -R8 ;  /* 0x000000ffff087224 */ /* 0x000fe400078e0a08 */
[----:B0-----:R-:W-:-:S04]  /*1fdc0*/  IMAD.MOV R2, RZ, RZ, -R3 ;  /* 0x000000ffff027224 */ /* 0x001fc800078e0a03 */
[----:B------:R-:W-:Y:S02]  /*1fdd0*/  IMAD R9, R2, R7, RZ ;  /* 0x0000000702097224 */ /* 0x000fe400078e02ff */
[----:B------:R-:W-:-:S04]  /*1fde0*/  IMAD.MOV.U32 R2, RZ, RZ, RZ ;  /* 0x000000ffff027224 */ /* 0x000fc800078e00ff */
[----:B------:R-:W-:Y:S01]  /*1fdf0*/  IMAD.HI.U32 R2, R3, R9, R2 ;  /* 0x0000000903027227 */ /* 0x000fe200078e0002 */
[----:B------:R-:W-:Y:S02]  /*1fe00*/  IABS R9, R5 ;  /* 0x0000000500097213 */ /* 0x000fe40000000000 */
[C---:B------:R-:W-:Y:S01]  /*1fe10*/  LOP3.LUT R3, R5.reuse, R6, RZ, 0x3c, !PT ;  /* 0x0000000605037212 */ /* 0x040fe200078e3cff */
[----:B------:R-:W-:Y:S02]  /*1fe20*/  IMAD.IADD R5, R5, 0x1, R4 ;  /* 0x0000000105057824 */ /* 0x000fe400078e0204 */
[----:B------:R-:W-:-:S04]  /*1fe30*/  IMAD.HI.U32 R2, R2, R9, RZ ;  /* 0x0000000902027227 */ /* 0x000fc800078e00ff */
[----:B------:R-:W-:-:S05]  /*1fe40*/  IMAD R8, R2, R8, R9 ;  /* 0x0000000802087224 */ /* 0x000fca00078e0209 */
        /* <DEDUP_REMOVED lines=14> */
.L_x_1400:
[----:B------:R-:W-:Y:S01]  /*1ff30*/  UMOV UR4, URZ ;  /* 0x0000003f00047c82 */ /* 0x000fe20008000000 */
[----:B------:R-:W-:Y:S01]  /*1ff40*/  UMOV UR5, URZ ;  /* 0x0000003f00057c82 */ /* 0x000fe20008000000 */
[----:B------:R-:W-:Y:S01]  /*1ff50*/  ULDC UR6, c[0x0][0xc14] ;  /* 0x0003050000067ab9 */ /* 0x000fe20000000800 */
[----:B--2---:R-:W-:Y:S02]  /*1ff60*/  IMAD.MOV.U32 R16, RZ, RZ, R4 ;  /* 0x000000ffff107224 */ /* 0x004fe400078e0004 */
[----:B------:R-:W-:Y:S02]  /*1ff70*/  IMAD.U32 R17, RZ, RZ, UR4 ;  /* 0x00000004ff117e24 */ /* 0x000fe4000f8e00ff */
[----:B------:R-:W-:Y:S02]  /*1ff80*/  IMAD.U32 R18, RZ, RZ, UR5 ;  /* 0x00000005ff127e24 */ /* 0x000fe4000f8e00ff */
[----:B------:R-:W-:-:S07]  /*1ff90*/  IMAD.U32 R19, RZ, RZ, UR6 ;  /* 0x00000006ff137e24 */ /* 0x000fce000f8e00ff */
.L_x_1408:
        /* <DEDUP_REMOVED lines=10> */
.L_x_1307:
        /* <DEDUP_REMOVED lines=12> */
.L_x_1505:
[----:B------:R-:W-:Y:S05]  /*20100*/  BSYNC B0 ;  /* 0x0000000000007941 */ /* 0x000fea0003800000 */
.L_x_1410:
[----:B------:R-:W-:-:S03]  /*20110*/  UMOV UR4, 0xffffffff ;  /* 0xffffffff00047882 */ /* 0x000fc60000000000 */
[----:B------:R-:W-:Y:S05]  /*20120*/  BRA.DIV UR4, `(.L_x_1412) ;  /* 0x0000001e044c7947 */ /* 0x000fea000b800000 */
[----:B0-----:R-:W0:Y:S02]  /*20130*/  S2R R0, SR_TID.X ;  /* 0x0000000000007919 */ /* 0x001e240000002100 */
[----:B0-----:R-:W-:-:S04]  /*20140*/  SHF.R.U32.HI R0, RZ, 0x5, R0 ;  /* 0x00000005ff007819 */ /* 0x001fc80000011600 */
[----:B------:R-:W-:-:S05]  /*20150*/  LOP3.LUT R0, R0, 0x3, RZ, 0xc0, !PT ;  /* 0x0000000300007812 */ /* 0x000fca00078ec0ff */
[----:B------:R0:W2:Y:S02]  /*20160*/  SHFL.IDX PT, R14, R0, RZ, 0x1f ;  /* 0x00001fff000e7589 */ /* 0x0000a400000e0000 */
.L_x_1508:
[----:B--2---:R-:W-:-:S13]  /*20170*/  ISETP.NE.AND P0, PT, R14, RZ, PT ;  /* 0x000000ff0e00720c */ /* 0x004fda0003f05270 */
[----:B------:R-:W-:Y:S05]  /*20180*/  @P0 BRA `(.L_x_1090) ;  /* 0x0000000000880947 */ /* 0x000fea0003800000 */
[----:B------:R-:W-:-:S03]  /*20190*/  UMOV UR4, 0xffffffff ;  /* 0xffffffff00047882 */ /* 0x000fc60000000000 */
[----:B------:R-:W-:Y:S05]  /*201a0*/  BRA.DIV UR4, `(.L_x_1413) ;  /* 0x0000001e04607947 */ /* 0x000fea000b800000 */
[----:B------:R-:W-:-:S13]  /*201b0*/  ELECT P6, URZ, PT ;  /* 0x00000000003f782f */ /* 0x000fda00038c0000 */
.L_x_1511:
[----:B------:R-:W-:Y:S05]  /*201c0*/  @!P6 BRA `(.L_x_1090) ;  /* 0x000000000078e947 */ /* 0x000fea0003800000 */
[----:B0-----:R-:W2:Y:S02]  /*201d0*/  LDL.LU R0, [R1+0xc] ;  /* 0x00000c0001007983 */ /* 0x001ea40000300800 */
[----:B--2---:R-:W-:-:S04]  /*201e0*/  LOP3.LUT R0, R0, 0x2, RZ, 0xfc, !PT ;  /* 0x0000000200007812 */ /* 0x004fc800078efcff */
[----:B------:R-:W-:-:S13]  /*201f0*/  ISETP.NE.AND P2, PT, R0, 0x3, PT ;  /* 0x000000030000780c */ /* 0x000fda0003f45270 */
[----:B------:R-:W-:Y:S05]  /*20200*/  @!P2 BRA `(.L_x_1414) ;  /* 0x000000000004a947 */ /* 0x000fea0003800000 */
[----:B------:R-:W-:Y:S01]  /*20210*/  BPT.TRAP 0x1 ;  /* 0x000000040000795c */ /* 0x000fe20000300000 */
.L_x_1414:
        /* <DEDUP_REMOVED lines=12> */
.L_x_1512:
[----:B------:R-:W2:Y:S02]  /*202e0*/  SYNCS.PHASECHK.TRANS64.TRYWAIT P0, [R3+URZ], R0 ;  /* 0x00000000030075a7 */ /* 0x000ea4000800017f */
[----:B--2---:R-:W-:Y:S05]  /*202f0*/  @!P0 BRA `(.L_x_1416) ;  /* 0x0000001c00408947 */ /* 0x004fea0003800000 */
.L_x_1513:
[----:B------:R-:W-:Y:S05]  /*20300*/  @!P2 BRA `(.L_x_1417) ;  /* 0x000000000004a947 */ /* 0x000fea0003800000 */
[----:B------:R-:W-:Y:S01]  /*20310*/  BPT.TRAP 0x1 ;  /* 0x000000040000795c */ /* 0x000fe20000300000 */
.L_x_1417:
[----:B--2---:R-:W-:-:S04]  /*20320*/  VIADD R3, R9, 0x2d860 ;  /* 0x0002d86009037836 */ /* 0x004fc80000000000 */
[----:B------:R-:W-:-:S04]  /*20330*/  IMAD R5, R22, 0x8, R3 ;  /* 0x0000000816057824 */ /* 0x000fc800078e0203 */
[----:B------:R-:W2:Y:S02]  /*20340*/  SYNCS.PHASECHK.TRANS64.TRYWAIT P0, [R5+URZ], R2 ;  /* 0x00000002050075a7 */ /* 0x000ea4000800017f */
[----:B--2---:R-:W-:Y:S05]  /*20350*/  @!P0 BRA `(.L_x_1418) ;  /* 0x0000001c003c8947 */ /* 0x004fea0003800000 */
.L_x_1514:
[----:B------:R-:W-:-:S07]  /*20360*/  IMAD R3, R4, 0x8, R3 ;  /* 0x0000000804037824 */ /* 0x000fce00078e0203 */
.L_x_1419:
[----:B---3--:R3:W4:Y:S02]  /*20370*/  SYNCS.PHASECHK.TRANS64.TRYWAIT P0, [R3+URZ], R0 ;  /* 0x00000000030075a7 */ /* 0x008724000800017f */
[----:B----4-:R-:W-:Y:S05]  /*20380*/  @!P0 NANOSLEEP.SYNCS 0x989680 ;  /* 0x009896800000895d */ /* 0x010fea0003900000 */
[----:B------:R-:W4:Y:S02]  /*20390*/  @!P0 SYNCS.PHASECHK.TRANS64 P0, [R3+URZ], R0 ;  /* 0x00000000030085a7 */ /* 0x000f24000800007f */
[----:B----4-:R-:W-:Y:S05]  /*203a0*/  @!P0 BRA `(.L_x_1419) ;  /* 0xfffffffc00f08947 */ /* 0x010fea000383ffff */
.L_x_1090:
[----:B------:R-:W-:Y:S05]  /*203b0*/  BSYNC B7 ;  /* 0x0000000000077941 */ /* 0x000fea0003800000 */
.L_x_1087:
[----:B------:R-:W-:Y:S05]  /*203c0*/  EXIT ;  /* 0x000000000000794d */ /* 0x000fea0003800000 */
.L_x_1114:
[----:B0-----:R0:W1:Y:S02]  /*203d0*/  SYNCS.PHASECHK.TRANS64.TRYWAIT P5, [R15+URZ+0x2d890], R86 ;  /* 0x02d890560f0075a7 */ /* 0x00106400080a017f */
[----:B-1----:R-:W-:Y:S05]  /*203e0*/  @!P5 NANOSLEEP.SYNCS 0x989680 ;  /* 0x009896800000d95d */ /* 0x002fea0003900000 */
[----:B------:R-:W1:Y:S02]  /*203f0*/  @!P5 SYNCS.PHASECHK.TRANS64 P5, [R15+URZ+0x2d890], R86 ;  /* 0x02d890560f00d5a7 */ /* 0x000e6400080a007f */
[----:B-1----:R-:W-:Y:S05]  /*20400*/  @!P5 BRA `(.L_x_1114) ;  /* 0xfffffffc00f0d947 */ /* 0x002fea000383ffff */
[----:B------:R-:W-:Y:S05]  /*20410*/  BRA `(.L_x_1420) ;  /* 0xfffffe2c00a87947 */ /* 0x000fea000383ffff */
.L_x_1142:
[----:B0-----:R0:W1:Y:S02]  /*20420*/  SYNCS.PHASECHK.TRANS64.TRYWAIT P5, [R15+URZ+0x2d890], R86 ;  /* 0x02d890560f0075a7 */ /* 0x00106400080a017f */
[----:B-1----:R-:W-:Y:S05]  /*20430*/  @!P5 NANOSLEEP.SYNCS 0x989680 ;  /* 0x009896800000d95d */ /* 0x002fea0003900000 */
[----:B------:R-:W1:Y:S02]  /*20440*/  @!P5 SYNCS.PHASECHK.TRANS64 P5, [R15+URZ+0x2d890], R86 ;  /* 0x02d890560f00d5a7 */ /* 0x000e6400080a007f */
[----:B-1----:R-:W-:Y:S05]  /*20450*/  @!P5 BRA `(.L_x_1142) ;  /* 0xfffffffc00f0d947 */ /* 0x002fea000383ffff */
[----:B------:R-:W-:Y:S05]  /*20460*/  BRA `(.L_x_1421) ;  /* 0xfffffe4800887947 */ /* 0x000fea000383ffff */
.L_x_1155:
[----:B0-----:R0:W1:Y:S02]  /*20470*/  SYNCS.PHASECHK.TRANS64.TRYWAIT P4, [R15+URZ+0x2d890], R86 ;  /* 0x02d890560f0075a7 */ /* 0x001064000808017f */
[----:B-1----:R-:W-:Y:S05]  /*20480*/  @!P4 NANOSLEEP.SYNCS 0x989680 ;  /* 0x009896800000c95d */ /* 0x002fea0003900000 */
[----:B------:R-:W1:Y:S02]  /*20490*/  @!P4 SYNCS.PHASECHK.TRANS64 P4, [R15+URZ+0x2d890], R86 ;  /* 0x02d890560f00c5a7 */ /* 0x000e64000808007f */
[----:B-1----:R-:W-:Y:S05]  /*204a0*/  @!P4 BRA `(.L_x_1155) ;  /* 0xfffffffc00f0c947 */ /* 0x002fea000383ffff */
[----:B------:R-:W-:Y:S05]  /*204b0*/  BRA `(.L_x_1422) ;  /* 0xfffffe6400247947 */ /* 0x000fea000383ffff */
.L_x_1159:
[----:B--2---:R2:W3:Y:S02]  /*204c0*/  SYNCS.PHASECHK.TRANS64.TRYWAIT P3, [R15+URZ+0x2d8b0], R86 ;  /* 0x02d8b0560f0075a7 */ /* 0x0044e4000806017f */
[----:B---3--:R-:W-:Y:S05]  /*204d0*/  @!P3 NANOSLEEP.SYNCS 0x989680 ;  /* 0x009896800000b95d */ /* 0x008fea0003900000 */
[----:B------:R-:W3:Y:S02]  /*204e0*/  @!P3 SYNCS.PHASECHK.TRANS64 P3, [R15+URZ+0x2d8b0], R86 ;  /* 0x02d8b0560f00b5a7 */ /* 0x000ee4000806007f */
[----:B---3--:R-:W-:Y:S05]  /*204f0*/  @!P3 BRA `(.L_x_1159) ;  /* 0xfffffffc00f0b947 */ /* 0x008fea000383ffff */
[----:B------:R-:W-:Y:S05]  /*20500*/  BRA `(.L_x_1423) ;  /* 0xfffffe6400bc7947 */ /* 0x000fea000383ffff */
.L_x_1173:
[----:B------:R-:W-:Y:S01]  /*20510*/  BSSY B0, `(.L_x_1424) ;  /* 0x0000008000007945 */ /* 0x000fe20003800000 */
[----:B------:R-:W-:Y:S02]  /*20520*/  IMAD.MOV.U32 R13, RZ, RZ, R44 ;  /* 0x000000ffff0d7224 */ /* 0x000fe400078e002c */
[----:B------:R-:W-:Y:S02]  /*20530*/  IMAD.MOV.U32 R12, RZ, RZ, RZ ;  /* 0x000000ffff0c7224 */ /* 0x000fe400078e00ff */
[----:B------:R-:W-:Y:S02]  /*20540*/  IMAD.MOV.U32 R11, RZ, RZ, 0x1f ;  /* 0x0000001fff0b7424 */ /* 0x000fe400078e00ff */
[----:B------:R-:W-:-:S07]  /*20550*/  IMAD.MOV.U32 R15, RZ, RZ, -0x1 ;  /* 0xffffffffff0f7424 */ /* 0x000fce00078e00ff */
[----:B0----5:R-:W-:Y:S05]  /*20560*/  WARPSYNC.COLLECTIVE R15, `(.L_x_1425) ;  /* 0x000000000f087348 */ /* 0x021fea0003c00000 */
[----:B0-----:R0:W1:Y:S02]  /*20570*/  SHFL.IDX P6, R14, R13, R12, R11 ;  /* 0x0000000c0d0e7389 */ /* 0x00106400000c000b */
[----:B01---5:R-:W-:Y:S01]  /*20580*/  ENDCOLLECTIVE ;  /* 0x000000000000791b */ /* 0x023fe20003800000 */
.L_x_1425:
[----:B------:R-:W-:Y:S05]  /*20590*/  BSYNC B0 ;  /* 0x0000000000007941 */ /* 0x000fea0003800000 */
.L_x_1424:
[----:B------:R2:W-:Y:S01]  /*205a0*/  STL [R1+0xc], R14 ;  /* 0x00000c0e01007387 */ /* 0x0005e20000100800 */
[----:B------:R-:W-:Y:S05]  /*205b0*/  BRA `(.L_x_1426) ;  /* 0xfffffe7000047947 */ /* 0x000fea000383ffff */
.L_x_1186:
[----:B------:R-:W-:Y:S01]  /*205c0*/  BSSY B1, `(.L_x_1427) ;  /* 0x0000007000017945 */ /* 0x000fe20003800000 */
[----:B------:R-:W-:Y:S02]  /*205d0*/  IMAD.MOV.U32 R12, RZ, RZ, RZ ;  /* 0x000000ffff0c7224 */ /* 0x000fe400078e00ff */
[----:B------:R-:W-:Y:S02]  /*205e0*/  IMAD.MOV.U32 R11, RZ, RZ, 0x1e1f ;  /* 0x00001e1fff0b7424 */ /* 0x000fe400078e00ff */
[----:B------:R-:W-:-:S07]  /*205f0*/  IMAD.MOV.U32 R15, RZ, RZ, -0x1 ;  /* 0xffffffffff0f7424 */ /* 0x000fce00078e00ff */
[----:B------:R-:W-:Y:S05]  /*20600*/  WARPSYNC.COLLECTIVE R15, `(.L_x_1428) ;  /* 0x000000000f087348 */ /* 0x000fea0003c00000 */
[----:B------:R0:W1:Y:S02]  /*20610*/  SHFL.IDX P6, R14, R13, R12, R11 ;  /* 0x0000000c0d0e7389 */ /* 0x00006400000c000b */
[----:B01----:R-:W-:Y:S01]  /*20620*/  ENDCOLLECTIVE ;  /* 0x000000000000791b */ /* 0x003fe20003800000 */
.L_x_1428:
[----:B------:R-:W-:Y:S05]  /*20630*/  BSYNC B1 ;  /* 0x0000000000017941 */ /* 0x000fea0003800000 */
.L_x_1427:
[----:B------:R-:W-:Y:S05]  /*20640*/  BRA `(.L_x_1429) ;  /* 0xfffffe7c00507947 */ /* 0x000fea000383ffff */
.L_x_1187:
        /* <DEDUP_REMOVED lines=8> */
.L_x_1431:
[----:B------:R-:W-:Y:S05]  /*206d0*/  BSYNC B1 ;  /* 0x0000000000017941 */ /* 0x000fea0003800000 */
.L_x_1430:
[----:B------:R-:W-:Y:S05]  /*206e0*/  BRA `(.L_x_1432) ;  /* 0xfffffe7c00347947 */ /* 0x000fea000383ffff */
.L_x_1188:
        /* <DEDUP_REMOVED lines=8> */
.L_x_1434:
[----:B------:R-:W-:Y:S05]  /*20770*/  BSYNC B1 ;  /* 0x0000000000017941 */ /* 0x000fea0003800000 */
.L_x_1433:
[----:B------:R-:W-:Y:S05]  /*20780*/  BRA `(.L_x_1435) ;  /* 0xfffffe7c00187947 */ /* 0x000fea000383ffff */
.L_x_1189:
        /* <DEDUP_REMOVED lines=8> */
.L_x_1437:
[----:B------:R-:W-:Y:S05]  /*20810*/  BSYNC B1 ;  /* 0x0000000000017941 */ /* 0x000fea0003800000 */
.L_x_1436:
[----:B------:R-:W-:Y:S05]  /*20820*/  BRA `(.L_x_1438) ;  /* 0xfffffe7800fc7947 */ /* 0x000fea000383ffff */
.L_x_1191:
[----:B0-----:R0:W1:Y:S02]  /*20830*/  SYNCS.PHASECHK.TRANS64.TRYWAIT P1, [R2+URZ+0x2d800], R3 ;  /* 0x02d80003020075a7 */ /* 0x001064000802017f */
[----:B-1----:R-:W-:Y:S05]  /*20840*/  @!P1 NANOSLEEP.SYNCS 0x989680 ;  /* 0x009896800000995d */ /* 0x002fea0003900000 */
[----:B------:R-:W1:Y:S02]  /*20850*/  @!P1 SYNCS.PHASECHK.TRANS64 P1, [R2+URZ+0x2d800], R3 ;  /* 0x02d80003020095a7 */ /* 0x000e64000802007f */
[----:B-1----:R-:W-:Y:S05]  /*20860*/  @!P1 BRA `(.L_x_1191) ;  /* 0xfffffffc00f09947 */ /* 0x002fea000383ffff */
[----:B------:R-:W-:Y:S05]  /*20870*/  BRA `(.L_x_1439) ;  /* 0xfffffe7c007c7947 */ /* 0x000fea000383ffff */
.L_x_1205:
[----:B------:R-:W-:Y:S01]  /*20880*/  BSSY B1, `(.L_x_1440) ;  /* 0x0000007000017945 */ /* 0x000fe20003800000 */
[----:B------:R-:W-:Y:S02]  /*20890*/  IMAD.MOV.U32 R12, RZ, RZ, RZ ;  /* 0x000000ffff0c7224 */ /* 0x000fe400078e00ff */
[----:B------:R-:W-:Y:S02]  /*208a0*/  IMAD.MOV.U32 R11, RZ, RZ, 0x1e1f ;  /* 0x00001e1fff0b7424 */ /* 0x000fe400078e00ff */
[----:B------:R-:W-:-:S07]  /*208b0*/  IMAD.MOV.U32 R15, RZ, RZ, -0x1 ;  /* 0xffffffffff0f7424 */ /* 0x000fce00078e00ff */
[----:B------:R-:W-:Y:S05]  /*208c0*/  WARPSYNC.COLLECTIVE R15, `(.L_x_1441) ;  /* 0x000000000f087348 */ /* 0x000fea0003c00000 */
[----:B------:R0:W1:Y:S02]  /*208d0*/  SHFL.IDX P6, R14, R13, R12, R11 ;  /* 0x0000000c0d0e7389 */ /* 0x00006400000c000b */
[----:B01----:R-:W-:Y:S01]  /*208e0*/  ENDCOLLECTIVE ;  /* 0x000000000000791b */ /* 0x003fe20003800000 */
.L_x_1441:
[----:B------:R-:W-:Y:S05]  /*208f0*/  BSYNC B1 ;  /* 0x0000000000017941 */ /* 0x000fea0003800000 */
.L_x_1440:
[----:B------:R-:W-:Y:S05]  /*20900*/  BRA `(.L_x_1442) ;  /* 0xfffffe9800007947 */ /* 0x000fea000383ffff */
.L_x_1206:
        /* <DEDUP_REMOVED lines=8> */
.L_x_1444:
[----:B------:R-:W-:Y:S05]  /*20990*/  BSYNC B1 ;  /* 0x0000000000017941 */ /* 0x000fea0003800000 */
.L_x_1443:
[----:B------:R-:W-:Y:S05]  /*209a0*/  BRA `(.L_x_1445) ;  /* 0xfffffe9400e47947 */ /* 0x000fea000383ffff */
.L_x_1207:
        /* <DEDUP_REMOVED lines=8> */
.L_x_1447:
[----:B------:R-:W-:Y:S05]  /*20a30*/  BSYNC B1 ;  /* 0x0000000000017941 */ /* 0x000fea0003800000 */
.L_x_1446:
[----:B------:R-:W-:Y:S05]  /*20a40*/  BRA `(.L_x_1448) ;  /* 0xfffffe9400c87947 */ /* 0x000fea000383ffff */
.L_x_1208:
        /* <DEDUP_REMOVED lines=8> */
.L_x_1450:
[----:B------:R-:W-:Y:S05]  /*20ad0*/  BSYNC B1 ;  /* 0x0000000000017941 */ /* 0x000fea0003800000 */
.L_x_1449:
[----:B------:R-:W-:Y:S05]  /*20ae0*/  BRA `(.L_x_1451) ;  /* 0xfffffe9400ac7947 */ /* 0x000fea000383ffff */
.L_x_1210:
[----:B0-----:R0:W1:Y:S02]  /*20af0*/  SYNCS.PHASECHK.TRANS64.TRYWAIT P1, [R2+URZ+0x2d800], R9 ;  /* 0x02d80009020075a7 */ /* 0x001064000802017f */
[----:B-1----:R-:W-:Y:S05]  /*20b00*/  @!P1 NANOSLEEP.SYNCS 0x989680 ;  /* 0x009896800000995d */ /* 0x002fea0003900000 */
[----:B------:R-:W1:Y:S02]  /*20b10*/  @!P1 SYNCS.PHASECHK.TRANS64 P1, [R2+URZ+0x2d800], R9 ;  /* 0x02d80009020095a7 */ /* 0x000e64000802007f */
[----:B-1----:R-:W-:Y:S05]  /*20b20*/  @!P1 BRA `(.L_x_1210) ;  /* 0xfffffffc00f09947 */ /* 0x002fea000383ffff */
[----:B------:R-:W-:Y:S05]  /*20b30*/  BRA `(.L_x_1452) ;  /* 0xfffffe98002c7947 */ /* 0x000fea000383ffff */
.L_x_1218:
[----:B-1----:R1:W2:Y:S02]  /*20b40*/  SYNCS.PHASECHK.TRANS64.TRYWAIT P2, [R3+URZ+0x2d830], R0 ;  /* 0x02d83000030075a7 */ /* 0x0022a4000804017f */
[----:B--2---:R-:W-:Y:S05]  /*20b50*/  @!P2 NANOSLEEP.SYNCS 0x989680 ;  /* 0x009896800000a95d */ /* 0x004fea0003900000 */
[----:B------:R-:W2:Y:S02]  /*20b60*/  @!P2 SYNCS.PHASECHK.TRANS64 P2, [R3+URZ+0x2d830], R0 ;  /* 0x02d830000300a5a7 */ /* 0x000ea4000804007f */
[----:B--2---:R-:W-:Y:S05]  /*20b70*/  @!P2 BRA `(.L_x_1218) ;  /* 0xfffffffc00f0a947 */ /* 0x004fea000383ffff */
[----:B------:R-:W-:Y:S05]  /*20b80*/  BRA `(.L_x_1217) ;  /* 0xfffffeb000387947 */ /* 0x000fea000383ffff */
.L_x_1236:
[----:B-1----:R1:W2:Y:S02]  /*20b90*/  SYNCS.PHASECHK.TRANS64.TRYWAIT P4, [R15+URZ+0x2d830], R0 ;  /* 0x02d830000f0075a7 */ /* 0x0022a4000808017f */
[----:B--2---:R-:W-:Y:S05]  /*20ba0*/  @!P4 NANOSLEEP.SYNCS 0x989680 ;  /* 0x009896800000c95d */ /* 0x004fea0003900000 */
[----:B------:R-:W2:Y:S02]  /*20bb0*/  @!P4 SYNCS.PHASECHK.TRANS64 P4, [R15+URZ+0x2d830], R0 ;  /* 0x02d830000f00c5a7 */ /* 0x000ea4000808007f */
[----:B--2---:R-:W-:Y:S05]  /*20bc0*/  @!P4 BRA `(.L_x_1236) ;  /* 0xfffffffc00f0c947 */ /* 0x004fea000383ffff */
[----:B------:R-:W-:Y:S05]  /*20bd0*/  BRA `(.L_x_1235) ;  /* 0xfffffee400807947 */ /* 0x000fea000383ffff */
.L_x_1240:
[----:B-1----:R1:W2:Y:S02]  /*20be0*/  SYNCS.PHASECHK.TRANS64.TRYWAIT P3, [R14+URZ+0x2d850], R0 ;  /* 0x02d850000e0075a7 */ /* 0x0022a4000806017f */
[----:B--2---:R-:W-:Y:S05]  /*20bf0*/  @!P3 NANOSLEEP.SYNCS 0x989680 ;  /* 0x009896800000b95d */ /* 0x004fea0003900000 */
[----:B------:R-:W2:Y:S02]  /*20c00*/  @!P3 SYNCS.PHASECHK.TRANS64 P3, [R14+URZ+0x2d850], R0 ;  /* 0x02d850000e00b5a7 */ /* 0x000ea4000806007f */
[----:B--2---:R-:W-:Y:S05]  /*20c10*/  @!P3 BRA `(.L_x_1240) ;  /* 0xfffffffc00f0b947 */ /* 0x004fea000383ffff */
[----:B------:R-:W-:Y:S05]  /*20c20*/  BRA `(.L_x_1237) ;  /* 0xfffffee800847947 */ /* 0x000fea000383ffff */
.L_x_1259:
[----:B-1----:R1:W2:Y:S02]  /*20c30*/  SYNCS.PHASECHK.TRANS64.TRYWAIT P3, [R0+URZ+0x2d830], R3 ;  /* 0x02d83003000075a7 */ /* 0x0022a4000806017f */
[----:B--2---:R-:W-:Y:S05]  /*20c40*/  @!P3 NANOSLEEP.SYNCS 0x989680 ;  /* 0x009896800000b95d */ /* 0x004fea0003900000 */
[----:B------:R-:W2:Y:S02]  /*20c50*/  @!P3 SYNCS.PHASECHK.TRANS64 P3, [R0+URZ+0x2d830], R3 ;  /* 0x02d830030000b5a7 */ /* 0x000ea4000806007f */
[----:B--2---:R-:W-:Y:S05]  /*20c60*/  @!P3 BRA `(.L_x_1259) ;  /* 0xfffffffc00f0b947 */ /* 0x004fea000383ffff */
[----:B------:R-:W-:Y:S05]  /*20c70*/  BRA `(.L_x_1258) ;  /* 0xffffff1800ec7947 */ /* 0x000fea000383ffff */
.L_x_1263:
[----:B-1----:R1:W2:Y:S02]  /*20c80*/  SYNCS.PHASECHK.TRANS64.TRYWAIT P2, [R3+URZ+0x2d850], R0 ;  /* 0x02d85000030075a7 */ /* 0x0022a4000804017f */
[----:B--2---:R-:W-:Y:S05]  /*20c90*/  @!P2 NANOSLEEP.SYNCS 0x989680 ;  /* 0x009896800000a95d */ /* 0x004fea0003900000 */
[----:B------:R-:W2:Y:S02]  /*20ca0*/  @!P2 SYNCS.PHASECHK.TRANS64 P2, [R3+URZ+0x2d850], R0 ;  /* 0x02d850000300a5a7 */ /* 0x000ea4000804007f */
[----:B--2---:R-:W-:Y:S05]  /*20cb0*/  @!P2 BRA `(.L_x_1263) ;  /* 0xfffffffc00f0a947 */ /* 0x004fea000383ffff */
[----:B------:R-:W-:Y:S05]  /*20cc0*/  BRA `(.L_x_1260) ;  /* 0xffffff1c00f07947 */ /* 0x000fea000383ffff */
.L_x_1270:
[----:B-1----:R1:W2:Y:S02]  /*20cd0*/  SYNCS.PHASECHK.TRANS64.TRYWAIT P3, [R0+URZ+0x2d830], R3 ;  /* 0x02d83003000075a7 */ /* 0x0022a4000806017f */
[----:B--2---:R-:W-:Y:S05]  /*20ce0*/  @!P3 NANOSLEEP.SYNCS 0x989680 ;  /* 0x009896800000b95d */ /* 0x004fea0003900000 */
[----:B------:R-:W2:Y:S02]  /*20cf0*/  @!P3 SYNCS.PHASECHK.TRANS64 P3, [R0+URZ+0x2d830], R3 ;  /* 0x02d830030000b5a7 */ /* 0x000ea4000806007f */
[----:B--2---:R-:W-:Y:S05]  /*20d00*/  @!P3 BRA `(.L_x_1270) ;  /* 0xfffffffc00f0b947 */ /* 0x004fea000383ffff */
[----:B------:R-:W-:Y:S05]  /*20d10*/  BRA `(.L_x_1269) ;  /* 0xffffff3c00d07947 */ /* 0x000fea000383ffff */
.L_x_1274:
[----:B-1----:R1:W2:Y:S02]  /*20d20*/  SYNCS.PHASECHK.TRANS64.TRYWAIT P2, [R3+URZ+0x2d850], R0 ;  /* 0x02d85000030075a7 */ /* 0x0022a4000804017f */
[----:B--2---:R-:W-:Y:S05]  /*20d30*/  @!P2 NANOSLEEP.SYNCS 0x989680 ;  /* 0x009896800000a95d */ /* 0x004fea0003900000 */
[----:B------:R-:W2:Y:S02]  /*20d40*/  @!P2 SYNCS.PHASECHK.TRANS64 P2, [R3+URZ+0x2d850], R0 ;  /* 0x02d850000300a5a7 */ /* 0x000ea4000804007f */
[----:B--2---:R-:W-:Y:S05]  /*20d50*/  @!P2 BRA `(.L_x_1274) ;  /* 0xfffffffc00f0a947 */ /* 0x004fea000383ffff */
[----:B------:R-:W-:Y:S05]  /*20d60*/  BRA `(.L_x_1271) ;  /* 0xffffff4000d47947 */ /* 0x000fea000383ffff */
.L_x_1287:
[----:B-1----:R1:W2:Y:S02]  /*20d70*/  SYNCS.PHASECHK.TRANS64.TRYWAIT P0, [R13+URZ+0x2d850], R4 ;  /* 0x02d850040d0075a7 */ /* 0x0022a4000800017f */
[----:B--2---:R-:W-:Y:S05]  /*20d80*/  @!P0 NANOSLEEP.SYNCS 0x989680 ;  /* 0x009896800000895d */ /* 0x004fea0003900000 */
[----:B------:R-:W2:Y:S02]  /*20d90*/  @!P0 SYNCS.PHASECHK.TRANS64 P0, [R13+URZ+0x2d850], R4 ;  /* 0x02d850040d0085a7 */ /* 0x000ea4000800007f */
[----:B--2---:R-:W-:Y:S05]  /*20da0*/  @!P0 BRA `(.L_x_1287) ;  /* 0xfffffffc00f08947 */ /* 0x004fea000383ffff */
[----:B------:R-:W-:Y:S05]  /*20db0*/  BRA `(.L_x_1286) ;  /* 0xffffff7000887947 */ /* 0x000fea000383ffff */
.L_x_1321:
[----:B------:R-:W0:Y:S01]  /*20dc0*/  S2R R13, SR_TID.X ;  /* 0x00000000000d7919 */ /* 0x000e220000002100 */
[----:B------:R-:W-:Y:S01]  /*20dd0*/  BSSY B1, `(.L_x_1453) ;  /* 0x0000009000017945 */ /* 0x000fe20003800000 */
[----:B------:R-:W-:Y:S02]  /*20de0*/  IMAD.MOV.U32 R12, RZ, RZ, RZ ;  /* 0x000000ffff0c7224 */ /* 0x000fe400078e00ff */
[----:B------:R-:W-:Y:S02]  /*20df0*/  IMAD.MOV.U32 R11, RZ, RZ, 0x1f ;  /* 0x0000001fff0b7424 */ /* 0x000fe400078e00ff */
[----:B------:R-:W-:Y:S01]  /*20e00*/  IMAD.MOV.U32 R15, RZ, RZ, -0x1 ;  /* 0xffffffffff0f7424 */ /* 0x000fe200078e00ff */
[----:B0-----:R-:W-:-:S04]  /*20e10*/  SHF.R.U32.HI R13, RZ, 0x5, R13 ;  /* 0x00000005ff0d7819 */ /* 0x001fc8000001160d */
[----:B------:R-:W-:-:S07]  /*20e20*/  LOP3.LUT R13, R13, 0x3, RZ, 0xc0, !PT ;  /* 0x000000030d0d7812 */ /* 0x000fce00078ec0ff */
[----:B-1----:R-:W-:Y:S05]  /*20e30*/  WARPSYNC.COLLECTIVE R15, `(.L_x_1454) ;  /* 0x000000000f087348 */ /* 0x002fea0003c00000 */
[----:B------:R0:W2:Y:S02]  /*20e40*/  SHFL.IDX P6, R14, R13, R12, R11 ;  /* 0x0000000c0d0e7389 */ /* 0x0000a400000c000b */
[----:B012---:R-:W-:Y:S01]  /*20e50*/  ENDCOLLECTIVE ;  /* 0x000000000000791b */ /* 0x007fe20003800000 */
.L_x_1454:
[----:B------:R-:W-:Y:S05]  /*20e60*/  BSYNC B1 ;  /* 0x0000000000017941 */ /* 0x000fea0003800000 */
.L_x_1453:
[----:B------:R-:W-:Y:S05]  /*20e70*/  BRA `(.L_x_1455) ;  /* 0xffffffac00187947 */ /* 0x000fea000383ffff */
.L_x_1322:
[----:B------:R-:W-:Y:S01]  /*20e80*/  BSSY B1, `(.L_x_1456) ;  /* 0x0000006000017945 */ /* 0x000fe20003800000 */
[----:B------:R-:W-:-:S07]  /*20e90*/  IMAD.MOV.U32 R15, RZ, RZ, -0x1 ;  /* 0xffffffffff0f7424 */ /* 0x000fce00078e00ff */
[----:B-1----:R-:W-:Y:S05]  /*20ea0*/  WARPSYNC.COLLECTIVE R15, `(.L_x_1457) ;  /* 0x000000000f0c7348 */ /* 0x002fea0003c00000 */
[----:B------:R-:W-:Y:S02]  /*20eb0*/  ELECT P6, UR62, PT ;  /* 0x00000000003e782f */ /* 0x000fe400038c0000 */
[----:B------:R-:W-:Y:S01]  /*20ec0*/  MOV R14, UR62 ;  /* 0x0000003e000e7c02 */ /* 0x000fe20008000f00 */
[----:B-1----:R-:W-:Y:S10]  /*20ed0*/  ENDCOLLECTIVE ;  /* 0x000000000000791b */ /* 0x002ff40003800000 */
.L_x_1457:
[----:B------:R-:W-:Y:S05]  /*20ee0*/  BSYNC B1 ;  /* 0x0000000000017941 */ /* 0x000fea0003800000 */
.L_x_1456:
[----:B------:R-:W-:Y:S05]  /*20ef0*/  BRA `(.L_x_1458) ;  /* 0xffffffac00047947 */ /* 0x000fea000383ffff */
.L_x_1324:
[----:B0-----:R0:W2:Y:S02]  /*20f00*/  SYNCS.PHASECHK.TRANS64.TRYWAIT P0, [R8+URZ+0x2d820], R11 ;  /* 0x02d8200b080075a7 */ /* 0x0010a4000800017f */
[----:B--2---:R-:W-:Y:S05]  /*20f10*/  @!P0 NANOSLEEP.SYNCS 0x989680 ;  /* 0x009896800000895d */ /* 0x004fea0003900000 */
[----:B------:R-:W2:Y:S02]  /*20f20*/  @!P0 SYNCS.PHASECHK.TRANS64 P0, [R8+URZ+0x2d820], R11 ;  /* 0x02d8200b080085a7 */ /* 0x000ea4000800007f */
[----:B--2---:R-:W-:Y:S05]  /*20f30*/  @!P0 BRA `(.L_x_1324) ;  /* 0xfffffffc00f08947 */ /* 0x004fea000383ffff */
[----:B------:R-:W-:Y:S05]  /*20f40*/  BRA `(.L_x_1459) ;  /* 0xffffffac00207947 */ /* 0x000fea000383ffff */
.L_x_1327:
[----:B0-----:R0:W2:Y:S02]  /*20f50*/  SYNCS.PHASECHK.TRANS64.TRYWAIT P0, [R11+URZ+0x2d8a0], R10 ;  /* 0x02d8a00a0b0075a7 */ /* 0x0010a4000800017f */
[----:B--2---:R-:W-:Y:S05]  /*20f60*/  @!P0 NANOSLEEP.SYNCS 0x989680 ;  /* 0x009896800000895d */ /* 0x004fea0003900000 */
[----:B------:R-:W2:Y:S02]  /*20f70*/  @!P0 SYNCS.PHASECHK.TRANS64 P0, [R11+URZ+0x2d8a0], R10 ;  /* 0x02d8a00a0b0085a7 */ /* 0x000ea4000800007f */
[----:B--2---:R-:W-:Y:S05]  /*20f80*/  @!P0 BRA `(.L_x_1327) ;  /* 0xfffffffc00f08947 */ /* 0x004fea000383ffff */
[----:B------:R-:W-:Y:S05]  /*20f90*/  BRA `(.L_x_1460) ;  /* 0xffffffac00287947 */ /* 0x000fea000383ffff */
.L_x_1329:
[----:B--2---:R2:W3:Y:S02]  /*20fa0*/  SYNCS.PHASECHK.TRANS64.TRYWAIT P0, [R11+URZ+0x2d8c0], R10 ;  /* 0x02d8c00a0b0075a7 */ /* 0x0044e4000800017f */
[----:B---3--:R-:W-:Y:S05]  /*20fb0*/  @!P0 NANOSLEEP.SYNCS 0x989680 ;  /* 0x009896800000895d */ /* 0x008fea0003900000 */
[----:B------:R-:W3:Y:S02]  /*20fc0*/  @!P0 SYNCS.PHASECHK.TRANS64 P0, [R11+URZ+0x2d8c0], R10 ;  /* 0x02d8c00a0b0085a7 */ /* 0x000ee4000800007f */
[----:B---3--:R-:W-:Y:S05]  /*20fd0*/  @!P0 BRA `(.L_x_1329) ;  /* 0xfffffffc00f08947 */ /* 0x008fea000383ffff */
[----:B------:R-:W-:Y:S05]  /*20fe0*/  BRA `(.L_x_1461) ;  /* 0xffffffac00a87947 */ /* 0x000fea000383ffff */
.L_x_1333:
[----:B0-----:R0:W2:Y:S02]  /*20ff0*/  SYNCS.PHASECHK.TRANS64.TRYWAIT P0, [R10+URZ+0x2d8a0], R11 ;  /* 0x02d8a00b0a0075a7 */ /* 0x0010a4000800017f */
[----:B--2---:R-:W-:Y:S05]  /*21000*/  @!P0 NANOSLEEP.SYNCS 0x989680 ;  /* 0x009896800000895d */ /* 0x004fea0003900000 */
[----:B------:R-:W2:Y:S02]  /*21010*/  @!P0 SYNCS.PHASECHK.TRANS64 P0, [R10+URZ+0x2d8a0], R11 ;  /* 0x02d8a00b0a0085a7 */ /* 0x000ea4000800007f */
[----:B--2---:R-:W-:Y:S05]  /*21020*/  @!P0 BRA `(.L_x_1333) ;  /* 0xfffffffc00f08947 */ /* 0x004fea000383ffff */
[----:B------:R-:W-:Y:S05]  /*21030*/  BRA `(.L_x_1462) ;  /* 0xffffffb000507947 */ /* 0x000fea000383ffff */
.L_x_1335:
[----:B--2---:R2:W3:Y:S02]  /*21040*/  SYNCS.PHASECHK.TRANS64.TRYWAIT P1, [R10+URZ+0x2d8c0], R11 ;  /* 0x02d8c00b0a0075a7 */ /* 0x0044e4000802017f */
[----:B---3--:R-:W-:Y:S05]  /*21050*/  @!P1 NANOSLEEP.SYNCS 0x989680 ;  /* 0x009896800000995d */ /* 0x008fea0003900000 */
[----:B------:R-:W3:Y:S02]  /*21060*/  @!P1 SYNCS.PHASECHK.TRANS64 P1, [R10+URZ+0x2d8c0], R11 ;  /* 0x02d8c00b0a0095a7 */ /* 0x000ee4000802007f */
[----:B---3--:R-:W-:Y:S05]  /*21070*/  @!P1 BRA `(.L_x_1335) ;  /* 0xfffffffc00f09947 */ /* 0x008fea000383ffff */
[----:B------:R-:W-:Y:S05]  /*21080*/  BRA `(.L_x_1463) ;  /* 0xffffffb000cc7947 */ /* 0x000fea000383ffff */
.L_x_1355:
        /* <DEDUP_REMOVED lines=11> */
.L_x_1465:
[----:B------:R-:W-:Y:S05]  /*21140*/  BSYNC B0 ;  /* 0x0000000000007941 */ /* 0x000fea0003800000 */
.L_x_1464:
[----:B------:R-:W-:Y:S05]  /*21150*/  BRA `(.L_x_1466) ;  /* 0xffffffc0005c7947 */ /* 0x000fea000383ffff */
.L_x_1356:
[----:B------:R-:W-:Y:S01]  /*21160*/  BSSY B0, `(.L_x_1467) ;  /* 0x0000006000007945 */ /* 0x000fe20003800000 */
[----:B------:R-:W-:-:S07]  /*21170*/  IMAD.MOV.U32 R15, RZ, RZ, -0x1 ;  /* 0xffffffffff0f7424 */ /* 0x000fce00078e00ff */
[----:B-1----:R-:W-:Y:S05]  /*21180*/  WARPSYNC.COLLECTIVE R15, `(.L_x_1468) ;  /* 0x000000000f0c7348 */ /* 0x002fea0003c00000 */
[----:B------:R-:W-:Y:S02]  /*21190*/  ELECT P6, UR62, PT ;  /* 0x00000000003e782f */ /* 0x000fe400038c0000 */
[----:B------:R-:W-:Y:S01]  /*211a0*/  MOV R14, UR62 ;  /* 0x0000003e000e7c02 */ /* 0x000fe20008000f00 */
[----:B-1----:R-:W-:Y:S10]  /*211b0*/  ENDCOLLECTIVE ;  /* 0x000000000000791b */ /* 0x002ff40003800000 */
.L_x_1468:
[----:B------:R-:W-:Y:S05]  /*211c0*/  BSYNC B0 ;  /* 0x0000000000007941 */ /* 0x000fea0003800000 */
.L_x_1467:
[----:B------:R-:W-:Y:S05]  /*211d0*/  BRA `(.L_x_1469) ;  /* 0xffffffc0004c7947 */ /* 0x000fea000383ffff */
.L_x_1359:
[----:B--2---:R2:W3:Y:S02]  /*211e0*/  SYNCS.PHASECHK.TRANS64.TRYWAIT P0, [R5+URZ+0x2d840], R4 ;  /* 0x02d84004050075a7 */ /* 0x0044e4000800017f */
[----:B---3--:R-:W-:Y:S05]  /*211f0*/  @!P0 NANOSLEEP.SYNCS 0x989680 ;  /* 0x009896800000895d */ /* 0x008fea0003900000 */
[----:B------:R-:W3:Y:S02]  /*21200*/  @!P0 SYNCS.PHASECHK.TRANS64 P0, [R5+URZ+0x2d840], R4 ;  /* 0x02d84004050085a7 */ /* 0x000ee4000800007f */
[----:B---3--:R-:W-:Y:S05]  /*21210*/  @!P0 BRA `(.L_x_1359) ;  /* 0xfffffffc00f08947 */ /* 0x008fea000383ffff */
[----:B------:R-:W-:Y:S05]  /*21220*/  BRA `(.L_x_1470) ;  /* 0xffffffc0009c7947 */ /* 0x000fea000383ffff */
.L_x_1362:
[----:B0-----:R0:W2:Y:S02]  /*21230*/  SYNCS.PHASECHK.TRANS64.TRYWAIT P0, [R27+URZ+0x2d820], R4 ;  /* 0x02d820041b0075a7 */ /* 0x0010a4000800017f */
[----:B--2---:R-:W-:Y:S05]  /*21240*/  @!P0 NANOSLEEP.SYNCS 0x989680 ;  /* 0x009896800000895d */ /* 0x004fea0003900000 */
[----:B------:R-:W2:Y:S02]  /*21250*/  @!P0 SYNCS.PHASECHK.TRANS64 P0, [R27+URZ+0x2d820], R4 ;  /* 0x02d820041b0085a7 */ /* 0x000ea4000800007f */
[----:B--2---:R-:W-:Y:S05]  /*21260*/  @!P0 BRA `(.L_x_1362) ;  /* 0xfffffffc00f08947 */ /* 0x004fea000383ffff */
[----:B------:R-:W-:Y:S05]  /*21270*/  BRA `(.L_x_1471) ;  /* 0xffffffc400cc7947 */ /* 0x000fea000383ffff */
.L_x_1370:
[----:B0-----:R0:W2:Y:S02]  /*21280*/  SYNCS.PHASECHK.TRANS64.TRYWAIT P0, [R3+URZ+0x2d840], R2 ;  /* 0x02d84002030075a7 */ /* 0x0010a4000800017f */
[----:B--2---:R-:W-:Y:S05]  /*21290*/  @!P0 NANOSLEEP.SYNCS 0x989680 ;  /* 0x009896800000895d */ /* 0x004fea0003900000 */
[----:B------:R-:W2:Y:S02]  /*212a0*/  @!P0 SYNCS.PHASECHK.TRANS64 P0, [R3+URZ+0x2d840], R2 ;  /* 0x02d84002030085a7 */ /* 0x000ea4000800007f */
[----:B--2---:R-:W-:Y:S05]  /*212b0*/  @!P0 BRA `(.L_x_1370) ;  /* 0xfffffffc00f08947 */ /* 0x004fea000383ffff */
[----:B------:R-:W-:Y:S05]  /*212c0*/  BRA `(.L_x_1472) ;  /* 0xffffffc800747947 */ /* 0x000fea000383ffff */
.L_x_1372:
[----:B0-----:R0:W2:Y:S02]  /*212d0*/  SYNCS.PHASECHK.TRANS64.TRYWAIT P0, [R2+URZ+0x60], R5 ;  /* 0x00006005020075a7 */ /* 0x0010a4000800017f */
[----:B--2---:R-:W-:Y:S05]  /*212e0*/  @!P0 NANOSLEEP.SYNCS 0x989680 ;  /* 0x009896800000895d */ /* 0x004fea0003900000 */
[----:B------:R-:W2:Y:S02]  /*212f0*/  @!P0 SYNCS.PHASECHK.TRANS64 P0, [R2+URZ+0x60], R5 ;  /* 0x00006005020085a7 */ /* 0x000ea4000800007f */
[----:B--2---:R-:W-:Y:S05]  /*21300*/  @!P0 BRA `(.L_x_1372) ;  /* 0xfffffffc00f08947 */ /* 0x004fea000383ffff */
[----:B------:R-:W-:Y:S05]  /*21310*/  BRA `(.L_x_1473) ;  /* 0xffffffcc00007947 */ /* 0x000fea000383ffff */
.L_x_1377:
[----:B--2---:R2:W3:Y:S02]  /*21320*/  SYNCS.PHASECHK.TRANS64.TRYWAIT P0, [R3+URZ+0x2d840], R2 ;  /* 0x02d84002030075a7 */ /* 0x0044e4000800017f */
[----:B---3--:R-:W-:Y:S05]  /*21330*/  @!P0 NANOSLEEP.SYNCS 0x989680 ;  /* 0x009896800000895d */ /* 0x008fea0003900000 */
[----:B------:R-:W3:Y:S02]  /*21340*/  @!P0 SYNCS.PHASECHK.TRANS64 P0, [R3+URZ+0x2d840], R2 ;  /* 0x02d84002030085a7 */ /* 0x000ee4000800007f */
[----:B---3--:R-:W-:Y:S05]  /*21350*/  @!P0 BRA `(.L_x_1377) ;  /* 0xfffffffc00f08947 */ /* 0x008fea000383ffff */
[----:B------:R-:W-:Y:S05]  /*21360*/  BRA `(.L_x_1474) ;  /* 0xffffffd0003c7947 */ /* 0x000fea000383ffff */
.L_x_1379:
[----:B0-----:R0:W2:Y:S02]  /*21370*/  SYNCS.PHASECHK.TRANS64.TRYWAIT P1, [R3+URZ+0x60], R24 ;  /* 0x00006018030075a7 */ /* 0x0010a4000802017f */
[----:B--2---:R-:W-:Y:S05]  /*21380*/  @!P1 NANOSLEEP.SYNCS 0x989680 ;  /* 0x009896800000995d */ /* 0x004fea0003900000 */
[----:B------:R-:W2:Y:S02]  /*21390*/  @!P1 SYNCS.PHASECHK.TRANS64 P1, [R3+URZ+0x60], R24 ;  /* 0x00006018030095a7 */ /* 0x000ea4000802007f */
[----:B--2---:R-:W-:Y:S05]  /*213a0*/  @!P1 BRA `(.L_x_1379) ;  /* 0xfffffffc00f09947 */ /* 0x004fea000383ffff */
[----:B------:R-:W-:Y:S05]  /*213b0*/  BRA `(.L_x_1475) ;  /* 0xffffffd000c87947 */ /* 0x000fea000383ffff */
.L_x_1384:
[----:B--2---:R2:W3:Y:S02]  /*213c0*/  SYNCS.PHASECHK.TRANS64.TRYWAIT P0, [R2+URZ+0x2d840], R3 ;  /* 0x02d84003020075a7 */ /* 0x0044e4000800017f */
[----:B---3--:R-:W-:Y:S05]  /*213d0*/  @!P0 NANOSLEEP.SYNCS 0x989680 ;  /* 0x009896800000895d */ /* 0x008fea0003900000 */
[----:B------:R-:W3:Y:S02]  /*213e0*/  @!P0 SYNCS.PHASECHK.TRANS64 P0, [R2+URZ+0x2d840], R3 ;  /* 0x02d84003020085a7 */ /* 0x000ee4000800007f */
[----:B---3--:R-:W-:Y:S05]  /*213f0*/  @!P0 BRA `(.L_x_1384) ;  /* 0xfffffffc00f08947 */ /* 0x008fea000383ffff */
[----:B------:R-:W-:Y:S05]  /*21400*/  BRA `(.L_x_1476) ;  /* 0xffffffd400d07947 */ /* 0x000fea000383ffff */
.L_x_1386:
[----:B0-----:R0:W2:Y:S02]  /*21410*/  SYNCS.PHASECHK.TRANS64.TRYWAIT P1, [R2+URZ+0x60], R11 ;  /* 0x0000600b020075a7 */ /* 0x0010a4000802017f */
[----:B--2---:R-:W-:Y:S05]  /*21420*/  @!P1 NANOSLEEP.SYNCS 0x989680 ;  /* 0x009896800000995d */ /* 0x004fea0003900000 */
[----:B------:R-:W2:Y:S02]  /*21430*/  @!P1 SYNCS.PHASECHK.TRANS64 P1, [R2+URZ+0x60], R11 ;  /* 0x0000600b020095a7 */ /* 0x000ea4000802007f */
[----:B--2---:R-:W-:Y:S05]  /*21440*/  @!P1 BRA `(.L_x_1386) ;  /* 0xfffffffc00f09947 */ /* 0x004fea000383ffff */
[----:B------:R-:W-:Y:S05]  /*21450*/  BRA `(.L_x_1477) ;  /* 0xffffffd800647947 */ /* 0x000fea000383ffff */
.L_x_1393:
[----:B0-----:R0:W2:Y:S02]  /*21460*/  SYNCS.PHASECHK.TRANS64.TRYWAIT P0, [R3+URZ+0x2d860], R2 ;  /* 0x02d86002030075a7 */ /* 0x0010a4000800017f */
[----:B--2---:R-:W-:Y:S05]  /*21470*/  @!P0 NANOSLEEP.SYNCS 0x989680 ;  /* 0x009896800000895d */ /* 0x004fea0003900000 */
[----:B------:R-:W2:Y:S02]  /*21480*/  @!P0 SYNCS.PHASECHK.TRANS64 P0, [R3+URZ+0x2d860], R2 ;  /* 0x02d86002030085a7 */ /* 0x000ea4000800007f */
[----:B--2---:R-:W-:Y:S05]  /*21490*/  @!P0 BRA `(.L_x_1393) ;  /* 0xfffffffc00f08947 */ /* 0x004fea000383ffff */
[----:B------:R-:W-:Y:S05]  /*214a0*/  BRA `(.L_x_1478) ;  /* 0xffffffdc00487947 */ /* 0x000fea000383ffff */
.L_x_1395:
        /* <DEDUP_REMOVED lines=8> */
.L_x_1480:
[----:B------:R-:W-:Y:S05]  /*21530*/  BSYNC B0 ;  /* 0x0000000000007941 */ /* 0x000fea0003800000 */
.L_x_1479:
        /* <DEDUP_REMOVED lines=8> */
.L_x_1481:
[----:B------:R-:W-:Y:S01]  /*215c0*/  IMAD.MOV.U32 R5, RZ, RZ, R14 ;  /* 0x000000ffff057224 */ /* 0x000fe200078e000e */
[----:B------:R-:W-:Y:S06]  /*215d0*/  BRA `(.L_x_1482) ;  /* 0xffffffdc00bc7947 */ /* 0x000fec000383ffff */
.L_x_1398:
        /* <DEDUP_REMOVED lines=8> */
.L_x_1484:
[----:B------:R-:W-:Y:S05]  /*21660*/  BSYNC B0 ;  /* 0x0000000000007941 */ /* 0x000fea0003800000 */
.L_x_1483:
[----:B------:R-:W-:Y:S01]  /*21670*/  ISETP.NE.AND P0, PT, R28, RZ, PT ;  /* 0x000000ff1c00720c */ /* 0x000fe20003f05270 */
        /* <DEDUP_REMOVED lines=9> */
.L_x_1485:
        /* <DEDUP_REMOVED lines=8> */
.L_x_1486:
        /* <DEDUP_REMOVED lines=8> */
.L_x_1487:
        /* <DEDUP_REMOVED lines=8> */
.L_x_1488:
        /* <DEDUP_REMOVED lines=8> */
.L_x_1489:
[----:B------:R-:W-:Y:S05]  /*21910*/  BRA `(.L_x_1490) ;  /* 0xffffffdc00787947 */ /* 0x000fea000383ffff */
.L_x_1403:
        /* <DEDUP_REMOVED lines=8> */
.L_x_1492:
[----:B------:R-:W-:Y:S05]  /*219a0*/  BSYNC B0 ;  /* 0x0000000000007941 */ /* 0x000fea0003800000 */
.L_x_1491:
        /* <DEDUP_REMOVED lines=10> */
.L_x_1493:
        /* <DEDUP_REMOVED lines=8> */
.L_x_1494:
        /* <DEDUP_REMOVED lines=8> */
.L_x_1495:
        /* <DEDUP_REMOVED lines=8> */
.L_x_1496:
        /* <DEDUP_REMOVED lines=8> */
.L_x_1497:
[----:B------:R-:W-:Y:S05]  /*21c50*/  BRA `(.L_x_1498) ;  /* 0xffffffdc00547947 */ /* 0x000fea000383ffff */
.L_x_1405:
[----:B------:R-:W-:Y:S01]  /*21c60*/  BSSY B0, `(.L_x_1499) ;  /* 0x0000006000007945 */ /* 0x000fe20003800000 */
[----:B------:R-:W-:Y:S01]  /*21c70*/  PLOP3.LUT P6, PT, P6, PT, PT, 0x8, 0x0 ;  /* 0x000000000000781c */ /* 0x000fe200037ce170 */
[----:B------:R-:W-:-:S12]  /*21c80*/  IMAD.MOV.U32 R15, RZ, RZ, -0x1 ;  /* 0xffffffffff0f7424 */ /* 0x000fd800078e00ff */
[----:B012---:R-:W-:Y:S05]  /*21c90*/  WARPSYNC.COLLECTIVE R15, `(.L_x_1500) ;  /* 0x000000000f087348 */ /* 0x007fea0003c00000 */
[----:B------:R-:W-:Y:S01]  /*21ca0*/  VOTE.ANY R14, PT, P6 ;  /* 0x00000000000e7806 */ /* 0x000fe200030e0100 */
[----:B012---:R-:W-:Y:S06]  /*21cb0*/  ENDCOLLECTIVE ;  /* 0x000000000000791b */ /* 0x007fec0003800000 */
.L_x_1500:
[----:B------:R-:W-:Y:S05]  /*21cc0*/  BSYNC B0 ;  /* 0x0000000000007941 */ /* 0x000fea0003800000 */
.L_x_1499:
        /* <DEDUP_REMOVED lines=9> */
.L_x_1501:
[----:B------:R-:W-:Y:S01]  /*21d60*/  IMAD.MOV.U32 R17, RZ, RZ, R14 ;  /* 0x000000ffff117224 */ /* 0x000fe200078e000e */
[----:B------:R-:W-:Y:S06]  /*21d70*/  BRA `(.L_x_1502) ;  /* 0xffffffdc00447947 */ /* 0x000fec000383ffff */
.L_x_1407:
[----:B------:R-:W-:Y:S01]  /*21d80*/  BSSY B0, `(.L_x_1503) ;  /* 0x0000007000007945 */ /* 0x000fe20003800000 */
[----:B------:R-:W-:Y:S02]  /*21d90*/  IMAD.MOV.U32 R13, RZ, RZ, R3 ;  /* 0x000000ffff0d7224 */ /* 0x000fe400078e0003 */
[----:B------:R-:W-:Y:S02]  /*21da0*/  IMAD.MOV.U32 R11, RZ, RZ, 0x1f ;  /* 0x0000001fff0b7424 */ /* 0x000fe400078e00ff */
[----:B------:R-:W-:-:S07]  /*21db0*/  IMAD.MOV.U32 R15, RZ, RZ, -0x1 ;  /* 0xffffffffff0f7424 */ /* 0x000fce00078e00ff */
[----:B01234-:R-:W-:Y:S05]  /*21dc0*/  WARPSYNC.COLLECTIVE R15, `(.L_x_1504) ;  /* 0x000000000f087348 */ /* 0x01ffea0003c00000 */
[----:B------:R0:W0:Y:S02]  /*21dd0*/  SHFL.IDX P6, R14, R13, R12, R11 ;  /* 0x0000000c0d0e7389 */ /* 0x00002400000c000b */
[----:B01234-:R-:W-:Y:S01]  /*21de0*/  ENDCOLLECTIVE ;  /* 0x000000000000791b */ /* 0x01ffe20003800000 */
.L_x_1504:
[----:B------:R-:W-:Y:S05]  /*21df0*/  BSYNC B0 ;  /* 0x0000000000007941 */ /* 0x000fea0003800000 */
.L_x_1503:
[----:B------:R-:W-:Y:S05]  /*21e00*/  BRA `(.L_x_1406) ;  /* 0xffffffdc003c7947 */ /* 0x000fea000383ffff */
.L_x_1411:
[----:B0-----:R0:W2:Y:S02]  /*21e10*/  SYNCS.PHASECHK.TRANS64.TRYWAIT P0, [R9+URZ+0x2d820], R0 ;  /* 0x02d82000090075a7 */ /* 0x0010a4000800017f */
[----:B--2---:R-:W-:Y:S05]  /*21e20*/  @!P0 NANOSLEEP.SYNCS 0x989680 ;  /* 0x009896800000895d */ /* 0x004fea0003900000 */
[----:B------:R-:W2:Y:S02]  /*21e30*/  @!P0 SYNCS.PHASECHK.TRANS64 P0, [R9+URZ+0x2d820], R0 ;  /* 0x02d82000090085a7 */ /* 0x000ea4000800007f */
[----:B--2---:R-:W-:Y:S05]  /*21e40*/  @!P0 BRA `(.L_x_1411) ;  /* 0xfffffffc00f08947 */ /* 0x004fea000383ffff */
[----:B------:R-:W-:Y:S05]  /*21e50*/  BRA `(.L_x_1505) ;  /* 0xffffffe000a87947 */ /* 0x000fea000383ffff */
.L_x_1412:
        /* <DEDUP_REMOVED lines=11> */
.L_x_1507:
[----:B------:R-:W-:Y:S05]  /*21f10*/  BSYNC B0 ;  /* 0x0000000000007941 */ /* 0x000fea0003800000 */
.L_x_1506:
[----:B------:R-:W-:Y:S05]  /*21f20*/  BRA `(.L_x_1508) ;  /* 0xffffffe000907947 */ /* 0x000fea000383ffff */
.L_x_1413:
[----:B------:R-:W-:Y:S01]  /*21f30*/  BSSY B0, `(.L_x_1509) ;  /* 0x0000006000007945 */ /* 0x000fe20003800000 */
[----:B------:R-:W-:-:S07]  /*21f40*/  IMAD.MOV.U32 R15, RZ, RZ, -0x1 ;  /* 0xffffffffff0f7424 */ /* 0x000fce00078e00ff */
[----:B01----:R-:W-:Y:S05]  /*21f50*/  WARPSYNC.COLLECTIVE R15, `(.L_x_1510) ;  /* 0x000000000f0c7348 */ /* 0x003fea0003c00000 */
[----:B------:R-:W-:Y:S02]  /*21f60*/  ELECT P6, UR62, PT ;  /* 0x00000000003e782f */ /* 0x000fe400038c0000 */
[----:B------:R-:W-:Y:S01]  /*21f70*/  MOV R14, UR62 ;  /* 0x0000003e000e7c02 */ /* 0x000fe20008000f00 */
[----:B01----:R-:W-:Y:S10]  /*21f80*/  ENDCOLLECTIVE ;  /* 0x000000000000791b */ /* 0x003ff40003800000 */
.L_x_1510:
[----:B------:R-:W-:Y:S05]  /*21f90*/  BSYNC B0 ;  /* 0x0000000000007941 */ /* 0x000fea0003800000 */
.L_x_1509:
[----:B------:R-:W-:Y:S05]  /*21fa0*/  BRA `(.L_x_1511) ;  /* 0xffffffe000847947 */ /* 0x000fea000383ffff */
.L_x_1415:
[----:B0-----:R0:W2:Y:S02]  /*21fb0*/  SYNCS.PHASECHK.TRANS64.TRYWAIT P0, [R7+URZ], R2 ;  /* 0x00000002070075a7 */ /* 0x0010a4000800017f */
[----:B--2---:R-:W-:Y:S05]  /*21fc0*/  @!P0 NANOSLEEP.SYNCS 0x989680 ;  /* 0x009896800000895d */ /* 0x004fea0003900000 */
[----:B------:R-:W2:Y:S02]  /*21fd0*/  @!P0 SYNCS.PHASECHK.TRANS64 P0, [R7+URZ], R2 ;  /* 0x00000002070085a7 */ /* 0x000ea4000800007f */
[----:B--2---:R-:W-:Y:S05]  /*21fe0*/  @!P0 BRA `(.L_x_1415) ;  /* 0xfffffffc00f08947 */ /* 0x004fea000383ffff */
[----:B------:R-:W-:Y:S05]  /*21ff0*/  BRA `(.L_x_1512) ;  /* 0xffffffe000b87947 */ /* 0x000fea000383ffff */
.L_x_1416:
[----:B--2---:R2:W3:Y:S02]  /*22000*/  SYNCS.PHASECHK.TRANS64.TRYWAIT P0, [R3+URZ], R0 ;  /* 0x00000000030075a7 */ /* 0x0044e4000800017f */
[----:B---3--:R-:W-:Y:S05]  /*22010*/  @!P0 NANOSLEEP.SYNCS 0x989680 ;  /* 0x009896800000895d */ /* 0x008fea0003900000 */
[----:B------:R-:W3:Y:S02]  /*22020*/  @!P0 SYNCS.PHASECHK.TRANS64 P0, [R3+URZ], R0 ;  /* 0x00000000030085a7 */ /* 0x000ee4000800007f */
[----:B---3--:R-:W-:Y:S05]  /*22030*/  @!P0 BRA `(.L_x_1416) ;  /* 0xfffffffc00f08947 */ /* 0x008fea000383ffff */
[----:B------:R-:W-:Y:S05]  /*22040*/  BRA `(.L_x_1513) ;  /* 0xffffffe000ac7947 */ /* 0x000fea000383ffff */
.L_x_1418:
[----:B--2---:R2:W3:Y:S02]  /*22050*/  SYNCS.PHASECHK.TRANS64.TRYWAIT P0, [R5+URZ], R2 ;  /* 0x00000002050075a7 */ /* 0x0044e4000800017f */
[----:B---3--:R-:W-:Y:S05]  /*22060*/  @!P0 NANOSLEEP.SYNCS 0x989680 ;  /* 0x009896800000895d */ /* 0x008fea0003900000 */
[----:B------:R-:W3:Y:S02]  /*22070*/  @!P0 SYNCS.PHASECHK.TRANS64 P0, [R5+URZ], R2 ;  /* 0x00000002050085a7 */ /* 0x000ee4000800007f */
[----:B---3--:R-:W-:Y:S05]  /*22080*/  @!P0 BRA `(.L_x_1418) ;  /* 0xfffffffc00f08947 */ /* 0x008fea000383ffff */
[----:B------:R-:W-:Y:S05]  /*22090*/  BRA `(.L_x_1514) ;  /* 0xffffffe000b07947 */ /* 0x000fea000383ffff */
.L_x_1515:
        /* <DEDUP_REMOVED lines=14> */
.L_x_2212:


//--------------------- .text._ZN7cutlass13device_kernelIN5flash11enable_sm90INS1_16FlashAttnFwdSm90INS1_25CollectiveMainloopFwdSm90ILi2EN4cute5tupleIJNS5_1CILi1EEES8_S8_EEENS6_IJNS7_ILi192EEENS7_ILi144EEENS7_ILi96EEEEEELi96ENS_10bfloat16_tEfNS_4arch4Sm90ELb1ELb0ELb0ELb0ELb0ELb0ELb0ELb0ELb1ELb0ELb0ELb0EEENS1_21CollectiveEpilogueFwdINS6_IJSA_SC_SB_EEES9_SE_SG_Li384ELb0ELb0ELb0ELb0EEENS1_30DynamicPersistentTileSchedulerILi384ELi32ELb0ELb0ELb1EEEEEEEEEvNT_6ParamsE --------------------------
	.section	.text._ZN7cutlass13device_kernelIN5flash11enable_sm90INS1_16FlashAttnFwdSm90INS1_25CollectiveMainloopFwdSm90ILi2EN4cute5tupleIJNS5_1CILi1EEES8_S8_EEENS6_IJNS7_ILi192EEENS7_ILi144EEENS7_ILi96EEEEEELi96ENS_10bfloat16_tEfNS_4arch4Sm90ELb1ELb0ELb0ELb0ELb0ELb0ELb0ELb0ELb1ELb0ELb0ELb0EEENS1_21CollectiveEpilogueFwdINS6_IJSA_SC_SB_EEES9_SE_SG_Li384ELb0ELb0ELb0ELb0EEENS1_30DynamicPersistentTileSchedulerILi384ELi32ELb0ELb0ELb1EEEEEEEEEvNT_6ParamsE,"ax",@progbits
	.align	128
.text._ZN7cutlass13device_kernelIN5flash11enable_sm90INS1_16FlashAttnFwdSm90INS1_25CollectiveMainloopFwdSm90ILi2EN4cute5tupleIJNS5_1CILi1EEES8_S8_EEENS6_IJNS7_ILi192EEENS7_ILi144EEENS7_ILi96EEEEEELi96ENS_10bfloat16_tEfNS_4arch4Sm90ELb1ELb0ELb0ELb0ELb0ELb0ELb0ELb0ELb1ELb0ELb0ELb0EEENS1_21CollectiveEpilogueFwdINS6_IJSA_SC_SB_EEES9_SE_SG_Li384ELb0ELb0ELb0ELb0EEENS1_30DynamicPersistentTileSchedulerILi384ELi32ELb0ELb0ELb1EEEEEEEEEvNT_6ParamsE:
        .type           _ZN7cutlass13device_kernelIN5flash11enable_sm90INS1_16FlashAttnFwdSm90INS1_25CollectiveMainloopFwdSm90ILi2EN4cute5tupleIJNS5_1CILi1EEES8_S8_EEENS6_IJNS7_ILi192EEENS7_ILi144EEENS7_ILi96EEEEEELi96ENS_10bfloat16_tEfNS_4arch4Sm90ELb1ELb0ELb0ELb0ELb0ELb0ELb0ELb0ELb1ELb0ELb0ELb0EEENS1_21CollectiveEpilogueFwdINS6_IJSA_SC_SB_EEES9_SE_SG_Li384ELb0ELb0ELb0ELb0EEENS1_30DynamicPersistentTileSchedulerILi384ELi32ELb0ELb0ELb1EEEEEEEEEvNT_6ParamsE,@function
        .size           _ZN7cutlass13device_kernelIN5flash11enable_sm90INS1_16FlashAttnFwdSm90INS1_25CollectiveMainloopFwdSm90ILi2EN4cute5tupleIJNS5_1CILi1EEES8_S8_EEENS6_IJNS7_ILi192EEENS7_ILi144EEENS7_ILi96EEEEEELi96ENS_10bfloat16_tEfNS_4arch4Sm90ELb1ELb0ELb0ELb0ELb0ELb0ELb0ELb0ELb1ELb0ELb0ELb0EEENS1_21CollectiveEpilogueFwdINS6_IJSA_SC_SB_EEES9_SE_SG_Li384ELb0ELb0ELb0ELb0EEENS1_30DynamicPersistentTileSchedulerILi384ELi32ELb0ELb0ELb1EEEEEEEEEvNT_6ParamsE,(.L_x_2213 - _ZN7cutlass13device_kernelIN5flash11enable_sm90INS1_16FlashAttnFwdSm90INS1_25CollectiveMainloopFwdSm90ILi2EN4cute5tupleIJNS5_1CILi1EEES8_S8_EEENS6_IJNS7_ILi192EEENS7_ILi144EEENS7_ILi96EEEEEELi96ENS_10bfloat16_tEfNS_4arch4Sm90ELb1ELb0ELb0ELb0ELb0ELb0ELb0ELb0ELb1ELb0ELb0ELb0EEENS1_21CollectiveEpilogueFwdINS6_IJSA_SC_SB_EEES9_SE_SG_Li384ELb0ELb0ELb0ELb0EEENS1_30DynamicPersistentTileSchedulerILi384ELi32ELb0ELb0ELb1EEEEEEEEEvNT_6ParamsE)
        .other          _ZN7cutlass13device_kernelIN5flash11enable_sm90INS1_16FlashAttnFwdSm90INS1_25CollectiveMainloopFwdSm90ILi2EN4cute5tupleIJNS5_1CILi1EEES8_S8_EEENS6_IJNS7_ILi192EEENS7_ILi144EEENS7_ILi96EEEEEELi96ENS_10bfloat16_tEfNS_4arch4Sm90ELb1ELb0ELb0ELb0ELb0ELb0ELb0ELb0ELb1ELb0ELb0ELb0EEENS1_21CollectiveEpilogueFwdINS6_IJSA_SC_SB_EEES9_SE_SG_Li384ELb0ELb0ELb0ELb0EEENS1_30DynamicPersistentTileSchedulerILi384ELi32ELb0ELb0ELb1EEEEEEEEEvNT_6ParamsE,@"STO_CUDA_ENTRY STV_DEFAULT"
_ZN7cutlass13device_kernelIN5flash11enable_sm90INS1_16FlashAttnFwdSm90INS1_25CollectiveMainloopFwdSm90ILi2EN4cute5tupleIJNS5_1CILi1EEES8_S8_EEENS6_IJNS7_ILi192EEENS7_ILi144EEENS7_ILi96EEEEEELi96ENS_10bfloat16_tEfNS_4arch4Sm90ELb1ELb0ELb0ELb0ELb0ELb0ELb0ELb0ELb1ELb0ELb0ELb0EEENS1_21CollectiveEpilogueFwdINS6_IJSA_SC_SB_EEES9_SE_SG_Li384ELb0ELb0ELb0ELb0EEENS1_30DynamicPersistentTileSchedulerILi384ELi32ELb0ELb0ELb1EEEEEEEEEvNT_6ParamsE:
[----:B------:R-:W1:Y:S01]  /*0000*/  LDC R1, c[0x0][0x28] ;  /* 0x00000a00ff017b82 */ /* 0x000e620000000800 */
[----:B------:R-:W2:Y:S01]  /*0010*/  S2R R2, SR_TID.X ;  /* 0x0000000000027919 */ /* 0x000ea20000002100 */
[----:B------:R-:W-:Y:S01]  /*0020*/  ELECT P0, URZ, PT ;  /* 0x00000000003f782f */ /* 0x000fe20003800000 */
[----:B------:R-:W-:Y:S01]  /*0030*/  BSSY B0, `(.L_x_1516) ;  /* 0x0000013000007945 */ /* 0x000fe20003800000 */
[----:B--2---:R-:W-:-:S05]  /*0040*/  SHF.R.U32.HI R0, RZ, 0x5, R2 ;  /* 0x00000005ff007819 */ /* 0x004fca0000011602 */
        /* <DEDUP_REMOVED lines=17> */
.L_x_1517:
[----:B------:R-:W-:Y:S05]  /*0160*/  BSYNC B0 ;  /* 0x0000000000007941 */ /* 0x000fea0003800000 */
.L_x_1516:
        /* <DEDUP_REMOVED lines=36> */
.L_x_1518:
        /* <DEDUP_REMOVED lines=22> */
.L_x_1519:
        /* <DEDUP_REMOVED lines=18> */
.L_x_1520:
        /* <DEDUP_REMOVED lines=22> */
.L_x_1521:
        /* <DEDUP_REMOVED lines=22> */
.L_x_1522:
[----:B---3--:R-:W-:Y:S01]  /*08f0*/  ISETP.NE.AND P0, PT, R3, RZ, PT ;  /* 0x000000ff0300720c */ /* 0x008fe20003f05270 */
[----:B------:R-:W-:Y:S01]  /*0900*/  IMAD.MOV.U32 R17, RZ, RZ, 0x1 ;  /* 0x00000001ff117424 */ /* 0x000fe200078e00ff */
[----:B------:R-:W-:Y:S01]  /*0910*/  NOP ;  /* 0x0000000000007918 */ /* 0x000fe20000000000 */
[----:B------:R-:W-:-:S03]  /*0920*/  LOP3.LUT R18, R2, 0x7f, RZ, 0xc0, !PT ;  /* 0x0000007f02127812 */ /* 0x000fc600078ec0ff */
[----:B------:R-:W-:Y:S01]  /*0930*/  SEL R17, R17, 0x2, !P0 ;  /* 0x0000000211117807 */ /* 0x000fe20004000000 */
[----:B-12-4-:R-:W-:Y:S06]  /*0940*/  BAR.SYNC.DEFER_BLOCKING 0x0 ;  /* 0x0000000000007b1d */ /* 0x016fec0000010000 */
[----:B------:R-:W-:Y:S05]  /*0950*/  @!P0 BRA `(.L_x_1523) ;  /* 0x000000dc004c8947 */ /* 0x000fea0003800000 */
.L_x_1524:
[----:B------:R-:W-:-:S08]  /*0960*/  NOP ;  /* 0x0000000000007918 */ /* 0x000fd00000000000 */
[----:B------:R-:W1:Y:S02]  /*0970*/  USETMAXREG.TRY_ALLOC.CTAPOOL UP0, 0xa0 ;  /* 0x000000a0000079c8 */ /* 0x000e640008000600 */
[----:B-1----:R-:W-:-:S13]  /*0980*/  PLOP3.LUT P0, PT, PT, PT, UP0, 0x80, 0x0 ;  /* 0x000000000000781c */ /* 0x002fda0003f0f008 */
[----:B------:R-:W-:Y:S05]  /*0990*/  @!P0 BRA `(.L_x_1524) ;  /* 0xfffffffc00f08947 */ /* 0x000fea000383ffff */
[----:B------:R-:W1:Y:S08]  /*09a0*/  S2UR UR7, SR_CTAID.X ;  /* 0x00000000000779c3 */ /* 0x000e700000002500 */
[----:B------:R-:W-:Y:S08]  /*09b0*/  BAR.ARV 0x4, 0x1a0 ;  /* 0x0106800000007b1d */ /* 0x000ff00000002000 */
[----:B------:R-:W-:Y:S08]  /*09c0*/  BAR.ARV 0x8, 0x1a0 ;  /* 0x0206800000007b1d */ /* 0x000ff00000002000 */
[----:B------:R-:W1:Y:S01]  /*09d0*/  LDC R0, c[0x0][0xda8] ;  /* 0x00036a00ff007b82 */ /* 0x000e620000000800 */
[----:B------:R-:W-:-:S13]  /*09e0*/  ISETP.NE.AND P0, PT, R16, 0x1, PT ;  /* 0x000000011000780c */ /* 0x000fda0003f05270 */
[----:B------:R-:W-:Y:S06]  /*09f0*/  @!P0 BAR.ARV 0x9, 0x100 ;  /* 0x0244000000008b1d */ /* 0x000fec0000002000 */
[----:B-1----:R-:W-:-:S13]  /*0a00*/  ISETP.LE.AND P0, PT, R0, UR7, PT ;  /* 0x0000000700007c0c */ /* 0x002fda000bf03270 */
[----:B------:R-:W-:Y:S05]  /*0a10*/  @P0 EXIT ;  /* 0x000000000000094d */ /* 0x000fea0003800000 */
[----:B------:R-:W-:Y:S01]  /*0a20*/  VIADD R0, R2, 0xffffff80 ;  /* 0xffffff8002007836 */ /* 0x000fe20000000000 */
[----:B------:R-:W1:Y:S01]  /*0a30*/  S2UR UR4, SR_CgaCtaId ;  /* 0x00000000000479c3 */ /* 0x000e620000008800 */
[----:B------:R-:W-:Y:S01]  /*0a40*/  UMOV UR47, 0x400 ;  /* 0x00000400002f7882 */ /* 0x000fe20000000000 */
[----:B------:R-:W-:Y:S01]  /*0a50*/  LOP3.LUT R144, R17, 0x1, RZ, 0xfc, !PT ;  /* 0x0000000111907812 */ /* 0x000fe200078efcff */
[----:B------:R-:W-:Y:S01]  /*0a60*/  IMAD.MOV.U32 R18, RZ, RZ, RZ ;  /* 0x000000ffff127224 */ /* 0x000fe200078e00ff */
[----:B------:R-:W-:Y:S01]  /*0a70*/  SHF.R.S32.HI R3, RZ, 0x1f, R0 ;  /* 0x0000001fff037819 */ /* 0x000fe20000011400 */
[----:B------:R-:W-:-:S03]  /*0a80*/  UMOV UR46, URZ ;  /* 0x0000003f002e7c82 */ /* 0x000fc60008000000 */
[CC--:B------:R-:W-:Y:S01]  /*0a90*/  LEA.HI R6, R3.reuse, R0.reuse, RZ, 0x4 ;  /* 0x0000000003067211 */ /* 0x0c0fe200078f20ff */
[----:B------:R-:W2:Y:S01]  /*0aa0*/  S2UR UR6, SR_SWINHI ;  /* 0x00000000000679c3 */ /* 0x000ea20000002f00 */
[CC--:B------:R-:W-:Y:S02]  /*0ab0*/  LEA.HI R4, R3.reuse, R0.reuse, RZ, 0x7 ;  /* 0x0000000003047211 */ /* 0x0c0fe400078f38ff */
[----:B------:R-:W-:Y:S02]  /*0ac0*/  LEA.HI R8, R3, R0, RZ, 0x5 ;  /* 0x0000000003087211 */ /* 0x000fe400078f28ff */
[----:B------:R-:W-:Y:S02]  /*0ad0*/  SHF.R.S32.HI R7, RZ, 0x4, R6 ;  /* 0x00000004ff077819 */ /* 0x000fe40000011406 */
[----:B------:R-:W-:Y:S02]  /*0ae0*/  LOP3.LUT R3, R6, 0xfffffff0, RZ, 0xc0, !PT ;  /* 0xfffffff006037812 */ /* 0x000fe400078ec0ff */
[----:B------:R-:W-:-:S02]  /*0af0*/  SHF.R.S32.HI R5, RZ, 0x7, R4 ;  /* 0x00000007ff057819 */ /* 0x000fc40000011404 */
[----:B------:R-:W-:Y:S01]  /*0b00*/  LOP3.LUT R9, R4, 0xffffff80, RZ, 0xc0, !PT ;  /* 0xffffff8004097812 */ /* 0x000fe200078ec0ff */
[----:B------:R-:W-:Y:S01]  /*0b10*/  IMAD.IADD R3, R0, 0x1, -R3 ;  /* 0x0000000100037824 */ /* 0x000fe200078e0a03 */
[----:B------:R-:W-:Y:S01]  /*0b20*/  LEA.HI R4, R6, R7, RZ, 0x1 ;  /* 0x0000000706047211 */ /* 0x000fe200078f08ff */
[----:B------:R-:W-:Y:S01]  /*0b30*/  IMAD.HI R10, R5, 0x55555556, RZ ;  /* 0x55555556050a7827 */ /* 0x000fe200078e02ff */
[----:B------:R-:W-:Y:S01]  /*0b40*/  SHF.R.S32.HI R8, RZ, 0x5, R8 ;  /* 0x00000005ff087819 */ /* 0x000fe20000011408 */
[----:B-1----:R-:W-:Y:S01]  /*0b50*/  ULEA UR47, UR4, UR47, 0x18 ;  /* 0x0000002f042f7291 */ /* 0x002fe2000f8ec03f */
[----:B------:R-:W-:Y:S01]  /*0b60*/  LOP3.LUT R4, R4, 0x1ffffffe, RZ, 0xc0, !PT ;  /* 0x1ffffffe04047812 */ /* 0x000fe200078ec0ff */
[----:B------:R-:W-:Y:S01]  /*0b70*/  IMAD.IADD R9, R0, 0x1, -R9 ;  /* 0x0000000100097824 */ /* 0x000fe200078e0a09 */
[--C-:B------:R-:W-:Y:S01]  /*0b80*/  SHF.R.S32.HI R0, RZ, 0x1f, R3.reuse ;  /* 0x0000001fff007819 */ /* 0x100fe20000011403 */
[----:B------:R-:W-:Y:S01]  /*0b90*/  IMAD R14, R8, 0x10, R3 ;  /* 0x00000010080e7824 */ /* 0x000fe200078e0203 */
[----:B------:R-:W-:Y:S01]  /*0ba0*/  LEA.HI R10, R10, R10, RZ, 0x1 ;  /* 0x0000000a0a0a7211 */ /* 0x000fe200078f08ff */
[----:B------:R-:W-:Y:S01]  /*0bb0*/  IMAD.IADD R7, R7, 0x1, -R4 ;  /* 0x0000000107077824 */ /* 0x000fe200078e0a04 */
[CC--:B------:R-:W-:Y:S01]  /*0bc0*/  LEA.HI R4, R0.reuse, R3.reuse, RZ, 0x2 ;  /* 0x0000000300047211 */ /* 0x0c0fe200078f10ff */
[----:B------:R-:W-:Y:S01]  /*0bd0*/  UMOV UR4, UR47 ;  /* 0x0000002f00047c82 */ /* 0x000fe20008000000 */
[----:B--2---:R-:W-:Y:S01]  /*0be0*/  UMOV UR5, UR6 ;  /* 0x0000000600057c82 */ /* 0x004fe20008000000 */
[----:B------:R-:W-:Y:S01]  /*0bf0*/  LEA.HI R0, R0, R3, RZ, 0x3 ;  /* 0x0000000300007211 */ /* 0x000fe200078f18ff */
[----:B------:R-:W-:Y:S01]  /*0c00*/  IMAD R10, R10, -0x3, R5 ;  /* 0xfffffffd0a0a7824 */ /* 0x000fe200078e0205 */
[----:B------:R-:W-:Y:S01]  /*0c10*/  SHF.R.S32.HI R6, RZ, 0x1f, R9 ;  /* 0x0000001fff067819 */ /* 0x000fe20000011409 */
[----:B------:R-:W-:-:S02]  /*0c20*/  IMAD.SHL.U32 R7, R7, 0x8, RZ ;  /* 0x0000000807077824 */ /* 0x000fc400078e00ff */
[----:B------:R-:W-:Y:S01]  /*0c30*/  IMAD.SHL.U32 R5, R0, 0x10, RZ ;  /* 0x0000001000057824 */ /* 0x000fe200078e00ff */
[----:B------:R-:W-:Y:S01]  /*0c40*/  LOP3.LUT R0, R4, 0x7fffffc, RZ, 0xc0, !PT ;  /* 0x07fffffc04007812 */ /* 0x000fe200078ec0ff */
[----:B------:R-:W-:Y:S01]  /*0c50*/  IMAD.U32 R150, RZ, RZ, UR4 ;  /* 0x00000004ff967e24 */ /* 0x000fe2000f8e00ff */
[----:B------:R-:W-:Y:S01]  /*0c60*/  SHF.R.S32.HI R4, RZ, 0x2, R4 ;  /* 0x00000002ff047819 */ /* 0x000fe20000011404 */
[----:B------:R-:W-:Y:S01]  /*0c70*/  IMAD.U32 R151, RZ, RZ, UR5 ;  /* 0x00000005ff977e24 */ /* 0x000fe2000f8e00ff */
[-C--:B------:R-:W-:Y:S01]  /*0c80*/  LEA.HI R11, R6, R9.reuse, RZ, 0x2 ;  /* 0x00000009060b7211 */ /* 0x080fe200078f10ff */
[----:B------:R-:W-:Y:S01]  /*0c90*/  IMAD.IADD R0, R3, 0x1, -R0 ;  /* 0x0000000103007824 */ /* 0x000fe200078e0a00 */
[----:B------:R-:W-:Y:S01]  /*0ca0*/  LOP3.LUT R5, R5, 0x7fffff80, RZ, 0xc0, !PT ;  /* 0x7fffff8005057812 */ /* 0x000fe200078ec0ff */
[----:B------:R-:W-:Y:S01]  /*0cb0*/  IMAD.SHL.U32 R4, R4, 0x40, RZ ;  /* 0x0000004004047824 */ /* 0x000fe200078e00ff */
[----:B------:R-:W-:Y:S01]  /*0cc0*/  SHF.R.S32.HI R12, RZ, 0x2, R11 ;  /* 0x00000002ff0c7819 */ /* 0x000fe2000001140b */
[----:B------:R-:W-:Y:S01]  /*0cd0*/  IMAD.U32 R3, R14, 0x20, R7 ;  /* 0x000000200e037824 */ /* 0x000fe200078e0007 */
[----:B------:R-:W-:Y:S01]  /*0ce0*/  SHF.R.S32.HI R13, RZ, 0x1f, R11 ;  /* 0x0000001fff0d7819 */ /* 0x000fe2000001140b */
[----:B------:R-:W-:Y:S01]  /*0cf0*/  IMAD R5, R8, 0x100, R5 ;  /* 0x0000010008057824 */ /* 0x000fe200078e0205 */
[----:B------:R-:W-:Y:S01]  /*0d00*/  LOP3.LUT R4, R4, 0x40, RZ, 0xc0, !PT ;  /* 0x0000004004047812 */ /* 0x000fe200078ec0ff */
[----:B------:R-:W-:Y:S01]  /*0d10*/  UMOV UR5, URZ ;  /* 0x0000003f00057c82 */ /* 0x000fe20008000000 */
[----:B------:R-:W-:Y:S01]  /*0d20*/  LEA.HI R13, R13, R12, RZ, 0x3 ;  /* 0x0000000c0d0d7211 */ /* 0x000fe200078f18ff */
[----:B------:R-:W-:Y:S01]  /*0d30*/  IMAD R5, R0, 0x10, R5 ;  /* 0x0000001000057824 */ /* 0x000fe200078e0205 */
[----:B------:R-:W-:Y:S01]  /*0d40*/  LOP3.LUT R7, R4, 0x8, R7, 0xf8, !PT ;  /* 0x0000000804077812 */ /* 0x000fe200078ef807 */
[----:B------:R-:W-:Y:S01]  /*0d50*/  IMAD.WIDE R150, R3, 0x2, R150 ;  /* 0x0000000203967825 */ /* 0x000fe200078e0296 */
[----:B------:R-:W-:Y:S01]  /*0d60*/  SHF.R.U32.HI R4, RZ, 0x3, R4 ;  /* 0x00000003ff047819 */ /* 0x000fe20000011604 */
[----:B------:R-:W-:Y:S01]  /*0d70*/  UMOV UR4, UR7 ;  /* 0x0000000700047c82 */ /* 0x000fe20008000000 */
[----:B------:R-:W-:Y:S01]  /*0d80*/  LOP3.LUT R13, R13, 0xfffffff8, RZ, 0xc0, !PT ;  /* 0xfffffff80d0d7812 */ /* 0x000fe200078ec0ff */
[----:B------:R-:W-:Y:S01]  /*0d90*/  IMAD.U32 R148, RZ, RZ, UR5 ;  /* 0x00000005ff947e24 */ /* 0x000fe2000f8e00ff */
[----:B------:R-:W-:-:S02]  /*0da0*/  LEA.HI R6, R6, R9, RZ, 0x5 ;  /* 0x0000000906067211 */ /* 0x000fc400078f28ff */
[----:B------:R-:W-:Y:S01]  /*0db0*/  LOP3.LUT R4, R7, R4, RZ, 0x3c, !PT ;  /* 0x0000000407047212 */ /* 0x000fe200078e3cff */
[----:B------:R-:W-:Y:S01]  /*0dc0*/  IMAD.IADD R13, R12, 0x1, -R13 ;  /* 0x000000010c0d7824 */ /* 0x000fe200078e0a0d */
[----:B------:R-:W-:Y:S02]  /*0dd0*/  SHF.R.S32.HI R6, RZ, 0x5, R6 ;  /* 0x00000005ff067819 */ /* 0x000fe40000011406 */
[----:B------:R-:W-:Y:S01]  /*0de0*/  LOP3.LUT R8, R11, 0x7ffffffc, RZ, 0xc0, !PT ;  /* 0x7ffffffc0b087812 */ /* 0x000fe200078ec0ff */
[----:B------:R-:W-:Y:S02]  /*0df0*/  IMAD.IADD R4, R4, 0x1, R5 ;  /* 0x0000000104047824 */ /* 0x000fe400078e0205 */
[----:B------:R-:W-:Y:S02]  /*0e00*/  IMAD R13, R6, 0x10, R13 ;  /* 0x00000010060d7824 */ /* 0x000fe400078e020d */
[----:B------:R-:W-:Y:S01]  /*0e10*/  IMAD.IADD R19, R9, 0x1, -R8 ;  /* 0x0000000109137824 */ /* 0x000fe200078e0a08 */
[----:B------:R-:W-:Y:S01]  /*0e20*/  LEA R22, R4, UR47, 0x1 ;  /* 0x0000002f04167c11 */ /* 0x000fe2000f8e08ff */
[----:B------:R-:W-:-:S07]  /*0e30*/  IMAD R23, R10, 0x40, R13 ;  /* 0x000000400a177824 */ /* 0x000fce00078e020d */
.L_x_1567:
        /* <DEDUP_REMOVED lines=11> */
[----:B--2---:R-:W-:Y:S05]  /*0ef0*/  @!P0 BRA `(.L_x_1525) ;  /* 0x0000000000248947 */ /* 0x004fea0003800000 */
[----:B------:R-:W-:Y:S01]  /*0f00*/  ULDC UR6, c[0x0][0xddc] ;  /* 0x0003770000067ab9 */ /* 0x000fe20000000800 */
[----:B------:R-:W-:Y:S01]  /*0f10*/  UMOV UR9, UR7 ;  /* 0x0000000700097c82 */ /* 0x000fe20008000000 */
[----:B------:R-:W-:-:S11]  /*0f20*/  UISETP.NE.AND UP0, UPT, UR6, 0x1, UPT ;  /* 0x000000010600788c */ /* 0x000fd6000bf05270 */
[----:B------:R-:W-:Y:S02]  /*0f30*/  @UP0 ULDC.64 UR10, c[0x0][0xde0] ;  /* 0x00037800000a0ab9 */ /* 0x000fe40000000a00 */
[----:B------:R-:W-:-:S04]  /*0f40*/  UIMAD.WIDE.U32 UR4, UR7, UR10, URZ ;  /* 0x0000000a070472a5 */ /* 0x000fc8000f8e003f */
[----:B------:R-:W-:-:S04]  /*0f50*/  @UP0 USHF.R.U32.HI UR9, URZ, UR11, UR5 ;  /* 0x0000000b3f090299 */ /* 0x000fc80008011605 */
[----:B------:R-:W-:Y:S02]  /*0f60*/  UIMAD UR4, UR9, UR6, URZ ;  /* 0x00000006090472a4 */ /* 0x000fe4000f8e023f */
[----:B------:R-:W-:Y:S01]  /*0f70*/  IMAD.U32 R147, RZ, RZ, UR9 ;  /* 0x00000009ff937e24 */ /* 0x000fe2000f8e00ff */
[----:B------:R-:W-:Y:S09]  /*0f80*/  BRA `(.L_x_1526) ;  /* 0x0000000000207947 */ /* 0x000ff20003800000 */
.L_x_1525:
[----:B------:R-:W-:Y:S01]  /*0f90*/  ULDC UR6, c[0x0][0xdc4] ;  /* 0x0003710000067ab9 */ /* 0x000fe20000000800 */
[----:B------:R-:W-:Y:S01]  /*0fa0*/  UMOV UR9, UR7 ;  /* 0x0000000700097c82 */ /* 0x000fe20008000000 */
[----:B------:R-:W-:-:S11]  /*0fb0*/  UISETP.NE.AND UP0, UPT, UR6, 0x1, UPT ;  /* 0x000000010600788c */ /* 0x000fd6000bf05270 */
[----:B------:R-:W-:Y:S02]  /*0fc0*/  @UP0 ULDC.64 UR10, c[0x0][0xdc8] ;  /* 0x00037200000a0ab9 */ /* 0x000fe40000000a00 */
[----:B------:R-:W-:-:S04]  /*0fd0*/  UIMAD.WIDE.U32 UR4, UR7, UR10, URZ ;  /* 0x0000000a070472a5 */ /* 0x000fc8000f8e003f */
[----:B------:R-:W-:-:S04]  /*0fe0*/  @UP0 USHF.R.U32.HI UR9, URZ, UR11, UR5 ;  /* 0x0000000b3f090299 */ /* 0x000fc80008011605 */
[----:B------:R-:W-:Y:S02]  /*0ff0*/  UIMAD UR4, UR9, UR6, URZ ;  /* 0x00000006090472a4 */ /* 0x000fe4000f8e023f */
[----:B------:R-:W-:-:S10]  /*1000*/  IMAD.U32 R147, RZ, RZ, UR9 ;  /* 0x00000009ff937e24 */ /* 0x000fd4000f8e00ff */
.L_x_1526:
[----:B------:R-:W-:Y:S01]  /*1010*/  R2UR UR5, R147 ;  /* 0x00000000930572ca */ /* 0x000fe200000e0000 */
[----:B------:R-:W1:Y:S01]  /*1020*/  LDC R4, c[0x0][0x288] ;  /* 0x0000a200ff047b82 */ /* 0x000e620000000800 */
[----:B------:R-:W-:Y:S01]  /*1030*/  ULDC UR6, c[0x0][0xdac] ;  /* 0x00036b0000067ab9 */ /* 0x000fe20000000800 */
[----:B------:R-:W-:Y:S01]  /*1040*/  ULDC.64 UR10, c[0x0][0x3f8] ;  /* 0x0000fe00000a7ab9 */ /* 0x000fe20000000a00 */
[----:B------:R-:W-:Y:S01]  /*1050*/  ULDC UR43, c[0x0][0xdb8] ;  /* 0x00036e00002b7ab9 */ /* 0x000fe20000000800 */
[----:B------:R-:W-:Y:S01]  /*1060*/  UISETP.NE.U32.AND UP0, UPT, UR10, URZ, UPT ;  /* 0x0000003f0a00728c */ /* 0x000fe2000bf05070 */
[----:B------:R-:W-:Y:S01]  /*1070*/  PLOP3.LUT P0, PT, PT, PT, PT, 0x80, 0x0 ;  /* 0x000000000000781c */ /* 0x000fe20003f0f070 */
[----:B------:R-:W-:Y:S01]  /*1080*/  UIADD3 UR4, UR7, -UR4, URZ ;  /* 0x8000000407047290 */ /* 0x000fe2000fffe03f */
[----:B------:R-:W-:Y:S01]  /*1090*/  CS2R R12, SRZ ;  /* 0x00000000000c7805 */ /* 0x000fe2000001ff00 */
[----:B------:R-:W2:Y:S01]  /*10a0*/  LDC R65, c[0x0][0x2e0] ;  /* 0x0000b800ff417b82 */ /* 0x000ea20000000800 */
[----:B------:R-:W-:Y:S01]  /*10b0*/  UISETP.NE.AND.EX UP0, UPT, UR11, URZ, UPT, UP0 ;  /* 0x0000003f0b00728c */ /* 0x000fe2000bf05300 */
[----:B------:R-:W-:Y:S01]  /*10c0*/  IMAD.MOV.U32 R71, RZ, RZ, RZ ;  /* 0x000000ffff477224 */ /* 0x000fe200078e00ff */
[----:B------:R-:W-:Y:S01]  /*10d0*/  CS2R R38, SRZ ;  /* 0x0000000000267805 */ /* 0x000fe2000001ff00 */
[----:B------:R-:W-:Y:S01]  /*10e0*/  ULOP3.LUT UR5, URZ, UR5, URZ, 0x33, !UPT ;  /* 0x000000053f057292 */ /* 0x000fe2000f8e333f */
[----:B------:R-:W-:-:S02]  /*10f0*/  CS2R R42, SRZ ;  /* 0x00000000002a7805 */ /* 0x000fc4000001ff00 */
[----:B------:R-:W-:Y:S02]  /*1100*/  CS2R R28, SRZ ;  /* 0x00000000001c7805 */ /* 0x000fe4000001ff00 */
[----:B------:R-:W-:Y:S01]  /*1110*/  CS2R R14, SRZ ;  /* 0x00000000000e7805 */ /* 0x000fe2000001ff00 */
[----:B------:R-:W-:Y:S01]  /*1120*/  UIADD3 UR5, UR5, UR6, URZ ;  /* 0x0000000605057290 */ /* 0x000fe2000fffe03f */
[----:B------:R-:W-:Y:S02]  /*1130*/  CS2R R44, SRZ ;  /* 0x00000000002c7805 */ /* 0x000fe4000001ff00 */
[----:B------:R-:W-:Y:S01]  /*1140*/  CS2R R46, SRZ ;  /* 0x00000000002e7805 */ /* 0x000fe2000001ff00 */
[----:B------:R-:W-:Y:S01]  /*1150*/  ULDC UR6, c[0x0][0x404] ;  /* 0x0001010000067ab9 */ /* 0x000fe20000000800 */
[----:B------:R-:W-:Y:S01]  /*1160*/  UIMAD UR42, UR5, 0xc0, URZ ;  /* 0x000000c0052a78a4 */ /* 0x000fe2000f8e023f */
[----:B------:R-:W-:Y:S01]  /*1170*/  CS2R R32, SRZ ;  /* 0x0000000000207805 */ /* 0x000fe2000001ff00 */
[----:B------:R-:W-:Y:S01]  /*1180*/  USEL UR5, UR6, 0x1, UP0 ;  /* 0x0000000106057887 */ /* 0x000fe20008000000 */
[----:B------:R-:W-:Y:S01]  /*1190*/  CS2R R20, SRZ ;  /* 0x0000000000147805 */ /* 0x000fe2000001ff00 */
[----:B------:R-:W-:Y:S01]  /*11a0*/  UISETP.NE.AND UP0, UPT, UR43, 0x1, UPT ;  /* 0x000000012b00788c */ /* 0x000fe2000bf05270 */
[----:B------:R-:W-:Y:S01]  /*11b0*/  CS2R R48, SRZ ;  /* 0x0000000000307805 */ /* 0x000fe2000001ff00 */
[----:B------:R-:W-:Y:S01]  /*11c0*/  IMAD.U32 R17, RZ, RZ, UR42 ;  /* 0x0000002aff117e24 */ /* 0x000fe2000f8e00ff */
[----:B------:R-:W-:Y:S01]  /*11d0*/  CS2R R24, SRZ ;  /* 0x0000000000187805 */ /* 0x000fe2000001ff00 */
[----:B------:R-:W-:Y:S01]  /*11e0*/  IMAD.MOV.U32 R50, RZ, RZ, RZ ;  /* 0x000000ffff327224 */ /* 0x000fe200078e00ff */
[----:B------:R-:W-:-:S02]  /*11f0*/  CS2R R52, SRZ ;  /* 0x0000000000347805 */ /* 0x000fc4000001ff00 */
[----:B------:R-:W-:Y:S02]  /*1200*/  CS2R R40, SRZ ;  /* 0x0000000000287805 */ /* 0x000fe4000001ff00 */
[----:B-1----:R-:W-:Y:S01]  /*1210*/  IADD3 R4, R17, 0x14f, -R4 ;  /* 0x0000014f11047810 */ /* 0x002fe20007ffe804 */
[----:B--2---:R-:W-:Y:S01]  /*1220*/  IMAD R65, R65, UR5, RZ ;  /* 0x0000000541417c24 */ /* 0x004fe2000f8e02ff */
[----:B------:R-:W-:Y:S01]  /*1230*/  ULDC UR5, c[0x0][0xdc4] ;  /* 0x0003710000057ab9 */ /* 0x000fe20000000800 */
[----:B------:R-:W-:Y:S01]  /*1240*/  CS2R R36, SRZ ;  /* 0x0000000000247805 */ /* 0x000fe2000001ff00 */
[----:B------:R-:W-:Y:S01]  /*1250*/  UIMAD UR8, UR8, UR5, UR4 ;  /* 0x00000005080872a4 */ /* 0x000fe2000f8e0204 */
[C---:B------:R-:W-:Y:S01]  /*1260*/  VIADD R0, R65.reuse, 0x8f ;  /* 0x0000008f41007836 */ /* 0x040fe20000000000 */
[----:B------:R-:W-:Y:S01]  /*1270*/  @UP0 ULDC UR6, c[0x0][0xdc0] ;  /* 0x0003700000060ab9 */ /* 0x000fe20000000800 */
[----:B------:R-:W-:Y:S01]  /*1280*/  IMAD.IADD R4, R65, 0x1, R4 ;  /* 0x0000000141047824 */ /* 0x000fe200078e0204 */
[----:B------:R-:W-:Y:S01]  /*1290*/  @UP0 ULDC UR4, c[0x0][0xdbc] ;  /* 0x00036f0000040ab9 */ /* 0x000fe20000000800 */
[----:B------:R-:W-:Y:S01]  /*12a0*/  IMAD.HI R0, R0, 0x38e38e39, RZ ;  /* 0x38e38e3900007827 */ /* 0x000fe200078e02ff */
[----:B------:R-:W-:Y:S01]  /*12b0*/  UIMAD.WIDE.U32 UR4, UR8, UR4, URZ ;  /* 0x00000004080472a5 */ /* 0x000fe2000f8e003f */
[----:B------:R-:W-:Y:S01]  /*12c0*/  CS2R R56, SRZ ;  /* 0x0000000000387805 */ /* 0x000fe2000001ff00 */
[----:B------:R-:W-:Y:S01]  /*12d0*/  UMOV UR44, UR8 ;  /* 0x00000008002c7c82 */ /* 0x000fe20008000000 */
[----:B------:R-:W-:Y:S01]  /*12e0*/  IMAD.HI R4, R4, 0x38e38e39, RZ ;  /* 0x38e38e3904047827 */ /* 0x000fe200078e02ff */
[----:B------:R-:W-:Y:S01]  /*12f0*/  SHF.R.U32.HI R3, RZ, 0x1f, R0 ;  /* 0x0000001fff037819 */ /* 0x000fe20000011600 */
[----:B------:R-:W-:Y:S01]  /*1300*/  @UP0 USHF.R.U32.HI UR44, URZ, UR6, UR5 ;  /* 0x000000063f2c0299 */ /* 0x000fe20008011605 */
[----:B------:R-:W-:-:S02]  /*1310*/  CS2R R60, SRZ ;  /* 0x00000000003c7805 */ /* 0x000fc4000001ff00 */
[----:B------:R-:W-:Y:S02]  /*1320*/  CS2R R74, SRZ ;  /* 0x00000000004a7805 */ /* 0x000fe4000001ff00 */
[----:B------:R-:W-:Y:S01]  /*1330*/  SHF.R.U32.HI R5, RZ, 0x1f, R4 ;  /* 0x0000001fff057819 */ /* 0x000fe20000011604 */
[----:B------:R-:W-:Y:S01]  /*1340*/  UIADD3 UR4, -UR44, URZ, URZ ;  /* 0x0000003f2c047290 */ /* 0x000fe2000fffe13f */
[----:B------:R-:W-:Y:S01]  /*1350*/  LEA.HI.SX32 R3, R0, R3, 0x1b ;  /* 0x0000000300037211 */ /* 0x000fe200078fdaff */
[----:B------:R-:W-:Y:S01]  /*1360*/  IMAD.MOV.U32 R0, RZ, RZ, RZ ;  /* 0x000000ffff007224 */ /* 0x000fe200078e00ff */
[----:B------:R-:W-:Y:S01]  /*1370*/  LEA.HI.SX32 R64, R4, R5, 0x1b ;  /* 0x0000000504407211 */ /* 0x000fe200078fdaff */
[----:B------:R-:W-:Y:S01]  /*1380*/  UIMAD UR43, UR43, UR4, UR8 ;  /* 0x000000042b2b72a4 */ /* 0x000fe2000f8e0208 */
[----:B------:R-:W-:Y:S02]  /*1390*/  CS2R R72, SRZ ;  /* 0x0000000000487805 */ /* 0x000fe4000001ff00 */
[----:B------:R-:W-:-:S02]  /*13a0*/  CS2R R68, SRZ ;  /* 0x0000000000447805 */ /* 0x000fc4000001ff00 */
[----:B------:R-:W-:Y:S01]  /*13b0*/  VIMNMX R64, R3, R64, PT ;  /* 0x0000004003407248 */ /* 0x000fe20003fe0100 */
[----:B------:R-:W-:Y:S01]  /*13c0*/  IMAD.MOV.U32 R3, RZ, RZ, RZ ;  /* 0x000000ffff037224 */ /* 0x000fe200078e00ff */
[----:B------:R-:W-:Y:S02]  /*13d0*/  CS2R R6, SRZ ;  /* 0x0000000000067805 */ /* 0x000fe4000001ff00 */
[----:B------:R-:W-:Y:S02]  /*13e0*/  CS2R R76, SRZ ;  /* 0x00000000004c7805 */ /* 0x000fe4000001ff00 */
[----:B------:R-:W-:Y:S01]  /*13f0*/  ISETP.GE.AND P1, PT, R64, 0x1, PT ;  /* 0x000000014000780c */ /* 0x000fe20003f26270 */
[----:B------:R-:W-:Y:S02]  /*1400*/  IMAD.MOV.U32 R9, RZ, RZ, RZ ;  /* 0x000000ffff097224 */ /* 0x000fe400078e00ff */
[----:B------:R-:W-:Y:S02]  /*1410*/  IMAD.MOV.U32 R11, RZ, RZ, RZ ;  /* 0x000000ffff0b7224 */ /* 0x000fe400078e00ff */
[----:B------:R-:W-:-:S02]  /*1420*/  IMAD.MOV.U32 R78, RZ, RZ, RZ ;  /* 0x000000ffff4e7224 */ /* 0x000fc400078e00ff */
[----:B------:R-:W-:-:S06]  /*1430*/  IMAD.MOV.U32 R80, RZ, RZ, RZ ;  /* 0x000000ffff507224 */ /* 0x000fcc00078e00ff */
[----:B------:R-:W-:Y:S05]  /*1440*/  @!P1 BRA `(.L_x_1527) ;  /* 0x000000c000949947 */ /* 0x000fea0003800000 */
[----:B------:R-:W-:Y:S01]  /*1450*/  VIADD R0, R2, 0xffffff80 ;  /* 0xffffff8002007836 */ /* 0x000fe20000000000 */
[----:B------:R-:W-:-:S04]  /*1460*/  UIADD3 UR6, UR47, 0x24300, URZ ;  /* 0x000243002f067890 */ /* 0x000fc8000fffe03f */
[----:B------:R-:W-:Y:S01]  /*1470*/  SHF.R.S32.HI R3, RZ, 0x1f, R0 ;  /* 0x0000001fff037819 */ /* 0x000fe20000011400 */
[----:B------:R-:W-:-:S03]  /*1480*/  ULOP3.LUT UP0, URZ, UR6, 0x9f, URZ, 0xc0, !UPT ;  /* 0x0000009f063f7892 */ /* 0x000fc6000f80c03f */
[----:B------:R-:W-:-:S03]  /*1490*/  LEA.HI R3, R3, R0, RZ, 0x7 ;  /* 0x0000000003037211 */ /* 0x000fc600078f38ff */
[----:B------:R-:W-:Y:S02]  /*14a0*/  PLOP3.LUT P0, PT, PT, PT, UP0, 0x80, 0x0 ;  /* 0x000000000000781c */ /* 0x000fe40003f0f008 */
[----:B------:R-:W-:-:S06]  /*14b0*/  SHF.R.S32.HI R3, RZ, 0x7, R3 ;  /* 0x00000007ff037819 */ /* 0x000fcc0000011403 */
[----:B------:R-:W1:Y:S02]  /*14c0*/  SHFL.IDX PT, R3, R3, RZ, 0x1f ;  /* 0x00001fff03037589 */ /* 0x000e6400000e0000 */
[----:B-1----:R-:W-:-:S13]  /*14d0*/  R2UR UR7, R3 ;  /* 0x00000000030772ca */ /* 0x002fda00000e0000 */
[----:B------:R-:W-:Y:S02]  /*14e0*/  UIMAD.WIDE UR4, UR7, 0x55555556, URZ ;  /* 0x55555556070478a5 */ /* 0x000fe4000f8e023f */
[----:B------:R-:W-:Y:S02]  /*14f0*/  IMAD.U32 R146, RZ, RZ, UR7 ;  /* 0x00000007ff927e24 */ /* 0x000fe4000f8e00ff */
        /* <DEDUP_REMOVED lines=8> */
[----:B------:R-:W-:-:S04]  /*1580*/  ULOP3.LUT UR36, UR4, 0x3fff, URZ, 0xc0, !UPT ;  /* 0x00003fff04247892 */ /* 0x000fc8000f8ec03f */
[----:B------:R-:W-:Y:S01]  /*1590*/  IMAD.U32 R145, RZ, RZ, UR5 ;  /* 0x00000005ff917e24 */ /* 0x000fe2000f8e00ff */
[----:B------:R-:W-:Y:S07]  /*15a0*/  @!P0 BRA `(.L_x_1528) ;  /* 0x0000000000408947 */ /* 0x000fee0003800000 */
        /* <DEDUP_REMOVED lines=16> */
.L_x_1528:
[----:B------:R-:W-:Y:S02]  /*16b0*/  LEA.HI R0, R18, R18, RZ, 0x1 ;  /* 0x0000001212007211 */ /* 0x000fe400078f08ff */
[----:B------:R-:W-:Y:S02]  /*16c0*/  ISETP.NE.AND P0, PT, R144, 0x3, PT ;  /* 0x000000039000780c */ /* 0x000fe40003f05270 */
[----:B------:R-:W-:-:S05]  /*16d0*/  LOP3.LUT R3, R0, 0xfffffffe, RZ, 0xc0, !PT ;  /* 0xfffffffe00037812 */ /* 0x000fca00078ec0ff */
[----:B------:R-:W-:-:S05]  /*16e0*/  IMAD.IADD R0, R18, 0x1, -R3 ;  /* 0x0000000112007824 */ /* 0x000fca00078e0a03 */
[----:B------:R-:W-:-:S04]  /*16f0*/  SHF.L.U32 R0, R0, 0x1f, RZ ;  /* 0x0000001f00007819 */ /* 0x000fc800000006ff */
[----:B------:R-:W1:Y:S02]  /*1700*/  SYNCS.PHASECHK.TRANS64.TRYWAIT P1, [UR47+0x31c00], R0 ;  /* 0x031c0000ff0075a7 */ /* 0x000e64000802016f */
[----:B-1----:R-:W-:Y:S05]  /*1710*/  @!P1 BRA `(.L_x_1529) ;  /* 0x000000fc00d89947 */ /* 0x002fea0003800000 */
.L_x_1626:
[----:B------:R-:W-:Y:S05]  /*1720*/  @!P0 BRA `(.L_x_1530) ;  /* 0x0000000000048947 */ /* 0x000fea0003800000 */
[----:B------:R-:W-:Y:S01]  /*1730*/  BPT.TRAP 0x1 ;  /* 0x000000040000795c */ /* 0x000fe20000300000 */
.L_x_1530:
[----:B------:R-:W-:Y:S01]  /*1740*/  R2UR UR4, R148 ;  /* 0x00000000940472ca */ /* 0x000fe200000e0000 */
[----:B-1----:R-:W-:-:S05]  /*1750*/  IMAD.U32 R3, RZ, RZ, UR46 ;  /* 0x0000002eff037e24 */ /* 0x002fca000f8e00ff */
[----:B------:R-:W-:-:S07]  /*1760*/  LEA R3, R3, UR47, 0x3 ;  /* 0x0000002f03037c11 */ /* 0x000fce000f8e18ff */
[----:B------:R-:W-:-:S05]  /*1770*/  IMAD.U32 R0, RZ, RZ, UR4 ;  /* 0x00000004ff007e24 */ /* 0x000fca000f8e00ff */
[----:B------:R-:W-:-:S04]  /*1780*/  SHF.L.U32 R0, R0, 0x1f, RZ ;  /* 0x0000001f00007819 */ /* 0x000fc800000006ff */
[----:B------:R1:W2:Y:S01]  /*1790*/  SYNCS.PHASECHK.TRANS64.TRYWAIT P2, [R3+URZ+0x31c30], R0 ;  /* 0x031c3000030075a7 */ /* 0x0002a2000804017f */
[----:B------:R-:W-:Y:S05]  /*17a0*/  @!P0 BRA `(.L_x_1531) ;  /* 0x0000000000048947 */ /* 0x000fea0003800000 */
[----:B------:R-:W-:Y:S01]  /*17b0*/  BPT.TRAP 0x1 ;  /* 0x000000040000795c */ /* 0x000fe20000300000 */
.L_x_1531:
[----:B------:R-:W-:Y:S01]  /*17c0*/  LOP3.LUT P1, RZ, R2, 0x7f, RZ, 0xc0, !PT ;  /* 0x0000007f02ff7812 */ /* 0x000fe2000782c0ff */
[----:B------:R-:W-:Y:S01]  /*17d0*/  IMAD.MOV.U32 R71, RZ, RZ, RZ ;  /* 0x000000ffff477224 */ /* 0x000fe200078e00ff */
[----:B--2---:R-:W-:Y:S11]  /*17e0*/  @P2 BRA `(.L_x_1532) ;  /* 0x0000000000082947 */ /* 0x004ff60003800000 */
[----:B------:R-:W2:Y:S02]  /*17f0*/  SYNCS.PHASECHK.TRANS64.TRYWAIT P2, [R3+URZ+0x31c30], R0 ;  /* 0x031c3000030075a7 */ /* 0x000ea4000804017f */
[----:B--2---:R-:W-:Y:S05]  /*1800*/  @!P2 BRA `(.L_x_1533) ;  /* 0x000000fc00b4a947 */ /* 0x004fea0003800000 */
.L_x_1532:
[----:B------:R-:W-:Y:S05]  /*1810*/  WARPSYNC.ALL ;  /* 0x0000000000007948 */ /* 0x000fea0003800000 */
[----:B------:R-:W-:Y:S01]  /*1820*/  UIADD3 UR4, UR47, 0x16a00, URZ ;  /* 0x00016a002f047890 */ /* 0x000fe2000fffe03f */
[----:B------:R-:W-:Y:S01]  /*1830*/  WARPGROUP.ARRIVE ;  /* 0x00000000000079c5 */ /* 0x000fe20000000000 */
[----:B------:R-:W-:Y:S01]  /*1840*/  UMOV UR5, 0x80000020 ;  /* 0x8000002000057882 */ /* 0x000fe20000000000 */
[----:B------:R-:W-:Y:S01]  /*1850*/  UMOV UR7, 0x80000020 ;  /* 0x8000002000077882 */ /* 0x000fe20000000000 */
[----:B------:R-:W-:Y:S01]  /*1860*/  USHF.R.U32.HI UR4, URZ, 0x4, UR4 ;  /* 0x000000043f047899 */ /* 0x000fe20008011604 */
[----:B------:R-:W3:Y:S01]  /*1870*/  LDC R4, c[0x0][0x288] ;  /* 0x0000a200ff047b82 */ /* 0x000ee20000000800 */
[----:B------:R-:W-:Y:S01]  /*1880*/  UMOV UR9, UR5 ;  /* 0x0000000500097c82 */ /* 0x000fe20008000000 */
[----:B------:R-:W-:Y:S01]  /*1890*/  UMOV UR11, 0x80000020 ;  /* 0x80000020000b7882 */ /* 0x000fe20000000000 */
[----:B------:R-:W-:Y:S01]  /*18a0*/  ULOP3.LUT UR4, UR4, 0x3fff, URZ, 0xc0, !UPT ;  /* 0x00003fff04047892 */ /* 0x000fe2000f8ec03f */
[----:B------:R-:W-:Y:S01]  /*18b0*/  IMAD R5, R64, -0x90, R65 ;  /* 0xffffff7040057824 */ /* 0x000fe200078e0241 */
[----:B------:R-:W-:Y:S01]  /*18c0*/  UMOV UR13, UR5 ;  /* 0x00000005000d7c82 */ /* 0x000fe20008000000 */
[----:B------:R-:W-:Y:S01]  /*18d0*/  UMOV UR15, 0x80000020 ;  /* 0x80000020000f7882 */ /* 0x000fe20000000000 */
[----:B------:R-:W-:Y:S01]  /*18e0*/  ULOP3.LUT UR40, UR4, 0x10000, URZ, 0xfc, !UPT ;  /* 0x0001000004287892 */ /* 0x000fe2000f8efc3f */
[----:B------:R-:W-:Y:S01]  /*18f0*/  VIADD R12, R5, 0x90 ;  /* 0x00000090050c7836 */ /* 0x000fe20000000000 */
[----:B------:R-:W-:Y:S01]  /*1900*/  ULOP3.LUT UR4, UR36, 0x10000, URZ, 0xfc, !UPT ;  /* 0x0001000024047892 */ /* 0x000fe2000f8efc3f */
[----:B------:R-:W-:Y:S01]  /*1910*/  VIADD R111, R23, UR42 ;  /* 0x0000002a176f7c36 */ /* 0x000fe20008000000 */
[----:B------:R-:W-:Y:S01]  /*1920*/  UIMAD UR6, UR46, 0x6c0, UR40 ;  /* 0x000006c02e0678a4 */ /* 0x000fe2000f8e0228 */
[----:B------:R-:W-:Y:S01]  /*1930*/  IMAD R12, R19, -0x2, R12 ;  /* 0xfffffffe130c7824 */ /* 0x000fe200078e020c */
[----:B------:R-:W-:Y:S01]  /*1940*/  UMOV UR17, UR5 ;  /* 0x0000000500117c82 */ /* 0x000fe20008000000 */
[----:B------:R-:W-:Y:S01]  /*1950*/  UMOV UR19, 0x80000020 ;  /* 0x8000002000137882 */ /* 0x000fe20000000000 */
[----:B------:R-:W-:Y:S01]  /*1960*/  UIADD3 UR10, UR6, 0x40, URZ ;  /* 0x00000040060a7890 */ /* 0x000fe2000fffe03f */
[----:B------:R-:W-:Y:S01]  /*1970*/  UMOV UR8, UR4 ;  /* 0x0000000400087c82 */ /* 0x000fe20008000000 */
[----:B------:R-:W-:-:S03]  /*1980*/  UIADD3 UR14, UR6, 0xc0, URZ ;  /* 0x000000c0060e7890 */ /* 0x000fc6000fffe03f */
[----:B------:R-:W-:Y:S01]  /*1990*/  HGMMA.64x16x16.F32.BF16 R96, gdesc[UR4], RZ, !UPT, gsb0 ;  /* 0x00200000046079f0 */ /* 0x000fe2000c0018ff */
[----:B------:R-:W-:Y:S01]  /*19a0*/  UMOV UR12, UR4 ;  /* 0x00000004000c7c82 */ /* 0x000fe20008000000 */
[----:B------:R-:W-:Y:S01]  /*19b0*/  UIADD3 UR18, UR6, 0x100, URZ ;  /* 0x0000010006127890 */ /* 0x000fe2000fffe03f */
[----:B------:R-:W-:Y:S01]  /*19c0*/  UMOV UR16, UR4 ;  /* 0x0000000400107c82 */ /* 0x000fe20008000000 */
[----:B------:R-:W-:Y:S01]  /*19d0*/  UIADD3 UR22, UR6, 0x140, URZ ;  /* 0x0000014006167890 */ /* 0x000fe2000fffe03f */
[----:B---3--:R-:W-:Y:S01]  /*19e0*/  IADD3 R14, -R4, 0x91, R5 ;  /* 0x00000091040e7810 */ /* 0x008fe20007ffe105 */
[----:B------:R-:W-:Y:S01]  /*19f0*/  UMOV UR20, UR4 ;  /* 0x0000000400147c82 */ /* 0x000fe20008000000 */
[----:B------:R-:W-:Y:S01]  /*1a00*/  UMOV UR21, UR5 ;  /* 0x0000000500157c82 */ /* 0x000fe20008000000 */
[----:B------:R-:W-:Y:S01]  /*1a10*/  UMOV UR23, 0x80000020 ;  /* 0x8000002000177882 */ /* 0x000fe20000000000 */
[----:B------:R-:W-:Y:S01]  /*1a20*/  UIADD3 UR26, UR6, 0x180, URZ ;  /* 0x00000180061a7890 */ /* 0x000fe2000fffe03f */
[----:B------:R-:W-:Y:S01]  /*1a30*/  IMAD R14, R19, -0x2, R14 ;  /* 0xfffffffe130e7824 */ /* 0x000fe200078e020e */
[----:B------:R-:W-:Y:S01]  /*1a40*/  UMOV UR24, UR4 ;  /* 0x0000000400187c82 */ /* 0x000fe20008000000 */
[----:B------:R-:W-:Y:S01]  /*1a50*/  UMOV UR25, UR5 ;  /* 0x0000000500197c82 */ /* 0x000fe20008000000 */
[----:B------:R-:W-:Y:S01]  /*1a60*/  UMOV UR27, 0x80000020 ;  /* 0x80000020001b7882 */ /* 0x000fe20000000000 */
[----:B------:R-:W-:Y:S01]  /*1a70*/  UIADD3 UR30, UR6, 0x1c0, URZ ;  /* 0x000001c0061e7890 */ /* 0x000fe2000fffe03f */
[----:B------:R-:W-:Y:S01]  /*1a80*/  VIADDMNMX R5, R111, R14, R12, PT ;  /* 0x0000000e6f057246 */ /* 0x000fe2000380010c */
[----:B------:R-:W-:Y:S01]  /*1a90*/  UMOV UR28, UR4 ;  /* 0x00000004001c7c82 */ /* 0x000fe20008000000 */
[----:B------:R-:W-:Y:S01]  /*1aa0*/  UMOV UR29, UR5 ;  /* 0x00000005001d7c82 */ /* 0x000fe20008000000 */
[----:B------:R-:W-:Y:S01]  /*1ab0*/  UMOV UR31, 0x80000020 ;  /* 0x80000020001f7882 */ /* 0x000fe20000000000 */
[----:B------:R-:W-:Y:S01]  /*1ac0*/  UIADD3 UR7, UR4, 0x2, URZ ;  /* 0x0000000204077890 */ /* 0x000fe2000fffe03f */
[C---:B------:R-:W-:Y:S01]  /*1ad0*/  ISETP.GT.AND P2, PT, R5.reuse, RZ, PT ;  /* 0x000000ff0500720c */ /* 0x040fe20003f44270 */
[----:B------:R-:W-:Y:S01]  /*1ae0*/  UIADD3 UR34, UR6, 0x400, URZ ;  /* 0x0000040006227890 */ /* 0x000fe2000fffe03f */
[C---:B------:R-:W-:Y:S01]  /*1af0*/  ISETP.GT.AND P3, PT, R5.reuse, 0x1, PT ;  /* 0x000000010500780c */ /* 0x040fe20003f64270 */
[----:B------:R-:W-:Y:S01]  /*1b00*/  UMOV UR35, 0x80000020 ;  /* 0x8000002000237882 */ /* 0x000fe20000000000 */
[----:B------:R-:W-:Y:S01]  /*1b10*/  UIADD3 UR38, UR6, 0x2c2, URZ ;  /* 0x000002c206267890 */ /* 0x000fe2000fffe03f */
[----:B------:R-:W-:Y:S01]  /*1b20*/  ISETP.GT.AND P4, PT, R5, 0x8, PT ;  /* 0x000000080500780c */ /* 0x000fe20003f84270 */
[----:B------:R-:W-:Y:S01]  /*1b30*/  UMOV UR39, 0x80000020 ;  /* 0x8000002000277882 */ /* 0x000fe20000000000 */
[----:B------:R-:W-:Y:S01]  /*1b40*/  UIADD3 UR50, UR6, 0x500, URZ ;  /* 0x0000050006327890 */ /* 0x000fe2000fffe03f */
[----:B------:R-:W-:Y:S01]  /*1b50*/  IADD3 R111, R14, 0x8, R111 ;  /* 0x000000080e6f7810 */ /* 0x000fe20007ffe06f */
[----:B------:R-:W-:Y:S01]  /*1b60*/  UMOV UR51, 0x80000020 ;  /* 0x8000002000337882 */ /* 0x000fe20000000000 */
[----:B------:R-:W-:-:S05]  /*1b70*/  IADD3 R65, -R4, UR42, R65 ;  /* 0x0000002a04417c10 */ /* 0x000fca000fffe141 */
[----:B------:R-:W-:Y:S01]  /*1b80*/  IMAD.HI R65, R65, 0x38e38e39, RZ ;  /* 0x38e38e3941417827 */ /* 0x000fe200078e02ff */
        /* <DEDUP_REMOVED lines=17> */
[----:B------:R-:W-:Y:S02]  /*1ca0*/  UIADD3 UR12, UR6, 0x2, URZ ;  /* 0x00000002060c7890 */ /* 0x000fe4000fffe03f */
[----:B------:R-:W-:Y:S01]  /*1cb0*/  UIADD3 UR14, UR6, 0xc2, URZ ;  /* 0x000000c2060e7890 */ /* 0x000fe2000fffe03f */
[----:B------:R-:W-:Y:S01]  /*1cc0*/  UMOV UR15, 0x80000020 ;  /* 0x80000020000f7882 */ /* 0x000fe20000000000 */
[----:B------:R-:W-:Y:S02]  /*1cd0*/  WARPGROUP.DEPBAR.LE gsb0, 0x0 ;  /* 0x00008000000079c5 */ /* 0x000fe40000010000 */
        /* <DEDUP_REMOVED lines=22> */
[----:B------:R-:W-:Y:S01]  /*1e40*/  UMOV UR8, UR7 ;  /* 0x0000000700087c82 */ /* 0x000fe20008000000 */
[----:B------:R-:W-:Y:S01]  /*1e50*/  UMOV UR9, 0x80000020 ;  /* 0x8000002000097882 */ /* 0x000fe20000000000 */
[----:B------:R-:W-:Y:S01]  /*1e60*/  UMOV UR10, UR12 ;  /* 0x0000000c000a7c82 */ /* 0x000fe20008000000 */
[----:B------:R-:W-:Y:S01]  /*1e70*/  UMOV UR11, 0x80000020 ;  /* 0x80000020000b7882 */ /* 0x000fe20000000000 */
[----:B------:R-:W-:Y:S01]  /*1e80*/  UMOV UR12, UR8 ;  /* 0x00000008000c7c82 */ /* 0x000fe20008000000 */
        /* <DEDUP_REMOVED lines=9> */
[----:B------:R-:W-:Y:S01]  /*1f20*/  UIADD3 UR7, UR4, 0x300, URZ ;  /* 0x0000030004077890 */ /* 0x000fe2000fffe03f */
[----:B------:R-:W-:-:S02]  /*1f30*/  WARPGROUP.DEPBAR.LE gsb0, 0x0 ;  /* 0x00008000000079c5 */ /* 0x000fc40000010000 */
        /* <DEDUP_REMOVED lines=19> */
[----:B------:R-:W-:Y:S01]  /*2070*/  UMOV UR13, 0x80000020 ;  /* 0x80000020000d7882 */ /* 0x000fe20000000000 */
[----:B------:R-:W-:Y:S01]  /*2080*/  UMOV UR15, 0x80000020 ;  /* 0x80000020000f7882 */ /* 0x000fe20000000000 */
[----:B------:R-:W-:Y:S01]  /*2090*/  UMOV UR32, UR12 ;  /* 0x0000000c00207c82 */ /* 0x000fe20008000000 */
[----:B------:R-:W-:Y:S01]  /*20a0*/  UMOV UR33, UR13 ;  /* 0x0000000d00217c82 */ /* 0x000fe20008000000 */
[----:B------:R-:W-:Y:S01]  /*20b0*/  UIADD3 UR7, UR4, 0x302, URZ ;  /* 0x0000030204077890 */ /* 0x000fe2000fffe03f */
        /* <DEDUP_REMOVED lines=189> */
[----:B------:R-:W-:Y:S01]  /*2c90*/  ISETP.GT.AND P2, PT, R5, 0x9, PT ;  /* 0x000000090500780c */ /* 0x000fe20003f44270 */
[----:B------:R-:W-:Y:S01]  /*2ca0*/  HGMMA.64x16x16.F32.BF16 R88, gdesc[UR24], R88, gsb0 ;  /* 0x00200000185879f0 */ /* 0x000fe20008001858 */
[----:B------:R-:W-:Y:S01]  /*2cb0*/  UIADD3 UR26, UR6, 0x502, URZ ;  /* 0x00000502061a7890 */ /* 0x000fe2000fffe03f */
[----:B------:R-:W-:Y:S01]  /*2cc0*/  FSEL R129, R100, -INF , P4 ;  /* 0xff80000064817808 */ /* 0x000fe20002000000 */
[----:B------:R-:W-:Y:S01]  /*2cd0*/  UMOV UR27, 0x80000020 ;  /* 0x80000020001b7882 */ /* 0x000fe20000000000 */
[----:B-12---:R-:W-:-:S02]  /*2ce0*/  FMNMX.FTZ R0, R125, R131, !PT ;  /* 0x000000837d007209 */ /* 0x006fc40007810000 */
[----:B------:R-:W-:Y:S02]  /*2cf0*/  ISETP.GT.AND P3, PT, R5, 0x10, PT ;  /* 0x000000100500780c */ /* 0x000fe40003f64270 */
[----:B------:R-:W-:Y:S02]  /*2d00*/  FSEL R101, R101, -INF , P2 ;  /* 0xff80000065657808 */ /* 0x000fe40001000000 */
[----:B------:R-:W-:Y:S02]  /*2d10*/  FMNMX.FTZ R0, R129, R0, !PT ;  /* 0x0000000081007209 */ /* 0x000fe40007810000 */
[----:B------:R-:W-:Y:S02]  /*2d20*/  ISETP.GT.AND P2, PT, R5, 0x11, PT ;  /* 0x000000110500780c */ /* 0x000fe40003f44270 */
[----:B------:R-:W-:Y:S02]  /*2d30*/  FMNMX.FTZ R0, R101, R0, !PT ;  /* 0x0000000065007209 */ /* 0x000fe40007810000 */
[----:B------:R-:W-:Y:S01]  /*2d40*/  ISETP.GT.AND P4, PT, R5, 0x20, PT ;  /* 0x000000200500780c */ /* 0x000fe20003f84270 */
[----:B------:R-:W-:-:S02]  /*2d50*/  WARPGROUP.DEPBAR.LE gsb0, 0x0 ;  /* 0x00008000000079c5 */ /* 0x000fc40000010000 */
[----:B------:R-:W-:Y:S01]  /*2d60*/  WARPGROUP.ARRIVE ;  /* 0x00000000000079c5 */ /* 0x000fe20000000000 */
[----:B------:R-:W-:Y:S02]  /*2d70*/  FSEL R97, R88, -INF , P3 ;  /* 0xff80000058617808 */ /* 0x000fe40001800000 */
[----:B------:R-:W-:Y:S02]  /*2d80*/  ISETP.GT.AND P3, PT, R5, 0x18, PT ;  /* 0x000000180500780c */ /* 0x000fe40003f64270 */
[----:B------:R-:W-:Y:S01]  /*2d90*/  FSEL R89, R89, -INF , P2 ;  /* 0xff80000059597808 */ /* 0x000fe20001000000 */
[----:B------:R-:W-:Y:S01]  /*2da0*/  HGMMA.64x16x16.F32.BF16 R80, gdesc[UR24], R80, gsb0 ;  /* 0x00200000185079f0 */ /* 0x000fe20008001850 */
[----:B------:R-:W-:Y:S01]  /*2db0*/  UIADD3 UR26, UR6, 0x542, URZ ;  /* 0x00000542061a7890 */ /* 0x000fe2000fffe03f */
[----:B------:R-:W-:Y:S01]  /*2dc0*/  FMNMX.FTZ R0, R97, R0, !PT ;  /* 0x0000000061007209 */ /* 0x000fe20007810000 */
[----:B------:R-:W-:Y:S01]  /*2dd0*/  UMOV UR27, 0x80000020 ;  /* 0x80000020001b7882 */ /* 0x000fe20000000000 */
[----:B------:R-:W-:-:S02]  /*2de0*/  ISETP.GT.AND P2, PT, R5, 0x19, PT ;  /* 0x000000190500780c */ /* 0x000fc40003f44270 */
[----:B------:R-:W-:Y:S02]  /*2df0*/  FSEL R109, R92, -INF , P3 ;  /* 0xff8000005c6d7808 */ /* 0x000fe40001800000 */
[----:B------:R-:W-:Y:S02]  /*2e00*/  FMNMX.FTZ R0, R89, R0, !PT ;  /* 0x0000000059007209 */ /* 0x000fe40007810000 */
[----:B------:R-:W-:Y:S02]  /*2e10*/  FSEL R117, R93, -INF , P2 ;  /* 0xff8000005d757808 */ /* 0x000fe40001000000 */
[----:B------:R-:W-:Y:S02]  /*2e20*/  FMNMX.FTZ R0, R109, R0, !PT ;  /* 0x000000006d007209 */ /* 0x000fe40007810000 */
[----:B------:R-:W-:Y:S02]  /*2e30*/  ISETP.GT.AND P2, PT, R5, 0x21, PT ;  /* 0x000000210500780c */ /* 0x000fe40003f44270 */
[----:B------:R-:W-:-:S02]  /*2e40*/  FMNMX.FTZ R0, R117, R0, !PT ;  /* 0x0000000075007209 */ /* 0x000fc40007810000 */
        /* <DEDUP_REMOVED lines=8> */
[----:B------:R-:W-:Y:S01]  /*2ed0*/  ISETP.GT.AND P2, PT, R5, 0x29, PT ;  /* 0x000000290500780c */ /* 0x000fe20003f44270 */
[----:B------:R-:W-:Y:S01]  /*2ee0*/  UMOV UR27, 0x80000020 ;  /* 0x80000020001b7882 */ /* 0x000fe20000000000 */
[----:B------:R-:W-:-:S02]  /*2ef0*/  FSEL R121, R84, -INF , P3 ;  /* 0xff80000054797808 */ /* 0x000fc40001800000 */
[----:B------:R-:W-:Y:S02]  /*2f00*/  FMNMX.FTZ R0, R127, R0, !PT ;  /* 0x000000007f007209 */ /* 0x000fe40007810000 */
[----:B------:R-:W-:Y:S02]  /*2f10*/  ISETP.GT.AND P4, PT, R5, 0x30, PT ;  /* 0x000000300500780c */ /* 0x000fe40003f84270 */
        /* <DEDUP_REMOVED lines=21> */
[----:B------:R-:W-:Y:S02]  /*3070*/  ISETP.GT.AND P3, PT, R5, 0x48, PT ;  /* 0x000000480500780c */ /* 0x000fe40003f64270 */
[----:B------:R-:W-:-:S04]  /*3080*/  SHF.R.U32.HI R72, RZ, 0x1f, R65 ;  /* 0x0000001fff487819 */ /* 0x000fc80000011641 */
[----:B------:R-:W-:Y:S01]  /*3090*/  LEA.HI.SX32 R72, R65, R72, 0x1b ;  /* 0x0000004841487211 */ /* 0x000fe200078fdaff */
[----:B------:R-:W-:-:S05]  /*30a0*/  VIADD R65, R64, 0xfffffffe ;  /* 0xfffffffe40417836 */ /* 0x000fca0000000000 */
[----:B------:R-:W-:Y:S01]  /*30b0*/  R2UR UR45, R65 ;  /* 0x00000000412d72ca */ /* 0x000fe200000e0000 */
        /* <DEDUP_REMOVED lines=32> */
[----:B------:R-:W-:Y:S01]  /*32c0*/  FMNMX.FTZ R0, R53, R0, !PT ;  /* 0x0000000035007209 */ /* 0x000fe20007810000 */
        /* <DEDUP_REMOVED lines=9> */
[----:B------:R-:W-:Y:S01]  /*3360*/  ISETP.GT.AND P2, PT, R5, 0x69, PT ;  /* 0x000000690500780c */ /* 0x000fe20003f44270 */
[----:B------:R-:W-:Y:S01]  /*3370*/  ULDC UR6, c[0x0][0x988] ;  /* 0x0002620000067ab9 */ /* 0x000fe20000000800 */
[----:B------:R-:W-:-:S02]  /*3380*/  FSEL R21, R44, -INF , P3 ;  /* 0xff8000002c157808 */ /* 0x000fc40001800000 */
[----:B------:R-:W-:Y:S02]  /*3390*/  FMNMX.FTZ R0, R41, R0, !PT ;  /* 0x0000000029007209 */ /* 0x000fe40007810000 */
[----:B------:R-:W-:Y:S02]  /*33a0*/  ISETP.GT.AND P3, PT, R5, 0x70, PT ;  /* 0x000000700500780c */ /* 0x000fe40003f64270 */
[----:B------:R-:W-:Y:S02]  /*33b0*/  FSEL R45, R45, -INF , P2 ;  /* 0xff8000002d2d7808 */ /* 0x000fe40001000000 */
[----:B------:R-:W-:Y:S02]  /*33c0*/  FMNMX.FTZ R0, R21, R0, !PT ;  /* 0x0000000015007209 */ /* 0x000fe40007810000 */
[----:B------:R-:W-:Y:S02]  /*33d0*/  ISETP.GT.AND P2, PT, R5, 0x71, PT ;  /* 0x000000710500780c */ /* 0x000fe40003f44270 */
[----:B------:R-:W-:-:S02]  /*33e0*/  FMNMX.FTZ R0, R45, R0, !PT ;  /* 0x000000002d007209 */ /* 0x000fc40007810000 */
[----:B------:R-:W-:-:S04]  /*33f0*/  VIMNMX R40, R12, R111, PT ;  /* 0x0000006f0c287248 */ /* 0x000fc80003fe0100 */
[----:B------:R-:W-:Y:S01]  /*3400*/  ISETP.GT.AND P4, PT, R40, 0x8, PT ;  /* 0x000000082800780c */ /* 0x000fe20003f84270 */
[----:B------:R-:W-:Y:S02]  /*3410*/  WARPGROUP.DEPBAR.LE gsb0, 0x0 ;  /* 0x00008000000079c5 */ /* 0x000fe40000010000 */
[----:B------:R-:W-:Y:S01]  /*3420*/  WARPGROUP.ARRIVE ;  /* 0x00000000000079c5 */ /* 0x000fe20000000000 */
[----:B------:R-:W-:Y:S02]  /*3430*/  FSEL R67, R32, -INF , P3 ;  /* 0xff80000020437808 */ /* 0x000fe40001800000 */
[----:B------:R-:W-:Y:S02]  /*3440*/  ISETP.GT.AND P3, PT, R5, 0x78, PT ;  /* 0x000000780500780c */ /* 0x000fe40003f64270 */
[----:B------:R-:W-:Y:S01]  /*3450*/  FSEL R33, R33, -INF , P2 ;  /* 0xff80000021217808 */ /* 0x000fe20001000000 */
[----:B------:R-:W-:Y:S01]  /*3460*/  HGMMA.64x16x16.F32.BF16 R24, gdesc[UR24], R24, gsb0 ;  /* 0x00200000181879f0 */ /* 0x000fe20008001818 */
[----:B------:R-:W-:-:S02]  /*3470*/  FMNMX.FTZ R0, R67, R0, !PT ;  /* 0x0000000043007209 */ /* 0x000fc40007810000 */
[----:B------:R-:W-:Y:S02]  /*3480*/  ISETP.GT.AND P2, PT, R5, 0x79, PT ;  /* 0x000000790500780c */ /* 0x000fe40003f44270 */
[----:B------:R-:W-:Y:S02]  /*3490*/  FSEL R69, R36, -INF , P3 ;  /* 0xff80000024457808 */ /* 0x000fe40001800000 */
[----:B------:R-:W-:Y:S02]  /*34a0*/  FMNMX.FTZ R0, R33, R0, !PT ;  /* 0x0000000021007209 */ /* 0x000fe40007810000 */
[----:B------:R-:W-:Y:S02]  /*34b0*/  ISETP.GT.AND P3, PT, R5, 0x80, PT ;  /* 0x000000800500780c */ /* 0x000fe40003f64270 */
[----:B------:R-:W-:Y:S02]  /*34c0*/  FSEL R37, R37, -INF , P2 ;  /* 0xff80000025257808 */ /* 0x000fe40001000000 */
[----:B------:R-:W-:-:S02]  /*34d0*/  FMNMX.FTZ R0, R69, R0, !PT ;  /* 0x0000000045007209 */ /* 0x000fc40007810000 */
[----:B------:R-:W-:Y:S02]  /*34e0*/  ISETP.GT.AND P2, PT, R5, 0x81, PT ;  /* 0x000000810500780c */ /* 0x000fe40003f44270 */
[----:B------:R-:W-:Y:S01]  /*34f0*/  FMNMX.FTZ R0, R37, R0, !PT ;  /* 0x0000000025007209 */ /* 0x000fe20007810000 */
[----:B------:R-:W-:Y:S02]  /*3500*/  WARPGROUP.DEPBAR.LE gsb0, 0x0 ;  /* 0x00008000000079c5 */ /* 0x000fe40000010000 */
[----:B------:R-:W-:Y:S02]  /*3510*/  FSEL R73, R24, -INF , P3 ;  /* 0xff80000018497808 */ /* 0x000fe40001800000 */
[----:B------:R-:W-:Y:S02]  /*3520*/  ISETP.GT.AND P3, PT, R5, 0x88, PT ;  /* 0x000000880500780c */ /* 0x000fe40003f64270 */
[----:B------:R-:W-:Y:S02]  /*3530*/  FSEL R77, R25, -INF , P2 ;  /* 0xff800000194d7808 */ /* 0x000fe40001000000 */
[----:B------:R-:W-:-:S02]  /*3540*/  FMNMX.FTZ R0, R73, R0, !PT ;  /* 0x0000000049007209 */ /* 0x000fc40007810000 */
[----:B------:R-:W-:Y:S02]  /*3550*/  ISETP.GT.AND P2, PT, R5, 0x89, PT ;  /* 0x000000890500780c */ /* 0x000fe40003f44270 */
[----:B------:R-:W-:Y:S02]  /*3560*/  FSEL R25, R28, -INF , P3 ;  /* 0xff8000001c197808 */ /* 0x000fe40001800000 */
[----:B------:R-:W-:Y:S02]  /*3570*/  FMNMX.FTZ R0, R77, R0, !PT ;  /* 0x000000004d007209 */ /* 0x000fe40007810000 */
[----:B------:R-:W-:Y:S02]  /*3580*/  FSEL R29, R29, -INF , P2 ;  /* 0xff8000001d1d7808 */ /* 0x000fe40001000000 */
[----:B------:R-:W-:Y:S02]  /*3590*/  FMNMX.FTZ R0, R25, R0, !PT ;  /* 0x0000000019007209 */ /* 0x000fe40007810000 */
[----:B------:R-:W-:-:S02]  /*35a0*/  ISETP.GT.AND P3, PT, R40, 0x1, PT ;  /* 0x000000012800780c */ /* 0x000fc40003f64270 */
[----:B------:R-:W-:Y:S01]  /*35b0*/  FMNMX.FTZ R10, R29, R0, !PT ;  /* 0x000000001d0a7209 */ /* 0x000fe20007810000 */
[----:B------:R-:W-:Y:S01]  /*35c0*/  IMAD.U32 R0, RZ, RZ, UR6 ;  /* 0x00000006ff007e24 */ /* 0x000fe2000f8e00ff */
[----:B------:R-:W-:Y:S02]  /*35d0*/  FSEL R99, R99, -INF , P3 ;  /* 0xff80000063637808 */ /* 0x000fe40001800000 */
[----:B------:R-:W-:Y:S01]  /*35e0*/  ISETP.GT.AND P3, PT, R40, 0x11, PT ;  /* 0x000000112800780c */ /* 0x000fe20003f64270 */
[----:B------:R-:W1:Y:S02]  /*35f0*/  SHFL.BFLY PT, R5, R10, 0x2, 0x1f ;  /* 0x0c401f000a057f89 */ /* 0x000e6400000e0000 */
[----:B-1----:R-:W-:-:S05]  /*3600*/  FMNMX.FTZ R20, R10, R5, !PT ;  /* 0x000000050a147209 */ /* 0x002fca0007810000 */
[----:B------:R-:W1:Y:S02]  /*3610*/  SHFL.BFLY PT, R5, R20, 0x1, 0x1f ;  /* 0x0c201f0014057f89 */ /* 0x000e6400000e0000 */
[----:B-1----:R-:W-:-:S04]  /*3620*/  FMNMX.FTZ R5, R20, R5, !PT ;  /* 0x0000000514057209 */ /* 0x002fc80007810000 */
[C---:B------:R-:W-:Y:S01]  /*3630*/  FSETP.NEU.FTZ.AND P2, PT, R5.reuse, -INF , PT ;  /* 0xff8000000500780b */ /* 0x040fe20003f5d000 */
[----:B------:R-:W-:-:S05]  /*3640*/  FMUL.FTZ R6, R5, R0 ;  /* 0x0000000005067220 */ /* 0x000fca0000410000 */
[----:B------:R-:W-:Y:S02]  /*3650*/  FSEL R6, R6, RZ, P2 ;  /* 0x000000ff06067208 */ /* 0x000fe40001000000 */
[----:B------:R-:W-:-:S03]  /*3660*/  ISETP.GT.AND P2, PT, R40, RZ, PT ;  /* 0x000000ff2800720c */ /* 0x000fc60003f44270 */
[-CC-:B------:R-:W-:Y:S01]  /*3670*/  FFMA.FTZ R12, R97, R0.reuse, -R6.reuse ;  /* 0x00000000610c7223 */ /* 0x180fe20000010806 */
[----:B------:R-:W-:Y:S01]  /*3680*/  FSEL R93, R98, -INF , P2 ;  /* 0xff800000625d7808 */ /* 0x000fe20001000000 */
[-CC-:B------:R-:W-:Y:S01]  /*3690*/  FFMA.FTZ R85, R101, R0.reuse, -R6.reuse ;  /* 0x0000000065557223 */ /* 0x180fe20000010806 */
[----:B------:R-:W-:Y:S01]  /*36a0*/  ISETP.GT.AND P2, PT, R40, 0x9, PT ;  /* 0x000000092800780c */ /* 0x000fe20003f44270 */
[-CC-:B------:R-:W-:Y:S01]  /*36b0*/  FFMA.FTZ R24, R109, R0.reuse, -R6.reuse ;  /* 0x000000006d187223 */ /* 0x180fe20000010806 */
[----:B------:R-:W-:Y:S01]  /*36c0*/  FSEL R97, R102, -INF , P4 ;  /* 0xff80000066617808 */ /* 0x000fe20002000000 */
[-CC-:B------:R-:W-:Y:S01]  /*36d0*/  FFMA.FTZ R28, R123, R0.reuse, -R6.reuse ;  /* 0x000000007b1c7223 */ /* 0x180fe20000010806 */
[----:B------:R-:W-:Y:S01]  /*36e0*/  FMNMX.FTZ R14, R93, R99, !PT ;  /* 0x000000635d0e7209 */ /* 0x000fe20007810000 */
[-CC-:B------:R-:W-:Y:S01]  /*36f0*/  FFMA.FTZ R8, R125, R0.reuse, -R6.reuse ;  /* 0x000000007d087223 */ /* 0x180fe20000010806 */
[----:B------:R-:W-:Y:S01]  /*3700*/  FSEL R103, R103, -INF , P2 ;  /* 0xff80000067677808 */ /* 0x000fe20001000000 */
[-CC-:B------:R-:W-:Y:S01]  /*3710*/  FFMA.FTZ R32, R121, R0.reuse, -R6.reuse ;  /* 0x0000000079207223 */ /* 0x180fe20000010806 */
[----:B------:R-:W-:Y:S01]  /*3720*/  ISETP.GT.AND P2, PT, R40, 0x10, PT ;  /* 0x000000102800780c */ /* 0x000fe20003f44270 */
[--C-:B------:R-:W-:Y:S01]  /*3730*/  FFMA.FTZ R10, R129, R0, -R6.reuse ;  /* 0x00000000810a7223 */ /* 0x100fe20000010806 */
[----:B------:R-:W-:Y:S01]  /*3740*/  FMNMX.FTZ R14, R97, R14, !PT ;  /* 0x0000000e610e7209 */ /* 0x000fe20007810000 */
[-CC-:B------:R-:W-:Y:S01]  /*3750*/  FFMA.FTZ R36, R115, R0.reuse, -R6.reuse ;  /* 0x0000000073247223 */ /* 0x180fe20000010806 */
[----:B------:R-:W-:Y:S01]  /*3760*/  FSEL R101, R90, -INF , P2 ;  /* 0xff8000005a657808 */ /* 0x000fe20001000000 */
[--C-:B------:R-:W-:Y:S01]  /*3770*/  FFMA.FTZ R81, R131, R0, -R6.reuse ;  /* 0x0000000083517223 */ /* 0x100fe20000010806 */
[----:B------:R-:W-:Y:S01]  /*3780*/  FMNMX.FTZ R20, R103, R14, !PT ;  /* 0x0000000e67147209 */ /* 0x000fe20007810000 */
[-CC-:B------:R-:W-:Y:S01]  /*3790*/  FFMA.FTZ R44, R107, R0.reuse, -R6.reuse ;  /* 0x000000006b2c7223 */ /* 0x180fe20000010806 */
[C---:B------:R-:W-:Y:S01]  /*37a0*/  ISETP.GT.AND P2, PT, R40.reuse, 0x18, PT ;  /* 0x000000182800780c */ /* 0x040fe20003f44270 */
[----:B------:R1:W-:Y:S01]  /*37b0*/  MUFU.EX2 R14, R24 ;  /* 0x00000018000e7308 */ /* 0x0003e20000000800 */
[----:B------:R-:W-:Y:S01]  /*37c0*/  FSEL R109, R91, -INF , P3 ;  /* 0xff8000005b6d7808 */ /* 0x000fe20001800000 */
[--C-:B------:R-:W-:Y:S01]  /*37d0*/  FFMA.FTZ R91, R117, R0, -R6.reuse ;  /* 0x00000000755b7223 */ /* 0x100fe20000010806 */
[----:B------:R-:W-:Y:S01]  /*37e0*/  FMNMX.FTZ R20, R101, R20, !PT ;  /* 0x0000001465147209 */ /* 0x000fe20007810000 */
[-CC-:B------:R-:W-:Y:S01]  /*37f0*/  FFMA.FTZ R11, R11, R0.reuse, -R6.reuse ;  /* 0x000000000b0b7223 */ /* 0x180fe20000010806 */
[----:B------:R-:W-:Y:S01]  /*3800*/  ISETP.GT.AND P3, PT, R40, 0x19, PT ;  /* 0x000000192800780c */ /* 0x000fe20003f64270 */
[--C-:B------:R-:W-:Y:S01]  /*3810*/  FFMA.FTZ R48, R37, R0, -R6.reuse ;  /* 0x0000000025307223 */ /* 0x100fe20000010806 */
[----:B------:R-:W-:Y:S01]  /*3820*/  FSEL R111, R94, -INF , P2 ;  /* 0xff8000005e6f7808 */ /* 0x000fe20001000000 */
[----:B------:R-:W-:Y:S01]  /*3830*/  MUFU.EX2 R8, R8 ;  /* 0x0000000800087308 */ /* 0x000fe20000000800 */
[----:B------:R-:W-:Y:S01]  /*3840*/  FMNMX.FTZ R20, R109, R20, !PT ;  /* 0x000000146d147209 */ /* 0x000fe20007810000 */
[-CC-:B------:R-:W-:Y:S01]  /*3850*/  FFMA.FTZ R89, R89, R0.reuse, -R6.reuse ;  /* 0x0000000059597223 */ /* 0x180fe20000010806 */
[----:B------:R-:W-:Y:S01]  /*3860*/  FSEL R95, R95, -INF , P3 ;  /* 0xff8000005f5f7808 */ /* 0x000fe20001800000 */
[-CC-:B------:R-:W-:Y:S01]  /*3870*/  FFMA.FTZ R7, R7, R0.reuse, -R6.reuse ;  /* 0x0000000007077223 */ /* 0x180fe20000010806 */
[C---:B------:R-:W-:Y:S01]  /*3880*/  ISETP.GT.AND P2, PT, R40.reuse, 0x20, PT ;  /* 0x000000202800780c */ /* 0x040fe20003f44270 */
[--C-:B------:R-:W-:Y:S01]  /*3890*/  FFMA.FTZ R41, R41, R0, -R6.reuse ;  /* 0x0000000029297223 */ /* 0x100fe20000010806 */
[----:B------:R-:W-:Y:S01]  /*38a0*/  FMNMX.FTZ R20, R111, R20, !PT ;  /* 0x000000146f147209 */ /* 0x000fe20007810000 */
[----:B------:R-:W2:Y:S01]  /*38b0*/  MUFU.EX2 R81, R81 ;  /* 0x0000005100517308 */ /* 0x000ea20000000800 */
[----:B------:R-:W-:Y:S01]  /*38c0*/  ISETP.GT.AND P3, PT, R40, 0x21, PT ;  /* 0x000000212800780c */ /* 0x000fe20003f64270 */
[-CC-:B------:R-:W-:Y:S01]  /*38d0*/  FFMA.FTZ R21, R21, R0.reuse, -R6.reuse ;  /* 0x0000000015157223 */ /* 0x180fe20000010806 */
[----:B------:R-:W-:Y:S01]  /*38e0*/  FSEL R117, R82, -INF , P2 ;  /* 0xff80000052757808 */ /* 0x000fe20001000000 */
[--C-:B------:R-:W-:Y:S01]  /*38f0*/  FFMA.FTZ R37, R73, R0, -R6.reuse ;  /* 0x0000000049257223 */ /* 0x100fe20000010806 */
[----:B-1----:R-:W-:Y:S01]  /*3900*/  FMNMX.FTZ R24, R95, R20, !PT ;  /* 0x000000145f187209 */ /* 0x002fe20007810000 */
[-CC-:B------:R-:W-:Y:S01]  /*3910*/  FFMA.FTZ R52, R29, R0.reuse, -R6.reuse ;  /* 0x000000001d347223 */ /* 0x180fe20000010806 */
[----:B------:R-:W-:Y:S01]  /*3920*/  ISETP.GT.AND P2, PT, R40, 0x28, PT ;  /* 0x000000282800780c */ /* 0x000fe20003f44270 */
[----:B------:R1:W-:Y:S01]  /*3930*/  MUFU.EX2 R20, R28 ;  /* 0x0000001c00147308 */ /* 0x0003e20000000800 */
[----:B------:R-:W-:Y:S01]  /*3940*/  FSEL R123, R83, -INF , P3 ;  /* 0xff800000537b7808 */ /* 0x000fe20001800000 */
[----:B------:R-:W-:Y:S01]  /*3950*/  FFMA.FTZ R83, R127, R0, -R6 ;  /* 0x000000007f537223 */ /* 0x000fe20000010806 */
[----:B------:R-:W-:-:S02]  /*3960*/  FMNMX.FTZ R24, R117, R24, !PT ;  /* 0x0000001875187209 */ /* 0x000fc40007810000 */
[----:B------:R-:W-:Y:S02]  /*3970*/  ISETP.GT.AND P3, PT, R40, 0x29, PT ;  /* 0x000000292800780c */ /* 0x000fe40003f64270 */
[----:B------:R-:W-:Y:S01]  /*3980*/  FSEL R125, R86, -INF , P2 ;  /* 0xff800000567d7808 */ /* 0x000fe20001000000 */
[----:B------:R-:W3:Y:S01]  /*3990*/  MUFU.EX2 R10, R10 ;  /* 0x0000000a000a7308 */ /* 0x000ee20000000800 */
[----:B------:R-:W-:Y:S01]  /*39a0*/  FMNMX.FTZ R24, R123, R24, !PT ;  /* 0x000000187b187209 */ /* 0x000fe20007810000 */
[----:B--2---:R-:W-:Y:S01]  /*39b0*/  FADD.FTZ R73, R8, R81 ;  /* 0x0000005108497221 */ /* 0x004fe20000010000 */
[----:B------:R-:W-:Y:S02]  /*39c0*/  FSEL R87, R87, -INF , P3 ;  /* 0xff80000057577808 */ /* 0x000fe40001800000 */
[C---:B------:R-:W-:Y:S02]  /*39d0*/  ISETP.GT.AND P2, PT, R40.reuse, 0x30, PT ;  /* 0x000000302800780c */ /* 0x040fe40003f44270 */
[----:B------:R-:W-:Y:S01]  /*39e0*/  FMNMX.FTZ R24, R125, R24, !PT ;  /* 0x000000187d187209 */ /* 0x000fe20007810000 */
[----:B------:R-:W2:Y:S01]  /*39f0*/  MUFU.EX2 R85, R85 ;  /* 0x0000005500557308 */ /* 0x000ea20000000800 */
[----:B------:R-:W-:-:S02]  /*3a00*/  ISETP.GT.AND P3, PT, R40, 0x31, PT ;  /* 0x000000312800780c */ /* 0x000fc40003f64270 */
[----:B------:R-:W-:Y:S02]  /*3a10*/  FSEL R127, R74, -INF , P2 ;  /* 0xff8000004a7f7808 */ /* 0x000fe40001000000 */
[----:B-1----:R-:W-:Y:S02]  /*3a20*/  FMNMX.FTZ R28, R87, R24, !PT ;  /* 0x00000018571c7209 */ /* 0x002fe40007810000 */
[----:B------:R-:W-:Y:S01]  /*3a30*/  ISETP.GT.AND P2, PT, R40, 0x38, PT ;  /* 0x000000382800780c */ /* 0x000fe20003f44270 */
[----:B------:R1:W-:Y:S01]  /*3a40*/  MUFU.EX2 R24, R32 ;  /* 0x0000002000187308 */ /* 0x0003e20000000800 */
[----:B------:R-:W-:Y:S01]  /*3a50*/  FSEL R121, R75, -INF , P3 ;  /* 0xff8000004b797808 */ /* 0x000fe20001800000 */
[----:B------:R-:W-:Y:S01]  /*3a60*/  FFMA.FTZ R75, R119, R0, -R6 ;  /* 0x00000000774b7223 */ /* 0x000fe20000010806 */
[----:B------:R-:W-:Y:S01]  /*3a70*/  FMNMX.FTZ R28, R127, R28, !PT ;  /* 0x0000001c7f1c7209 */ /* 0x000fe20007810000 */
[----:B---3--:R-:W-:Y:S01]  /*3a80*/  FADD.FTZ R74, R10, R73 ;  /* 0x000000490a4a7221 */ /* 0x008fe20000010000 */
[----:B------:R-:W-:-:S02]  /*3a90*/  ISETP.GT.AND P3, PT, R40, 0x39, PT ;  /* 0x000000392800780c */ /* 0x000fc40003f64270 */
[----:B------:R-:W-:Y:S01]  /*3aa0*/  FSEL R129, R78, -INF , P2 ;  /* 0xff8000004e817808 */ /* 0x000fe20001000000 */
[----:B------:R-:W3:Y:S01]  /*3ab0*/  MUFU.EX2 R12, R12 ;  /* 0x0000000c000c7308 */ /* 0x000ee20000000800 */
[----:B------:R-:W-:Y:S02]  /*3ac0*/  FMNMX.FTZ R28, R121, R28, !PT ;  /* 0x0000001c791c7209 */ /* 0x000fe40007810000 */
[----:B------:R-:W-:Y:S02]  /*3ad0*/  FSEL R79, R79, -INF , P3 ;  /* 0xff8000004f4f7808 */ /* 0x000fe40001800000 */
[C---:B------:R-:W-:Y:S02]  /*3ae0*/  ISETP.GT.AND P2, PT, R40.reuse, 0x40, PT ;  /* 0x000000402800780c */ /* 0x040fe40003f44270 */
[----:B------:R-:W-:Y:S01]  /*3af0*/  FMNMX.FTZ R28, R129, R28, !PT ;  /* 0x0000001c811c7209 */ /* 0x000fe20007810000 */
[----:B------:R-:W4:Y:S01]  /*3b00*/  MUFU.EX2 R89, R89 ;  /* 0x0000005900597308 */ /* 0x000f220000000800 */
[----:B------:R-:W-:-:S02]  /*3b10*/  ISETP.GT.AND P3, PT, R40, 0x41, PT ;  /* 0x000000412800780c */ /* 0x000fc40003f64270 */
[----:B------:R-:W-:Y:S02]  /*3b20*/  FSEL R119, R58, -INF , P2 ;  /* 0xff8000003a777808 */ /* 0x000fe40001000000 */
[----:B-1----:R-:W-:Y:S02]  /*3b30*/  FMNMX.FTZ R32, R79, R28, !PT ;  /* 0x0000001c4f207209 */ /* 0x002fe40007810000 */
[C---:B------:R-:W-:Y:S01]  /*3b40*/  ISETP.GT.AND P2, PT, R40.reuse, 0x48, PT ;  /* 0x000000482800780c */ /* 0x040fe20003f44270 */
[----:B------:R1:W-:Y:S01]  /*3b50*/  MUFU.EX2 R28, R36 ;  /* 0x00000024001c7308 */ /* 0x0003e20000000800 */
[----:B------:R-:W-:Y:S01]  /*3b60*/  FSEL R115, R59, -INF , P3 ;  /* 0xff8000003b737808 */ /* 0x000fe20001800000 */
[----:B------:R-:W-:Y:S01]  /*3b70*/  FFMA.FTZ R59, R113, R0, -R6 ;  /* 0x00000000713b7223 */ /* 0x000fe20000010806 */
[----:B------:R-:W-:Y:S02]  /*3b80*/  FMNMX.FTZ R32, R119, R32, !PT ;  /* 0x0000002077207209 */ /* 0x000fe40007810000 */
[----:B------:R-:W-:-:S02]  /*3b90*/  ISETP.GT.AND P3, PT, R40, 0x49, PT ;  /* 0x000000492800780c */ /* 0x000fc40003f64270 */
[----:B------:R-:W-:Y:S01]  /*3ba0*/  FSEL R131, R62, -INF , P2 ;  /* 0xff8000003e837808 */ /* 0x000fe20001000000 */
[----:B------:R-:W5:Y:S01]  /*3bb0*/  MUFU.EX2 R91, R91 ;  /* 0x0000005b005b7308 */ /* 0x000f620000000800 */
[----:B------:R-:W-:Y:S02]  /*3bc0*/  FMNMX.FTZ R32, R115, R32, !PT ;  /* 0x0000002073207209 */ /* 0x000fe40007810000 */
[----:B------:R-:W-:Y:S02]  /*3bd0*/  FSEL R133, R63, -INF , P3 ;  /* 0xff8000003f857808 */ /* 0x000fe40001800000 */
[C---:B------:R-:W-:Y:S02]  /*3be0*/  ISETP.GT.AND P2, PT, R40.reuse, 0x50, PT ;  /* 0x000000502800780c */ /* 0x040fe40003f44270 */
[----:B------:R-:W-:Y:S01]  /*3bf0*/  FMNMX.FTZ R32, R131, R32, !PT ;  /* 0x0000002083207209 */ /* 0x000fe20007810000 */
[----:B------:R-:W-:Y:S01]  /*3c00*/  MUFU.EX2 R83, R83 ;  /* 0x0000005300537308 */ /* 0x000fe20000000800 */
[----:B------:R-:W-:-:S02]  /*3c10*/  ISETP.GT.AND P3, PT, R40, 0x51, PT ;  /* 0x000000512800780c */ /* 0x000fc40003f64270 */
[----:B------:R-:W-:Y:S01]  /*3c20*/  FSEL R113, R50, -INF , P2 ;  /* 0xff80000032717808 */ /* 0x000fe20001000000 */
[----:B------:R-:W-:Y:S01]  /*3c30*/  FFMA.FTZ R50, R77, R0, -R6 ;  /* 0x000000004d327223 */ /* 0x000fe20000010806 */
[----:B-1----:R-:W-:Y:S01]  /*3c40*/  FMNMX.FTZ R36, R133, R32, !PT ;  /* 0x0000002085247209 */ /* 0x002fe20007810000 */
[----:B--2---:R-:W-:Y:S01]  /*3c50*/  FADD.FTZ R77, R85, R74 ;  /* 0x0000004a554d7221 */ /* 0x004fe20000010000 */
        /* <DEDUP_REMOVED lines=8> */
[----:B----4-:R-:W-:Y:S01]  /*3ce0*/  FADD.FTZ R77, R89, R74 ;  /* 0x0000004a594d7221 */ /* 0x010fe20000010000 */
[----:B------:R-:W-:Y:S01]  /*3cf0*/  FMNMX.FTZ R36, R107, R36, !PT ;  /* 0x000000246b247209 */ /* 0x000fe20007810000 */
[-CC-:B-1----:R-:W-:Y:S01]  /*3d00*/  FFMA.FTZ R44, R45, R0.reuse, -R6.reuse ;  /* 0x000000002d2c7223 */ /* 0x182fe20000010806 */
[----:B------:R-:W-:Y:S01]  /*3d10*/  ISETP.GT.AND P2, PT, R40, 0x60, PT ;  /* 0x000000602800780c */ /* 0x000fe20003f44270 */
[----:B------:R-:W-:Y:S01]  /*3d20*/  FFMA.FTZ R45, R67, R0, -R6 ;  /* 0x00000000432d7223 */ /* 0x000fe20000010806 */
[----:B------:R-:W-:Y:S01]  /*3d30*/  FSEL R55, R55, -INF , P3 ;  /* 0xff80000037377808 */ /* 0x000fe20001800000 */
[----:B------:R-:W-:Y:S01]  /*3d40*/  FADD.FTZ R76, R14, R77 ;  /* 0x0000004d0e4c7221 */ /* 0x000fe20000010000 */
[----:B------:R-:W-:Y:S01]  /*3d50*/  FMNMX.FTZ R36, R63, R36, !PT ;  /* 0x000000243f247209 */ /* 0x000fe20007810000 */
[----:B------:R-:W-:Y:S01]  /*3d60*/  MUFU.EX2 R75, R75 ;  /* 0x0000004b004b7308 */ /* 0x000fe20000000800 */
[----:B------:R-:W-:-:S02]  /*3d70*/  FSEL R105, R42, -INF , P2 ;  /* 0xff8000002a697808 */ /* 0x000fc40001000000 */
[C---:B------:R-:W-:Y:S02]  /*3d80*/  ISETP.GT.AND P3, PT, R40.reuse, 0x61, PT ;  /* 0x000000612800780c */ /* 0x040fe40003f64270 */
[----:B------:R-:W-:Y:S02]  /*3d90*/  FMNMX.FTZ R42, R55, R36, !PT ;  /* 0x00000024372a7209 */ /* 0x000fe40007810000 */
[C---:B------:R-:W-:Y:S01]  /*3da0*/  ISETP.GT.AND P2, PT, R40.reuse, 0x68, PT ;  /* 0x000000682800780c */ /* 0x040fe20003f44270 */
[----:B------:R-:W-:Y:S01]  /*3db0*/  MUFU.EX2 R36, R11 ;  /* 0x0000000b00247308 */ /* 0x000fe20000000800 */
[----:B------:R-:W-:Y:S01]  /*3dc0*/  FSEL R135, R43, -INF , P3 ;  /* 0xff8000002b877808 */ /* 0x000fe20001800000 */
[----:B------:R-:W-:Y:S01]  /*3dd0*/  FFMA.FTZ R43, R57, R0, -R6 ;  /* 0x00000000392b7223 */ /* 0x000fe20000010806 */
[----:B------:R-:W-:Y:S02]  /*3de0*/  FMNMX.FTZ R42, R105, R42, !PT ;  /* 0x0000002a692a7209 */ /* 0x000fe40007810000 */
[----:B------:R-:W-:-:S02]  /*3df0*/  ISETP.GT.AND P3, PT, R40, 0x69, PT ;  /* 0x000000692800780c */ /* 0x000fc40003f64270 */
[----:B------:R-:W-:Y:S01]  /*3e00*/  FSEL R139, R46, -INF , P2 ;  /* 0xff8000002e8b7808 */ /* 0x000fe20001000000 */
[--C-:B------:R-:W-:Y:S01]  /*3e10*/  FFMA.FTZ R46, R33, R0, -R6.reuse ;  /* 0x00000000212e7223 */ /* 0x100fe20000010806 */
[----:B------:R-:W-:Y:S01]  /*3e20*/  FMNMX.FTZ R42, R135, R42, !PT ;  /* 0x0000002a872a7209 */ /* 0x000fe20007810000 */
[----:B------:R-:W-:Y:S01]  /*3e30*/  FFMA.FTZ R33, R69, R0, -R6 ;  /* 0x0000000045217223 */ /* 0x000fe20000010806 */
[----:B------:R-:W-:Y:S01]  /*3e40*/  FSEL R47, R47, -INF , P3 ;  /* 0xff8000002f2f7808 */ /* 0x000fe20001800000 */
[----:B------:R-:W-:Y:S01]  /*3e50*/  MUFU.EX2 R59, R59 ;  /* 0x0000003b003b7308 */ /* 0x000fe20000000800 */
[C---:B------:R-:W-:Y:S02]  /*3e60*/  ISETP.GT.AND P2, PT, R40.reuse, 0x70, PT ;  /* 0x000000702800780c */ /* 0x040fe40003f44270 */
[----:B------:R-:W-:Y:S02]  /*3e70*/  FMNMX.FTZ R42, R139, R42, !PT ;  /* 0x0000002a8b2a7209 */ /* 0x000fe40007810000 */
[----:B------:R-:W-:-:S02]  /*3e80*/  ISETP.GT.AND P3, PT, R40, 0x71, PT ;  /* 0x000000712800780c */ /* 0x000fc40003f64270 */
[----:B------:R-:W-:Y:S01]  /*3e90*/  FSEL R57, R34, -INF , P2 ;  /* 0xff80000022397808 */ /* 0x000fe20001000000 */
[--C-:B------:R-:W-:Y:S01]  /*3ea0*/  FFMA.FTZ R34, R9, R0, -R6.reuse ;  /* 0x0000000009227223 */ /* 0x100fe20000010806 */
[----:B------:R-:W-:Y:S01]  /*3eb0*/  FMNMX.FTZ R42, R47, R42, !PT ;  /* 0x0000002a2f2a7209 */ /* 0x000fe20007810000 */
[----:B------:R-:W-:Y:S01]  /*3ec0*/  MUFU.EX2 R51, R51 ;  /* 0x0000003300337308 */ /* 0x000fe20000000800 */
[C---:B------:R-:W-:Y:S02]  /*3ed0*/  ISETP.GT.AND P2, PT, R40.reuse, 0x78, PT ;  /* 0x000000782800780c */ /* 0x040fe40003f44270 */
[----:B------:R-:W-:Y:S01]  /*3ee0*/  FSEL R141, R35, -INF , P3 ;  /* 0xff800000238d7808 */ /* 0x000fe20001800000 */
[--C-:B------:R-:W-:Y:S01]  /*3ef0*/  FFMA.FTZ R35, R61, R0, -R6.reuse ;  /* 0x000000003d237223 */ /* 0x100fe20000010806 */
[----:B------:R-:W-:Y:S02]  /*3f00*/  FMNMX.FTZ R42, R57, R42, !PT ;  /* 0x0000002a392a7209 */ /* 0x000fe40007810000 */
[----:B------:R-:W-:Y:S01]  /*3f10*/  ISETP.GT.AND P3, PT, R40, 0x79, PT ;  /* 0x000000792800780c */ /* 0x000fe20003f64270 */
[----:B------:R-:W-:Y:S01]  /*3f20*/  MUFU.EX2 R43, R43 ;  /* 0x0000002b002b7308 */ /* 0x000fe20000000800 */
[----:B------:R-:W-:Y:S01]  /*3f30*/  FSEL R143, R38, -INF , P2 ;  /* 0xff800000268f7808 */ /* 0x000fe20001000000 */
[--C-:B------:R-:W-:Y:S01]  /*3f40*/  FFMA.FTZ R38, R49, R0, -R6.reuse ;  /* 0x0000000031267223 */ /* 0x100fe20000010806 */
[----:B------:R-:W-:Y:S01]  /*3f50*/  FMNMX.FTZ R42, R141, R42, !PT ;  /* 0x0000002a8d2a7209 */ /* 0x000fe20007810000 */
[-CC-:B------:R-:W-:Y:S01]  /*3f60*/  FFMA.FTZ R49, R25, R0.reuse, -R6.reuse ;  /* 0x0000000019317223 */ /* 0x180fe20000010806 */
[----:B------:R-:W-:Y:S01]  /*3f70*/  FSEL R61, R39, -INF , P3 ;  /* 0xff800000273d7808 */ /* 0x000fe20001800000 */
[----:B------:R-:W-:Y:S01]  /*3f80*/  FFMA.FTZ R39, R13, R0, -R6 ;  /* 0x000000000d277223 */ /* 0x000fe20000010806 */
[----:B------:R-:W-:Y:S01]  /*3f90*/  ISETP.GT.AND P2, PT, R40, 0x80, PT ;  /* 0x000000802800780c */ /* 0x000fe20003f44270 */
[----:B------:R-:W-:Y:S01]  /*3fa0*/  MUFU.EX2 R34, R34 ;  /* 0x0000002200227308 */ /* 0x000fe20000000800 */
[----:B------:R-:W-:-:S02]  /*3fb0*/  FMNMX.FTZ R42, R143, R42, !PT ;  /* 0x0000002a8f2a7209 */ /* 0x000fc40007810000 */
[----:B------:R-:W-:Y:S02]  /*3fc0*/  ISETP.GT.AND P3, PT, R40, 0x81, PT ;  /* 0x000000812800780c */ /* 0x000fe40003f64270 */
[----:B------:R-:W-:Y:S02]  /*3fd0*/  FSEL R149, R26, -INF , P2 ;  /* 0xff8000001a957808 */ /* 0x000fe40001000000 */
[----:B------:R-:W-:Y:S01]  /*3fe0*/  FMNMX.FTZ R42, R61, R42, !PT ;  /* 0x0000002a3d2a7209 */ /* 0x000fe20007810000 */
[----:B------:R-:W-:Y:S01]  /*3ff0*/  MUFU.EX2 R35, R35 ;  /* 0x0000002300237308 */ /* 0x000fe20000000800 */
[----:B------:R-:W-:Y:S02]  /*4000*/  ISETP.GT.AND P2, PT, R40, 0x88, PT ;  /* 0x000000882800780c */ /* 0x000fe40003f44270 */
[----:B------:R-:W-:Y:S02]  /*4010*/  FSEL R27, R27, -INF , P3 ;  /* 0xff8000001b1b7808 */ /* 0x000fe40001800000 */
[----:B------:R-:W-:-:S02]  /*4020*/  FMNMX.FTZ R42, R149, R42, !PT ;  /* 0x0000002a952a7209 */ /* 0x000fc40007810000 */
[----:B------:R-:W-:Y:S01]  /*4030*/  ISETP.GT.AND P3, PT, R40, 0x89, PT ;  /* 0x000000892800780c */ /* 0x000fe20003f64270 */
[--C-:B------:R-:W-:Y:S01]  /*4040*/  FFMA.FTZ R40, R15, R0, -R6.reuse ;  /* 0x000000000f287223 */ /* 0x100fe20000010806 */
[----:B------:R-:W-:Y:S01]  /*4050*/  FSEL R153, R30, -INF , P2 ;  /* 0xff8000001e997808 */ /* 0x000fe20001000000 */
[----:B------:R-:W-:Y:S01]  /*4060*/  MUFU.EX2 R7, R7 ;  /* 0x0000000700077308 */ /* 0x000fe20000000800 */
[----:B------:R-:W-:Y:S02]  /*4070*/  FMNMX.FTZ R42, R27, R42, !PT ;  /* 0x0000002a1b2a7209 */ /* 0x000fe40007810000 */
[----:B------:R-:W-:Y:S02]  /*4080*/  FSEL R31, R31, -INF , P3 ;  /* 0xff8000001f1f7808 */ /* 0x000fe40001800000 */
[----:B------:R-:W-:Y:S02]  /*4090*/  FMNMX.FTZ R42, R153, R42, !PT ;  /* 0x0000002a992a7209 */ /* 0x000fe40007810000 */
[----:B------:R-:W-:Y:S01]  /*40a0*/  F2FP.BF16.F32.PACK_AB R8, R81, R8 ;  /* 0x000000085108723e */ /* 0x000fe200000010ff */
[----:B------:R-:W-:Y:S01]  /*40b0*/  MUFU.EX2 R38, R38 ;  /* 0x0000002600267308 */ /* 0x000fe20000000800 */
[----:B------:R-:W-:Y:S01]  /*40c0*/  FMNMX.FTZ R9, R31, R42, !PT ;  /* 0x0000002a1f097209 */ /* 0x000fe20007810000 */
[----:B------:R-:W-:Y:S01]  /*40d0*/  FFMA.FTZ R42, R53, R0, -R6 ;  /* 0x00000000352a7223 */ /* 0x000fe20000010806 */
[----:B------:R-:W-:Y:S01]  /*40e0*/  @!P1 VIADD R6, R3, 0x31c40 ;  /* 0x00031c4003069836 */ /* 0x000fe20000000000 */
[----:B------:R-:W-:-:S02]  /*40f0*/  F2FP.BF16.F32.PACK_AB R10, R85, R10 ;  /* 0x0000000a550a723e */ /* 0x000fc400000010ff */
[----:B------:R-:W1:Y:S01]  /*4100*/  SHFL.BFLY PT, R26, R9, 0x2, 0x1f ;  /* 0x0c401f00091a7f89 */ /* 0x000e6200000e0000 */
[----:B------:R-:W-:Y:S01]  /*4110*/  F2FP.BF16.F32.PACK_AB R12, R89, R12 ;  /* 0x0000000c590c723e */ /* 0x000fe200000010ff */
[----:B------:R-:W-:Y:S01]  /*4120*/  MUFU.EX2 R39, R39 ;  /* 0x0000002700277308 */ /* 0x000fe20000000800 */
[----:B------:R-:W-:Y:S02]  /*4130*/  @!P1 PRMT R6, RZ, 0x654, R6 ;  /* 0x00000654ff069816 */ /* 0x000fe40000000006 */
[----:B-----5:R-:W-:Y:S02]  /*4140*/  F2FP.BF16.F32.PACK_AB R14, R91, R14 ;  /* 0x0000000e5b0e723e */ /* 0x020fe400000010ff */
[----:B------:R2:W-:Y:S03]  /*4150*/  @!P1 SYNCS.ARRIVE.TRANS64.RED.A1T0 RZ, [R6+URZ], RZ ;  /* 0x000000ff06ff99a7 */ /* 0x0005e6000810043f */
[----:B------:R-:W-:Y:S01]  /*4160*/  MUFU.EX2 R42, R42 ;  /* 0x0000002a002a7308 */ /* 0x000fe20000000800 */
[----:B--2---:R-:W-:-:S07]  /*4170*/  VIMNMX R6, RZ, R72, !PT ;  /* 0x00000048ff067248 */ /* 0x004fce0007fe0100 */
        /* <DEDUP_REMOVED lines=9> */
[----:B------:R-:W-:Y:S02]  /*4210*/  FMUL.FTZ R26, R137, R0 ;  /* 0x00000000891a7220 */ /* 0x000fe40000410000 */
[----:B------:R-:W-:Y:S03]  /*4220*/  MUFU.EX2 R46, R46 ;  /* 0x0000002e002e7308 */ /* 0x000fe60000000800 */
[----:B------:R-:W-:Y:S02]  /*4230*/  FSEL R26, R26, RZ, P2 ;  /* 0x000000ff1a1a7208 */ /* 0x000fe40001000000 */
[----:B------:R-:W-:-:S03]  /*4240*/  ISETP.GE.AND P2, PT, R65, R6, PT ;  /* 0x000000064100720c */ /* 0x000fc60003f46270 */
        /* <DEDUP_REMOVED lines=32> */
[----:B------:R-:W3:Y:S01]  /*4450*/  MUFU.EX2 R70, R103 ;  /* 0x0000006700467308 */ /* 0x000ee20000000800 */
[----:B-1----:R-:W-:Y:S01]  /*4460*/  FADD.FTZ R72, R9, R68 ;  /* 0x0000004409487221 */ /* 0x002fe20000010000 */
[----:B------:R-:W-:Y:S01]  /*4470*/  F2FP.BF16.F32.PACK_AB R9, R68, R9 ;  /* 0x000000094409723e */ /* 0x000fe200000010ff */
[-CC-:B------:R-:W-:Y:S01]  /*4480*/  FFMA.FTZ R68, R55, R0.reuse, -R26.reuse ;  /* 0x0000000037447223 */ /* 0x180fe2000001081a */
[-CC-:B------:R-:W-:Y:S01]  /*4490*/  FFMA.FTZ R149, R149, R0.reuse, -R26.reuse ;  /* 0x0000000095957223 */ /* 0x180fe2000001081a */
[----:B------:R-:W-:-:S03]  /*44a0*/  FFMA.FTZ R153, R153, R0, -R26 ;  /* 0x0000000099997223 */ /* 0x000fc6000001081a */
[----:B------:R-:W1:Y:S01]  /*44b0*/  MUFU.EX2 R13, R13 ;  /* 0x0000000d000d7308 */ /* 0x000e620000000800 */
[----:B--2---:R-:W-:-:S07]  /*44c0*/  FADD.FTZ R73, R11, R72 ;  /* 0x000000480b497221 */ /* 0x004fce0000010000 */
[----:B------:R-:W2:Y:S01]  /*44d0*/  MUFU.EX2 R30, R30 ;  /* 0x0000001e001e7308 */ /* 0x000ea20000000800 */
[C---:B---3--:R-:W-:Y:S01]  /*44e0*/  FADD.FTZ R72, R70.reuse, R73 ;  /* 0x0000004946487221 */ /* 0x048fe20000010000 */
[----:B------:R-:W-:Y:S01]  /*44f0*/  F2FP.BF16.F32.PACK_AB R11, R70, R11 ;  /* 0x0000000b460b723e */ /* 0x000fe200000010ff */
[----:B------:R-:W-:-:S04]  /*4500*/  FFMA.FTZ R70, R135, R0, -R26 ;  /* 0x0000000087467223 */ /* 0x000fc8000001081a */
[----:B------:R3:W-:Y:S01]  /*4510*/  STSM.16.M88.4 [R22+0x24300], R8 ;  /* 0x0243000816007844 */ /* 0x0007e20000000200 */
[----:B------:R-:W4:Y:S01]  /*4520*/  MUFU.EX2 R15, R15 ;  /* 0x0000000f000f7308 */ /* 0x000f220000000800 */
[----:B-1----:R-:W-:Y:S01]  /*4530*/  FADD.FTZ R73, R13, R72 ;  /* 0x000000480d497221 */ /* 0x002fe20000010000 */
[----:B------:R-:W-:-:S06]  /*4540*/  FFMA.FTZ R72, R47, R0, -R26 ;  /* 0x000000002f487223 */ /* 0x000fcc000001081a */
[----:B------:R-:W1:Y:S01]  /*4550*/  MUFU.EX2 R54, R54 ;  /* 0x0000003600367308 */ /* 0x000e620000000800 */
[C---:B--2---:R-:W-:Y:S01]  /*4560*/  FADD.FTZ R74, R30.reuse, R73 ;  /* 0x000000491e4a7221 */ /* 0x044fe20000010000 */
[----:B------:R-:W-:Y:S01]  /*4570*/  FFMA.FTZ R73, R57, R0, -R26 ;  /* 0x0000000039497223 */ /* 0x000fe2000001081a */
[----:B------:R-:W-:Y:S01]  /*4580*/  FADD.FTZ R57, R91, R76 ;  /* 0x0000004c5b397221 */ /* 0x000fe20000010000 */
[----:B------:R-:W-:-:S03]  /*4590*/  F2FP.BF16.F32.PACK_AB R13, R30, R13 ;  /* 0x0000000d1e0d723e */ /* 0x000fc600000010ff */
[----:B------:R-:W-:Y:S01]  /*45a0*/  FADD.FTZ R76, R20, R57 ;  /* 0x00000039144c7221 */ /* 0x000fe20000010000 */
[----:B------:R-:W2:Y:S01]  /*45b0*/  MUFU.EX2 R25, R25 ;  /* 0x0000001900197308 */ /* 0x000ea20000000800 */
[----:B----4-:R-:W-:Y:S01]  /*45c0*/  FADD.FTZ R47, R15, R74 ;  /* 0x0000004a0f2f7221 */ /* 0x010fe20000010000 */
[C---:B---3--:R-:W-:Y:S01]  /*45d0*/  F2FP.BF16.F32.PACK_AB R8, R83.reuse, R20 ;  /* 0x000000145308723e */ /* 0x048fe200000010ff */
[----:B------:R-:W-:-:S04]  /*45e0*/  FADD.FTZ R77, R83, R76 ;  /* 0x0000004c534d7221 */ /* 0x000fc80000010000 */
[----:B------:R-:W-:Y:S01]  /*45f0*/  FADD.FTZ R76, R24, R77 ;  /* 0x0000004d184c7221 */ /* 0x000fe20000010000 */
[----:B------:R-:W3:Y:S01]  /*4600*/  MUFU.EX2 R56, R56 ;  /* 0x0000003800387308 */ /* 0x000ee20000000800 */
[C---:B-1----:R-:W-:Y:S01]  /*4610*/  FADD.FTZ R74, R54.reuse, R47 ;  /* 0x0000002f364a7221 */ /* 0x042fe20000010000 */
[----:B------:R-:W-:-:S05]  /*4620*/  F2FP.BF16.F32.PACK_AB R15, R54, R15 ;  /* 0x0000000f360f723e */ /* 0x000fca00000010ff */
[----:B------:R-:W-:Y:S01]  /*4630*/  STSM.16.M88.4 [R22+0x25b00], R12 ;  /* 0x025b000c16007844 */ /* 0x000fe20000000200 */
[----:B------:R-:W1:Y:S01]  /*4640*/  MUFU.EX2 R29, R29 ;  /* 0x0000001d001d7308 */ /* 0x000e620000000800 */
[----:B--2---:R-:W-:-:S07]  /*4650*/  FADD.FTZ R57, R25, R74 ;  /* 0x0000004a19397221 */ /* 0x004fce0000010000 */
[----:B------:R-:W2:Y:S01]  /*4660*/  MUFU.EX2 R58, R58 ;  /* 0x0000003a003a7308 */ /* 0x000ea20000000800 */
[C---:B---3--:R-:W-:Y:S01]  /*4670*/  FADD.FTZ R74, R56.reuse, R57 ;  /* 0x00000039384a7221 */ /* 0x048fe20000010000 */
[----:B------:R-:W-:Y:S01]  /*4680*/  FFMA.FTZ R57, R31, R0, -R26 ;  /* 0x000000001f397223 */ /* 0x000fe2000001081a */
[----:B------:R-:W-:Y:S01]  /*4690*/  FADD.FTZ R31, R75, R76 ;  /* 0x0000004c4b1f7221 */ /* 0x000fe20000010000 */
[----:B------:R-:W-:Y:S01]  /*46a0*/  F2FP.BF16.F32.PACK_AB R9, R56, R25 ;  /* 0x000000193809723e */ /* 0x000fe200000010ff */
[----:B------:R-:W-:-:S03]  /*46b0*/  IMAD.MOV.U32 R56, RZ, RZ, R71 ;  /* 0x000000ffff387224 */ /* 0x000fc600078e0047 */
[----:B------:R-:W3:Y:S08]  /*46c0*/  MUFU.EX2 R53, R53 ;  /* 0x0000003500357308 */ /* 0x000ef00000000800 */
[----:B------:R-:W4:Y:S08]  /*46d0*/  MUFU.EX2 R62, R62 ;  /* 0x0000003e003e7308 */ /* 0x000f300000000800 */
[----:B------:R5:W-:Y:S08]  /*46e0*/  MUFU.EX2 R55, R63 ;  /* 0x0000003f00377308 */ /* 0x000bf00000000800 */
[----:B------:R-:W4:Y:S01]  /*46f0*/  MUFU.EX2 R66, R66 ;  /* 0x0000004200427308 */ /* 0x000f220000000800 */
[----:B-----5:R-:W-:Y:S01]  /*4700*/  FFMA.FTZ R63, R27, R0, -R26 ;  /* 0x000000001b3f7223 */ /* 0x020fe2000001081a */
[----:B-1----:R-:W-:Y:S01]  /*4710*/  FADD.FTZ R27, R29, R74 ;  /* 0x0000004a1d1b7221 */ /* 0x002fe20000010000 */
[----:B------:R-:W-:-:S03]  /*4720*/  FADD.FTZ R74, R28, R31 ;  /* 0x0000001f1c4a7221 */ /* 0x000fc60000010000 */
[----:B--2---:R-:W-:Y:S01]  /*4730*/  FADD.FTZ R26, R58, R27 ;  /* 0x0000001b3a1a7221 */ /* 0x004fe20000010000 */
[----:B------:R-:W-:Y:S01]  /*4740*/  FADD.FTZ R31, R59, R74 ;  /* 0x0000004a3b1f7221 */ /* 0x000fe20000010000 */
[----:B------:R-:W1:Y:S02]  /*4750*/  MUFU.EX2 R67, R67 ;  /* 0x0000004300437308 */ /* 0x000e640000000800 */
[----:B---3--:R-:W-:Y:S01]  /*4760*/  FADD.FTZ R27, R53, R26 ;  /* 0x0000001a351b7221 */ /* 0x008fe20000010000 */
[----:B------:R-:W-:-:S03]  /*4770*/  FADD.FTZ R10, R32, R31 ;  /* 0x0000001f200a7221 */ /* 0x000fc60000010000 */
[----:B----4-:R-:W-:Y:S01]  /*4780*/  FADD.FTZ R27, R62, R27 ;  /* 0x0000001b3e1b7221 */ /* 0x010fe20000010000 */
[----:B------:R-:W-:Y:S01]  /*4790*/  FADD.FTZ R11, R51, R10 ;  /* 0x0000000a330b7221 */ /* 0x000fe20000010000 */
[----:B------:R-:W2:Y:S01]  /*47a0*/  MUFU.EX2 R60, R60 ;  /* 0x0000003c003c7308 */ /* 0x000ea20000000800 */
[----:B------:R-:W-:Y:S01]  /*47b0*/  F2FP.BF16.F32.PACK_AB R10, R75, R24 ;  /* 0x000000184b0a723e */ /* 0x000fe200000010ff */
[----:B------:R-:W-:Y:S01]  /*47c0*/  FADD.FTZ R26, R66, R27 ;  /* 0x0000001b421a7221 */ /* 0x000fe20000010000 */
[----:B------:R-:W-:Y:S01]  /*47d0*/  FADD.FTZ R20, R36, R11 ;  /* 0x0000000b24147221 */ /* 0x000fe20000010000 */
[----:B------:R-:W-:Y:S01]  /*47e0*/  F2FP.BF16.F32.PACK_AB R24, R59, R28 ;  /* 0x0000001c3b18723e */ /* 0x000fe200000010ff */
[--C-:B------:R-:W-:Y:S01]  /*47f0*/  IMAD.MOV.U32 R59, RZ, RZ, R71.reuse ;  /* 0x000000ffff3b7224 */ /* 0x100fe200078e0047 */
[----:B------:R-:W-:Y:S01]  /*4800*/  F2FP.BF16.F32.PACK_AB R11, R58, R29 ;  /* 0x0000001d3a0b723e */ /* 0x000fe200000010ff */
[----:B------:R-:W-:Y:S01]  /*4810*/  IMAD.MOV.U32 R58, RZ, RZ, R71 ;  /* 0x000000ffff3a7224 */ /* 0x000fe200078e0047 */
[----:B------:R-:W3:Y:S01]  /*4820*/  MUFU.EX2 R69, R69 ;  /* 0x0000004500457308 */ /* 0x000ee20000000800 */
[----:B-1----:R-:W-:-:S02]  /*4830*/  FADD.FTZ R25, R67, R26 ;  /* 0x0000001a43197221 */ /* 0x002fc40000010000 */
[----:B------:R1:W-:Y:S05]  /*4840*/  STSM.16.M88.4 [R22+0x27300], R8 ;  /* 0x0273000816007844 */ /* 0x0003ea0000000200 */
[----:B------:R-:W4:Y:S01]  /*4850*/  MUFU.EX2 R4, R4 ;  /* 0x0000000400047308 */ /* 0x000f220000000800 */
[----:B--2---:R-:W-:Y:S01]  /*4860*/  FADD.FTZ R26, R60, R25 ;  /* 0x000000193c1a7221 */ /* 0x004fe20000010000 */
[----:B------:R-:W-:-:S04]  /*4870*/  FADD.FTZ R25, R43, R20 ;  /* 0x000000142b197221 */ /* 0x000fc80000010000 */
[----:B------:R-:W-:Y:S01]  /*4880*/  FADD.FTZ R28, R34, R25 ;  /* 0x00000019221c7221 */ /* 0x000fe20000010000 */
[----:B------:R-:W-:Y:S01]  /*4890*/  F2FP.BF16.F32.PACK_AB R25, R62, R53 ;  /* 0x000000353e19723e */ /* 0x000fe200000010ff */
[----:B------:R-:W2:Y:S01]  /*48a0*/  MUFU.EX2 R3, R133 ;  /* 0x0000008500037308 */ /* 0x000ea20000000800 */
[----:B---3--:R-:W-:Y:S01]  /*48b0*/  FADD.FTZ R27, R69, R26 ;  /* 0x0000001a451b7221 */ /* 0x008fe20000010000 */
[----:B------:R-:W-:Y:S01]  /*48c0*/  FADD.FTZ R28, R35, R28 ;  /* 0x0000001c231c7221 */ /* 0x000fe20000010000 */
[----:B------:R-:W-:Y:S01]  /*48d0*/  F2FP.BF16.F32.PACK_AB R26, R51, R32 ;  /* 0x00000020331a723e */ /* 0x000fe200000010ff */
[--C-:B------:R-:W-:Y:S02]  /*48e0*/  IMAD.MOV.U32 R62, RZ, RZ, R71.reuse ;  /* 0x000000ffff3e7224 */ /* 0x100fe400078e0047 */
[----:B------:R-:W-:Y:S01]  /*48f0*/  FADD.FTZ R31, R7, R28 ;  /* 0x0000001c071f7221 */ /* 0x000fe20000010000 */
[----:B------:R-:W-:Y:S01]  /*4900*/  IMAD.MOV.U32 R53, RZ, RZ, R71 ;  /* 0x000000ffff357224 */ /* 0x000fe200078e0047 */
[----:B------:R-:W3:Y:S01]  /*4910*/  MUFU.EX2 R64, R113 ;  /* 0x0000007100407308 */ /* 0x000ee20000000800 */
[----:B----4-:R-:W-:Y:S01]  /*4920*/  FADD.FTZ R30, R4, R27 ;  /* 0x0000001b041e7221 */ /* 0x010fe20000010000 */
[----:B------:R-:W-:Y:S01]  /*4930*/  F2FP.BF16.F32.PACK_AB R27, R67, R66 ;  /* 0x00000042431b723e */ /* 0x000fe200000010ff */
[----:B------:R-:W-:-:S02]  /*4940*/  IMAD.MOV.U32 R67, RZ, RZ, R71 ;  /* 0x000000ffff437224 */ /* 0x000fc400078e0047 */
[----:B------:R-:W-:Y:S02]  /*4950*/  IMAD.MOV.U32 R66, RZ, RZ, R71 ;  /* 0x000000ffff427224 */ /* 0x000fe400078e0047 */
[----:B------:R-:W-:Y:S01]  /*4960*/  STSM.16.M88.4 [R22+0x28b00], R24 ;  /* 0x028b001816007844 */ /* 0x000fe20000000200 */
[----:B------:R-:W4:Y:S01]  /*4970*/  MUFU.EX2 R65, R65 ;  /* 0x0000004100417308 */ /* 0x000f220000000800 */
[----:B--2---:R-:W-:Y:S01]  /*4980*/  FADD.FTZ R29, R3, R30 ;  /* 0x0000001e031d7221 */ /* 0x004fe20000010000 */
[----:B------:R-:W-:Y:S01]  /*4990*/  FADD.FTZ R30, R38, R31 ;  /* 0x0000001f261e7221 */ /* 0x000fe20000010000 */
[----:B------:R-:W-:-:S03]  /*49a0*/  IMAD.MOV.U32 R51, RZ, RZ, R71 ;  /* 0x000000ffff337224 */ /* 0x000fc600078e0047 */
[----:B------:R-:W-:Y:S01]  /*49b0*/  FADD.FTZ R31, R39, R30 ;  /* 0x0000001e271f7221 */ /* 0x000fe20000010000 */
[----:B------:R-:W-:Y:S01]  /*49c0*/  F2FP.BF16.F32.PACK_AB R30, R35, R34 ;  /* 0x00000022231e723e */ /* 0x000fe200000010ff */
[----:B------:R-:W2:Y:S01]  /*49d0*/  MUFU.EX2 R68, R68 ;  /* 0x0000004400447308 */ /* 0x000ea20000000800 */
[----:B---3--:R-:W-:Y:S01]  /*49e0*/  FADD.FTZ R28, R64, R29 ;  /* 0x0000001d401c7221 */ /* 0x008fe20000010000 */
[----:B------:R-:W-:Y:S01]  /*49f0*/  FADD.FTZ R31, R42, R31 ;  /* 0x0000001f2a1f7221 */ /* 0x000fe20000010000 */
[----:B------:R-:W-:Y:S01]  /*4a00*/  F2FP.BF16.F32.PACK_AB R29, R69, R60 ;  /* 0x0000003c451d723e */ /* 0x000fe200000010ff */
[----:B------:R-:W-:Y:S02]  /*4a10*/  IMAD.MOV.U32 R69, RZ, RZ, R71 ;  /* 0x000000ffff457224 */ /* 0x000fe400078e0047 */
[----:B-1----:R-:W-:Y:S01]  /*4a20*/  FADD.FTZ R10, R40, R31 ;  /* 0x0000001f280a7221 */ /* 0x002fe20000010000 */
[----:B------:R-:W-:Y:S01]  /*4a30*/  F2FP.BF16.F32.PACK_AB R31, R3, R4 ;  /* 0x00000004031f723e */ /* 0x000fe200000010ff */
[----:B------:R-:W1:Y:S01]  /*4a40*/  MUFU.EX2 R47, R105 ;  /* 0x00000069002f7308 */ /* 0x000e620000000800 */
[----:B----4-:R-:W-:Y:S01]  /*4a50*/  FADD.FTZ R54, R65, R28 ;  /* 0x0000001c41367221 */ /* 0x010fe20000010000 */
[----:B------:R-:W-:Y:S01]  /*4a60*/  F2FP.BF16.F32.PACK_AB R28, R43, R36 ;  /* 0x000000242b1c723e */ /* 0x000fe200000010ff */
[----:B------:R-:W-:Y:S01]  /*4a70*/  FADD.FTZ R10, R41, R10 ;  /* 0x0000000a290a7221 */ /* 0x000fe20000010000 */
[----:B------:R-:W-:Y:S01]  /*4a80*/  F2FP.BF16.F32.PACK_AB R9, R65, R64 ;  /* 0x000000404109723e */ /* 0x000fe200000010ff */
[----:B------:R-:W-:Y:S01]  /*4a90*/  FADD.FTZ R43, R55, R54 ;  /* 0x00000036372b7221 */ /* 0x000fe20000010000 */
[----:B------:R-:W-:Y:S01]  /*4aa0*/  F2FP.BF16.F32.PACK_AB R40, R41, R40 ;  /* 0x000000282928723e */ /* 0x000fe200000010ff */
[----:B------:R-:W-:Y:S01]  /*4ab0*/  STSM.16.M88.4 [R22+0x2a300], R28 ;  /* 0x02a3001c16007844 */ /* 0x000fe20000000200 */
[----:B------:R-:W3:Y:S01]  /*4ac0*/  MUFU.EX2 R70, R70 ;  /* 0x0000004600467308 */ /* 0x000ee20000000800 */
[C---:B--2---:R-:W-:Y:S01]  /*4ad0*/  FADD.FTZ R8, R68.reuse, R43 ;  /* 0x0000002b44087221 */ /* 0x044fe20000010000 */
[----:B------:R-:W-:Y:S01]  /*4ae0*/  F2FP.BF16.F32.PACK_AB R11, R68, R55 ;  /* 0x00000037440b723e */ /* 0x000fe200000010ff */
[----:B------:R-:W-:-:S02]  /*4af0*/  IMAD.MOV.U32 R68, RZ, RZ, R71 ;  /* 0x000000ffff447224 */ /* 0x000fc400078e0047 */
[--C-:B------:R-:W-:Y:S02]  /*4b00*/  IMAD.MOV.U32 R65, RZ, RZ, R71.reuse ;  /* 0x000000ffff417224 */ /* 0x100fe400078e0047 */
[--C-:B------:R-:W-:Y:S01]  /*4b10*/  IMAD.MOV.U32 R64, RZ, RZ, R71.reuse ;  /* 0x000000ffff407224 */ /* 0x100fe200078e0047 */
[----:B------:R-:W2:Y:S01]  /*4b20*/  MUFU.EX2 R139, R139 ;  /* 0x0000008b008b7308 */ /* 0x000ea20000000800 */
[----:B-1----:R-:W-:Y:S01]  /*4b30*/  FADD.FTZ R3, R47, R8 ;  /* 0x000000082f037221 */ /* 0x002fe20000010000 */
[----:B------:R-:W-:Y:S01]  /*4b40*/  F2FP.BF16.F32.PACK_AB R8, R38, R7 ;  /* 0x000000072608723e */ /* 0x000fe200000010ff */
[--C-:B------:R-:W-:Y:S02]  /*4b50*/  IMAD.MOV.U32 R60, RZ, RZ, R71.reuse ;  /* 0x000000ffff3c7224 */ /* 0x100fe400078e0047 */
[--C-:B------:R-:W-:Y:S02]  /*4b60*/  IMAD.MOV.U32 R55, RZ, RZ, R71.reuse ;  /* 0x000000ffff377224 */ /* 0x100fe400078e0047 */
[----:B------:R-:W-:Y:S01]  /*4b70*/  IMAD.MOV.U32 R54, RZ, RZ, R71 ;  /* 0x000000ffff367224 */ /* 0x000fe200078e0047 */
[----:B------:R-:W1:Y:S01]  /*4b80*/  MUFU.EX2 R72, R72 ;  /* 0x0000004800487308 */ /* 0x000e620000000800 */
[----:B---3--:R-:W-:Y:S01]  /*4b90*/  FADD.FTZ R12, R70, R3 ;  /* 0x00000003460c7221 */ /* 0x008fe20000010000 */
[----:B------:R-:W-:Y:S01]  /*4ba0*/  FADD.FTZ R3, R21, R10 ;  /* 0x0000000a15037221 */ /* 0x000fe20000010000 */
[----:B------:R-:W-:Y:S01]  /*4bb0*/  F2FP.BF16.F32.PACK_AB R10, R42, R39 ;  /* 0x000000272a0a723e */ /* 0x000fe200000010ff */
[--C-:B------:R-:W-:Y:S01]  /*4bc0*/  IMAD.MOV.U32 R39, RZ, RZ, R71.reuse ;  /* 0x000000ffff277224 */ /* 0x100fe200078e0047 */
[----:B------:R-:W-:Y:S01]  /*4bd0*/  F2FP.BF16.F32.PACK_AB R41, R70, R47 ;  /* 0x0000002f4629723e */ /* 0x000fe200000010ff */
[----:B------:R-:W-:Y:S01]  /*4be0*/  IMAD.MOV.U32 R70, RZ, RZ, R71 ;  /* 0x000000ffff467224 */ /* 0x000fe200078e0047 */
[C---:B------:R-:W-:Y:S01]  /*4bf0*/  F2FP.BF16.F32.PACK_AB R42, R44.reuse, R21 ;  /* 0x000000152c2a723e */ /* 0x040fe200000010ff */
[----:B------:R-:W3:Y:S01]  /*4c00*/  MUFU.EX2 R73, R73 ;  /* 0x0000004900497308 */ /* 0x000ee20000000800 */
[----:B--2---:R-:W-:Y:S01]  /*4c10*/  FADD.FTZ R7, R139, R12 ;  /* 0x0000000c8b077221 */ /* 0x004fe20000010000 */
[----:B------:R-:W-:Y:S01]  /*4c20*/  FADD.FTZ R12, R44, R3 ;  /* 0x000000032c0c7221 */ /* 0x000fe20000010000 */
[----:B------:R2:W-:Y:S01]  /*4c30*/  STSM.16.M88.4 [R22+0x2bb00], R8 ;  /* 0x02bb000816007844 */ /* 0x0005e20000000200 */
[----:B------:R-:W-:-:S02]  /*4c40*/  IMAD.MOV.U32 R47, RZ, RZ, R71 ;  /* 0x000000ffff2f7224 */ /* 0x000fc400078e0047 */
[----:B------:R-:W-:Y:S01]  /*4c50*/  FADD.FTZ R3, R45, R12 ;  /* 0x0000000c2d037221 */ /* 0x000fe20000010000 */
[----:B------:R-:W-:Y:S01]  /*4c60*/  IMAD.MOV.U32 R44, RZ, RZ, R71 ;  /* 0x000000ffff2c7224 */ /* 0x000fe200078e0047 */
[----:B------:R-:W4:Y:S01]  /*4c70*/  MUFU.EX2 R48, R48 ;  /* 0x0000003000307308 */ /* 0x000f220000000800 */
[C---:B-1----:R-:W-:Y:S01]  /*4c80*/  FADD.FTZ R14, R72.reuse, R7 ;  /* 0x00000007480e7221 */ /* 0x042fe20000010000 */
[----:B------:R-:W-:Y:S01]  /*4c90*/  F2FP.BF16.F32.PACK_AB R43, R72, R139 ;  /* 0x0000008b482b723e */ /* 0x000fe200000010ff */
[--C-:B------:R-:W-:Y:S02]  /*4ca0*/  IMAD.MOV.U32 R38, RZ, RZ, R71.reuse ;  /* 0x000000ffff267224 */ /* 0x100fe400078e0047 */
[----:B------:R-:W-:Y:S02]  /*4cb0*/  IMAD.MOV.U32 R36, RZ, RZ, R71 ;  /* 0x000000ffff247224 */ /* 0x000fe400078e0047 */
[----:B------:R1:W-:Y:S01]  /*4cc0*/  STSM.16.M88.4 [R22+0x2d300], R40 ;  /* 0x02d3002816007844 */ /* 0x0003e20000000200 */
[----:B------:R-:W5:Y:S01]  /*4cd0*/  MUFU.EX2 R20, R141 ;  /* 0x0000008d00147308 */ /* 0x000f620000000800 */
[----:B---3--:R-:W-:Y:S01]  /*4ce0*/  FADD.FTZ R7, R73, R14 ;  /* 0x0000000e49077221 */ /* 0x008fe20000010000 */
[C---:B------:R-:W-:Y:S01]  /*4cf0*/  FADD.FTZ R14, R46.reuse, R3 ;  /* 0x000000032e0e7221 */ /* 0x040fe20000010000 */
[----:B--2---:R-:W-:Y:S01]  /*4d00*/  F2FP.BF16.F32.PACK_AB R8, R46, R45 ;  /* 0x0000002d2e08723e */ /* 0x004fe200000010ff */
[----:B------:R-:W-:-:S02]  /*4d10*/  IMAD.MOV.U32 R46, RZ, RZ, R71 ;  /* 0x000000ffff2e7224 */ /* 0x000fc400078e0047 */
[----:B------:R-:W-:Y:S01]  /*4d20*/  FADD.FTZ R3, R33, R14 ;  /* 0x0000000e21037221 */ /* 0x000fe20000010000 */
[--C-:B------:R-:W-:Y:S01]  /*4d30*/  IMAD.MOV.U32 R45, RZ, RZ, R71.reuse ;  /* 0x000000ffff2d7224 */ /* 0x100fe200078e0047 */
[----:B------:R-:W2:Y:S01]  /*4d40*/  MUFU.EX2 R37, R37 ;  /* 0x0000002500257308 */ /* 0x000ea20000000800 */
[----:B------:R-:W-:Y:S02]  /*4d50*/  IMAD.MOV.U32 R35, RZ, RZ, R71 ;  /* 0x000000ffff237224 */ /* 0x000fe400078e0047 */
[----:B----4-:R-:W-:Y:S01]  /*4d60*/  FADD.FTZ R10, R48, R3 ;  /* 0x00000003300a7221 */ /* 0x010fe20000010000 */
[--C-:B------:R-:W-:Y:S02]  /*4d70*/  IMAD.MOV.U32 R34, RZ, RZ, R71.reuse ;  /* 0x000000ffff227224 */ /* 0x100fe400078e0047 */
[--C-:B------:R-:W-:Y:S02]  /*4d80*/  IMAD.MOV.U32 R31, RZ, RZ, R71.reuse ;  /* 0x000000ffff1f7224 */ /* 0x100fe400078e0047 */
[----:B-1----:R-:W-:Y:S01]  /*4d90*/  IMAD.MOV.U32 R43, RZ, RZ, R71 ;  /* 0x000000ffff2b7224 */ /* 0x002fe200078e0047 */
[----:B------:R-:W1:Y:S01]  /*4da0*/  MUFU.EX2 R143, R143 ;  /* 0x0000008f008f7308 */ /* 0x000e620000000800 */
[C---:B-----5:R-:W-:Y:S01]  /*4db0*/  FADD.FTZ R24, R20.reuse, R7 ;  /* 0x0000000714187221 */ /* 0x060fe20000010000 */
[----:B------:R-:W-:Y:S01]  /*4dc0*/  F2FP.BF16.F32.PACK_AB R9, R20, R73 ;  /* 0x000000491409723e */ /* 0x000fe200000010ff */
[----:B------:R-:W-:-:S02]  /*4dd0*/  IMAD.MOV.U32 R42, RZ, RZ, R71 ;  /* 0x000000ffff2a7224 */ /* 0x000fc400078e0047 */
[--C-:B------:R-:W-:Y:S02]  /*4de0*/  IMAD.MOV.U32 R41, RZ, RZ, R71.reuse ;  /* 0x000000ffff297224 */ /* 0x100fe400078e0047 */
[--C-:B------:R-:W-:Y:S01]  /*4df0*/  IMAD.MOV.U32 R40, RZ, RZ, R71.reuse ;  /* 0x000000ffff287224 */ /* 0x100fe200078e0047 */
[----:B------:R3:W4:Y:S01]  /*4e00*/  MUFU.EX2 R32, R61 ;  /* 0x0000003d00207308 */ /* 0x0007220000000800 */
[----:B--2---:R-:W-:Y:S01]  /*4e10*/  FADD.FTZ R3, R37, R10 ;  /* 0x0000000a25037221 */ /* 0x004fe20000010000 */
[----:B------:R-:W-:Y:S01]  /*4e20*/  F2FP.BF16.F32.PACK_AB R10, R48, R33 ;  /* 0x00000021300a723e */ /* 0x000fe200000010ff */
[--C-:B------:R-:W-:Y:S02]  /*4e30*/  IMAD.MOV.U32 R48, RZ, RZ, R71.reuse ;  /* 0x000000ffff307224 */ /* 0x100fe400078e0047 */
[--C-:B------:R-:W-:Y:S02]  /*4e40*/  IMAD.MOV.U32 R33, RZ, RZ, R71.reuse ;  /* 0x000000ffff217224 */ /* 0x100fe400078e0047 */
[--C-:B------:R-:W-:Y:S01]  /*4e50*/  IMAD.MOV.U32 R30, RZ, RZ, R71.reuse ;  /* 0x000000ffff1e7224 */ /* 0x100fe200078e0047 */
[----:B------:R-:W2:Y:S01]  /*4e60*/  MUFU.EX2 R50, R50 ;  /* 0x0000003200327308 */ /* 0x000ea20000000800 */
[----:B-1----:R-:W-:Y:S01]  /*4e70*/  FADD.FTZ R7, R143, R24 ;  /* 0x000000188f077221 */ /* 0x002fe20000010000 */
[----:B---3--:R-:W-:-:S02]  /*4e80*/  IMAD.MOV.U32 R61, RZ, RZ, R71 ;  /* 0x000000ffff3d7224 */ /* 0x008fc400078e0047 */
[--C-:B------:R-:W-:Y:S02]  /*4e90*/  IMAD.MOV.U32 R29, RZ, RZ, R71.reuse ;  /* 0x000000ffff1d7224 */ /* 0x100fe400078e0047 */
[----:B------:R-:W-:Y:S02]  /*4ea0*/  IMAD.MOV.U32 R28, RZ, RZ, R71 ;  /* 0x000000ffff1c7224 */ /* 0x000fe400078e0047 */
[----:B------:R-:W-:Y:S01]  /*4eb0*/  MUFU.EX2 R49, R49 ;  /* 0x0000003100317308 */ /* 0x000fe20000000800 */
[C---:B----4-:R-:W-:Y:S01]  /*4ec0*/  F2FP.BF16.F32.PACK_AB R11, R32.reuse, R143 ;  /* 0x0000008f200b723e */ /* 0x050fe200000010ff */
[----:B------:R-:W-:Y:S01]  /*4ed0*/  FADD.FTZ R14, R32, R7 ;  /* 0x00000007200e7221 */ /* 0x000fe20000010000 */
[----:B------:R-:W-:-:S03]  /*4ee0*/  IMAD.MOV.U32 R32, RZ, RZ, R71 ;  /* 0x000000ffff207224 */ /* 0x000fc600078e0047 */
[----:B------:R-:W-:Y:S02]  /*4ef0*/  STSM.16.M88.4 [R22+0x2eb00], R8 ;  /* 0x02eb000816007844 */ /* 0x000fe40000000200 */
[----:B------:R-:W1:Y:S01]  /*4f00*/  MUFU.EX2 R52, R52 ;  /* 0x0000003400347308 */ /* 0x000e620000000800 */
[----:B--2---:R-:W-:Y:S01]  /*4f10*/  F2FP.BF16.F32.PACK_AB R24, R50, R37 ;  /* 0x000000253218723e */ /* 0x004fe200000010ff */
[----:B------:R-:W-:-:S06]  /*4f20*/  IMAD.MOV.U32 R37, RZ, RZ, R71 ;  /* 0x000000ffff257224 */ /* 0x000fcc00078e0047 */
[----:B------:R-:W2:Y:S08]  /*4f30*/  MUFU.EX2 R149, R149 ;  /* 0x0000009500957308 */ /* 0x000eb00000000800 */
[----:B------:R3:W4:Y:S01]  /*4f40*/  MUFU.EX2 R4, R63 ;  /* 0x0000003f00047308 */ /* 0x0007220000000800 */
[----:B-1----:R-:W-:-:S07]  /*4f50*/  F2FP.BF16.F32.PACK_AB R26, R52, R49 ;  /* 0x00000031341a723e */ /* 0x002fce00000010ff */
[----:B------:R-:W1:Y:S01]  /*4f60*/  MUFU.EX2 R153, R153 ;  /* 0x0000009900997308 */ /* 0x000e620000000800 */
[----:B--2---:R-:W-:Y:S01]  /*4f70*/  FADD.FTZ R7, R149, R14 ;  /* 0x0000000e95077221 */ /* 0x004fe20000010000 */
[----:B------:R-:W-:Y:S01]  /*4f80*/  FADD.FTZ R14, R50, R3 ;  /* 0x00000003320e7221 */ /* 0x000fe20000010000 */
[--C-:B---3--:R-:W-:Y:S02]  /*4f90*/  IMAD.MOV.U32 R63, RZ, RZ, R71.reuse ;  /* 0x000000ffff3f7224 */ /* 0x108fe400078e0047 */
[----:B------:R-:W-:Y:S02]  /*4fa0*/  IMAD.MOV.U32 R50, RZ, RZ, R71 ;  /* 0x000000ffff327224 */ /* 0x000fe400078e0047 */
[----:B------:R-:W-:Y:S01]  /*4fb0*/  FADD.FTZ R49, R49, R14 ;  /* 0x0000000e31317221 */ /* 0x000fe20000010000 */
[----:B------:R2:W3:Y:S01]  /*4fc0*/  MUFU.EX2 R12, R57 ;  /* 0x00000039000c7308 */ /* 0x0004e20000000800 */
[C---:B----4-:R-:W-:Y:S01]  /*4fd0*/  F2FP.BF16.F32.PACK_AB R25, R4.reuse, R149 ;  /* 0x000000950419723e */ /* 0x050fe200000010ff */
[----:B------:R-:W-:Y:S01]  /*4fe0*/  FADD.FTZ R20, R4, R7 ;  /* 0x0000000704147221 */ /* 0x000fe20000010000 */
[----:B------:R-:W-:Y:S01]  /*4ff0*/  FADD.FTZ R4, R52, R49 ;  /* 0x0000003134047221 */ /* 0x000fe20000010000 */
[----:B------:R-:W-:-:S02]  /*5000*/  IMAD.MOV.U32 R52, RZ, RZ, R71 ;  /* 0x000000ffff347224 */ /* 0x000fc400078e0047 */
[--C-:B------:R-:W-:Y:S02]  /*5010*/  IMAD.MOV.U32 R49, RZ, RZ, R71.reuse ;  /* 0x000000ffff317224 */ /* 0x100fe400078e0047 */
[----:B-1----:R-:W-:Y:S01]  /*5020*/  FADD.FTZ R3, R153, R20 ;  /* 0x0000001499037221 */ /* 0x002fe20000010000 */
[----:B--2---:R-:W-:Y:S01]  /*5030*/  IMAD.MOV.U32 R57, RZ, RZ, R71 ;  /* 0x000000ffff397224 */ /* 0x004fe200078e0047 */
[C---:B---3--:R-:W-:Y:S02]  /*5040*/  F2FP.BF16.F32.PACK_AB R27, R12.reuse, R153 ;  /* 0x000000990c1b723e */ /* 0x048fe400000010ff */
[----:B------:R-:W-:-:S03]  /*5050*/  FADD.FTZ R3, R12, R3 ;  /* 0x000000030c037221 */ /* 0x000fc60000010000 */
[----:B------:R1:W-:Y:S01]  /*5060*/  STSM.16.M88.4 [R22+0x30300], R24 ;  /* 0x0303001816007844 */ /* 0x0003e20000000200 */
[----:B------:R2:W-:Y:S06]  /*5070*/  MEMBAR.ALL.CTA ;  /* 0x0000000000007992 */ /* 0x0005ec0000008000 */
[----:B--2---:R-:W2:Y:S01]  /*5080*/  FENCE.VIEW.ASYNC.S ;  /* 0x00000000000073c6 */ /* 0x004ea20000000000 */
[--C-:B-1----:R-:W-:Y:S02]  /*5090*/  IMAD.MOV.U32 R27, RZ, RZ, R71.reuse ;  /* 0x000000ffff1b7224 */ /* 0x102fe400078e0047 */
[----:B------:R-:W-:-:S02]  /*50a0*/  IMAD.MOV.U32 R26, RZ, RZ, R71 ;  /* 0x000000ffff1a7224 */ /* 0x000fc400078e0047 */
[--C-:B------:R-:W-:Y:S02]  /*50b0*/  IMAD.MOV.U32 R25, RZ, RZ, R71.reuse ;  /* 0x000000ffff197224 */ /* 0x100fe400078e0047 */
[----:B------:R-:W-:Y:S01]  /*50c0*/  IMAD.MOV.U32 R24, RZ, RZ, R71 ;  /* 0x000000ffff187224 */ /* 0x000fe200078e0047 */
[----:B--2---:R-:W-:Y:S01]  /*50d0*/  NOP ;  /* 0x0000000000007918 */ /* 0x004fe20000000000 */
[----:B------:R-:W-:Y:S05]  /*50e0*/  @!P2 BRA `(.L_x_1534) ;  /* 0x0000004000e8a947 */ /* 0x000fea0003800000 */
[----:B------:R-:W-:Y:S01]  /*50f0*/  R2UR UR6, R148 ;  /* 0x00000000940672ca */ /* 0x000fe200000e0000 */
        /* <DEDUP_REMOVED lines=12> */
[----:B------:R-:W-:Y:S01]  /*51c0*/  IMAD.U32 R9, RZ, RZ, UR6 ;  /* 0x00000006ff097e24 */ /* 0x000fe2000f8e00ff */
        /* <DEDUP_REMOVED lines=14> */
[----:B------:R-:W-:Y:S01]  /*52b0*/  UMOV UR41, UR46 ;  /* 0x0000002e00297c82 */ /* 0x000fe20008000000 */
[----:B------:R-:W-:-:S05]  /*52c0*/  ULDC.64 UR60, c[0x0][0x3f8] ;  /* 0x0000fe00003c7ab9 */ /* 0x000fca0000000a00 */
.L_x_1543:
[----:B------:R-:W-:Y:S01]  /*52d0*/  R2UR UR10, R146 ;  /* 0x00000000920a72ca */ /* 0x000fe200000e0000 */
[----:B------:R-:W-:Y:S01]  /*52e0*/  UIADD3 UR46, UR41, 0x1, URZ ;  /* 0x00000001292e7890 */ /* 0x000fe2000fffe03f */
[----:B------:R-:W-:-:S03]  /*52f0*/  R2UR UR7, R9 ;  /* 0x00000000090772ca */ /* 0x000fc600000e0000 */
[----:B------:R-:W-:-:S04]  /*5300*/  UISETP.NE.AND UP0, UPT, UR46, 0x2, UPT ;  /* 0x000000022e00788c */ /* 0x000fc8000bf05270 */
[----:B------:R-:W-:Y:S02]  /*5310*/  USEL UR6, URZ, 0x1, UP0 ;  /* 0x000000013f067887 */ /* 0x000fe40008000000 */
[----:B------:R-:W-:Y:S02]  /*5320*/  USEL UR46, UR46, URZ, UP0 ;  /* 0x0000003f2e2e7287 */ /* 0x000fe40008000000 */
[----:B------:R-:W-:Y:S02]  /*5330*/  ISETP.NE.AND P3, PT, RZ, UR10, PT ;  /* 0x0000000aff007c0c */ /* 0x000fe4000bf65270 */
[----:B------:R-:W-:-:S06]  /*5340*/  ULOP3.LUT UR6, UR7, UR6, URZ, 0x3c, !UPT ;  /* 0x0000000607067292 */ /* 0x000fcc000f8e3c3f */
[----:B------:R-:W-:-:S05]  /*5350*/  IMAD.U32 R148, RZ, RZ, UR6 ;  /* 0x00000006ff947e24 */ /* 0x000fca000f8e00ff */
[----:B------:R-:W-:Y:S05]  /*5360*/  @P3 BRA `(.L_x_1535) ;  /* 0x0000000000303947 */ /* 0x000fea0003800000 */
[----:B------:R-:W-:Y:S05]  /*5370*/  @!P0 BRA `(.L_x_1536) ;  /* 0x0000000000048947 */ /* 0x000fea0003800000 */
[----:B------:R-:W-:Y:S01]  /*5380*/  BPT.TRAP 0x1 ;  /* 0x000000040000795c */ /* 0x000fe20000300000 */
.L_x_1536:
[----:B------:R-:W-:Y:S01]  /*5390*/  R2UR UR7, R148 ;  /* 0x00000000940772ca */ /* 0x000fe200000e0000 */
[----:B------:R-:W-:-:S12]  /*53a0*/  ULEA UR6, UR46, UR47, 0x3 ;  /* 0x0000002f2e067291 */ /* 0x000fd8000f8e183f */
[----:B------:R-:W-:-:S05]  /*53b0*/  IMAD.U32 R0, RZ, RZ, UR7 ;  /* 0x00000007ff007e24 */ /* 0x000fca000f8e00ff */
[----:B------:R-:W-:-:S04]  /*53c0*/  SHF.L.U32 R0, R0, 0x1f, RZ ;  /* 0x0000001f00007819 */ /* 0x000fc800000006ff */
[----:B------:R1:W2:Y:S01]  /*53d0*/  SYNCS.PHASECHK.TRANS64.TRYWAIT P2, [UR6+0x31c30], R0 ;  /* 0x031c3000ff0075a7 */ /* 0x0002a20008040146 */
[----:B------:R-:W-:Y:S05]  /*53e0*/  @!P0 BRA `(.L_x_1537) ;  /* 0x0000000000048947 */ /* 0x000fea0003800000 */
[----:B------:R-:W-:Y:S01]  /*53f0*/  BPT.TRAP 0x1 ;  /* 0x000000040000795c */ /* 0x000fe20000300000 */
.L_x_1537:
[----:B--2---:R-:W-:Y:S05]  /*5400*/  @P2 BRA `(.L_x_1535) ;  /* 0x0000000000082947 */ /* 0x004fea0003800000 */
[----:B------:R-:W2:Y:S02]  /*5410*/  SYNCS.PHASECHK.TRANS64.TRYWAIT P2, [UR6+0x31c30], R0 ;  /* 0x031c3000ff0075a7 */ /* 0x000ea40008040146 */
[----:B--2---:R-:W-:Y:S05]  /*5420*/  @!P2 BRA `(.L_x_1538) ;  /* 0x000000c000c0a947 */ /* 0x004fea0003800000 */
.L_x_1535:
[----:B-12---:R-:W-:Y:S01]  /*5430*/  VIADD R0, R16, 0x8 ;  /* 0x0000000810007836 */ /* 0x006fe20000000000 */
[----:B------:R-:W-:Y:S01]  /*5440*/  UIMAD UR6, UR46, 0x6c0, UR40 ;  /* 0x000006c02e0678a4 */ /* 0x000fe2000f8e0228 */
[----:B------:R-:W-:Y:S01]  /*5450*/  UMOV UR7, 0x80000020 ;  /* 0x8000002000077882 */ /* 0x000fe20000000000 */
[----:B------:R-:W-:Y:S02]  /*5460*/  UMOV UR28, UR4 ;  /* 0x00000004001c7c82 */ /* 0x000fe40008000000 */
[----:B------:R1:W-:Y:S01]  /*5470*/  BAR.SYNC.DEFER_BLOCKING R0, 0x100 ;  /* 0x000400000000751d */ /* 0x0003e20000010000 */
[----:B------:R-:W-:Y:S02]  /*5480*/  UIADD3 UR30, UR6, 0x40, URZ ;  /* 0x00000040061e7890 */ /* 0x000fe4000fffe03f */
[----:B------:R-:W-:Y:S02]  /*5490*/  UIADD3 UR34, UR6, 0x80, URZ ;  /* 0x0000008006227890 */ /* 0x000fe4000fffe03f */
[----:B------:R-:W-:Y:S01]  /*54a0*/  UIADD3 UR38, UR6, 0xc0, URZ ;  /* 0x000000c006267890 */ /* 0x000fe2000fffe03f */
[----:B------:R-:W-:Y:S01]  /*54b0*/  UMOV UR29, UR5 ;  /* 0x00000005001d7c82 */ /* 0x000fe20008000000 */
[----:B------:R-:W-:Y:S01]  /*54c0*/  UMOV UR31, 0x80000020 ;  /* 0x80000020001f7882 */ /* 0x000fe20000000000 */
[----:B------:R-:W-:Y:S01]  /*54d0*/  UMOV UR32, UR4 ;  /* 0x0000000400207c82 */ /* 0x000fe20008000000 */
[----:B------:R-:W-:Y:S01]  /*54e0*/  UMOV UR33, UR5 ;  /* 0x0000000500217c82 */ /* 0x000fe20008000000 */
[----:B------:R-:W-:Y:S01]  /*54f0*/  UMOV UR35, 0x80000020 ;  /* 0x8000002000237882 */ /* 0x000fe20000000000 */
        /* <DEDUP_REMOVED lines=10> */
[----:B------:R-:W-:Y:S01]  /*55a0*/  WARPGROUP.ARRIVE ;  /* 0x00000000000079c5 */ /* 0x000fe20000000000 */
[----:B------:R-:W-:Y:S01]  /*55b0*/  UMOV UR55, 0x80000020 ;  /* 0x8000002000377882 */ /* 0x000fe20000000000 */
[----:B------:R-:W-:Y:S01]  /*55c0*/  UIADD3 UR58, UR6, 0x180, URZ ;  /* 0x00000180063a7890 */ /* 0x000fe2000fffe03f */
[----:B------:R-:W-:Y:S01]  /*55d0*/  UMOV UR56, UR4 ;  /* 0x0000000400387c82 */ /* 0x000fe20008000000 */
[----:B------:R-:W-:-:S02]  /*55e0*/  UMOV UR57, UR5 ;  /* 0x0000000500397c82 */ /* 0x000fc40008000000 */
[----:B------:R-:W-:Y:S01]  /*55f0*/  HGMMA.64x16x16.F32.BF16 R136, gdesc[UR4], RZ, !UPT, gsb0 ;  /* 0x00200000048879f0 */ /* 0x000fe2000c0018ff */
[----:B------:R-:W-:Y:S01]  /*5600*/  UMOV UR59, 0x80000020 ;  /* 0x80000020003b7882 */ /* 0x000fe20000000000 */
        /* <DEDUP_REMOVED lines=11> */
[----:B------:R-:W-:-:S02]  /*56c0*/  WARPGROUP.DEPBAR.LE gsb0, 0x0 ;  /* 0x00008000000079c5 */ /* 0x000fc40000010000 */
        /* <DEDUP_REMOVED lines=316> */
.L_x_1540:
[----:B------:R-:W-:Y:S01]  /*6a90*/  R2UR UR7, R9 ;  /* 0x00000000090772ca */ /* 0x000fe200000e0000 */
[----:B------:R-:W-:-:S12]  /*6aa0*/  ULEA UR6, UR41, UR47, 0x3 ;  /* 0x0000002f29067291 */ /* 0x000fd8000f8e183f */
[----:B------:R-:W-:-:S05]  /*6ab0*/  IMAD.U32 R0, RZ, RZ, UR7 ;  /* 0x00000007ff007e24 */ /* 0x000fca000f8e00ff */
[----:B------:R-:W-:-:S04]  /*6ac0*/  SHF.L.U32 R0, R0, 0x1f, RZ ;  /* 0x0000001f00007819 */ /* 0x000fc800000006ff */
[----:B------:R1:W2:Y:S01]  /*6ad0*/  SYNCS.PHASECHK.TRANS64.TRYWAIT P2, [UR6+0x31c50], R0 ;  /* 0x031c5000ff0075a7 */ /* 0x0002a20008040146 */
[----:B------:R-:W-:Y:S05]  /*6ae0*/  @!P0 BRA `(.L_x_1541) ;  /* 0x0000000000048947 */ /* 0x000fea0003800000 */
[----:B------:R-:W-:Y:S01]  /*6af0*/  BPT.TRAP 0x1 ;  /* 0x000000040000795c */ /* 0x000fe20000300000 */
.L_x_1541:
[----:B--2---:R-:W-:Y:S05]  /*6b00*/  @P2 BRA `(.L_x_1539) ;  /* 0x0000000000082947 */ /* 0x004fea0003800000 */
[----:B------:R-:W2:Y:S02]  /*6b10*/  SYNCS.PHASECHK.TRANS64.TRYWAIT P2, [UR6+0x31c50], R0 ;  /* 0x031c5000ff0075a7 */ /* 0x000ea40008040146 */
[----:B--2---:R-:W-:Y:S05]  /*6b20*/  @!P2 BRA `(.L_x_1542) ;  /* 0x000000ac0018a947 */ /* 0x004fea0003800000 */
.L_x_1539:
[----:B------:R-:W-:Y:S01]  /*6b30*/  UIADD3 UR6, UR47, 0x200, URZ ;  /* 0x000002002f067890 */ /* 0x000fe2000fffe03f */
[----:B------:R-:W-:Y:S01]  /*6b40*/  R2UR UR10, R145 ;  /* 0x00000000910a72ca */ /* 0x000fe200000e0000 */
[----:B------:R-:W-:Y:S01]  /*6b50*/  WARPGROUP.ARRIVE ;  /* 0x00000000000079c5 */ /* 0x000fe20000000000 */
[----:B------:R-:W-:Y:S01]  /*6b60*/  UMOV UR29, 0xc0000010 ;  /* 0xc0000010001d7882 */ /* 0x000fe20000000000 */
[----:B------:R-:W-:Y:S01]  /*6b70*/  USHF.R.U32.HI UR6, URZ, 0x4, UR6 ;  /* 0x000000043f067899 */ /* 0x000fe20008011606 */
[----:B-12---:R-:W1:Y:S01]  /*6b80*/  LDC R0, c[0x0][0x288] ;  /* 0x0000a200ff007b82 */ /* 0x006e620000000800 */
[----:B------:R-:W-:Y:S01]  /*6b90*/  UMOV UR31, 0x80000020 ;  /* 0x80000020001f7882 */ /* 0x000fe20000000000 */
[----:B------:R-:W-:Y:S02]  /*6ba0*/  UISETP.NE.U32.AND UP0, UPT, UR60, URZ, UPT ;  /* 0x0000003f3c00728c */ /* 0x000fe4000bf05070 */
[----:B------:R-:W-:Y:S02]  /*6bb0*/  ULOP3.LUT UR6, UR6, 0x3fff, URZ, 0xc0, !UPT ;  /* 0x00003fff06067892 */ /* 0x000fe4000f8ec03f */
[----:B------:R-:W-:-:S02]  /*6bc0*/  UISETP.NE.AND.EX UP0, UPT, UR61, URZ, UPT, UP0 ;  /* 0x0000003f3d00728c */ /* 0x000fc4000bf05300 */
[----:B------:R-:W-:Y:S02]  /*6bd0*/  ULOP3.LUT UR7, UR6, 0x2400000, URZ, 0xfc, !UPT ;  /* 0x0240000006077892 */ /* 0x000fe4000f8efc3f */
[----:B------:R-:W-:Y:S02]  /*6be0*/  ULOP3.LUT UR6, UR10, 0x10000, URZ, 0xfc, !UPT ;  /* 0x000100000a067892 */ /* 0x000fe4000f8efc3f */
[----:B------:R-:W-:Y:S02]  /*6bf0*/  UIMAD UR7, UR41, 0x6c0, UR7 ;  /* 0x000006c0290778a4 */ /* 0x000fe4000f8e0207 */
[----:B------:R-:W-:Y:S01]  /*6c00*/  UIMAD UR10, UR45, -0x90, UR42 ;  /* 0xffffff702d0a78a4 */ /* 0x000fe2000f8e022a */
[----:B------:R-:W-:Y:S02]  /*6c10*/  ULDC UR11, c[0x0][0x404] ;  /* 0x00010100000b7ab9 */ /* 0x000fe40000000800 */
[----:B------:R-:W-:Y:S01]  /*6c20*/  UMOV UR28, UR6 ;  /* 0x00000006001c7c82 */ /* 0x000fe20008000000 */
[----:B------:R-:W-:Y:S01]  /*6c30*/  UIADD3 UR10, UR10, 0x1, URZ ;  /* 0x000000010a0a7890 */ /* 0x000fe2000fffe03f */
[----:B------:R-:W-:Y:S01]  /*6c40*/  UMOV UR30, UR7 ;  /* 0x00000007001e7c82 */ /* 0x000fe20008000000 */
[----:B------:R-:W-:Y:S01]  /*6c50*/  USEL UR11, UR11, 0x1, UP0 ;  /* 0x000000010b0b7887 */ /* 0x000fe20008000000 */
[----:B------:R-:W-:Y:S01]  /*6c60*/  HGMMA.64x96x16.F32.BF16 R24, gdesc[UR28].tnspB, R24, gsb0 ;  /* 0x416000001c1879f0 */ /* 0x000fe20008001818 */
[----:B------:R-:W-:-:S02]  /*6c70*/  UIADD3 UR28, UR6, 0x180, URZ ;  /* 0x00000180061c7890 */ /* 0x000fc4000fffe03f */
[----:B------:R-:W-:Y:S01]  /*6c80*/  UIADD3 UR30, UR7, 0x40, URZ ;  /* 0x00000040071e7890 */ /* 0x000fe2000fffe03f */
[----:B------:R-:W-:Y:S01]  /*6c90*/  UMOV UR29, 0xc0000010 ;  /* 0xc0000010001d7882 */ /* 0x000fe20000000000 */
[----:B------:R-:W-:Y:S01]  /*6ca0*/  UMOV UR31, 0x80000020 ;  /* 0x80000020001f7882 */ /* 0x000fe20000000000 */
[----:B------:R-:W-:Y:S02]  /*6cb0*/  ULDC UR14, c[0x0][0x2e0] ;  /* 0x0000b800000e7ab9 */ /* 0x000fe40000000800 */
[----:B------:R-:W-:-:S06]  /*6cc0*/  UIMAD UR10, UR11, UR14, UR10 ;  /* 0x0000000e0b0a72a4 */ /* 0x000fcc000f8e020a */
[----:B-1----:R-:W-:-:S05]  /*6cd0*/  IADD3 R0, -R0, UR10, RZ ;  /* 0x0000000a00007c10 */ /* 0x002fca000fffe1ff */
[----:B------:R-:W-:-:S04]  /*6ce0*/  IMAD R0, R19, -0x2, R0 ;  /* 0xfffffffe13007824 */ /* 0x000fc800078e0200 */
[----:B------:R-:W-:-:S04]  /*6cf0*/  IMAD.IADD R9, R23, 0x1, R0 ;  /* 0x0000000117097824 */ /* 0x000fc800078e0200 */
[C---:B------:R-:W-:Y:S01]  /*6d00*/  VIADD R20, R9.reuse, 0x8 ;  /* 0x0000000809147836 */ /* 0x040fe20000000000 */
[C---:B------:R-:W-:Y:S02]  /*6d10*/  ISETP.GT.AND P2, PT, R9.reuse, RZ, PT ;  /* 0x000000ff0900720c */ /* 0x040fe40003f44270 */
[C---:B------:R-:W-:Y:S02]  /*6d20*/  ISETP.GT.AND P3, PT, R9.reuse, 0x1, PT ;  /* 0x000000010900780c */ /* 0x040fe40003f64270 */
[----:B------:R-:W-:Y:S02]  /*6d30*/  FSEL R11, R136, -INF , P2 ;  /* 0xff800000880b7808 */ /* 0x000fe40001000000 */
[----:B------:R-:W-:Y:S02]  /*6d40*/  ISETP.GT.AND P2, PT, R9, 0x8, PT ;  /* 0x000000080900780c */ /* 0x000fe40003f44270 */
[----:B------:R-:W-:Y:S02]  /*6d50*/  FSEL R137, R137, -INF , P3 ;  /* 0xff80000089897808 */ /* 0x000fe40001800000 */
        /* <DEDUP_REMOVED lines=31> */
[----:B------:R-:W-:Y:S01]  /*6f50*/  ISETP.GT.AND P3, PT, R9, 0x31, PT ;  /* 0x000000310900780c */ /* 0x000fe20003f64270 */
[----:B------:R-:W-:Y:S02]  /*6f60*/  WARPGROUP.DEPBAR.LE gsb0, 0x0 ;  /* 0x00008000000079c5 */ /* 0x000fe40000010000 */
[----:B------:R-:W-:Y:S01]  /*6f70*/  WARPGROUP.ARRIVE ;  /* 0x00000000000079c5 */ /* 0x000fe20000000000 */
[----:B------:R-:W-:Y:S02]  /*6f80*/  FSEL R155, R112, -INF , P2 ;  /* 0xff800000709b7808 */ /* 0x000fe40001000000 */
[----:B------:R-:W-:Y:S02]  /*6f90*/  FMNMX.FTZ R0, R125, R0, !PT ;  /* 0x000000007d007209 */ /* 0x000fe40007810000 */
[----:B------:R-:W-:Y:S01]  /*6fa0*/  ISETP.GT.AND P2, PT, R9, 0x38, PT ;  /* 0x000000380900780c */ /* 0x000fe20003f44270 */
[----:B------:R-:W-:Y:S01]  /*6fb0*/  HGMMA.64x96x16.F32.BF16 R24, gdesc[UR28].tnspB, R24, gsb0 ;  /* 0x416000001c1879f0 */ /* 0x000fe20008001818 */
[----:B------:R-:W-:Y:S01]  /*6fc0*/  UIADD3 UR28, UR6, 0x300, URZ ;  /* 0x00000300061c7890 */ /* 0x000fe2000fffe03f */
[----:B------:R-:W-:Y:S01]  /*6fd0*/  FSEL R113, R113, -INF , P3 ;  /* 0xff80000071717808 */ /* 0x000fe20001800000 */
[----:B------:R-:W-:Y:S01]  /*6fe0*/  UIADD3 UR30, UR7, 0x80, URZ ;  /* 0x00000080071e7890 */ /* 0x000fe2000fffe03f */
[----:B------:R-:W-:Y:S01]  /*6ff0*/  FMNMX.FTZ R0, R155, R0, !PT ;  /* 0x000000009b007209 */ /* 0x000fe20007810000 */
[----:B------:R-:W-:Y:S01]  /*7000*/  UMOV UR29, 0xc0000010 ;  /* 0xc0000010001d7882 */ /* 0x000fe20000000000 */
[----:B------:R-:W-:Y:S01]  /*7010*/  UMOV UR31, 0x80000020 ;  /* 0x80000020001f7882 */ /* 0x000fe20000000000 */
[----:B------:R-:W-:-:S02]  /*7020*/  ISETP.GT.AND P3, PT, R9, 0x39, PT ;  /* 0x000000390900780c */ /* 0x000fc40003f64270 */
[----:B------:R-:W-:Y:S02]  /*7030*/  FSEL R157, R116, -INF , P2 ;  /* 0xff800000749d7808 */ /* 0x000fe40001000000 */
[----:B------:R-:W-:Y:S02]  /*7040*/  FMNMX.FTZ R0, R113, R0, !PT ;  /* 0x0000000071007209 */ /* 0x000fe40007810000 */
[----:B------:R-:W-:Y:S02]  /*7050*/  ISETP.GT.AND P2, PT, R9, 0x40, PT ;  /* 0x000000400900780c */ /* 0x000fe40003f44270 */
[----:B------:R-:W-:Y:S02]  /*7060*/  FSEL R117, R117, -INF , P3 ;  /* 0xff80000075757808 */ /* 0x000fe40001800000 */
[----:B------:R-:W-:Y:S02]  /*7070*/  FMNMX.FTZ R0, R157, R0, !PT ;  /* 0x000000009d007209 */ /* 0x000fe40007810000 */
        /* <DEDUP_REMOVED lines=41> */
[----:B------:R-:W-:Y:S01]  /*7310*/  FMNMX.FTZ R0, R80, R5, !PT ;  /* 0x0000000550007209 */ /* 0x000fe20007810000 */
[----:B------:R-:W-:Y:S02]  /*7320*/  WARPGROUP.DEPBAR.LE gsb0, 0x0 ;  /* 0x00008000000079c5 */ /* 0x000fe40000010000 */
[----:B------:R-:W-:Y:S01]  /*7330*/  WARPGROUP.ARRIVE ;  /* 0x00000000000079c5 */ /* 0x000fe20000000000 */
[----:B------:R-:W-:-:S02]  /*7340*/  ISETP.GT.AND P3, PT, R9, 0x79, PT ;  /* 0x000000790900780c */ /* 0x000fc40003f64270 */
[----:B------:R-:W-:Y:S02]  /*7350*/  FSEL R84, R84, -INF , P2 ;  /* 0xff80000054547808 */ /* 0x000fe40001000000 */
[----:B------:R-:W-:Y:S01]  /*7360*/  FMNMX.FTZ R5, R81, R0, !PT ;  /* 0x0000000051057209 */ /* 0x000fe20007810000 */
[----:B------:R-:W-:Y:S01]  /*7370*/  HGMMA.64x96x16.F32.BF16 R24, gdesc[UR28].tnspB, R24, gsb0 ;  /* 0x416000001c1879f0 */ /* 0x000fe20008001818 */
[----:B------:R-:W-:Y:S01]  /*7380*/  UIADD3 UR28, UR6, 0x480, URZ ;  /* 0x00000480061c7890 */ /* 0x000fe2000fffe03f */
[----:B------:R-:W-:Y:S01]  /*7390*/  ISETP.GT.AND P2, PT, R9, 0x80, PT ;  /* 0x000000800900780c */ /* 0x000fe20003f44270 */
[----:B------:R-:W-:Y:S01]  /*73a0*/  UIADD3 UR30, UR7, 0xc0, URZ ;  /* 0x000000c0071e7890 */ /* 0x000fe2000fffe03f */
[----:B------:R-:W-:Y:S01]  /*73b0*/  FSEL R85, R85, -INF , P3 ;  /* 0xff80000055557808 */ /* 0x000fe20001800000 */
[----:B------:R-:W-:Y:S01]  /*73c0*/  UMOV UR29, 0xc0000010 ;  /* 0xc0000010001d7882 */ /* 0x000fe20000000000 */
[----:B------:R-:W-:Y:S01]  /*73d0*/  UMOV UR31, 0x80000020 ;  /* 0x80000020001f7882 */ /* 0x000fe20000000000 */
        /* <DEDUP_REMOVED lines=12> */
[----:B------:R-:W-:-:S02]  /*74a0*/  ISETP.GT.AND P3, PT, R20, RZ, PT ;  /* 0x000000ff1400720c */ /* 0x000fc40003f64270 */
[----:B------:R-:W-:Y:S02]  /*74b0*/  FMNMX.FTZ R10, R77, R0, !PT ;  /* 0x000000004d0a7209 */ /* 0x000fe40007810000 */
[----:B------:R-:W1:Y:S01]  /*74c0*/  LDC R0, c[0x0][0x988] ;  /* 0x00026200ff007b82 */ /* 0x000e620000000800 */
[----:B------:R-:W-:Y:S02]  /*74d0*/  ISETP.GT.AND P4, PT, R20, 0x1, PT ;  /* 0x000000011400780c */ /* 0x000fe40003f84270 */
[----:B------:R-:W2:Y:S01]  /*74e0*/  SHFL.BFLY PT, R5, R10, 0x2, 0x1f ;  /* 0x0c401f000a057f89 */ /* 0x000ea200000e0000 */
[----:B------:R-:W-:Y:S02]  /*74f0*/  FSEL R138, R138, -INF , P3 ;  /* 0xff8000008a8a7808 */ /* 0x000fe40001800000 */
[----:B------:R-:W-:Y:S02]  /*7500*/  ISETP.GT.AND P5, PT, R20, 0x8, PT ;  /* 0x000000081400780c */ /* 0x000fe40003fa4270 */
[----:B------:R-:W-:-:S02]  /*7510*/  FSEL R139, R139, -INF , P4 ;  /* 0xff8000008b8b7808 */ /* 0x000fc40002000000 */
[----:B------:R-:W-:Y:S02]  /*7520*/  FMNMX.FTZ R116, R138, R7, !PT ;  /* 0x000000078a747209 */ /* 0x000fe40007810000 */
[C---:B------:R-:W-:Y:S02]  /*7530*/  ISETP.GT.AND P6, PT, R20.reuse, 0x9, PT ;  /* 0x000000091400780c */ /* 0x040fe40003fc4270 */
[----:B------:R-:W-:Y:S02]  /*7540*/  FMNMX.FTZ R120, R139, R116, !PT ;  /* 0x000000748b787209 */ /* 0x000fe40007810000 */
[----:B------:R-:W-:Y:S02]  /*7550*/  FSEL R143, R143, -INF , P6 ;  /* 0xff8000008f8f7808 */ /* 0x000fe40003000000 */
[C---:B------:R-:W-:Y:S02]  /*7560*/  ISETP.GT.AND P3, PT, R20.reuse, 0x10, PT ;  /* 0x000000101400780c */ /* 0x040fe40003f64270 */
[----:B------:R-:W-:-:S02]  /*7570*/  ISETP.GT.AND P4, PT, R20, 0x11, PT ;  /* 0x000000111400780c */ /* 0x000fc40003f84270 */
[----:B------:R-:W-:Y:S02]  /*7580*/  ISETP.GT.AND P6, PT, R20, 0x19, PT ;  /* 0x000000191400780c */ /* 0x000fe40003fc4270 */
[----:B------:R-:W-:Y:S02]  /*7590*/  FSEL R131, R131, -INF , P4 ;  /* 0xff80000083837808 */ /* 0x000fe40002000000 */
[----:B------:R-:W-:Y:S02]  /*75a0*/  FSEL R135, R135, -INF , P6 ;  /* 0xff80000087877808 */ /* 0x000fe40003000000 */
[----:B--2---:R-:W-:Y:S02]  /*75b0*/  FMNMX.FTZ R12, R10, R5, !PT ;  /* 0x000000050a0c7209 */ /* 0x004fe40007810000 */
[C---:B------:R-:W-:Y:S02]  /*75c0*/  ISETP.GT.AND P4, PT, R20.reuse, 0x21, PT ;  /* 0x000000211400780c */ /* 0x040fe40003f84270 */
[----:B------:R-:W-:Y:S01]  /*75d0*/  ISETP.GT.AND P6, PT, R20, 0x29, PT ;  /* 0x000000291400780c */ /* 0x000fe20003fc4270 */
[----:B------:R-:W2:Y:S01]  /*75e0*/  SHFL.BFLY PT, R5, R12, 0x1, 0x1f ;  /* 0x0c201f000c057f89 */ /* 0x000ea200000e0000 */
[----:B------:R-:W-:-:S02]  /*75f0*/  FSEL R123, R123, -INF , P4 ;  /* 0xff8000007b7b7808 */ /* 0x000fc40002000000 */
[----:B------:R-:W-:Y:S02]  /*7600*/  FSEL R127, R127, -INF , P6 ;  /* 0xff8000007f7f7808 */ /* 0x000fe40003000000 */
[C---:B------:R-:W-:Y:S02]  /*7610*/  ISETP.GT.AND P4, PT, R20.reuse, 0x31, PT ;  /* 0x000000311400780c */ /* 0x040fe40003f84270 */
[----:B------:R-:W-:-:S04]  /*7620*/  ISETP.GT.AND P6, PT, R20, 0x39, PT ;  /* 0x000000391400780c */ /* 0x000fc80003fc4270 */
[----:B------:R-:W-:Y:S02]  /*7630*/  FSEL R119, R119, -INF , P6 ;  /* 0xff80000077777808 */ /* 0x000fe40003000000 */
[----:B--2---:R-:W-:-:S04]  /*7640*/  FMNMX.FTZ R5, R12, R5, !PT ;  /* 0x000000050c057209 */ /* 0x004fc80007810000 */
[C---:B------:R-:W-:Y:S01]  /*7650*/  FSETP.NEU.FTZ.AND P2, PT, R5.reuse, -INF , PT ;  /* 0xff8000000500780b */ /* 0x040fe20003f5d000 */
[----:B-1----:R-:W-:Y:S01]  /*7660*/  FMUL.FTZ R14, R5, R0 ;  /* 0x00000000050e7220 */ /* 0x002fe20000410000 */
[----:B------:R-:W-:Y:S02]  /*7670*/  WARPGROUP.DEPBAR.LE gsb0, 0x0 ;  /* 0x00008000000079c5 */ /* 0x000fe40000010000 */
[----:B------:R-:W-:Y:S02]  /*7680*/  WARPGROUP.ARRIVE ;  /* 0x00000000000079c5 */ /* 0x000fe40000000000 */
[----:B------:R-:W-:-:S04]  /*7690*/  FSEL R10, R14, RZ, P2 ;  /* 0x000000ff0e0a7208 */ /* 0x000fc80001000000 */
[----:B------:R-:W-:Y:S01]  /*76a0*/  HGMMA.64x96x16.F32.BF16 R24, gdesc[UR28].tnspB, R24, gsb0 ;  /* 0x416000001c1879f0 */ /* 0x000fe20008001818 */
[----:B------:R-:W-:Y:S01]  /*76b0*/  UIADD3 UR28, UR6, 0x600, URZ ;  /* 0x00000600061c7890 */ /* 0x000fe2000fffe03f */
[-CC-:B------:R-:W-:Y:S01]  /*76c0*/  FFMA.FTZ R9, R15, R0.reuse, -R10.reuse ;  /* 0x000000000f097223 */ /* 0x180fe2000001080a */
[----:B------:R-:W-:Y:S01]  /*76d0*/  UIADD3 UR30, UR7, 0x100, URZ ;  /* 0x00000100071e7890 */ /* 0x000fe2000fffe03f */
[----:B------:R-:W-:Y:S01]  /*76e0*/  FSEL R15, R142, -INF , P5 ;  /* 0xff8000008e0f7808 */ /* 0x000fe20002800000 */
[----:B------:R-:W-:Y:S01]  /*76f0*/  UMOV UR29, 0xc0000010 ;  /* 0xc0000010001d7882 */ /* 0x000fe20000000000 */
[----:B------:R-:W-:Y:S01]  /*7700*/  UMOV UR31, 0x80000020 ;  /* 0x80000020001f7882 */ /* 0x000fe20000000000 */
[--C-:B------:R-:W-:Y:S01]  /*7710*/  FFMA.FTZ R124, R21, R0, -R10.reuse ;  /* 0x00000000157c7223 */ /* 0x100fe2000001080a */
[----:B------:R-:W-:Y:S01]  /*7720*/  FMNMX.FTZ R120, R15, R120, !PT ;  /* 0x000000780f787209 */ /* 0x000fe20007810000 */
[--C-:B------:R-:W-:Y:S01]  /*7730*/  FFMA.FTZ R112, R129, R0, -R10.reuse ;  /* 0x0000000081707223 */ /* 0x100fe2000001080a */
[----:B------:R-:W-:Y:S01]  /*7740*/  FSEL R21, R130, -INF , P3 ;  /* 0xff80000082157808 */ /* 0x000fe20001800000 */
[----:B------:R1:W-:Y:S01]  /*7750*/  MUFU.EX2 R116, R124 ;  /* 0x0000007c00747308 */ /* 0x0003e20000000800 */
[----:B------:R-:W-:Y:S01]  /*7760*/  FMNMX.FTZ R120, R143, R120, !PT ;  /* 0x000000788f787209 */ /* 0x000fe20007810000 */
[-CC-:B------:R-:W-:Y:S01]  /*7770*/  FFMA.FTZ R14, R141, R0.reuse, -R10.reuse ;  /* 0x000000008d0e7223 */ /* 0x180fe2000001080a */
[----:B------:R-:W-:Y:S01]  /*7780*/  ISETP.GT.AND P5, PT, R20, 0x18, PT ;  /* 0x000000181400780c */ /* 0x000fe20003fa4270 */
[--C-:B------:R-:W-:Y:S01]  /*7790*/  FFMA.FTZ R128, R149, R0, -R10.reuse ;  /* 0x0000000095807223 */ /* 0x100fe2000001080a */
[----:B------:R-:W-:Y:S01]  /*77a0*/  FMNMX.FTZ R120, R21, R120, !PT ;  /* 0x0000007815787209 */ /* 0x000fe20007810000 */
[-CC-:B------:R-:W-:Y:S01]  /*77b0*/  FFMA.FTZ R12, R137, R0.reuse, -R10.reuse ;  /* 0x00000000890c7223 */ /* 0x180fe2000001080a */
[----:B------:R-:W-:Y:S01]  /*77c0*/  FSEL R129, R134, -INF , P5 ;  /* 0xff80000086817808 */ /* 0x000fe20002800000 */
[--C-:B------:R-:W-:Y:S01]  /*77d0*/  FFMA.FTZ R132, R101, R0, -R10.reuse ;  /* 0x0000000065847223 */ /* 0x100fe2000001080a */
[----:B-1----:R-:W-:Y:S01]  /*77e0*/  FMNMX.FTZ R124, R131, R120, !PT ;  /* 0x00000078837c7209 */ /* 0x002fe20007810000 */
[--C-:B------:R-:W-:Y:S01]  /*77f0*/  FFMA.FTZ R11, R11, R0, -R10.reuse ;  /* 0x000000000b0b7223 */ /* 0x100fe2000001080a */
[----:B------:R-:W-:Y:S01]  /*7800*/  ISETP.GT.AND P3, PT, R20, 0x20, PT ;  /* 0x000000201400780c */ /* 0x000fe20003f64270 */
[----:B------:R-:W-:Y:S01]  /*7810*/  MUFU.EX2 R120, R128 ;  /* 0x0000008000787308 */ /* 0x000fe20000000800 */
[----:B------:R-:W-:Y:S01]  /*7820*/  FMNMX.FTZ R124, R129, R124, !PT ;  /* 0x0000007c817c7209 */ /* 0x000fe20007810000 */
[-CC-:B------:R-:W-:Y:S01]  /*7830*/  FFMA.FTZ R13, R13, R0.reuse, -R10.reuse ;  /* 0x000000000d0d7223 */ /* 0x180fe2000001080a */
[----:B------:R-:W-:Y:S01]  /*7840*/  FSEL R141, R122, -INF , P3 ;  /* 0xff8000007a8d7808 */ /* 0x000fe20001800000 */
[--C-:B------:R-:W-:Y:S01]  /*7850*/  FFMA.FTZ R122, R153, R0, -R10.reuse ;  /* 0x00000000997a7223 */ /* 0x100fe2000001080a */
[----:B------:R-:W-:Y:S01]  /*7860*/  FMNMX.FTZ R124, R135, R124, !PT ;  /* 0x0000007c877c7209 */ /* 0x000fe20007810000 */
        /* <DEDUP_REMOVED lines=16> */
[-CC-:B------:R-:W-:Y:S01]  /*7970*/  FFMA.FTZ R81, R81, R0.reuse, -R10.reuse ;  /* 0x0000000051517223 */ /* 0x180fe2000001080a */
[----:B------:R-:W-:Y:S01]  /*7980*/  ISETP.GT.AND P5, PT, R20, 0x38, PT ;  /* 0x000000381400780c */ /* 0x000fe20003fa4270 */
[-CC-:B------:R-:W-:Y:S01]  /*7990*/  FFMA.FTZ R84, R84, R0.reuse, -R10.reuse ;  /* 0x0000000054547223 */ /* 0x180fe2000001080a */
[----:B------:R-:W-:Y:S01]  /*79a0*/  FSEL R153, R115, -INF , P4 ;  /* 0xff80000073997808 */ /* 0x000fe20002000000 */
[--C-:B------:R-:W-:Y:S01]  /*79b0*/  FFMA.FTZ R85, R85, R0, -R10.reuse ;  /* 0x0000000055557223 */ /* 0x100fe2000001080a */
[----:B------:R-:W-:Y:S01]  /*79c0*/  FMNMX.FTZ R124, R125, R124, !PT ;  /* 0x0000007c7d7c7209 */ /* 0x000fe20007810000 */
[----:B------:R1:W-:Y:S01]  /*79d0*/  MUFU.EX2 R115, R126 ;  /* 0x0000007e00737308 */ /* 0x0003e20000000800 */
[----:B------:R-:W-:Y:S01]  /*79e0*/  FSEL R118, R118, -INF , P5 ;  /* 0xff80000076767808 */ /* 0x000fe20002800000 */
[----:B------:R-:W-:Y:S01]  /*79f0*/  FFMA.FTZ R72, R72, R0, -R10 ;  /* 0x0000000048487223 */ /* 0x000fe2000001080a */
[----:B------:R-:W-:-:S02]  /*7a00*/  FMNMX.FTZ R137, R153, R124, !PT ;  /* 0x0000007c99897209 */ /* 0x000fc40007810000 */
[----:B------:R-:W-:Y:S02]  /*7a10*/  ISETP.GT.AND P3, PT, R20, 0x40, PT ;  /* 0x000000401400780c */ /* 0x000fe40003f64270 */
[----:B------:R-:W-:Y:S01]  /*7a20*/  FMNMX.FTZ R124, R118, R137, !PT ;  /* 0x00000089767c7209 */ /* 0x000fe20007810000 */
[----:B------:R-:W-:Y:S01]  /*7a30*/  MUFU.EX2 R13, R13 ;  /* 0x0000000d000d7308 */ /* 0x000fe20000000800 */
[----:B------:R-:W-:Y:S02]  /*7a40*/  ISETP.GT.AND P4, PT, R20, 0x41, PT ;  /* 0x000000411400780c */ /* 0x000fe40003f84270 */
[----:B------:R-:W-:Y:S02]  /*7a50*/  FSEL R155, R106, -INF , P3 ;  /* 0xff8000006a9b7808 */ /* 0x000fe40001800000 */
[----:B------:R-:W-:Y:S02]  /*7a60*/  FMNMX.FTZ R106, R119, R124, !PT ;  /* 0x0000007c776a7209 */ /* 0x000fe40007810000 */
[----:B------:R-:W-:Y:S01]  /*7a70*/  FSEL R124, R107, -INF , P4 ;  /* 0xff8000006b7c7808 */ /* 0x000fe20002000000 */
[----:B------:R-:W-:Y:S01]  /*7a80*/  MUFU.EX2 R14, R14 ;  /* 0x0000000e000e7308 */ /* 0x000fe20000000800 */
[----:B------:R-:W-:-:S02]  /*7a90*/  ISETP.GT.AND P5, PT, R20, 0x48, PT ;  /* 0x000000481400780c */ /* 0x000fc40003fa4270 */
[----:B------:R-:W-:Y:S01]  /*7aa0*/  FMNMX.FTZ R107, R155, R106, !PT ;  /* 0x0000006a9b6b7209 */ /* 0x000fe20007810000 */
[----:B------:R-:W-:Y:S01]  /*7ab0*/  FFMA.FTZ R106, R157, R0, -R10 ;  /* 0x000000009d6a7223 */ /* 0x000fe2000001080a */
[----:B------:R-:W-:Y:S02]  /*7ac0*/  ISETP.GT.AND P3, PT, R20, 0x49, PT ;  /* 0x000000491400780c */ /* 0x000fe40003f64270 */
[----:B------:R-:W-:Y:S01]  /*7ad0*/  FSEL R110, R110, -INF , P5 ;  /* 0xff8000006e6e7808 */ /* 0x000fe20002800000 */
[----:B------:R-:W-:Y:S01]  /*7ae0*/  MUFU.EX2 R9, R9 ;  /* 0x0000000900097308 */ /* 0x000fe20000000800 */
[----:B------:R-:W-:Y:S02]  /*7af0*/  FMNMX.FTZ R107, R124, R107, !PT ;  /* 0x0000006b7c6b7209 */ /* 0x000fe40007810000 */
[----:B------:R-:W-:Y:S02]  /*7b00*/  FSEL R111, R111, -INF , P3 ;  /* 0xff8000006f6f7808 */ /* 0x000fe40001800000 */
[----:B------:R-:W-:-:S02]  /*7b10*/  ISETP.GT.AND P3, PT, R20, 0x50, PT ;  /* 0x000000501400780c */ /* 0x000fc40003f64270 */
[----:B-1----:R-:W-:Y:S01]  /*7b20*/  FMNMX.FTZ R126, R110, R107, !PT ;  /* 0x0000006b6e7e7209 */ /* 0x002fe20007810000 */
[--C-:B------:R-:W-:Y:S01]  /*7b30*/  FFMA.FTZ R107, R117, R0, -R10.reuse ;  /* 0x00000000756b7223 */ /* 0x100fe2000001080a */
[----:B------:R-:W-:Y:S01]  /*7b40*/  ISETP.GT.AND P4, PT, R20, 0x51, PT ;  /* 0x000000511400780c */ /* 0x000fe20003f84270 */
[----:B------:R-:W-:Y:S01]  /*7b50*/  MUFU.EX2 R112, R112 ;  /* 0x0000007000707308 */ /* 0x000fe20000000800 */
[----:B------:R-:W-:Y:S02]  /*7b60*/  FSEL R157, R98, -INF , P3 ;  /* 0xff800000629d7808 */ /* 0x000fe40001800000 */
[----:B------:R-:W-:Y:S02]  /*7b70*/  FMNMX.FTZ R98, R111, R126, !PT ;  /* 0x0000007e6f627209 */ /* 0x000fe40007810000 */
[----:B------:R-:W-:Y:S02]  /*7b80*/  FSEL R126, R99, -INF , P4 ;  /* 0xff800000637e7808 */ /* 0x000fe40002000000 */
[----:B------:R-:W-:Y:S01]  /*7b90*/  ISETP.GT.AND P5, PT, R20, 0x58, PT ;  /* 0x000000581400780c */ /* 0x000fe20003fa4270 */
[----:B------:R-:W-:Y:S01]  /*7ba0*/  MUFU.EX2 R133, R133 ;  /* 0x0000008500857308 */ /* 0x000fe20000000800 */
[----:B------:R-:W-:Y:S01]  /*7bb0*/  FMNMX.FTZ R99, R157, R98, !PT ;  /* 0x000000629d637209 */ /* 0x000fe20007810000 */
[----:B------:R-:W-:Y:S01]  /*7bc0*/  FFMA.FTZ R98, R104, R0, -R10 ;  /* 0x0000000068627223 */ /* 0x000fe2000001080a */
[----:B------:R-:W-:-:S02]  /*7bd0*/  ISETP.GT.AND P3, PT, R20, 0x59, PT ;  /* 0x000000591400780c */ /* 0x000fc40003f64270 */
[----:B------:R-:W-:Y:S02]  /*7be0*/  FSEL R102, R102, -INF , P5 ;  /* 0xff80000066667808 */ /* 0x000fe40002800000 */
[----:B------:R-:W-:Y:S01]  /*7bf0*/  FMNMX.FTZ R99, R126, R99, !PT ;  /* 0x000000637e637209 */ /* 0x000fe20007810000 */
[----:B------:R-:W-:Y:S01]  /*7c00*/  MUFU.EX2 R121, R121 ;  /* 0x0000007900797308 */ /* 0x000fe20000000800 */
[----:B------:R-:W-:Y:S02]  /*7c10*/  WARPGROUP.DEPBAR.LE gsb0, 0x0 ;  /* 0x00008000000079c5 */ /* 0x000fe40000010000 */
[----:B------:R-:W-:Y:S01]  /*7c20*/  WARPGROUP.ARRIVE ;  /* 0x00000000000079c5 */ /* 0x000fe20000000000 */
[----:B------:R-:W-:Y:S02]  /*7c30*/  FSEL R117, R103, -INF , P3 ;  /* 0xff80000067757808 */ /* 0x000fe40001800000 */
[----:B------:R-:W-:Y:S02]  /*7c40*/  ISETP.GT.AND P3, PT, R20, 0x60, PT ;  /* 0x000000601400780c */ /* 0x000fe40003f64270 */
        /* <DEDUP_REMOVED lines=8> */
[----:B------:R-:W-:Y:S01]  /*7cd0*/  FMNMX.FTZ R104, R117, R104, !PT ;  /* 0x0000006875687209 */ /* 0x000fe20007810000 */
[-CC-:B------:R-:W-:Y:S01]  /*7ce0*/  FFMA.FTZ R99, R105, R0.reuse, -R10.reuse ;  /* 0x0000000069637223 */ /* 0x180fe2000001080a */
[----:B------:R-:W-:Y:S01]  /*7cf0*/  ISETP.GT.AND P5, PT, R20, 0x68, PT ;  /* 0x000000681400780c */ /* 0x000fe20003fa4270 */
[-CC-:B------:R-:W-:Y:S01]  /*7d00*/  FFMA.FTZ R90, R108, R0.reuse, -R10.reuse ;  /* 0x000000006c5a7223 */ /* 0x180fe2000001080a */
[----:B------:R-:W-:Y:S01]  /*7d10*/  FSEL R91, R91, -INF , P4 ;  /* 0xff8000005b5b7808 */ /* 0x000fe20002000000 */
[----:B------:R-:W-:Y:S01]  /*7d20*/  FFMA.FTZ R108, R109, R0, -R10 ;  /* 0x000000006d6c7223 */ /* 0x000fe2000001080a */
[----:B------:R-:W-:Y:S01]  /*7d30*/  FMNMX.FTZ R104, R103, R104, !PT ;  /* 0x0000006867687209 */ /* 0x000fe20007810000 */
[----:B------:R-:W-:Y:S01]  /*7d40*/  MUFU.EX2 R122, R122 ;  /* 0x0000007a007a7308 */ /* 0x000fe20000000800 */
[----:B------:R-:W-:-:S02]  /*7d50*/  ISETP.GT.AND P3, PT, R20, 0x69, PT ;  /* 0x000000691400780c */ /* 0x000fc40003f64270 */
[----:B------:R-:W-:Y:S02]  /*7d60*/  FSEL R105, R94, -INF , P5 ;  /* 0xff8000005e697808 */ /* 0x000fe40002800000 */
[----:B------:R-:W-:Y:S02]  /*7d70*/  FMNMX.FTZ R104, R91, R104, !PT ;  /* 0x000000685b687209 */ /* 0x000fe40007810000 */
[----:B------:R-:W-:Y:S01]  /*7d80*/  FSEL R94, R95, -INF , P3 ;  /* 0xff8000005f5e7808 */ /* 0x000fe20001800000 */
[----:B------:R-:W-:Y:S01]  /*7d90*/  MUFU.EX2 R114, R114 ;  /* 0x0000007200727308 */ /* 0x000fe20000000800 */
[C---:B------:R-:W-:Y:S02]  /*7da0*/  ISETP.GT.AND P3, PT, R20.reuse, 0x70, PT ;  /* 0x000000701400780c */ /* 0x040fe40003f64270 */
[----:B------:R-:W-:Y:S02]  /*7db0*/  FMNMX.FTZ R95, R105, R104, !PT ;  /* 0x00000068695f7209 */ /* 0x000fe40007810000 */
[----:B------:R-:W-:-:S02]  /*7dc0*/  ISETP.GT.AND P4, PT, R20, 0x71, PT ;  /* 0x000000711400780c */ /* 0x000fc40003f84270 */
[----:B------:R-:W-:Y:S01]  /*7dd0*/  FSEL R109, R82, -INF , P3 ;  /* 0xff800000526d7808 */ /* 0x000fe20001800000 */
[----:B------:R-:W-:Y:S01]  /*7de0*/  MUFU.EX2 R113, R113 ;  /* 0x0000007100717308 */ /* 0x000fe20000000800 */
[----:B------:R-:W-:Y:S02]  /*7df0*/  FMNMX.FTZ R82, R94, R95, !PT ;  /* 0x0000005f5e527209 */ /* 0x000fe40007810000 */
[----:B------:R-:W-:Y:S02]  /*7e00*/  FSEL R104, R83, -INF , P4 ;  /* 0xff80000053687808 */ /* 0x000fe40002000000 */
[----:B------:R-:W-:Y:S02]  /*7e10*/  ISETP.GT.AND P5, PT, R20, 0x78, PT ;  /* 0x000000781400780c */ /* 0x000fe40003fa4270 */
[----:B------:R-:W-:Y:S01]  /*7e20*/  FMNMX.FTZ R83, R109, R82, !PT ;  /* 0x000000526d537209 */ /* 0x000fe20007810000 */
[----:B------:R-:W-:Y:S01]  /*7e30*/  FFMA.FTZ R82, R96, R0, -R10 ;  /* 0x0000000060527223 */ /* 0x000fe2000001080a */
[----:B------:R-:W-:Y:S01]  /*7e40*/  ISETP.GT.AND P3, PT, R20, 0x79, PT ;  /* 0x000000791400780c */ /* 0x000fe20003f64270 */
[----:B------:R1:W-:Y:S01]  /*7e50*/  MUFU.EX2 R95, R108 ;  /* 0x0000006c005f7308 */ /* 0x0003e20000000800 */
[----:B------:R-:W-:-:S02]  /*7e60*/  FSEL R86, R86, -INF , P5 ;  /* 0xff80000056567808 */ /* 0x000fc40002800000 */
[----:B------:R-:W-:Y:S02]  /*7e70*/  FMNMX.FTZ R83, R104, R83, !PT ;  /* 0x0000005368537209 */ /* 0x000fe40007810000 */
[----:B------:R-:W-:Y:S01]  /*7e80*/  FSEL R96, R87, -INF , P3 ;  /* 0xff80000057607808 */ /* 0x000fe20001800000 */
[----:B------:R-:W-:Y:S01]  /*7e90*/  FFMA.FTZ R87, R97, R0, -R10 ;  /* 0x0000000061577223 */ /* 0x000fe2000001080a */
[----:B------:R-:W-:Y:S01]  /*7ea0*/  ISETP.GT.AND P3, PT, R20, 0x80, PT ;  /* 0x000000801400780c */ /* 0x000fe20003f64270 */
[----:B------:R-:W-:Y:S01]  /*7eb0*/  MUFU.EX2 R106, R106 ;  /* 0x0000006a006a7308 */ /* 0x000fe20000000800 */
[----:B------:R-:W-:Y:S02]  /*7ec0*/  FMNMX.FTZ R83, R86, R83, !PT ;  /* 0x0000005356537209 */ /* 0x000fe40007810000 */
[----:B------:R-:W-:Y:S02]  /*7ed0*/  ISETP.GT.AND P4, PT, R20, 0x81, PT ;  /* 0x000000811400780c */ /* 0x000fe40003f84270 */
[----:B------:R-:W-:-:S02]  /*7ee0*/  FSEL R97, R74, -INF , P3 ;  /* 0xff8000004a617808 */ /* 0x000fc40001800000 */
[----:B------:R-:W-:Y:S01]  /*7ef0*/  FMNMX.FTZ R74, R96, R83, !PT ;  /* 0x00000053604a7209 */ /* 0x000fe20007810000 */
[----:B------:R-:W-:Y:S01]  /*7f00*/  MUFU.EX2 R107, R107 ;  /* 0x0000006b006b7308 */ /* 0x000fe20000000800 */
[----:B-1----:R-:W-:Y:S02]  /*7f10*/  FSEL R108, R75, -INF , P4 ;  /* 0xff8000004b6c7808 */ /* 0x002fe40002000000 */
[----:B------:R-:W-:Y:S02]  /*7f20*/  ISETP.GT.AND P5, PT, R20, 0x88, PT ;  /* 0x000000881400780c */ /* 0x000fe40003fa4270 */
[----:B------:R-:W-:Y:S01]  /*7f30*/  FMNMX.FTZ R75, R97, R74, !PT ;  /* 0x0000004a614b7209 */ /* 0x000fe20007810000 */
        /* <DEDUP_REMOVED lines=8> */
[----:B------:R-:W-:Y:S01]  /*7fc0*/  FFMA.FTZ R79, R89, R0, -R10 ;  /* 0x00000000594f7223 */ /* 0x000fe2000001080a */
[----:B------:R-:W-:Y:S01]  /*7fd0*/  FMNMX.FTZ R75, R128, R75, !PT ;  /* 0x0000004b804b7209 */ /* 0x000fe20007810000 */
[----:B------:R1:W-:Y:S01]  /*7fe0*/  MUFU.EX2 R83, R87 ;  /* 0x0000005700537308 */ /* 0x0003e20000000800 */
[----:B------:R-:W-:-:S02]  /*7ff0*/  FSEL R89, R5, RZ, P2 ;  /* 0x000000ff05597208 */ /* 0x000fc40001000000 */
[----:B------:R-:W-:-:S03]  /*8000*/  FMNMX.FTZ R100, R130, R75, !PT ;  /* 0x0000004b82647209 */ /* 0x000fc60007810000 */
[----:B------:R-:W-:Y:S02]  /*8010*/  FADD.FTZ R89, -R89, R8 ;  /* 0x0000000859597221 */ /* 0x000fe40000010100 */
[----:B------:R-:W2:Y:S01]  /*8020*/  SHFL.BFLY PT, R101, R100, 0x2, 0x1f ;  /* 0x0c401f0064657f89 */ /* 0x000ea200000e0000 */
[----:B------:R3:W-:Y:S01]  /*8030*/  MUFU.EX2 R75, R132 ;  /* 0x00000084004b7308 */ /* 0x0007e20000000800 */
[-CC-:B-1----:R-:W-:Y:S01]  /*8040*/  FFMA.FTZ R87, R93, R0.reuse, -R10.reuse ;  /* 0x000000005d577223 */ /* 0x182fe2000001080a */
[-CC-:B------:R-:W-:Y:S01]  /*8050*/  FFMA.FTZ R93, R73, R0.reuse, -R10.reuse ;  /* 0x00000000495d7223 */ /* 0x180fe2000001080a */
[----:B------:R-:W-:Y:S01]  /*8060*/  FFMA.FTZ R73, R76, R0, -R10 ;  /* 0x000000004c497223 */ /* 0x000fe2000001080a */
[----:B------:R-:W-:-:S04]  /*8070*/  IMAD.U32 R10, RZ, RZ, UR46 ;  /* 0x0000002eff0a7e24 */ /* 0x000fc8000f8e00ff */
[----:B------:R-:W-:Y:S01]  /*8080*/  MUFU.EX2 R98, R98 ;  /* 0x0000006200627308 */ /* 0x000fe20000000800 */
[----:B------:R-:W-:-:S05]  /*8090*/  @!P1 LEA R10, R10, UR47, 0x3 ;  /* 0x0000002f0a0a9c11 */ /* 0x000fca000f8e18ff */
[----:B------:R-:W-:Y:S02]  /*80a0*/  @!P1 VIADD R10, R10, 0x31c40 ;  /* 0x00031c400a0a9836 */ /* 0x000fe40000000000 */
[----:B------:R-:W-:Y:S03]  /*80b0*/  MUFU.EX2 R99, R99 ;  /* 0x0000006300637308 */ /* 0x000fe60000000800 */
[----:B------:R-:W-:Y:S01]  /*80c0*/  @!P1 PRMT R10, RZ, 0x654, R10 ;  /* 0x00000654ff0a9816 */ /* 0x000fe2000000000a */
[----:B------:R-:W-:Y:S02]  /*80d0*/  WARPGROUP.DEPBAR.LE gsb0, 0x0 ;  /* 0x00008000000079c5 */ /* 0x000fe40000010000 */
[----:B------:R-:W-:Y:S01]  /*80e0*/  WARPGROUP.ARRIVE ;  /* 0x00000000000079c5 */ /* 0x000fe20000000000 */
[----:B--2---:R-:W-:Y:S01]  /*80f0*/  FMNMX.FTZ R101, R100, R101, !PT ;  /* 0x0000006564657209 */ /* 0x004fe20007810000 */
[----:B------:R-:W-:Y:S01]  /*8100*/  FMUL.FTZ R100, R89, R0 ;  /* 0x0000000059647220 */ /* 0x000fe20000410000 */
[----:B------:R-:W-:Y:S03]  /*8110*/  MUFU.EX2 R90, R90 ;  /* 0x0000005a005a7308 */ /* 0x000fe60000000800 */
[----:B------:R-:W-:Y:S01]  /*8120*/  HGMMA.64x96x16.F32.BF16 R24, gdesc[UR28].tnspB, R24, gsb0 ;  /* 0x416000001c1879f0 */ /* 0x000fe20008001818 */
[----:B------:R-:W-:Y:S01]  /*8130*/  UIADD3 UR28, UR6, 0x900, URZ ;  /* 0x00000900061c7890 */ /* 0x000fe2000fffe03f */
[----:B------:R-:W1:Y:S01]  /*8140*/  SHFL.BFLY PT, R88, R101, 0x1, 0x1f ;  /* 0x0c201f0065587f89 */ /* 0x000e6200000e0000 */
[----:B------:R-:W-:Y:S01]  /*8150*/  UIADD3 UR30, UR7, 0x180, URZ ;  /* 0x00000180071e7890 */ /* 0x000fe2000fffe03f */
[----:B------:R-:W-:Y:S01]  /*8160*/  UMOV UR29, 0xc0000010 ;  /* 0xc0000010001d7882 */ /* 0x000fe20000000000 */
[----:B------:R-:W-:Y:S01]  /*8170*/  UMOV UR31, 0x80000020 ;  /* 0x80000020001f7882 */ /* 0x000fe20000000000 */
[----:B------:R-:W2:Y:S08]  /*8180*/  MUFU.EX2 R100, R100 ;  /* 0x0000006400647308 */ /* 0x000eb00000000800 */
[----:B------:R-:W-:Y:S08]  /*8190*/  MUFU.EX2 R82, R82 ;  /* 0x0000005200527308 */ /* 0x000ff00000000800 */
[----:B------:R-:W-:Y:S01]  /*81a0*/  MUFU.EX2 R20, R20 ;  /* 0x0000001400147308 */ /* 0x000fe20000000800 */
[----:B-1----:R-:W-:-:S04]  /*81b0*/  FMNMX.FTZ R137, R101, R88, !PT ;  /* 0x0000005865897209 */ /* 0x002fc80007810000 */
[C---:B------:R-:W-:Y:S01]  /*81c0*/  FSETP.NEU.FTZ.AND P2, PT, R137.reuse, -INF , PT ;  /* 0xff8000008900780b */ /* 0x040fe20003f5d000 */
[C---:B------:R-:W-:Y:S02]  /*81d0*/  FMUL.FTZ R77, R137.reuse, R0 ;  /* 0x00000000894d7220 */ /* 0x040fe40000410000 */
[----:B------:R-:W-:Y:S01]  /*81e0*/  MUFU.EX2 R74, R74 ;  /* 0x0000004a004a7308 */ /* 0x000fe20000000800 */
[----:B------:R-:W-:Y:S02]  /*81f0*/  FSEL R8, R137, RZ, P2 ;  /* 0x000000ff89087208 */ /* 0x000fe40001000000 */
[----:B------:R-:W-:Y:S02]  /*8200*/  FSEL R77, R77, RZ, P2 ;  /* 0x000000ff4d4d7208 */ /* 0x000fe40001000000 */
[----:B------:R-:W-:-:S03]  /*8210*/  ISETP.GE.U32.AND P2, PT, R2, 0x180, PT ;  /* 0x000001800200780c */ /* 0x000fc60003f46070 */
[----:B------:R-:W-:Y:S01]  /*8220*/  MUFU.EX2 R79, R79 ;  /* 0x0000004f004f7308 */ /* 0x000fe20000000800 */
[-C--:B------:R-:W-:Y:S01]  /*8230*/  FFMA.FTZ R136, R127, R0.reuse, -R77 ;  /* 0x000000007f887223 */ /* 0x080fe2000001084d */
[----:B------:R-:W-:Y:S01]  /*8240*/  FADD.FTZ R127, -R8, R7 ;  /* 0x00000007087f7221 */ /* 0x000fe20000010100 */
[-CC-:B------:R-:W-:Y:S01]  /*8250*/  FFMA.FTZ R7, R110, R0.reuse, -R77.reuse ;  /* 0x000000006e077223 */ /* 0x180fe2000001084d */
[-CC-:B------:R-:W-:Y:S01]  /*8260*/  FFMA.FTZ R89, R138, R0.reuse, -R77.reuse ;  /* 0x000000008a597223 */ /* 0x180fe2000001084d */
[-CC-:B---3--:R-:W-:Y:S01]  /*8270*/  FFMA.FTZ R132, R139, R0.reuse, -R77.reuse ;  /* 0x000000008b847223 */ /* 0x188fe2000001084d */
[-C--:B------:R-:W-:Y:S01]  /*8280*/  FMUL.FTZ R110, R127, R0.reuse ;  /* 0x000000007f6e7220 */ /* 0x080fe20000410000 */
[----:B------:R-:W-:Y:S02]  /*8290*/  IMAD.U32 R127, RZ, RZ, UR41 ;  /* 0x00000029ff7f7e24 */ /* 0x000fe4000f8e00ff */
[-CC-:B------:R-:W-:Y:S01]  /*82a0*/  FFMA.FTZ R15, R15, R0.reuse, -R77.reuse ;  /* 0x000000000f0f7223 */ /* 0x180fe2000001084d */
[-CC-:B------:R-:W-:Y:S01]  /*82b0*/  FFMA.FTZ R101, R124, R0.reuse, -R77.reuse ;  /* 0x000000007c657223 */ /* 0x180fe2000001084d */
[----:B------:R-:W-:Y:S01]  /*82c0*/  MUFU.EX2 R89, R89 ;  /* 0x0000005900597308 */ /* 0x000fe20000000800 */
[----:B------:R-:W-:Y:S01]  /*82d0*/  FFMA.FTZ R124, R111, R0, -R77 ;  /* 0x000000006f7c7223 */ /* 0x000fe2000001084d */
[----:B------:R-:W-:-:S02]  /*82e0*/  VIADD R8, R16, 0x9 ;  /* 0x0000000910087836 */ /* 0x000fc40000000000 */
[----:B--2---:R-:W-:Y:S01]  /*82f0*/  FFMA.FTZ R111, R100, R4, R11 ;  /* 0x00000004646f7223 */ /* 0x004fe2000001000b */
[-CC-:B------:R-:W-:Y:S01]  /*8300*/  FFMA.FTZ R138, R143, R0.reuse, -R77.reuse ;  /* 0x000000008f8a7223 */ /* 0x180fe2000001084d */
[----:B------:R-:W-:Y:S01]  /*8310*/  @!P1 LEA R4, R127, UR47, 0x3 ;  /* 0x0000002f7f049c11 */ /* 0x000fe2000f8e18ff */
[-C--:B------:R-:W-:Y:S01]  /*8320*/  FFMA.FTZ R134, R21, R0.reuse, -R77 ;  /* 0x0000000015867223 */ /* 0x080fe2000001084d */
[----:B------:R-:W-:Y:S01]  /*8330*/  SEL R8, R8, 0x9, !P2 ;  /* 0x0000000908087807 */ /* 0x000fe20005000000 */
[----:B------:R-:W1:Y:S01]  /*8340*/  MUFU.EX2 R110, R110 ;  /* 0x0000006e006e7308 */ /* 0x000e620000000800 */
[----:B------:R-:W-:Y:S01]  /*8350*/  FADD.FTZ R152, R12, R111 ;  /* 0x0000006f0c987221 */ /* 0x000fe20000010000 */
[----:B------:R-:W-:Y:S02]  /*8360*/  @!P1 VIADD R111, R4, 0x31c60 ;  /* 0x00031c60046f9836 */ /* 0x000fe40000000000 */
[-CC-:B------:R-:W-:Y:S01]  /*8370*/  FFMA.FTZ R131, R131, R0.reuse, -R77.reuse ;  /* 0x0000000083837223 */ /* 0x180fe2000001084d */
[-CC-:B------:R-:W-:Y:S01]  /*8380*/  FFMA.FTZ R129, R129, R0.reuse, -R77.reuse ;  /* 0x0000000081817223 */ /* 0x180fe2000001084d */
[----:B------:R-:W-:Y:S01]  /*8390*/  FADD.FTZ R127, R13, R152 ;  /* 0x000000980d7f7221 */ /* 0x000fe20000010000 */
[-CC-:B------:R-:W-:Y:S01]  /*83a0*/  FFMA.FTZ R142, R135, R0.reuse, -R77.reuse ;  /* 0x00000000878e7223 */ /* 0x180fe2000001084d */
[----:B------:R-:W-:Y:S01]  /*83b0*/  F2FP.BF16.F32.PACK_AB R12, R12, R11 ;  /* 0x0000000b0c0c723e */ /* 0x000fe200000010ff */
[----:B------:R-:W2:Y:S01]  /*83c0*/  MUFU.EX2 R132, R132 ;  /* 0x0000008400847308 */ /* 0x000ea20000000800 */
[-CC-:B------:R-:W-:Y:S01]  /*83d0*/  FFMA.FTZ R21, R141, R0.reuse, -R77.reuse ;  /* 0x000000008d157223 */ /* 0x180fe2000001084d */
[-CC-:B------:R-:W-:Y:S01]  /*83e0*/  FFMA.FTZ R88, R123, R0.reuse, -R77.reuse ;  /* 0x000000007b587223 */ /* 0x180fe2000001084d */
[-CC-:B------:R-:W-:Y:S01]  /*83f0*/  FFMA.FTZ R123, R149, R0.reuse, -R77.reuse ;  /* 0x00000000957b7223 */ /* 0x180fe2000001084d */
[-CC-:B------:R-:W-:Y:S01]  /*8400*/  FFMA.FTZ R125, R125, R0.reuse, -R77.reuse ;  /* 0x000000007d7d7223 */ /* 0x180fe2000001084d */
[-CC-:B------:R-:W-:Y:S01]  /*8410*/  FFMA.FTZ R140, R153, R0.reuse, -R77.reuse ;  /* 0x00000000998c7223 */ /* 0x180fe2000001084d */
[-CC-:B------:R-:W-:Y:S01]  /*8420*/  FFMA.FTZ R118, R118, R0.reuse, -R77.reuse ;  /* 0x0000000076767223 */ /* 0x180fe2000001084d */
[-CC-:B------:R-:W-:Y:S01]  /*8430*/  FFMA.FTZ R119, R119, R0.reuse, -R77.reuse ;  /* 0x0000000077777223 */ /* 0x180fe2000001084d */
[----:B------:R-:W3:Y:S01]  /*8440*/  MUFU.EX2 R15, R15 ;  /* 0x0000000f000f7308 */ /* 0x000ee20000000800 */
[-CC-:B------:R-:W-:Y:S01]  /*8450*/  FFMA.FTZ R76, R155, R0.reuse, -R77.reuse ;  /* 0x000000009b4c7223 */ /* 0x180fe2000001084d */
[-CC-:B------:R-:W-:Y:S01]  /*8460*/  FFMA.FTZ R4, R157, R0.reuse, -R77.reuse ;  /* 0x000000009d047223 */ /* 0x180fe2000001084d */
[-CC-:B------:R-:W-:Y:S01]  /*8470*/  FFMA.FTZ R102, R102, R0.reuse, -R77.reuse ;  /* 0x0000000066667223 */ /* 0x180fe2000001084d */
[-CC-:B------:R-:W-:Y:S01]  /*8480*/  FFMA.FTZ R103, R103, R0.reuse, -R77.reuse ;  /* 0x0000000067677223 */ /* 0x180fe2000001084d */
[-CC-:B------:R-:W-:Y:S01]  /*8490*/  FFMA.FTZ R96, R96, R0.reuse, -R77.reuse ;  /* 0x0000000060607223 */ /* 0x180fe2000001084d */
[-CC-:B------:R-:W-:Y:S01]  /*84a0*/  FFMA.FTZ R108, R108, R0.reuse, -R77.reuse ;  /* 0x000000006c6c7223 */ /* 0x180fe2000001084d */
[-CC-:B------:R-:W-:Y:S01]  /*84b0*/  FFMA.FTZ R128, R128, R0.reuse, -R77.reuse ;  /* 0x0000000080807223 */ /* 0x180fe2000001084d */
[----:B------:R-:W4:Y:S01]  /*84c0*/  MUFU.EX2 R138, R138 ;  /* 0x0000008a008a7308 */ /* 0x000f220000000800 */
[----:B------:R-:W-:Y:S01]  /*84d0*/  FFMA.FTZ R130, R130, R0, -R77 ;  /* 0x0000000082827223 */ /* 0x000fe2000001084d */
[----:B------:R-:W-:Y:S01]  /*84e0*/  ISETP.LT.AND P2, PT, R6, UR45, PT ;  /* 0x0000002d06007c0c */ /* 0x000fe2000bf41270 */
[----:B------:R-:W-:-:S05]  /*84f0*/  UMOV UR41, UR46 ;  /* 0x0000002e00297c82 */ /* 0x000fca0008000000 */
[----:B------:R-:W5:Y:S08]  /*8500*/  MUFU.EX2 R134, R134 ;  /* 0x0000008600867308 */ /* 0x000f700000000800 */
[----:B------:R-:W5:Y:S01]  /*8510*/  MUFU.EX2 R131, R131 ;  /* 0x0000008300837308 */ /* 0x000f620000000800 */
[----:B------:R-:W-:Y:S02]  /*8520*/  WARPGROUP.DEPBAR.LE gsb0, 0x0 ;  /* 0x00008000000079c5 */ /* 0x000fe40000010000 */
[----:B------:R-:W-:-:S05]  /*8530*/  WARPGROUP.ARRIVE ;  /* 0x00000000000079c5 */ /* 0x000fca0000000000 */
[----:B------:R-:W5:Y:S01]  /*8540*/  MUFU.EX2 R129, R129 ;  /* 0x0000008100817308 */ /* 0x000f620000000800 */
[----:B------:R-:W-:Y:S01]  /*8550*/  HGMMA.64x96x16.F32.BF16 R24, gdesc[UR28].tnspB, R24, gsb0 ;  /* 0x416000001c1879f0 */ /* 0x000fe20008001818 */
[----:B------:R-:W-:Y:S02]  /*8560*/  UIADD3 UR28, UR6, 0xa80, URZ ;  /* 0x00000a80061c7890 */ /* 0x000fe4000fffe03f */
[----:B------:R-:W-:-:S04]  /*8570*/  UIADD3 UR30, UR7, 0x1c0, URZ ;  /* 0x000001c0071e7890 */ /* 0x000fc8000fffe03f */
        /* <DEDUP_REMOVED lines=21> */
[----:B------:R-:W-:Y:S01]  /*86d0*/  R2UR UR7, R148 ;  /* 0x00000000940772ca */ /* 0x000fe200000e0000 */
[----:B------:R-:W-:Y:S01]  /*86e0*/  UMOV UR29, 0xc0000010 ;  /* 0xc0000010001d7882 */ /* 0x000fe20000000000 */
[----:B------:R-:W-:Y:S01]  /*86f0*/  UMOV UR31, 0x80000020 ;  /* 0x80000020001f7882 */ /* 0x000fe20000000000 */
[----:B------:R-:W-:Y:S01]  /*8700*/  MUFU.EX2 R102, R102 ;  /* 0x0000006600667308 */ /* 0x000fe20000000800 */
[----:B------:R-:W-:-:S07]  /*8710*/  UIADD3 UR6, UR45, -0x1, URZ ;  /* 0xffffffff2d067890 */ /* 0x000fce000fffe03f */
[----:B------:R-:W-:Y:S01]  /*8720*/  MUFU.EX2 R78, R78 ;  /* 0x0000004e004e7308 */ /* 0x000fe20000000800 */
[----:B------:R-:W-:-:S07]  /*8730*/  UMOV UR45, UR6 ;  /* 0x00000006002d7c82 */ /* 0x000fce0008000000 */
        /* <DEDUP_REMOVED lines=13> */
[----:B------:R-:W-:Y:S07]  /*8810*/  HGMMA.64x96x16.F32.BF16 R24, gdesc[UR28].tnspB, R24, gsb0 ;  /* 0x416000001c1879f0 */ /* 0x000fee0008001818 */
[----:B------:R-:W-:Y:S08]  /*8820*/  MUFU.EX2 R108, R108 ;  /* 0x0000006c006c7308 */ /* 0x000ff00000000800 */
[----:B------:R-:W-:Y:S08]  /*8830*/  MUFU.EX2 R128, R128 ;  /* 0x0000008000807308 */ /* 0x000ff00000000800 */
[----:B------:R-:W-:Y:S01]  /*8840*/  MUFU.EX2 R130, R130 ;  /* 0x0000008200827308 */ /* 0x000fe20000000800 */
[----:B------:R-:W-:-:S02]  /*8850*/  WARPGROUP.DEPBAR.LE gsb0, 0x0 ;  /* 0x00008000000079c5 */ /* 0x000fc40000010000 */
[----:B------:R1:W-:Y:S06]  /*8860*/  BAR.ARV R8, 0x100 ;  /* 0x000400080000751d */ /* 0x0003ec0000002000 */
[----:B------:R2:W-:Y:S01]  /*8870*/  @!P1 SYNCS.ARRIVE.TRANS64.RED.A1T0 RZ, [R10+URZ], RZ ;  /* 0x000000ff0aff99a7 */ /* 0x0005e2000810043f */
[----:B------:R-:W-:Y:S01]  /*8880*/  FMUL.FTZ R24, R24, R100 ;  /* 0x0000006418187220 */ /* 0x000fe20000410000 */
[----:B-1----:R-:W-:Y:S01]  /*8890*/  @!P1 PRMT R8, RZ, 0x654, R111 ;  /* 0x00000654ff089816 */ /* 0x002fe2000000006f */
[----:B------:R-:W-:Y:S01]  /*88a0*/  FFMA.FTZ R111, R110, R3, R89 ;  /* 0x000000036e6f7223 */ /* 0x000fe20000010059 */
[----:B------:R-:W-:Y:S01]  /*88b0*/  FFMA.FTZ R3, R126, R0, -R77 ;  /* 0x000000007e037223 */ /* 0x000fe2000001084d */
[-C--:B------:R-:W-:Y:S01]  /*88c0*/  FMUL.FTZ R25, R25, R100.reuse ;  /* 0x0000006419197220 */ /* 0x080fe20000410000 */
[-C--:B------:R-:W-:Y:S01]  /*88d0*/  FMUL.FTZ R28, R28, R100.reuse ;  /* 0x000000641c1c7220 */ /* 0x080fe20000410000 */
[-C--:B------:R-:W-:Y:S01]  /*88e0*/  FMUL.FTZ R29, R29, R100.reuse ;  /* 0x000000641d1d7220 */ /* 0x080fe20000410000 */
[----:B------:R1:W-:Y:S01]  /*88f0*/  @!P1 SYNCS.ARRIVE.TRANS64.RED.A1T0 RZ, [R8+URZ], RZ ;  /* 0x000000ff08ff99a7 */ /* 0x0003e2000810043f */
[C---:B--2---:R-:W-:Y:S01]  /*8900*/  FADD.FTZ R10, R14.reuse, R127 ;  /* 0x0000007f0e0a7221 */ /* 0x044fe20000010000 */
[----:B------:R-:W-:Y:S01]  /*8910*/  F2FP.BF16.F32.PACK_AB R14, R14, R13 ;  /* 0x0000000d0e0e723e */ /* 0x000fe200000010ff */
[----:B------:R-:W2:Y:S01]  /*8920*/  MUFU.EX2 R3, R3 ;  /* 0x0000000300037308 */ /* 0x000ea20000000800 */
[----:B------:R-:W-:Y:S01]  /*8930*/  F2FP.BF16.F32.PACK_AB R13, R132, R89 ;  /* 0x00000059840d723e */ /* 0x000fe200000010ff */
[-C--:B------:R-:W-:Y:S01]  /*8940*/  FMUL.FTZ R32, R32, R100.reuse ;  /* 0x0000006420207220 */ /* 0x080fe20000410000 */
[-C--:B------:R-:W-:Y:S01]  /*8950*/  FMUL.FTZ R33, R33, R100.reuse ;  /* 0x0000006421217220 */ /* 0x080fe20000410000 */
[-C--:B------:R-:W-:Y:S01]  /*8960*/  FMUL.FTZ R36, R36, R100.reuse ;  /* 0x0000006424247220 */ /* 0x080fe20000410000 */
[----:B-1----:R-:W-:Y:S01]  /*8970*/  FADD.FTZ R8, R132, R111 ;  /* 0x0000006f84087221 */ /* 0x002fe20000010000 */
[----:B------:R-:W-:Y:S01]  /*8980*/  FADD.FTZ R111, R9, R10 ;  /* 0x0000000a096f7221 */ /* 0x000fe20000010000 */
[-C--:B------:R-:W-:Y:S01]  /*8990*/  FMUL.FTZ R37, R37, R100.reuse ;  /* 0x0000006425257220 */ /* 0x080fe20000410000 */
[-C--:B------:R-:W-:Y:S01]  /*89a0*/  FMUL.FTZ R40, R40, R100.reuse ;  /* 0x0000006428287220 */ /* 0x080fe20000410000 */
[----:B---3--:R-:W-:Y:S01]  /*89b0*/  FADD.FTZ R11, R15, R8 ;  /* 0x000000080f0b7221 */ /* 0x008fe20000010000 */
[C---:B------:R-:W-:Y:S01]  /*89c0*/  FADD.FTZ R111, R112.reuse, R111 ;  /* 0x0000006f706f7221 */ /* 0x040fe20000010000 */
[----:B------:R-:W-:Y:S01]  /*89d0*/  F2FP.BF16.F32.PACK_AB R8, R112, R9 ;  /* 0x000000097008723e */ /* 0x000fe200000010ff */
[----:B------:R-:W-:Y:S01]  /*89e0*/  FMUL.FTZ R41, R41, R100 ;  /* 0x0000006429297220 */ /* 0x000fe20000410000 */
[----:B----4-:R-:W-:Y:S01]  /*89f0*/  FADD.FTZ R11, R138, R11 ;  /* 0x0000000b8a0b7221 */ /* 0x010fe20000010000 */
[----:B------:R-:W-:Y:S01]  /*8a00*/  FADD.FTZ R10, R116, R111 ;  /* 0x0000006f740a7221 */ /* 0x000fe20000010000 */
[-CC-:B------:R-:W-:Y:S01]  /*8a10*/  FFMA.FTZ R111, R117, R0.reuse, -R77.reuse ;  /* 0x00000000756f7223 */ /* 0x180fe2000001084d */
[----:B------:R-:W-:Y:S01]  /*8a20*/  FFMA.FTZ R117, R94, R0, -R77 ;  /* 0x000000005e757223 */ /* 0x000fe2000001084d */
[----:B-----5:R-:W-:Y:S01]  /*8a30*/  FADD.FTZ R112, R134, R11 ;  /* 0x0000000b86707221 */ /* 0x020fe20000010000 */
[C---:B------:R-:W-:Y:S01]  /*8a40*/  FADD.FTZ R127, R133.reuse, R10 ;  /* 0x0000000a857f7221 */ /* 0x040fe20000010000 */
[----:B------:R-:W-:Y:S01]  /*8a50*/  F2FP.BF16.F32.PACK_AB R10, R133, R116 ;  /* 0x00000074850a723e */ /* 0x000fe200000010ff */
[----:B------:R-:W-:Y:S01]  /*8a60*/  FMUL.FTZ R44, R44, R100 ;  /* 0x000000642c2c7220 */ /* 0x000fe20000410000 */
[----:B------:R-:W-:Y:S01]  /*8a70*/  FADD.FTZ R112, R131, R112 ;  /* 0x0000007083707221 */ /* 0x000fe20000010000 */
[----:B------:R-:W-:Y:S01]  /*8a80*/  FADD.FTZ R116, R120, R127 ;  /* 0x0000007f78747221 */ /* 0x000fe20000010000 */
[----:B------:R-:W-:Y:S01]  /*8a90*/  F2FP.BF16.F32.PACK_AB R15, R138, R15 ;  /* 0x0000000f8a0f723e */ /* 0x000fe200000010ff */
[----:B------:R-:W1:Y:S01]  /*8aa0*/  MUFU.EX2 R111, R111 ;  /* 0x0000006f006f7308 */ /* 0x000e620000000800 */
[----:B------:R-:W-:Y:S01]  /*8ab0*/  FADD.FTZ R11, R129, R112 ;  /* 0x00000070810b7221 */ /* 0x000fe20000010000 */
[-CC-:B------:R-:W-:Y:S01]  /*8ac0*/  FFMA.FTZ R112, R91, R0.reuse, -R77.reuse ;  /* 0x000000005b707223 */ /* 0x180fe2000001084d */
[----:B------:R-:W-:Y:S01]  /*8ad0*/  FADD.FTZ R91, R121, R116 ;  /* 0x00000074795b7221 */ /* 0x000fe20000010000 */
[-C--:B------:R-:W-:Y:S01]  /*8ae0*/  FFMA.FTZ R116, R105, R0.reuse, -R77 ;  /* 0x0000000069747223 */ /* 0x080fe2000001084d */
[----:B------:R-:W-:Y:S01]  /*8af0*/  FADD.FTZ R126, R142, R11 ;  /* 0x0000000b8e7e7221 */ /* 0x000fe20000010000 */
[-C--:B------:R-:W-:Y:S01]  /*8b00*/  FFMA.FTZ R105, R109, R0.reuse, -R77 ;  /* 0x000000006d697223 */ /* 0x080fe2000001084d */
[----:B------:R-:W-:Y:S01]  /*8b10*/  FADD.FTZ R132, R122, R91 ;  /* 0x0000005b7a847221 */ /* 0x000fe20000010000 */
[----:B------:R-:W-:Y:S01]  /*8b20*/  FFMA.FTZ R91, R104, R0, -R77 ;  /* 0x00000000685b7223 */ /* 0x000fe2000001084d */
[----:B------:R-:W-:Y:S01]  /*8b30*/  FADD.FTZ R89, R21, R126 ;  /* 0x0000007e15597221 */ /* 0x000fe20000010000 */
[----:B------:R-:W-:Y:S01]  /*8b40*/  F2FP.BF16.F32.PACK_AB R11, R142, R129 ;  /* 0x000000818e0b723e */ /* 0x000fe200000010ff */
[----:B------:R3:W4:Y:S01]  /*8b50*/  MUFU.EX2 R94, R112 ;  /* 0x00000070005e7308 */ /* 0x0007220000000800 */
[----:B------:R-:W-:Y:S01]  /*8b60*/  F2FP.BF16.F32.PACK_AB R9, R131, R134 ;  /* 0x000000868309723e */ /* 0x000fe200000010ff */
[----:B------:R-:W-:Y:S01]  /*8b70*/  FADD.FTZ R126, R88, R89 ;  /* 0x00000059587e7221 */ /* 0x000fe20000010000 */
[----:B------:R-:W-:Y:S01]  /*8b80*/  FADD.FTZ R89, R115, R132 ;  /* 0x0000008473597221 */ /* 0x000fe20000010000 */
[----:B------:R5:W-:Y:S01]  /*8b90*/  STSM.16.M88.4 [R22+0x24300], R12 ;  /* 0x0243000c16007844 */ /* 0x000be20000000200 */
[----:B------:R-:W-:Y:S01]  /*8ba0*/  F2FP.BF16.F32.PACK_AB R120, R121, R120 ;  /* 0x000000787978723e */ /* 0x000fe200000010ff */
[----:B------:R-:W-:Y:S01]  /*8bb0*/  FADD.FTZ R109, R123, R126 ;  /* 0x0000007e7b6d7221 */ /* 0x000fe20000010000 */
[----:B------:R-:W-:Y:S01]  /*8bc0*/  FADD.FTZ R126, R114, R89 ;  /* 0x00000059727e7221 */ /* 0x000fe20000010000 */
[-C--:B------:R-:W-:Y:S01]  /*8bd0*/  FFMA.FTZ R89, R86, R0.reuse, -R77 ;  /* 0x0000000056597223 */ /* 0x080fe2000001084d */
[----:B------:R2:W-:Y:S01]  /*8be0*/  STSM.16.M88.4 [R22+0x25b00], R8 ;  /* 0x025b000816007844 */ /* 0x0005e20000000200 */
[----:B------:R-:W-:Y:S01]  /*8bf0*/  FADD.FTZ R104, R136, R109 ;  /* 0x0000006d88687221 */ /* 0x000fe20000010000 */
[----:B------:R-:W-:Y:S01]  /*8c00*/  FADD.FTZ R127, R113, R126 ;  /* 0x0000007e717f7221 */ /* 0x000fe20000010000 */
[----:B------:R-:W-:Y:S01]  /*8c10*/  FFMA.FTZ R109, R97, R0, -R77 ;  /* 0x00000000616d7223 */ /* 0x000fe2000001084d */
[----:B------:R1:W4:Y:S01]  /*8c20*/  MUFU.EX2 R86, R116 ;  /* 0x0000007400567308 */ /* 0x0003220000000800 */
[----:B------:R-:W-:Y:S01]  /*8c30*/  FADD.FTZ R97, R125, R104 ;  /* 0x000000687d617221 */ /* 0x000fe20000010000 */
[----:B------:R-:W-:Y:S01]  /*8c40*/  FADD.FTZ R104, R106, R127 ;  /* 0x0000007f6a687221 */ /* 0x000fe20000010000 */
[----:B------:R-:W-:Y:S01]  /*8c50*/  F2FP.BF16.F32.PACK_AB R121, R88, R21 ;  /* 0x000000155879723e */ /* 0x000fe200000010ff */
[----:B------:R-:W-:Y:S01]  /*8c60*/  FMUL.FTZ R45, R45, R100 ;  /* 0x000000642d2d7220 */ /* 0x000fe20000410000 */
[----:B------:R-:W-:Y:S01]  /*8c70*/  FADD.FTZ R127, R140, R97 ;  /* 0x000000618c7f7221 */ /* 0x000fe20000010000 */
[----:B------:R-:W-:Y:S01]  /*8c80*/  FADD.FTZ R129, R107, R104 ;  /* 0x000000686b817221 */ /* 0x000fe20000010000 */
[----:B------:R-:W-:Y:S01]  /*8c90*/  F2FP.BF16.F32.PACK_AB R88, R99, R98 ;  /* 0x000000626358723e */ /* 0x000fe200000010ff */
[----:B------:R-:W4:Y:S01]  /*8ca0*/  MUFU.EX2 R97, R117 ;  /* 0x0000007500617308 */ /* 0x000f220000000800 */
[----:B------:R-:W-:Y:S01]  /*8cb0*/  FADD.FTZ R104, R118, R127 ;  /* 0x0000007f76687221 */ /* 0x000fe20000010000 */
[----:B---3--:R-:W-:Y:S01]  /*8cc0*/  FADD.FTZ R112, R98, R129 ;  /* 0x0000008162707221 */ /* 0x008fe20000010000 */
[----:B------:R-:W-:Y:S01]  /*8cd0*/  F2FP.BF16.F32.PACK_AB R122, R115, R122 ;  /* 0x0000007a737a723e */ /* 0x000fe200000010ff */
[----:B------:R-:W-:Y:S01]  /*8ce0*/  FMUL.FTZ R48, R48, R100 ;  /* 0x0000006430307220 */ /* 0x000fe20000410000 */
[----:B------:R-:W-:Y:S01]  /*8cf0*/  FADD.FTZ R77, R119, R104 ;  /* 0x00000068774d7221 */ /* 0x000fe20000010000 */
[----:B------:R-:W-:Y:S01]  /*8d00*/  FADD.FTZ R127, R99, R112 ;  /* 0x00000070637f7221 */ /* 0x000fe20000010000 */
[----:B------:R-:W-:Y:S01]  /*8d10*/  F2FP.BF16.F32.PACK_AB R106, R107, R106 ;  /* 0x0000006a6b6a723e */ /* 0x000fe200000010ff */
[----:B------:R3:W4:Y:S01]  /*8d20*/  MUFU.EX2 R112, R105 ;  /* 0x0000006900707308 */ /* 0x0007220000000800 */
[----:B-1----:R-:W-:Y:S01]  /*8d30*/  FADD.FTZ R116, R76, R77 ;  /* 0x0000004d4c747221 */ /* 0x002fe20000010000 */
[----:B------:R-:W-:Y:S01]  /*8d40*/  FADD.FTZ R126, R90, R127 ;  /* 0x0000007f5a7e7221 */ /* 0x000fe20000010000 */
[----:B------:R-:W-:Y:S01]  /*8d50*/  F2FP.BF16.F32.PACK_AB R123, R136, R123 ;  /* 0x0000007b887b723e */ /* 0x000fe200000010ff */
[----:B------:R-:W-:Y:S01]  /*8d60*/  FMUL.FTZ R49, R49, R100 ;  /* 0x0000006431317220 */ /* 0x000fe20000410000 */
[----:B------:R-:W-:Y:S01]  /*8d70*/  FADD.FTZ R116, R101, R116 ;  /* 0x0000007465747221 */ /* 0x000fe20000010000 */
[----:B-----5:R-:W-:Y:S01]  /*8d80*/  FADD.FTZ R15, R95, R126 ;  /* 0x0000007e5f0f7221 */ /* 0x020fe20000010000 */
[----:B------:R-:W-:Y:S01]  /*8d90*/  F2FP.BF16.F32.PACK_AB R104, R113, R114 ;  /* 0x000000727168723e */ /* 0x000fe200000010ff */
[----:B------:R1:W5:Y:S01]  /*8da0*/  MUFU.EX2 R13, R91 ;  /* 0x0000005b000d7308 */ /* 0x0003620000000800 */
[----:B--2---:R-:W-:Y:S01]  /*8db0*/  FADD.FTZ R9, R7, R116 ;  /* 0x0000007407097221 */ /* 0x004fe20000010000 */
[----:B------:R-:W-:Y:S01]  /*8dc0*/  FADD.FTZ R8, R82, R15 ;  /* 0x0000000f52087221 */ /* 0x000fe20000010000 */
[----:B---3--:R-:W-:Y:S01]  /*8dd0*/  F2FP.BF16.F32.PACK_AB R105, R140, R125 ;  /* 0x0000007d8c69723e */ /* 0x008fe200000010ff */
[----:B------:R-:W-:Y:S01]  /*8de0*/  STSM.16.M88.4 [R22+0x27300], R120 ;  /* 0x0273007816007844 */ /* 0x000fe20000000200 */
[----:B------:R-:W-:Y:S01]  /*8df0*/  FADD.FTZ R9, R124, R9 ;  /* 0x000000097c097221 */ /* 0x000fe20000010000 */
[----:B------:R-:W-:Y:S01]  /*8e00*/  FADD.FTZ R11, R83, R8 ;  /* 0x00000008530b7221 */ /* 0x000fe20000010000 */
[----:B------:R-:W-:Y:S01]  /*8e10*/  F2FP.BF16.F32.PACK_AB R107, R119, R118 ;  /* 0x00000076776b723e */ /* 0x000fe200000010ff */
[----:B------:R2:W3:Y:S01]  /*8e20*/  MUFU.EX2 R12, R89 ;  /* 0x00000059000c7308 */ /* 0x0004e20000000800 */
[----:B------:R-:W-:Y:S01]  /*8e30*/  FADD.FTZ R8, R4, R9 ;  /* 0x0000000904087221 */ /* 0x000fe20000010000 */
[----:B------:R-:W-:Y:S01]  /*8e40*/  FADD.FTZ R10, R20, R11 ;  /* 0x0000000b140a7221 */ /* 0x000fe20000010000 */
[----:B------:R-:W-:Y:S01]  /*8e50*/  F2FP.BF16.F32.PACK_AB R90, R95, R90 ;  /* 0x0000005a5f5a723e */ /* 0x000fe200000010ff */
[----:B------:R-:W-:Y:S01]  /*8e60*/  STSM.16.M88.4 [R22+0x28b00], R104 ;  /* 0x028b006816007844 */ /* 0x000fe20000000200 */
[----:B------:R-:W-:Y:S01]  /*8e70*/  FADD.FTZ R9, R3, R8 ;  /* 0x0000000803097221 */ /* 0x000fe20000010000 */
[----:B------:R-:W-:Y:S01]  /*8e80*/  FADD.FTZ R11, R75, R10 ;  /* 0x0000000a4b0b7221 */ /* 0x000fe20000010000 */
[----:B-1----:R-:W-:Y:S01]  /*8e90*/  F2FP.BF16.F32.PACK_AB R91, R124, R7 ;  /* 0x000000077c5b723e */ /* 0x002fe200000010ff */
[----:B------:R-:W1:Y:S01]  /*8ea0*/  MUFU.EX2 R98, R109 ;  /* 0x0000006d00627308 */ /* 0x000e620000000800 */
[----:B------:R-:W-:Y:S01]  /*8eb0*/  FADD.FTZ R8, R102, R9 ;  /* 0x0000000966087221 */ /* 0x000fe20000010000 */
[----:B------:R-:W-:Y:S01]  /*8ec0*/  FADD.FTZ R14, R74, R11 ;  /* 0x0000000b4a0e7221 */ /* 0x000fe20000010000 */
[----:B--2---:R-:W-:Y:S01]  /*8ed0*/  F2FP.BF16.F32.PACK_AB R89, R101, R76 ;  /* 0x0000004c6559723e */ /* 0x004fe200000010ff */
[----:B------:R-:W-:Y:S01]  /*8ee0*/  FMUL.FTZ R52, R52, R100 ;  /* 0x0000006434347220 */ /* 0x000fe20000410000 */
[----:B------:R-:W-:Y:S01]  /*8ef0*/  FADD.FTZ R10, R111, R8 ;  /* 0x000000086f0a7221 */ /* 0x000fe20000010000 */
[----:B------:R-:W-:Y:S01]  /*8f00*/  FADD.FTZ R11, R79, R14 ;  /* 0x0000000e4f0b7221 */ /* 0x000fe20000010000 */
[----:B------:R-:W-:Y:S01]  /*8f10*/  F2FP.BF16.F32.PACK_AB R8, R83, R82 ;  /* 0x000000525308723e */ /* 0x000fe200000010ff */
[----:B------:R-:W-:Y:S01]  /*8f20*/  STSM.16.M88.4 [R22+0x2a300], R88 ;  /* 0x02a3005816007844 */ /* 0x000fe20000000200 */
[----:B------:R-:W-:Y:S01]  /*8f30*/  FADD.FTZ R9, R103, R10 ;  /* 0x0000000a67097221 */ /* 0x000fe20000010000 */
[----:B------:R-:W-:Y:S01]  /*8f40*/  FADD.FTZ R14, R78, R11 ;  /* 0x0000000b4e0e7221 */ /* 0x000fe20000010000 */
[----:B------:R-:W-:Y:S01]  /*8f50*/  F2FP.BF16.F32.PACK_AB R10, R75, R20 ;  /* 0x000000144b0a723e */ /* 0x000fe200000010ff */
[----:B------:R-:W-:Y:S01]  /*8f60*/  FMUL.FTZ R53, R53, R100 ;  /* 0x0000006435357220 */ /* 0x000fe20000410000 */
[----:B----4-:R-:W-:Y:S01]  /*8f70*/  FADD.FTZ R9, R94, R9 ;  /* 0x000000095e097221 */ /* 0x010fe20000010000 */
[----:B------:R-:W-:Y:S01]  /*8f80*/  FADD.FTZ R11, R87, R14 ;  /* 0x0000000e570b7221 */ /* 0x000fe20000010000 */
[----:B------:R-:W-:Y:S01]  /*8f90*/  F2FP.BF16.F32.PACK_AB R76, R79, R74 ;  /* 0x0000004a4f4c723e */ /* 0x000fe200000010ff */
[----:B------:R-:W-:Y:S01]  /*8fa0*/  FMUL.FTZ R56, R56, R100 ;  /* 0x0000006438387220 */ /* 0x000fe20000410000 */
[----:B------:R-:W-:Y:S01]  /*8fb0*/  FADD.FTZ R14, R86, R9 ;  /* 0x00000009560e7221 */ /* 0x000fe20000010000 */
[----:B------:R-:W-:Y:S01]  /*8fc0*/  FADD.FTZ R20, R80, R11 ;  /* 0x0000000b50147221 */ /* 0x000fe20000010000 */
[----:B------:R-:W-:Y:S01]  /*8fd0*/  F2FP.BF16.F32.PACK_AB R9, R3, R4 ;  /* 0x000000040309723e */ /* 0x000fe200000010ff */
[----:B------:R-:W-:Y:S01]  /*8fe0*/  FMUL.FTZ R57, R57, R100 ;  /* 0x0000006439397220 */ /* 0x000fe20000410000 */
        /* <DEDUP_REMOVED lines=11> */
[C---:B-----5:R-:W-:Y:S01]  /*90a0*/  FADD.FTZ R3, R13.reuse, R4 ;  /* 0x000000040d037221 */ /* 0x060fe20000010000 */
[----:B------:R-:W-:Y:S01]  /*90b0*/  F2FP.BF16.F32.PACK_AB R81, R13, R112 ;  /* 0x000000700d51723e */ /* 0x000fe200000010ff */
[----:B------:R-:W-:Y:S01]  /*90c0*/  STSM.16.M88.4 [R22+0x2d300], R76 ;  /* 0x02d3004c16007844 */ /* 0x000fe20000000200 */
[----:B---3--:R-:W-:Y:S01]  /*90d0*/  F2FP.BF16.F32.PACK_AB R83, R96, R12 ;  /* 0x0000000c6053723e */ /* 0x008fe200000010ff */
[----:B------:R-:W-:Y:S01]  /*90e0*/  FADD.FTZ R3, R12, R3 ;  /* 0x000000030c037221 */ /* 0x000fe20000010000 */
[----:B------:R-:W-:Y:S01]  /*90f0*/  FADD.FTZ R7, R85, R14 ;  /* 0x0000000e55077221 */ /* 0x000fe20000010000 */
[-C--:B------:R-:W-:Y:S01]  /*9100*/  FMUL.FTZ R60, R60, R100.reuse ;  /* 0x000000643c3c7220 */ /* 0x080fe20000410000 */
[----:B------:R-:W-:Y:S01]  /*9110*/  FMUL.FTZ R61, R61, R100 ;  /* 0x000000643d3d7220 */ /* 0x000fe20000410000 */
[----:B------:R-:W-:Y:S01]  /*9120*/  STSM.16.M88.4 [R22+0x2eb00], R80 ;  /* 0x02eb005016007844 */ /* 0x000fe20000000200 */
[----:B------:R-:W-:Y:S01]  /*9130*/  FADD.FTZ R3, R96, R3 ;  /* 0x0000000360037221 */ /* 0x000fe20000010000 */
[C---:B--2---:R-:W-:Y:S01]  /*9140*/  F2FP.BF16.F32.PACK_AB R8, R93.reuse, R72 ;  /* 0x000000485d08723e */ /* 0x044fe200000010ff */
[----:B------:R-:W-:Y:S01]  /*9150*/  FADD.FTZ R4, R72, R7 ;  /* 0x0000000748047221 */ /* 0x000fe20000010000 */
[----:B-1----:R-:W-:Y:S01]  /*9160*/  F2FP.BF16.F32.PACK_AB R9, R108, R98 ;  /* 0x000000626c09723e */ /* 0x002fe200000010ff */
[----:B------:R-:W-:Y:S01]  /*9170*/  FADD.FTZ R3, R98, R3 ;  /* 0x0000000362037221 */ /* 0x000fe20000010000 */
[----:B------:R-:W-:Y:S01]  /*9180*/  F2FP.BF16.F32.PACK_AB R10, R92, R73 ;  /* 0x000000495c0a723e */ /* 0x000fe200000010ff */
[----:B------:R-:W-:Y:S01]  /*9190*/  FADD.FTZ R4, R93, R4 ;  /* 0x000000045d047221 */ /* 0x000fe20000010000 */
[----:B------:R-:W-:Y:S01]  /*91a0*/  F2FP.BF16.F32.PACK_AB R11, R130, R128 ;  /* 0x00000080820b723e */ /* 0x000fe200000010ff */
[----:B------:R-:W-:Y:S01]  /*91b0*/  FADD.FTZ R3, R108, R3 ;  /* 0x000000036c037221 */ /* 0x000fe20000010000 */
[-C--:B------:R-:W-:Y:S01]  /*91c0*/  FMUL.FTZ R64, R64, R100.reuse ;  /* 0x0000006440407220 */ /* 0x080fe20000410000 */
[----:B------:R-:W-:Y:S01]  /*91d0*/  FADD.FTZ R73, R73, R4 ;  /* 0x0000000449497221 */ /* 0x000fe20000010000 */
[-C--:B------:R-:W-:Y:S01]  /*91e0*/  FMUL.FTZ R65, R65, R100.reuse ;  /* 0x0000006441417220 */ /* 0x080fe20000410000 */
[----:B------:R1:W-:Y:S01]  /*91f0*/  STSM.16.M88.4 [R22+0x30300], R8 ;  /* 0x0303000816007844 */ /* 0x0003e20000000200 */
[----:B------:R-:W-:Y:S01]  /*9200*/  FADD.FTZ R3, R128, R3 ;  /* 0x0000000380037221 */ /* 0x000fe20000010000 */
        /* <DEDUP_REMOVED lines=8> */
[----:B------:R-:W-:Y:S01]  /*9290*/  FADD.FTZ R3, R130, R3 ;  /* 0x0000000382037221 */ /* 0x000fe20000010000 */
        /* <DEDUP_REMOVED lines=10> */
[----:B-1----:R-:W-:-:S02]  /*9340*/  IMAD.U32 R9, RZ, RZ, UR7 ;  /* 0x00000007ff097e24 */ /* 0x002fc4000f8e00ff */
        /* <DEDUP_REMOVED lines=18> */
[----:B------:R-:W-:Y:S05]  /*9470*/  @P2 BRA `(.L_x_1543) ;  /* 0xffffffbc00942947 */ /* 0x000fea000383ffff */
[----:B------:R-:W-:-:S05]  /*9480*/  UMOV UR45, UR6 ;  /* 0x00000006002d7c82 */ /* 0x000fca0008000000 */
.L_x_1534:
[----:B------:R-:W-:-:S13]  /*9490*/  ISETP.LE.AND P2, PT, RZ, UR45, PT ;  /* 0x0000002dff007c0c */ /* 0x000fda000bf43270 */
[----:B------:R-:W-:Y:S05]  /*94a0*/  @!P2 BRA `(.L_x_1544) ;  /* 0x0000003400e4a947 */ /* 0x000fea0003800000 */
[----:B------:R-:W-:Y:S01]  /*94b0*/  R2UR UR60, R148 ;  /* 0x00000000943c72ca */ /* 0x000fe200000e0000 */
[----:B------:R-:W-:Y:S01]  /*94c0*/  IMAD.MOV.U32 R9, RZ, RZ, R137 ;  /* 0x000000ffff097224 */ /* 0x000fe200078e0089 */
[----:B------:R-:W-:Y:S01]  /*94d0*/  UMOV UR41, UR46 ;  /* 0x0000002e00297c82 */ /* 0x000fe20008000000 */
[----:B------:R-:W-:-:S12]  /*94e0*/  IMAD.MOV.U32 R6, RZ, RZ, R5 ;  /* 0x000000ffff067224 */ /* 0x000fd800078e0005 */
.L_x_1553:
[----:B------:R-:W-:Y:S01]  /*94f0*/  R2UR UR7, R146 ;  /* 0x00000000920772ca */ /* 0x000fe200000e0000 */
[----:B------:R-:W-:-:S04]  /*9500*/  UIADD3 UR46, UR41, 0x1, URZ ;  /* 0x00000001292e7890 */ /* 0x000fc8000fffe03f */
[----:B------:R-:W-:-:S04]  /*9510*/  UISETP.NE.AND UP0, UPT, UR46, 0x2, UPT ;  /* 0x000000022e00788c */ /* 0x000fc8000bf05270 */
[----:B------:R-:W-:Y:S02]  /*9520*/  USEL UR6, URZ, 0x1, UP0 ;  /* 0x000000013f067887 */ /* 0x000fe40008000000 */
[----:B------:R-:W-:Y:S02]  /*9530*/  USEL UR46, UR46, URZ, UP0 ;  /* 0x0000003f2e2e7287 */ /* 0x000fe40008000000 */
[----:B------:R-:W-:Y:S01]  /*9540*/  ISETP.NE.AND P3, PT, RZ, UR7, PT ;  /* 0x00000007ff007c0c */ /* 0x000fe2000bf65270 */
[----:B------:R-:W-:-:S06]  /*9550*/  ULOP3.LUT UR6, UR60, UR6, URZ, 0x3c, !UPT ;  /* 0x000000063c067292 */ /* 0x000fcc000f8e3c3f */
[----:B------:R-:W-:-:S06]  /*9560*/  IMAD.U32 R148, RZ, RZ, UR6 ;  /* 0x00000006ff947e24 */ /* 0x000fcc000f8e00ff */
[----:B------:R-:W-:Y:S05]  /*9570*/  @P3 BRA `(.L_x_1545) ;  /* 0x0000000000303947 */ /* 0x000fea0003800000 */
[----:B------:R-:W-:Y:S05]  /*9580*/  @!P0 BRA `(.L_x_1546) ;  /* 0x0000000000048947 */ /* 0x000fea0003800000 */
[----:B------:R-:W-:Y:S01]  /*9590*/  BPT.TRAP 0x1 ;  /* 0x000000040000795c */ /* 0x000fe20000300000 */
.L_x_1546:
[----:B------:R-:W-:Y:S01]  /*95a0*/  R2UR UR7, R148 ;  /* 0x00000000940772ca */ /* 0x000fe200000e0000 */
[----:B------:R-:W-:-:S12]  /*95b0*/  ULEA UR6, UR46, UR47, 0x3 ;  /* 0x0000002f2e067291 */ /* 0x000fd8000f8e183f */
[----:B------:R-:W-:-:S05]  /*95c0*/  IMAD.U32 R0, RZ, RZ, UR7 ;  /* 0x00000007ff007e24 */ /* 0x000fca000f8e00ff */
[----:B------:R-:W-:-:S04]  /*95d0*/  SHF.L.U32 R0, R0, 0x1f, RZ ;  /* 0x0000001f00007819 */ /* 0x000fc800000006ff */
[----:B------:R1:W2:Y:S01]  /*95e0*/  SYNCS.PHASECHK.TRANS64.TRYWAIT P2, [UR6+0x31c30], R0 ;  /* 0x031c3000ff0075a7 */ /* 0x0002a20008040146 */
[----:B------:R-:W-:Y:S05]  /*95f0*/  @!P0 BRA `(.L_x_1547) ;  /* 0x0000000000048947 */ /* 0x000fea0003800000 */
[----:B------:R-:W-:Y:S01]  /*9600*/  BPT.TRAP 0x1 ;  /* 0x000000040000795c */ /* 0x000fe20000300000 */
.L_x_1547:
[----:B--2---:R-:W-:Y:S05]  /*9610*/  @P2 BRA `(.L_x_1545) ;  /* 0x0000000000082947 */ /* 0x004fea0003800000 */
[----:B------:R-:W2:Y:S02]  /*9620*/  SYNCS.PHASECHK.TRANS64.TRYWAIT P2, [UR6+0x31c30], R0 ;  /* 0x031c3000ff0075a7 */ /* 0x000ea40008040146 */
[----:B--2---:R-:W-:Y:S05]  /*9630*/  @!P2 BRA `(.L_x_1548) ;  /* 0x00000080006ca947 */ /* 0x004fea0003800000 */
.L_x_1545:
        /* <DEDUP_REMOVED lines=358> */
.L_x_1550:
[----:B------:R-:W-:Y:S01]  /*aca0*/  ULEA UR6, UR41, UR47, 0x3 ;  /* 0x0000002f29067291 */ /* 0x000fe2000f8e183f */
[----:B------:R-:W-:-:S05]  /*acb0*/  IMAD.U32 R0, RZ, RZ, UR60 ;  /* 0x0000003cff007e24 */ /* 0x000fca000f8e00ff */
[----:B------:R-:W-:-:S04]  /*acc0*/  SHF.L.U32 R0, R0, 0x1f, RZ ;  /* 0x0000001f00007819 */ /* 0x000fc800000006ff */
[----:B------:R1:W2:Y:S01]  /*acd0*/  SYNCS.PHASECHK.TRANS64.TRYWAIT P2, [UR6+0x31c50], R0 ;  /* 0x031c5000ff0075a7 */ /* 0x0002a20008040146 */
[----:B------:R-:W-:Y:S05]  /*ace0*/  @!P0 BRA `(.L_x_1551) ;  /* 0x0000000000048947 */ /* 0x000fea0003800000 */
[----:B------:R-:W-:Y:S01]  /*acf0*/  BPT.TRAP 0x1 ;  /* 0x000000040000795c */ /* 0x000fe20000300000 */
.L_x_1551:
[----:B--2---:R-:W-:Y:S05]  /*ad00*/  @P2 BRA `(.L_x_1549) ;  /* 0x0000000000082947 */ /* 0x004fea0003800000 */
[----:B------:R-:W2:Y:S02]  /*ad10*/  SYNCS.PHASECHK.TRANS64.TRYWAIT P2, [UR6+0x31c50], R0 ;  /* 0x031c5000ff0075a7 */ /* 0x000ea40008040146 */
[----:B--2---:R-:W-:Y:S05]  /*ad20*/  @!P2 BRA `(.L_x_1552) ;  /* 0x0000006800c8a947 */ /* 0x004fea0003800000 */
.L_x_1549:
[----:B------:R-:W-:Y:S01]  /*ad30*/  UIADD3 UR6, UR47, 0x200, URZ ;  /* 0x000002002f067890 */ /* 0x000fe2000fffe03f */
[----:B------:R-:W-:Y:S01]  /*ad40*/  R2UR UR10, R145 ;  /* 0x00000000910a72ca */ /* 0x000fe200000e0000 */
[----:B------:R-:W-:Y:S01]  /*ad50*/  WARPGROUP.ARRIVE ;  /* 0x00000000000079c5 */ /* 0x000fe20000000000 */
[----:B------:R-:W-:Y:S01]  /*ad60*/  UMOV UR29, 0xc0000010 ;  /* 0xc0000010001d7882 */ /* 0x000fe20000000000 */
[----:B------:R-:W-:Y:S01]  /*ad70*/  USHF.R.U32.HI UR6, URZ, 0x4, UR6 ;  /* 0x000000043f067899 */ /* 0x000fe20008011606 */
[----:B-12---:R-:W-:Y:S01]  /*ad80*/  FMNMX.FTZ R0, R136, R6, !PT ;  /* 0x0000000688007209 */ /* 0x006fe20007810000 */
[----:B------:R-:W-:Y:S01]  /*ad90*/  UMOV UR31, 0x80000020 ;  /* 0x80000020001f7882 */ /* 0x000fe20000000000 */
[----:B------:R-:W-:Y:S01]  /*ada0*/  FMNMX.FTZ R12, R138, R9, !PT ;  /* 0x000000098a0c7209 */ /* 0x000fe20007810000 */
[----:B------:R-:W-:Y:S01]  /*adb0*/  ULOP3.LUT UR6, UR6, 0x3fff, URZ, 0xc0, !UPT ;  /* 0x00003fff06067892 */ /* 0x000fe2000f8ec03f */
[----:B------:R-:W-:Y:S02]  /*adc0*/  FMNMX.FTZ R5, R137, R0, !PT ;  /* 0x0000000089057209 */ /* 0x000fe40007810000 */
[----:B------:R-:W-:Y:S01]  /*add0*/  ISETP.GE.U32.AND P2, PT, R2, 0x180, PT ;  /* 0x000001800200780c */ /* 0x000fe20003f46070 */
[----:B------:R-:W-:Y:S01]  /*ade0*/  ULOP3.LUT UR7, UR6, 0x2400000, URZ, 0xfc, !UPT ;  /* 0x0240000006077892 */ /* 0x000fe2000f8efc3f */
[----:B------:R-:W-:Y:S01]  /*adf0*/  FMNMX.FTZ R0, R140, R5, !PT ;  /* 0x000000058c007209 */ /* 0x000fe20007810000 */
[----:B------:R-:W-:Y:S01]  /*ae00*/  ULOP3.LUT UR6, UR10, 0x10000, URZ, 0xfc, !UPT ;  /* 0x000100000a067892 */ /* 0x000fe2000f8efc3f */
[----:B------:R-:W-:Y:S01]  /*ae10*/  R2UR UR60, R148 ;  /* 0x00000000943c72ca */ /* 0x000fe200000e0000 */
        /* <DEDUP_REMOVED lines=46> */
[----:B------:R-:W-:-:S04]  /*b100*/  FMNMX.FTZ R0, R76, R5, !PT ;  /* 0x000000054c007209 */ /* 0x000fc80007810000 */
[----:B------:R-:W-:-:S05]  /*b110*/  FMNMX.FTZ R7, R77, R0, !PT ;  /* 0x000000004d077209 */ /* 0x000fca0007810000 */
[----:B------:R-:W1:Y:S02]  /*b120*/  SHFL.BFLY PT, R0, R7, 0x2, 0x1f ;  /* 0x0c401f0007007f89 */ /* 0x000e6400000e0000 */
[----:B-1----:R-:W-:Y:S02]  /*b130*/  FMNMX.FTZ R8, R7, R0, !PT ;  /* 0x0000000007087209 */ /* 0x002fe40007810000 */
[----:B------:R-:W1:Y:S03]  /*b140*/  LDC R0, c[0x0][0x988] ;  /* 0x00026200ff007b82 */ /* 0x000e660000000800 */
[----:B------:R-:W2:Y:S02]  /*b150*/  SHFL.BFLY PT, R5, R8, 0x1, 0x1f ;  /* 0x0c201f0008057f89 */ /* 0x000ea400000e0000 */
[----:B--2---:R-:W-:-:S05]  /*b160*/  FMNMX.FTZ R5, R8, R5, !PT ;  /* 0x0000000508057209 */ /* 0x004fca0007810000 */
[----:B------:R-:W-:-:S04]  /*b170*/  FADD.FTZ R11, -R5, R6 ;  /* 0x00000006050b7221 */ /* 0x000fc80000010100 */
[-C--:B-1----:R-:W-:Y:S01]  /*b180*/  FMUL.FTZ R7, R11, R0.reuse ;  /* 0x000000000b077220 */ /* 0x082fe20000410000 */
        /* <DEDUP_REMOVED lines=11> */
[----:B------:R-:W-:Y:S01]  /*b240*/  MUFU.EX2 R7, R7 ;  /* 0x0000000700077308 */ /* 0x000fe20000000800 */
[-CC-:B------:R-:W-:Y:S01]  /*b250*/  FFMA.FTZ R132, R132, R0.reuse, -R11.reuse ;  /* 0x0000000084847223 */ /* 0x180fe2000001080b */
[----:B------:R-:W-:Y:S01]  /*b260*/  FFMA.FTZ R8, R140, R0, -R11 ;  /* 0x000000008c087223 */ /* 0x000fe2000001080b */
[----:B------:R-:W-:Y:S01]  /*b270*/  FMNMX.FTZ R14, R130, R133, !PT ;  /* 0x00000085820e7209 */ /* 0x000fe20007810000 */
[----:B------:R-:W-:-:S02]  /*b280*/  WARPGROUP.DEPBAR.LE gsb0, 0x0 ;  /* 0x00008000000079c5 */ /* 0x000fc40000010000 */
[----:B------:R-:W-:Y:S01]  /*b290*/  WARPGROUP.ARRIVE ;  /* 0x00000000000079c5 */ /* 0x000fe20000000000 */
[----:B------:R-:W-:Y:S01]  /*b2a0*/  FMNMX.FTZ R133, R131, R14, !PT ;  /* 0x0000000e83857209 */ /* 0x000fe20007810000 */
[----:B------:R-:W-:Y:S01]  /*b2b0*/  MUFU.EX2 R6, R6 ;  /* 0x0000000600067308 */ /* 0x000fe20000000800 */
[-CC-:B------:R-:W-:Y:S01]  /*b2c0*/  FFMA.FTZ R15, R141, R0.reuse, -R11.reuse ;  /* 0x000000008d0f7223 */ /* 0x180fe2000001080b */
[-CC-:B------:R-:W-:Y:S01]  /*b2d0*/  FFMA.FTZ R121, R121, R0.reuse, -R11.reuse ;  /* 0x0000000079797223 */ /* 0x180fe2000001080b */
[----:B------:R-:W-:Y:S01]  /*b2e0*/  FMNMX.FTZ R20, R134, R133, !PT ;  /* 0x0000008586147209 */ /* 0x000fe20007810000 */
[----:B------:R-:W-:Y:S01]  /*b2f0*/  HGMMA.64x96x16.F32.BF16 R24, gdesc[UR28].tnspB, R24, gsb0 ;  /* 0x416000001c1879f0 */ /* 0x000fe20008001818 */
[----:B------:R-:W-:Y:S01]  /*b300*/  UIADD3 UR28, UR6, 0x480, URZ ;  /* 0x00000480061c7890 */ /* 0x000fe2000fffe03f */
[--C-:B------:R-:W-:Y:S01]  /*b310*/  FFMA.FTZ R125, R125, R0, -R11.reuse ;  /* 0x000000007d7d7223 */ /* 0x100fe2000001080b */
[----:B------:R-:W-:Y:S01]  /*b320*/  UIADD3 UR30, UR7, 0xc0, URZ ;  /* 0x000000c0071e7890 */ /* 0x000fe2000fffe03f */
[----:B------:R-:W-:Y:S01]  /*b330*/  FMNMX.FTZ R133, R135, R20, !PT ;  /* 0x0000001487857209 */ /* 0x000fe20007810000 */
[----:B------:R-:W-:Y:S01]  /*b340*/  UMOV UR29, 0xc0000010 ;  /* 0xc0000010001d7882 */ /* 0x000fe20000000000 */
[----:B------:R-:W-:Y:S01]  /*b350*/  UMOV UR31, 0x80000020 ;  /* 0x80000020001f7882 */ /* 0x000fe20000000000 */
[----:B------:R1:W-:Y:S01]  /*b360*/  MUFU.EX2 R14, R120 ;  /* 0x00000078000e7308 */ /* 0x0003e20000000800 */
[----:B------:R-:W-:Y:S01]  /*b370*/  FMNMX.FTZ R20, R122, R133, !PT ;  /* 0x000000857a147209 */ /* 0x000fe20007810000 */
[-CC-:B------:R-:W-:Y:S01]  /*b380*/  FFMA.FTZ R112, R112, R0.reuse, -R11.reuse ;  /* 0x0000000070707223 */ /* 0x180fe2000001080b */
[-CC-:B------:R-:W-:Y:S01]  /*b390*/  FFMA.FTZ R113, R113, R0.reuse, -R11.reuse ;  /* 0x0000000071717223 */ /* 0x180fe2000001080b */
[--C-:B------:R-:W-:Y:S01]  /*b3a0*/  FFMA.FTZ R116, R116, R0, -R11.reuse ;  /* 0x0000000074747223 */ /* 0x100fe2000001080b */
[----:B------:R-:W-:Y:S01]  /*b3b0*/  FMNMX.FTZ R133, R123, R20, !PT ;  /* 0x000000147b857209 */ /* 0x000fe20007810000 */
[-CC-:B------:R-:W-:Y:S01]  /*b3c0*/  FFMA.FTZ R117, R117, R0.reuse, -R11.reuse ;  /* 0x0000000075757223 */ /* 0x180fe2000001080b */
[-CC-:B------:R-:W-:Y:S01]  /*b3d0*/  FFMA.FTZ R104, R104, R0.reuse, -R11.reuse ;  /* 0x0000000068687223 */ /* 0x180fe2000001080b */
[----:B------:R2:W-:Y:S01]  /*b3e0*/  MUFU.EX2 R20, R124 ;  /* 0x0000007c00147308 */ /* 0x0005e20000000800 */
[----:B-1----:R-:W-:Y:S01]  /*b3f0*/  FMNMX.FTZ R120, R126, R133, !PT ;  /* 0x000000857e787209 */ /* 0x002fe20007810000 */
[-CC-:B------:R-:W-:Y:S01]  /*b400*/  FFMA.FTZ R105, R105, R0.reuse, -R11.reuse ;  /* 0x0000000069697223 */ /* 0x180fe2000001080b */
[-CC-:B------:R-:W-:Y:S01]  /*b410*/  FFMA.FTZ R108, R108, R0.reuse, -R11.reuse ;  /* 0x000000006c6c7223 */ /* 0x180fe2000001080b */
[--C-:B------:R-:W-:Y:S01]  /*b420*/  FFMA.FTZ R109, R109, R0, -R11.reuse ;  /* 0x000000006d6d7223 */ /* 0x100fe2000001080b */
[----:B------:R-:W-:Y:S01]  /*b430*/  FMNMX.FTZ R133, R127, R120, !PT ;  /* 0x000000787f857209 */ /* 0x000fe20007810000 */
[-CC-:B------:R-:W-:Y:S01]  /*b440*/  FFMA.FTZ R96, R96, R0.reuse, -R11.reuse ;  /* 0x0000000060607223 */ /* 0x180fe2000001080b */
[-CC-:B------:R-:W-:Y:S01]  /*b450*/  FFMA.FTZ R97, R97, R0.reuse, -R11.reuse ;  /* 0x0000000061617223 */ /* 0x180fe2000001080b */
[----:B------:R-:W-:Y:S01]  /*b460*/  MUFU.EX2 R13, R13 ;  /* 0x0000000d000d7308 */ /* 0x000fe20000000800 */
        /* <DEDUP_REMOVED lines=18> */
[----:B------:R-:W-:-:S02]  /*b590*/  FFMA.FTZ R77, R77, R0, -R11 ;  /* 0x000000004d4d7223 */ /* 0x000fc4000001080b */
        /* <DEDUP_REMOVED lines=34> */
[----:B--2---:R-:W-:Y:S01]  /*b7c0*/  FMNMX.FTZ R124, R79, R120, !PT ;  /* 0x000000784f7c7209 */ /* 0x004fe20007810000 */
[----:B------:R-:W-:-:S04]  /*b7d0*/  FFMA.FTZ R120, R80, R0, -R11 ;  /* 0x0000000050787223 */ /* 0x000fc8000001080b */
[----:B------:R-:W2:Y:S02]  /*b7e0*/  SHFL.BFLY PT, R133, R124, 0x2, 0x1f ;  /* 0x0c401f007c857f89 */ /* 0x000ea400000e0000 */
[----:B------:R-:W-:Y:S08]  /*b7f0*/  MUFU.EX2 R117, R117 ;  /* 0x0000007500757308 */ /* 0x000ff00000000800 */
[----:B------:R-:W-:Y:S08]  /*b800*/  MUFU.EX2 R104, R104 ;  /* 0x0000006800687308 */ /* 0x000ff00000000800 */
[----:B------:R-:W-:Y:S01]  /*b810*/  MUFU.EX2 R105, R105 ;  /* 0x0000006900697308 */ /* 0x000fe20000000800 */
[----:B--2---:R-:W-:Y:S01]  /*b820*/  FMNMX.FTZ R80, R124, R133, !PT ;  /* 0x000000857c507209 */ /* 0x004fe20007810000 */
[----:B------:R-:W-:-:S06]  /*b830*/  FFMA.FTZ R133, R81, R0, -R11 ;  /* 0x0000000051857223 */ /* 0x000fcc000001080b */
[----:B------:R-:W-:Y:S01]  /*b840*/  MUFU.EX2 R108, R108 ;  /* 0x0000006c006c7308 */ /* 0x000fe20000000800 */
[----:B------:R-:W2:Y:S07]  /*b850*/  SHFL.BFLY PT, R137, R80, 0x1, 0x1f ;  /* 0x0c201f0050897f89 */ /* 0x000eae00000e0000 */
[----:B------:R-:W-:Y:S08]  /*b860*/  MUFU.EX2 R109, R109 ;  /* 0x0000006d006d7308 */ /* 0x000ff00000000800 */
[----:B------:R-:W-:Y:S08]  /*b870*/  MUFU.EX2 R96, R96 ;  /* 0x0000006000607308 */ /* 0x000ff00000000800 */
[----:B------:R-:W-:Y:S01]  /*b880*/  MUFU.EX2 R97, R97 ;  /* 0x0000006100617308 */ /* 0x000fe20000000800 */
[----:B--2---:R-:W-:-:S05]  /*b890*/  FMNMX.FTZ R137, R80, R137, !PT ;  /* 0x0000008950897209 */ /* 0x004fca0007810000 */
[----:B------:R-:W-:Y:S02]  /*b8a0*/  FADD.FTZ R9, -R137, R9 ;  /* 0x0000000989097221 */ /* 0x000fe40000010100 */
[----:B------:R-:W-:Y:S02]  /*b8b0*/  MUFU.EX2 R100, R100 ;  /* 0x0000006400647308 */ /* 0x000fe40000000800 */
[-C--:B------:R-:W-:Y:S01]  /*b8c0*/  FMUL.FTZ R124, R9, R0.reuse ;  /* 0x00000000097c7220 */ /* 0x080fe20000410000 */
[----:B------:R-:W-:-:S04]  /*b8d0*/  FMUL.FTZ R9, R137, R0 ;  /* 0x0000000089097220 */ /* 0x000fc80000410000 */
[-CC-:B------:R-:W-:Y:S01]  /*b8e0*/  FFMA.FTZ R81, R138, R0.reuse, -R9.reuse ;  /* 0x000000008a517223 */ /* 0x180fe20000010809 */
[-CC-:B------:R-:W-:Y:S01]  /*b8f0*/  FFMA.FTZ R128, R139, R0.reuse, -R9.reuse ;  /* 0x000000008b807223 */ /* 0x180fe20000010809 */
[-CC-:B------:R-:W-:Y:S01]  /*b900*/  FFMA.FTZ R139, R131, R0.reuse, -R9.reuse ;  /* 0x00000000838b7223 */ /* 0x180fe20000010809 */
[-CC-:B------:R-:W-:Y:S01]  /*b910*/  FFMA.FTZ R131, R115, R0.reuse, -R9.reuse ;  /* 0x0000000073837223 */ /* 0x180fe20000010809 */
[-CC-:B------:R-:W-:Y:S01]  /*b920*/  FFMA.FTZ R115, R118, R0.reuse, -R9.reuse ;  /* 0x0000000076737223 */ /* 0x180fe20000010809 */
[-CC-:B------:R-:W-:Y:S01]  /*b930*/  FFMA.FTZ R118, R119, R0.reuse, -R9.reuse ;  /* 0x0000000077767223 */ /* 0x180fe20000010809 */
[----:B------:R-:W-:Y:S01]  /*b940*/  MUFU.EX2 R124, R124 ;  /* 0x0000007c007c7308 */ /* 0x000fe20000000800 */
[----:B------:R-:W-:Y:S02]  /*b950*/  IMAD.U32 R119, RZ, RZ, UR46 ;  /* 0x0000002eff777e24 */ /* 0x000fe4000f8e00ff */
[----:B------:R-:W-:Y:S01]  /*b960*/  FFMA.FTZ R136, R142, R0, -R9 ;  /* 0x000000008e887223 */ /* 0x000fe20000010809 */
[----:B------:R-:W-:-:S02]  /*b970*/  IMAD.U32 R138, RZ, RZ, UR41 ;  /* 0x00000029ff8a7e24 */ /* 0x000fc4000f8e00ff */
[-CC-:B-1----:R-:W-:Y:S01]  /*b980*/  FFMA.FTZ R132, R130, R0.reuse, -R9.reuse ;  /* 0x0000000082847223 */ /* 0x182fe20000010809 */
[-CC-:B------:R-:W-:Y:S01]  /*b990*/  FFMA.FTZ R141, R143, R0.reuse, -R9.reuse ;  /* 0x000000008f8d7223 */ /* 0x180fe20000010809 */
[----:B------:R-:W-:Y:S01]  /*b9a0*/  @!P1 LEA R119, R119, UR47, 0x3 ;  /* 0x0000002f77779c11 */ /* 0x000fe2000f8e18ff */
[-CC-:B------:R-:W-:Y:S01]  /*b9b0*/  FFMA.FTZ R130, R122, R0.reuse, -R9.reuse ;  /* 0x000000007a827223 */ /* 0x180fe20000010809 */
[----:B------:R-:W1:Y:S01]  /*b9c0*/  MUFU.EX2 R81, R81 ;  /* 0x0000005100517308 */ /* 0x000e620000000800 */
[-CC-:B------:R-:W-:Y:S01]  /*b9d0*/  FFMA.FTZ R122, R126, R0.reuse, -R9.reuse ;  /* 0x000000007e7a7223 */ /* 0x180fe20000010809 */
[-CC-:B------:R-:W-:Y:S01]  /*b9e0*/  FFMA.FTZ R11, R134, R0.reuse, -R9.reuse ;  /* 0x00000000860b7223 */ /* 0x180fe20000010809 */
[----:B------:R-:W-:Y:S01]  /*b9f0*/  VIADD R126, R16, 0x9 ;  /* 0x00000009107e7836 */ /* 0x000fe20000000000 */
[----:B------:R-:W-:Y:S01]  /*ba00*/  @!P1 LEA R138, R138, UR47, 0x3 ;  /* 0x0000002f8a8a9c11 */ /* 0x000fe2000f8e18ff */
[-CC-:B------:R-:W-:Y:S01]  /*ba10*/  FFMA.FTZ R134, R135, R0.reuse, -R9.reuse ;  /* 0x0000000087867223 */ /* 0x180fe20000010809 */
[----:B------:R-:W-:Y:S01]  /*ba20*/  FFMA.FTZ R80, R107, R0, -R9 ;  /* 0x000000006b507223 */ /* 0x000fe20000010809 */
[----:B------:R-:W-:Y:S01]  /*ba30*/  @!P1 VIADD R135, R119, 0x31c40 ;  /* 0x00031c4077879836 */ /* 0x000fe20000000000 */
[----:B------:R-:W-:-:S02]  /*ba40*/  WARPGROUP.DEPBAR.LE gsb0, 0x0 ;  /* 0x00008000000079c5 */ /* 0x000fc40000010000 */
[----:B------:R-:W-:Y:S01]  /*ba50*/  WARPGROUP.ARRIVE ;  /* 0x00000000000079c5 */ /* 0x000fe20000000000 */
[----:B------:R-:W2:Y:S01]  /*ba60*/  MUFU.EX2 R128, R128 ;  /* 0x0000008000807308 */ /* 0x000ea20000000800 */
[-CC-:B------:R-:W-:Y:S01]  /*ba70*/  FFMA.FTZ R107, R110, R0.reuse, -R9.reuse ;  /* 0x000000006e6b7223 */ /* 0x180fe20000010809 */
[-C--:B------:R-:W-:Y:S01]  /*ba80*/  FFMA.FTZ R110, R111, R0.reuse, -R9 ;  /* 0x000000006f6e7223 */ /* 0x080fe20000010809 */
[----:B------:R-:W-:Y:S01]  /*ba90*/  @!P1 VIADD R119, R138, 0x31c60 ;  /* 0x00031c608a779836 */ /* 0x000fe20000000000 */
[----:B------:R-:W-:Y:S01]  /*baa0*/  SEL R126, R126, 0x9, !P2 ;  /* 0x000000097e7e7807 */ /* 0x000fe20005000000 */
[----:B------:R-:W-:Y:S01]  /*bab0*/  HGMMA.64x96x16.F32.BF16 R24, gdesc[UR28].tnspB, R24, gsb0 ;  /* 0x416000001c1879f0 */ /* 0x000fe20008001818 */
[----:B------:R-:W-:Y:S01]  /*bac0*/  UIADD3 UR28, UR6, 0x780, URZ ;  /* 0x00000780061c7890 */ /* 0x000fe2000fffe03f */
[----:B------:R-:W-:Y:S01]  /*bad0*/  @!P1 PRMT R135, RZ, 0x654, R135 ;  /* 0x00000654ff879816 */ /* 0x000fe20000000087 */
[----:B------:R-:W-:Y:S01]  /*bae0*/  UIADD3 UR30, UR7, 0x140, URZ ;  /* 0x00000140071e7890 */ /* 0x000fe2000fffe03f */
[----:B------:R-:W3:Y:S01]  /*baf0*/  MUFU.EX2 R136, R136 ;  /* 0x0000008800887308 */ /* 0x000ee20000000800 */
[----:B------:R-:W-:Y:S01]  /*bb00*/  UMOV UR29, 0xc0000010 ;  /* 0xc0000010001d7882 */ /* 0x000fe20000000000 */
[----:B------:R-:W-:Y:S01]  /*bb10*/  UMOV UR31, 0x80000020 ;  /* 0x80000020001f7882 */ /* 0x000fe20000000000 */
[----:B-1----:R-:W-:Y:S01]  /*bb20*/  FFMA.FTZ R3, R124, R3, R81 ;  /* 0x000000037c037223 */ /* 0x002fe20000010051 */
[----:B------:R-:W-:Y:S01]  /*bb30*/  @!P1 PRMT R119, RZ, 0x654, R119 ;  /* 0x00000654ff779816 */ /* 0x000fe20000000077 */
        /* <DEDUP_REMOVED lines=10> */
[----:B------:R-:W-:Y:S01]  /*bbe0*/  FFMA.FTZ R79, R79, R0, -R9 ;  /* 0x000000004f4f7223 */ /* 0x000fe20000010809 */
[----:B------:R4:W-:Y:S01]  /*bbf0*/  MUFU.EX2 R111, R80 ;  /* 0x00000050006f7308 */ /* 0x0009e20000000800 */
[----:B--2---:R-:W-:Y:S01]  /*bc00*/  F2FP.BF16.F32.PACK_AB R81, R128, R81 ;  /* 0x000000518051723e */ /* 0x004fe200000010ff */
[----:B------:R-:W-:Y:S01]  /*bc10*/  UMOV UR41, UR46 ;  /* 0x0000002e00297c82 */ /* 0x000fe20008000000 */
[----:B------:R-:W-:-:S05]  /*bc20*/  ISETP.LT.AND P2, PT, RZ, UR45, PT ;  /* 0x0000002dff007c0c */ /* 0x000fca000bf41270 */
[----:B------:R-:W2:Y:S01]  /*bc30*/  MUFU.EX2 R132, R132 ;  /* 0x0000008400847308 */ /* 0x000ea20000000800 */
[-CC-:B----4-:R-:W-:Y:S01]  /*bc40*/  FFMA.FTZ R80, R99, R0.reuse, -R9.reuse ;  /* 0x0000000063507223 */ /* 0x190fe20000010809 */
[--C-:B------:R-:W-:Y:S01]  /*bc50*/  FFMA.FTZ R99, R102, R0, -R9.reuse ;  /* 0x0000000066637223 */ /* 0x100fe20000010809 */
[----:B------:R-:W-:Y:S01]  /*bc60*/  FFMA.FTZ R102, R7, R4, R6 ;  /* 0x0000000407667223 */ /* 0x000fe20000010006 */
[-CC-:B------:R-:W-:Y:S01]  /*bc70*/  FFMA.FTZ R4, R103, R0.reuse, -R9.reuse ;  /* 0x0000000067047223 */ /* 0x180fe20000010809 */
[----:B------:R-:W-:Y:S01]  /*bc80*/  FFMA.FTZ R103, R91, R0, -R9 ;  /* 0x000000005b677223 */ /* 0x000fe20000010809 */
[----:B------:R-:W-:Y:S02]  /*bc90*/  FADD.FTZ R91, R128, R3 ;  /* 0x00000003805b7221 */ /* 0x000fe40000010000 */
[----:B------:R-:W4:Y:S08]  /*bca0*/  MUFU.EX2 R139, R139 ;  /* 0x0000008b008b7308 */ /* 0x000f300000000800 */
[----:B------:R-:W5:Y:S08]  /*bcb0*/  MUFU.EX2 R11, R11 ;  /* 0x0000000b000b7308 */ /* 0x000f700000000800 */
[----:B------:R-:W5:Y:S08]  /*bcc0*/  MUFU.EX2 R134, R134 ;  /* 0x0000008600867308 */ /* 0x000f700000000800 */
[----:B------:R-:W5:Y:S08]  /*bcd0*/  MUFU.EX2 R130, R130 ;  /* 0x0000008200827308 */ /* 0x000f700000000800 */
[----:B------:R2:W-:Y:S08]  /*bce0*/  MUFU.EX2 R3, R80 ;  /* 0x0000005000037308 */ /* 0x0005f00000000800 */
        /* <DEDUP_REMOVED lines=21> */
[----:B------:R-:W5:Y:S08]  /*be40*/  MUFU.EX2 R88, R88 ;  /* 0x0000005800587308 */ /* 0x000f700000000800 */
        /* <DEDUP_REMOVED lines=30> */
[----:B------:R-:W-:-:S07]  /*c030*/  UIADD3 UR6, UR45, -0x1, URZ ;  /* 0xffffffff2d067890 */ /* 0x000fce000fffe03f */
[----:B------:R-:W-:Y:S01]  /*c040*/  UMOV UR45, UR6 ;  /* 0x00000006002d7c82 */ /* 0x000fe20008000000 */
[----:B------:R-:W-:Y:S02]  /*c050*/  WARPGROUP.DEPBAR.LE gsb0, 0x0 ;  /* 0x00008000000079c5 */ /* 0x000fe40000010000 */
[----:B------:R-:W-:-:S06]  /*c060*/  WARPGROUP.ARRIVE ;  /* 0x00000000000079c5 */ /* 0x000fcc0000000000 */
[----:B------:R-:W-:Y:S03]  /*c070*/  HGMMA.64x96x16.F32.BF16 R24, gdesc[UR28].tnspB, R24, gsb0 ;  /* 0x416000001c1879f0 */ /* 0x000fe60008001818 */
[----:B------:R-:W-:Y:S02]  /*c080*/  WARPGROUP.DEPBAR.LE gsb0, 0x0 ;  /* 0x00008000000079c5 */ /* 0x000fe40000010000 */
[----:B------:R5:W-:Y:S06]  /*c090*/  BAR.ARV R126, 0x100 ;  /* 0x0004007e0000751d */ /* 0x000bec0000002000 */
        /* <DEDUP_REMOVED lines=8> */
[----:B---3--:R-:W-:Y:S01]  /*c120*/  FADD.FTZ R135, R13, R102 ;  /* 0x000000660d877221 */ /* 0x008fe20000010000 */
[----:B------:R3:W-:Y:S01]  /*c130*/  @!P1 SYNCS.ARRIVE.TRANS64.RED.A1T0 RZ, [R119+URZ], RZ ;  /* 0x000000ff77ff99a7 */ /* 0x0007e2000810043f */
[-C--:B------:R-:W-:Y:S01]  /*c140*/  FFMA.FTZ R102, R94, R0.reuse, -R9 ;  /* 0x000000005e667223 */ /* 0x080fe20000010809 */
[----:B------:R-:W-:Y:S01]  /*c150*/  FADD.FTZ R94, R136, R91 ;  /* 0x0000005b885e7221 */ /* 0x000fe20000010000 */
[-CC-:B------:R-:W-:Y:S01]  /*c160*/  FFMA.FTZ R91, R82, R0.reuse, -R9.reuse ;  /* 0x00000000525b7223 */ /* 0x180fe20000010809 */
[-C--:B------:R-:W-:Y:S01]  /*c170*/  FMUL.FTZ R37, R37, R7.reuse ;  /* 0x0000000725257220 */ /* 0x080fe20000410000 */
[-C--:B------:R-:W-:Y:S01]  /*c180*/  FMUL.FTZ R40, R40, R7.reuse ;  /* 0x0000000728287220 */ /* 0x080fe20000410000 */
[----:B-1----:R-:W-:Y:S01]  /*c190*/  FADD.FTZ R143, R141, R94 ;  /* 0x0000005e8d8f7221 */ /* 0x002fe20000010000 */
[----:B------:R-:W-:Y:S01]  /*c1a0*/  MUFU.EX2 R102, R102 ;  /* 0x0000006600667308 */ /* 0x000fe20000000800 */
[-C--:B---3--:R-:W-:Y:S01]  /*c1b0*/  FFMA.FTZ R119, R90, R0.reuse, -R9 ;  /* 0x000000005a777223 */ /* 0x088fe20000010809 */
[----:B------:R-:W-:Y:S01]  /*c1c0*/  FADD.FTZ R90, R8, R135 ;  /* 0x00000087085a7221 */ /* 0x000fe20000010000 */
[----:B--2---:R-:W-:Y:S01]  /*c1d0*/  FADD.FTZ R80, R132, R143 ;  /* 0x0000008f84507221 */ /* 0x004fe20000010000 */
[-C--:B------:R-:W-:Y:S01]  /*c1e0*/  FMUL.FTZ R41, R41, R7.reuse ;  /* 0x0000000729297220 */ /* 0x080fe20000410000 */
[-C--:B------:R-:W-:Y:S01]  /*c1f0*/  FMUL.FTZ R44, R44, R7.reuse ;  /* 0x000000072c2c7220 */ /* 0x080fe20000410000 */
[----:B------:R-:W-:Y:S01]  /*c200*/  FADD.FTZ R135, R15, R90 ;  /* 0x0000005a0f877221 */ /* 0x000fe20000010000 */
[----:B------:R-:W-:Y:S01]  /*c210*/  FFMA.FTZ R90, R83, R0, -R9 ;  /* 0x00000000535a7223 */ /* 0x000fe20000010809 */
[-C--:B------:R-:W-:Y:S01]  /*c220*/  FMUL.FTZ R45, R45, R7.reuse ;  /* 0x000000072d2d7220 */ /* 0x080fe20000410000 */
[-C--:B------:R-:W-:Y:S01]  /*c230*/  FMUL.FTZ R48, R48, R7.reuse ;  /* 0x0000000730307220 */ /* 0x080fe20000410000 */
[----:B------:R-:W-:Y:S01]  /*c240*/  FADD.FTZ R82, R10, R135 ;  /* 0x000000870a527221 */ /* 0x000fe20000010000 */
[-C--:B------:R-:W-:Y:S01]  /*c250*/  FMUL.FTZ R49, R49, R7.reuse ;  /* 0x0000000731317220 */ /* 0x080fe20000410000 */
[-C--:B------:R-:W-:Y:S01]  /*c260*/  FMUL.FTZ R52, R52, R7.reuse ;  /* 0x0000000734347220 */ /* 0x080fe20000410000 */
[-C--:B------:R-:W-:Y:S01]  /*c270*/  FMUL.FTZ R53, R53, R7.reuse ;  /* 0x0000000735357220 */ /* 0x080fe20000410000 */
[----:B------:R-:W-:Y:S01]  /*c280*/  FADD.FTZ R83, R21, R82 ;  /* 0x0000005215537221 */ /* 0x000fe20000010000 */
[----:B----4-:R-:W-:Y:S01]  /*c290*/  FADD.FTZ R82, R139, R80 ;  /* 0x000000508b527221 */ /* 0x010fe20000010000 */
[----:B------:R-:W-:Y:S01]  /*c2a0*/  F2FP.BF16.F32.PACK_AB R80, R13, R6 ;  /* 0x000000060d50723e */ /* 0x000fe200000010ff */
[----:B------:R-:W-:Y:S01]  /*c2b0*/  FMUL.FTZ R56, R56, R7 ;  /* 0x0000000738387220 */ /* 0x000fe20000410000 */
[----:B------:R-:W-:Y:S01]  /*c2c0*/  FADD.FTZ R94, R12, R83 ;  /* 0x000000530c5e7221 */ /* 0x000fe20000010000 */
[----:B-----5:R-:W-:Y:S01]  /*c2d0*/  FADD.FTZ R13, R11, R82 ;  /* 0x000000520b0d7221 */ /* 0x020fe20000010000 */
[----:B------:R-:W-:Y:S01]  /*c2e0*/  F2FP.BF16.F32.PACK_AB R82, R15, R8 ;  /* 0x000000080f52723e */ /* 0x000fe200000010ff */
[----:B------:R-:W1:Y:S01]  /*c2f0*/  MUFU.EX2 R6, R119 ;  /* 0x0000007700067308 */ /* 0x000e620000000800 */
[----:B------:R-:W-:Y:S01]  /*c300*/  FADD.FTZ R15, R129, R94 ;  /* 0x0000005e810f7221 */ /* 0x000fe20000010000 */
[----:B------:R-:W-:Y:S01]  /*c310*/  FADD.FTZ R13, R134, R13 ;  /* 0x0000000d860d7221 */ /* 0x000fe20000010000 */
[-CC-:B------:R-:W-:Y:S01]  /*c320*/  FFMA.FTZ R94, R74, R0.reuse, -R9.reuse ;  /* 0x000000004a5e7223 */ /* 0x180fe20000010809 */
[----:B------:R-:W-:Y:S01]  /*c330*/  FFMA.FTZ R74, R75, R0, -R9 ;  /* 0x000000004b4a7223 */ /* 0x000fe20000010809 */
[----:B------:R-:W-:Y:S01]  /*c340*/  FADD.FTZ R8, R14, R15 ;  /* 0x0000000f0e087221 */ /* 0x000fe20000010000 */
[----:B------:R-:W-:Y:S01]  /*c350*/  FADD.FTZ R126, R130, R13 ;  /* 0x0000000d827e7221 */ /* 0x000fe20000010000 */
[----:B------:R-:W-:Y:S01]  /*c360*/  F2FP.BF16.F32.PACK_AB R83, R141, R136 ;  /* 0x000000888d53723e */ /* 0x000fe200000010ff */
[----:B------:R-:W2:Y:S01]  /*c370*/  MUFU.EX2 R75, R103 ;  /* 0x00000067004b7308 */ /* 0x000ea20000000800 */
[----:B------:R-:W-:Y:S01]  /*c380*/  FADD.FTZ R13, R121, R8 ;  /* 0x00000008790d7221 */ /* 0x000fe20000010000 */
[----:B------:R-:W-:Y:S01]  /*c390*/  FADD.FTZ R15, R123, R126 ;  /* 0x0000007e7b0f7221 */ /* 0x000fe20000010000 */
[----:B------:R-:W-:Y:S01]  /*c3a0*/  F2FP.BF16.F32.PACK_AB R11, R134, R11 ;  /* 0x0000000b860b723e */ /* 0x000fe200000010ff */
[----:B------:R3:W-:Y:S01]  /*c3b0*/  STSM.16.M88.4 [R22+0x24300], R80 ;  /* 0x0243005016007844 */ /* 0x0007e20000000200 */
[----:B------:R-:W-:Y:S01]  /*c3c0*/  FADD.FTZ R8, R20, R13 ;  /* 0x0000000d14087221 */ /* 0x000fe20000010000 */
[----:B------:R-:W-:Y:S01]  /*c3d0*/  FADD.FTZ R126, R122, R15 ;  /* 0x0000000f7a7e7221 */ /* 0x000fe20000010000 */
[-C--:B------:R-:W-:Y:S01]  /*c3e0*/  FMUL.FTZ R57, R57, R7.reuse ;  /* 0x0000000739397220 */ /* 0x080fe20000410000 */
[----:B------:R-:W-:Y:S01]  /*c3f0*/  MUFU.EX2 R94, R94 ;  /* 0x0000005e005e7308 */ /* 0x000fe20000000800 */
[----:B------:R-:W-:Y:S01]  /*c400*/  FADD.FTZ R9, R125, R8 ;  /* 0x000000087d097221 */ /* 0x000fe20000010000 */
[----:B------:R-:W-:Y:S01]  /*c410*/  FADD.FTZ R13, R127, R126 ;  /* 0x0000007e7f0d7221 */ /* 0x000fe20000010000 */
[----:B------:R-:W-:Y:S01]  /*c420*/  F2FP.BF16.F32.PACK_AB R8, R21, R10 ;  /* 0x0000000a1508723e */ /* 0x000fe200000010ff */
[-C--:B------:R-:W-:Y:S01]  /*c430*/  FMUL.FTZ R60, R60, R7.reuse ;  /* 0x000000073c3c7220 */ /* 0x080fe20000410000 */
[----:B------:R-:W-:Y:S01]  /*c440*/  FADD.FTZ R126, R112, R9 ;  /* 0x00000009707e7221 */ /* 0x000fe20000010000 */
[----:B------:R-:W-:Y:S01]  /*c450*/  FADD.FTZ R128, R114, R13 ;  /* 0x0000000d72807221 */ /* 0x000fe20000010000 */
[----:B------:R-:W-:Y:S01]  /*c460*/  F2FP.BF16.F32.PACK_AB R10, R129, R12 ;  /* 0x0000000c810a723e */ /* 0x000fe200000010ff */
[----:B------:R-:W-:Y:S01]  /*c470*/  MUFU.EX2 R74, R74 ;  /* 0x0000004a004a7308 */ /* 0x000fe20000000800 */
[----:B------:R-:W-:Y:S01]  /*c480*/  FADD.FTZ R13, R113, R126 ;  /* 0x0000007e710d7221 */ /* 0x000fe20000010000 */
[----:B------:R-:W-:Y:S01]  /*c490*/  FADD.FTZ R128, R131, R128 ;  /* 0x0000008083807221 */ /* 0x000fe20000010000 */
[----:B------:R-:W-:Y:S01]  /*c4a0*/  F2FP.BF16.F32.PACK_AB R12, R121, R14 ;  /* 0x0000000e790c723e */ /* 0x000fe200000010ff */
[-C--:B------:R-:W-:Y:S01]  /*c4b0*/  FMUL.FTZ R61, R61, R7.reuse ;  /* 0x000000073d3d7220 */ /* 0x080fe20000410000 */
[----:B---3--:R-:W-:Y:S01]  /*c4c0*/  FADD.FTZ R80, R116, R13 ;  /* 0x0000000d74507221 */ /* 0x008fe20000010000 */
[----:B------:R-:W-:Y:S01]  /*c4d0*/  FADD.FTZ R15, R115, R128 ;  /* 0x00000080730f7221 */ /* 0x000fe20000010000 */
[----:B------:R-:W-:Y:S01]  /*c4e0*/  F2FP.BF16.F32.PACK_AB R14, R125, R20 ;  /* 0x000000147d0e723e */ /* 0x000fe200000010ff */
[----:B------:R-:W3:Y:S01]  /*c4f0*/  MUFU.EX2 R121, R91 ;  /* 0x0000005b00797308 */ /* 0x000ee20000000800 */
        /* <DEDUP_REMOVED lines=11> */
[----:B------:R-:W5:Y:S01]  /*c5b0*/  MUFU.EX2 R20, R90 ;  /* 0x0000005a00147308 */ /* 0x000f620000000800 */
        /* <DEDUP_REMOVED lines=10> */
[C---:B------:R-:W-:Y:S01]  /*c660*/  F2FP.BF16.F32.PACK_AB R96, R97.reuse, R96 ;  /* 0x000000606160723e */ /* 0x040fe200000010ff */
[-C--:B------:R-:W-:Y:S01]  /*c670*/  FMUL.FTZ R68, R68, R7.reuse ;  /* 0x0000000744447220 */ /* 0x080fe20000410000 */
[----:B------:R-:W-:Y:S01]  /*c680*/  FADD.FTZ R21, R97, R80 ;  /* 0x0000005061157221 */ /* 0x000fe20000010000 */
[C---:B------:R-:W-:Y:S01]  /*c690*/  FADD.FTZ R82, R3.reuse, R82 ;  /* 0x0000005203527221 */ /* 0x040fe20000010000 */
[----:B------:R-:W-:Y:S01]  /*c6a0*/  F2FP.BF16.F32.PACK_AB R97, R3, R98 ;  /* 0x000000620361723e */ /* 0x000fe200000010ff */
[----:B------:R-:W-:Y:S01]  /*c6b0*/  FMUL.FTZ R69, R69, R7 ;  /* 0x0000000745457220 */ /* 0x000fe20000410000 */
        /* <DEDUP_REMOVED lines=9> */
[----:B-1----:R-:W-:Y:S01]  /*c750*/  FADD.FTZ R10, R6, R21 ;  /* 0x00000015060a7221 */ /* 0x002fe20000010000 */
[----:B------:R-:W-:Y:S01]  /*c760*/  F2FP.BF16.F32.PACK_AB R114, R117, R116 ;  /* 0x000000747572723e */ /* 0x000fe200000010ff */
[-C--:B------:R-:W-:Y:S01]  /*c770*/  FMUL.FTZ R30, R30, R124.reuse ;  /* 0x0000007c1e1e7220 */ /* 0x080fe20000410000 */
[----:B------:R-:W-:Y:S01]  /*c780*/  FADD.FTZ R9, R89, R8 ;  /* 0x0000000859097221 */ /* 0x000fe20000010000 */
[----:B--2---:R-:W-:Y:S01]  /*c790*/  FADD.FTZ R3, R75, R10 ;  /* 0x0000000a4b037221 */ /* 0x004fe20000010000 */
        /* <DEDUP_REMOVED lines=11> */
[----:B---3--:R-:W-:Y:S01]  /*c850*/  FADD.FTZ R3, R121, R10 ;  /* 0x0000000a79037221 */ /* 0x008fe20000010000 */
[----:B------:R-:W-:Y:S01]  /*c860*/  F2FP.BF16.F32.PACK_AB R107, R110, R107 ;  /* 0x0000006b6e6b723e */ /* 0x000fe200000010ff */
[----:B------:R-:W-:Y:S01]  /*c870*/  FMUL.FTZ R35, R35, R124 ;  /* 0x0000007c23237220 */ /* 0x000fe20000410000 */
[----:B------:R-:W-:Y:S01]  /*c880*/  FADD.FTZ R9, R133, R4 ;  /* 0x0000000485097221 */ /* 0x000fe20000010000 */
[----:B-----5:R-:W-:Y:S01]  /*c890*/  FADD.FTZ R3, R20, R3 ;  /* 0x0000000314037221 */ /* 0x020fe20000010000 */
[----:B------:R-:W-:Y:S01]  /*c8a0*/  F2FP.BF16.F32.PACK_AB R98, R101, R100 ;  /* 0x000000646562723e */ /* 0x000fe200000010ff */
[----:B------:R1:W-:Y:S01]  /*c8b0*/  STSM.16.M88.4 [R22+0x2a300], R104 ;  /* 0x02a3006816007844 */ /* 0x0003e20000000200 */
[----:B------:R-:W-:Y:S01]  /*c8c0*/  FADD.FTZ R4, R84, R9 ;  /* 0x0000000954047221 */ /* 0x000fe20000010000 */
[----:B------:R-:W-:Y:S01]  /*c8d0*/  FADD.FTZ R3, R86, R3 ;  /* 0x0000000356037221 */ /* 0x000fe20000010000 */
[----:B------:R-:W-:Y:S01]  /*c8e0*/  F2FP.BF16.F32.PACK_AB R88, R89, R88 ;  /* 0x000000585958723e */ /* 0x000fe200000010ff */
[----:B------:R1:W-:Y:S01]  /*c8f0*/  STSM.16.M88.4 [R22+0x2bb00], R96 ;  /* 0x02bb006016007844 */ /* 0x0003e20000000200 */
        /* <DEDUP_REMOVED lines=9> */
[C---:B------:R-:W-:Y:S01]  /*c990*/  FADD.FTZ R9, R73.reuse, R4 ;  /* 0x0000000449097221 */ /* 0x040fe20000010000 */
        /* <DEDUP_REMOVED lines=42> */
.L_x_1544:
[----:B------:R-:W-:Y:S06]  /*cc40*/  BAR.ARV 0x8, 0x1a0 ;  /* 0x0206800000007b1d */ /* 0x000fec0000002000 */
[----:B------:R-:W-:Y:S05]  /*cc50*/  @!P0 BRA `(.L_x_1554) ;  /* 0x0000000000048947 */ /* 0x000fea0003800000 */
[----:B------:R-:W-:Y:S01]  /*cc60*/  BPT.TRAP 0x1 ;  /* 0x000000040000795c */ /* 0x000fe20000300000 */
.L_x_1554:
[----:B------:R-:W-:Y:S01]  /*cc70*/  R2UR UR4, R148 ;  /* 0x00000000940472ca */ /* 0x000fe200000e0000 */
[----:B------:R-:W-:-:S12]  /*cc80*/  ULEA UR12, UR46, UR47, 0x3 ;  /* 0x0000002f2e0c7291 */ /* 0x000fd8000f8e183f */
[----:B------:R-:W-:-:S05]  /*cc90*/  IMAD.U32 R6, RZ, RZ, UR4 ;  /* 0x00000004ff067e24 */ /* 0x000fca000f8e00ff */
[----:B------:R-:W-:-:S04]  /*cca0*/  SHF.L.U32 R6, R6, 0x1f, RZ ;  /* 0x0000001f06067819 */ /* 0x000fc800000006ff */
[----:B------:R1:W2:Y:S01]  /*ccb0*/  SYNCS.PHASECHK.TRANS64.TRYWAIT P2, [UR12+0x31c50], R6 ;  /* 0x031c5006ff0075a7 */ /* 0x0002a2000804014c */
[----:B------:R-:W-:Y:S05]  /*ccc0*/  @!P0 BRA `(.L_x_1555) ;  /* 0x0000000000048947 */ /* 0x000fea0003800000 */
[----:B------:R-:W-:Y:S01]  /*ccd0*/  BPT.TRAP 0x1 ;  /* 0x000000040000795c */ /* 0x000fe20000300000 */
.L_x_1555:
[----:B--2---:R-:W-:Y:S05]  /*cce0*/  @P2 BRA `(.L_x_1556) ;  /* 0x0000000000082947 */ /* 0x004fea0003800000 */
[----:B------:R-:W2:Y:S02]  /*ccf0*/  SYNCS.PHASECHK.TRANS64.TRYWAIT P0, [UR12+0x31c50], R6 ;  /* 0x031c5006ff0075a7 */ /* 0x000ea4000800014c */
[----:B--2---:R-:W-:Y:S05]  /*cd00*/  @!P0 BRA `(.L_x_1557) ;  /* 0x0000004800e88947 */ /* 0x004fea0003800000 */
.L_x_1556:
[----:B------:R-:W-:Y:S01]  /*cd10*/  UIADD3 UR47, UR47, 0x200, URZ ;  /* 0x000002002f2f7890 */ /* 0x000fe2000fffe03f */
[----:B------:R-:W-:Y:S01]  /*cd20*/  R2UR UR4, R145 ;  /* 0x00000000910472ca */ /* 0x000fe200000e0000 */
[----:B------:R-:W-:Y:S01]  /*cd30*/  WARPGROUP.ARRIVE ;  /* 0x00000000000079c5 */ /* 0x000fe20000000000 */
[----:B------:R-:W-:Y:S01]  /*cd40*/  UMOV UR5, 0xc0000010 ;  /* 0xc000001000057882 */ /* 0x000fe20000000000 */
[----:B------:R-:W-:Y:S01]  /*cd50*/  USHF.R.U32.HI UR47, URZ, 0x4, UR47 ;  /* 0x000000043f2f7899 */ /* 0x000fe2000801162f */
[----:B--2---:R-:W2:Y:S01]  /*cd60*/  SHFL.BFLY PT, R7, R4, 0x2, 0x1f ;  /* 0x0c401f0004077f89 */ /* 0x004ea200000e0000 */
[----:B------:R-:W-:Y:S01]  /*cd70*/  UMOV UR7, 0x80000020 ;  /* 0x8000002000077882 */ /* 0x000fe20000000000 */
[----:B------:R-:W-:Y:S01]  /*cd80*/  UMOV UR9, 0xc0000010 ;  /* 0xc000001000097882 */ /* 0x000fe20000000000 */
[----:B------:R-:W-:Y:S01]  /*cd90*/  ULOP3.LUT UR47, UR47, 0x3fff, URZ, 0xc0, !UPT ;  /* 0x00003fff2f2f7892 */ /* 0x000fe2000f8ec03f */
[----:B-1----:R-:W1:Y:S01]  /*cda0*/  SHFL.BFLY PT, R6, R3, 0x2, 0x1f ;  /* 0x0c401f0003067f89 */ /* 0x002e6200000e0000 */
[----:B------:R-:W-:Y:S01]  /*cdb0*/  UMOV UR11, 0x80000020 ;  /* 0x80000020000b7882 */ /* 0x000fe20000000000 */
[----:B------:R-:W-:Y:S01]  /*cdc0*/  IMAD.MOV.U32 R13, RZ, RZ, RZ ;  /* 0x000000ffff0d7224 */ /* 0x000fe200078e00ff */
[----:B------:R-:W-:Y:S01]  /*cdd0*/  ULOP3.LUT UR6, UR47, 0x2400000, URZ, 0xfc, !UPT ;  /* 0x024000002f067892 */ /* 0x000fe2000f8efc3f */
[----:B------:R-:W-:Y:S01]  /*cde0*/  IMAD.MOV.U32 R10, RZ, RZ, RZ ;  /* 0x000000ffff0a7224 */ /* 0x000fe200078e00ff */
[----:B------:R-:W-:Y:S01]  /*cdf0*/  ULOP3.LUT UR4, UR4, 0x10000, URZ, 0xfc, !UPT ;  /* 0x0001000004047892 */ /* 0x000fe2000f8efc3f */
[----:B------:R-:W-:Y:S01]  /*ce00*/  R2UR UR13, R148 ;  /* 0x00000000940d72ca */ /* 0x000fe200000e0000 */
[----:B------:R-:W-:Y:S01]  /*ce10*/  UIMAD UR6, UR46, 0x6c0, UR6 ;  /* 0x000006c02e0678a4 */ /* 0x000fe2000f8e0206 */
[----:B------:R-:W-:Y:S01]  /*ce20*/  IMAD.MOV.U32 R12, RZ, RZ, -0x800000 ;  /* 0xff800000ff0c7424 */ /* 0x000fe200078e00ff */
[----:B------:R-:W-:Y:S01]  /*ce30*/  UIADD3 UR8, UR4, 0x180, URZ ;  /* 0x0000018004087890 */ /* 0x000fe2000fffe03f */
[----:B------:R-:W-:Y:S01]  /*ce40*/  VIADD R18, R18, 0x1 ;  /* 0x0000000112127836 */ /* 0x000fe20000000000 */
[----:B------:R-:W-:-:S02]  /*ce50*/  UIADD3 UR10, UR6, 0x40, URZ ;  /* 0x00000040060a7890 */ /* 0x000fc4000fffe03f */
[----:B------:R-:W-:-:S03]  /*ce60*/  UIADD3 UR46, UR46, 0x1, URZ ;  /* 0x000000012e2e7890 */ /* 0x000fc6000fffe03f */
[----:B------:R-:W-:Y:S01]  /*ce70*/  HGMMA.64x96x16.F32.BF16 R24, gdesc[UR4].tnspB, R24, gsb0 ;  /* 0x41600000041879f0 */ /* 0x000fe20008001818 */
[----:B------:R-:W-:Y:S01]  /*ce80*/  UMOV UR5, 0xc0000010 ;  /* 0xc000001000057882 */ /* 0x000fe20000000000 */
[----:B------:R-:W-:Y:S01]  /*ce90*/  UMOV UR7, 0x80000020 ;  /* 0x8000002000077882 */ /* 0x000fe20000000000 */
[----:B------:R-:W-:Y:S01]  /*cea0*/  UISETP.NE.AND UP0, UPT, UR46, 0x2, UPT ;  /* 0x000000022e00788c */ /* 0x000fe2000bf05270 */
[----:B--2---:R-:W-:-:S03]  /*ceb0*/  FADD.FTZ R7, R7, R4 ;  /* 0x0000000407077221 */ /* 0x004fc60000010000 */
[----:B------:R-:W-:Y:S01]  /*cec0*/  USEL UR46, UR46, URZ, UP0 ;  /* 0x0000003f2e2e7287 */ /* 0x000fe20008000000 */
[----:B-1----:R-:W-:Y:S01]  /*ced0*/  FADD.FTZ R8, R6, R3 ;  /* 0x0000000306087221 */ /* 0x002fe20000010000 */
[----:B------:R-:W-:Y:S01]  /*cee0*/  IMAD.MOV.U32 R3, RZ, RZ, -0x800000 ;  /* 0xff800000ff037424 */ /* 0x000fe200078e00ff */
[----:B------:R-:W1:Y:S04]  /*cef0*/  SHFL.BFLY PT, R6, R7, 0x1, 0x1f ;  /* 0x0c201f0007067f89 */ /* 0x000e6800000e0000 */
[----:B------:R-:W2:Y:S01]  /*cf00*/  SHFL.BFLY PT, R9, R8, 0x1, 0x1f ;  /* 0x0c201f0008097f89 */ /* 0x000ea200000e0000 */
[----:B-1----:R-:W-:Y:S01]  /*cf10*/  FADD.FTZ R11, R7, R6 ;  /* 0x00000006070b7221 */ /* 0x002fe20000010000 */
[----:B--2---:R-:W-:-:S04]  /*cf20*/  FADD.FTZ R14, R8, R9 ;  /* 0x00000009080e7221 */ /* 0x004fc80000010000 */
[----:B------:R-:W-:Y:S01]  /*cf30*/  FSETP.NE.FTZ.AND P0, PT, R11, RZ, PT ;  /* 0x000000ff0b00720b */ /* 0x000fe20003f15000 */
[----:B------:R-:W-:Y:S01]  /*cf40*/  IMAD.U32 R8, RZ, RZ, UR12 ;  /* 0x0000000cff087e24 */ /* 0x000fe2000f8e00ff */
[----:B------:R-:W-:-:S11]  /*cf50*/  FSETP.NE.FTZ.AND P2, PT, R14, RZ, PT ;  /* 0x000000ff0e00720b */ /* 0x000fd60003f55000 */
[----:B------:R-:W1:Y:S01]  /*cf60*/  @P0 MUFU.LG2 R6, R11 ;  /* 0x0000000b00060308 */ /* 0x000e620000000c00 */
[C---:B------:R-:W-:Y:S01]  /*cf70*/  @P0 FMUL.FTZ R4, R0.reuse, 0.69314718246459960938 ;  /* 0x3f31721800040820 */ /* 0x040fe20000410000 */
[----:B------:R-:W-:-:S06]  /*cf80*/  @P2 FMUL.FTZ R15, R0, 0.69314718246459960938 ;  /* 0x3f317218000f2820 */ /* 0x000fcc0000410000 */
[----:B------:R-:W2:Y:S08]  /*cf90*/  @P2 MUFU.LG2 R9, R14 ;  /* 0x0000000e00092308 */ /* 0x000eb00000000c00 */
[----:B------:R-:W3:Y:S01]  /*cfa0*/  @P0 MUFU.RCP R13, R11 ;  /* 0x0000000b000d0308 */ /* 0x000ee20000001000 */
[----:B-1----:R-:W-:Y:S01]  /*cfb0*/  @P0 FMUL.FTZ R7, R6, 0.69314718246459960938 ;  /* 0x3f31721806070820 */ /* 0x002fe20000410000 */
[----:B------:R-:W-:-:S03]  /*cfc0*/  @!P1 VIADD R6, R8, 0x31c60 ;  /* 0x00031c6008069836 */ /* 0x000fc60000000000 */
[----:B------:R-:W-:Y:S01]  /*cfd0*/  @P0 FFMA.FTZ R3, R4, R5, R7 ;  /* 0x0000000504030223 */ /* 0x000fe20000010007 */
[----:B------:R-:W-:Y:S02]  /*cfe0*/  PLOP3.LUT P0, PT, PT, PT, PT, 0x8, 0x0 ;  /* 0x000000000000781c */ /* 0x000fe40003f0e170 */
[----:B------:R-:W-:Y:S01]  /*cff0*/  @!P1 PRMT R4, RZ, 0x654, R6 ;  /* 0x00000654ff049816 */ /* 0x000fe20000000006 */
[----:B------:R1:W4:Y:S01]  /*d000*/  @P2 MUFU.RCP R10, R14 ;  /* 0x0000000e000a2308 */ /* 0x0003220000001000 */
[----:B--2---:R-:W-:-:S04]  /*d010*/  @P2 FMUL.FTZ R0, R9, 0.69314718246459960938 ;  /* 0x3f31721809002820 */ /* 0x004fc80000410000 */
        /* <DEDUP_REMOVED lines=47> */
[----:B------:R-:W-:Y:S03]  /*d310*/  HGMMA.64x96x16.F32.BF16 R24, gdesc[UR8].tnspB, R24, gsb0 ;  /* 0x41600000081879f0 */ /* 0x000fe60008001818 */
[----:B------:R-:W-:Y:S02]  /*d320*/  WARPGROUP.DEPBAR.LE gsb0, 0x0 ;  /* 0x00008000000079c5 */ /* 0x000fe40000010000 */
[----:B------:R-:W-:-:S06]  /*d330*/  WARPGROUP.ARRIVE ;  /* 0x00000000000079c5 */ /* 0x000fcc0000000000 */
[----:B------:R-:W-:Y:S01]  /*d340*/  HGMMA.64x96x16.F32.BF16 R24, gdesc[UR4].tnspB, R24, gsb0 ;  /* 0x41600000041879f0 */ /* 0x000fe20008001818 */
[----:B------:R-:W-:-:S04]  /*d350*/  USEL UR4, URZ, 0x1, UP0 ;  /* 0x000000013f047887 */ /* 0x000fc80008000000 */
[----:B------:R-:W-:-:S06]  /*d360*/  ULOP3.LUT UR13, UR13, UR4, URZ, 0x3c, !UPT ;  /* 0x000000040d0d7292 */ /* 0x000fcc000f8e3c3f */
[----:B------:R-:W-:Y:S01]  /*d370*/  IMAD.U32 R148, RZ, RZ, UR13 ;  /* 0x0000000dff947e24 */ /* 0x000fe2000f8e00ff */
[----:B------:R-:W-:Y:S02]  /*d380*/  WARPGROUP.DEPBAR.LE gsb0, 0x0 ;  /* 0x00008000000079c5 */ /* 0x000fe40000010000 */
[----:B------:R2:W-:Y:S01]  /*d390*/  @!P1 SYNCS.ARRIVE.TRANS64.RED.A1T0 RZ, [R4+URZ], RZ ;  /* 0x000000ff04ff99a7 */ /* 0x0005e2000810043f */
[-C--:B---3--:R-:W-:Y:S01]  /*d3a0*/  FMUL.FTZ R75, R37, R13.reuse ;  /* 0x0000000d254b7220 */ /* 0x088fe20000410000 */
        /* <DEDUP_REMOVED lines=19> */
[-C--:B-1----:R-:W-:Y:S01]  /*d4e0*/  FMUL.FTZ R14, R64, R13.reuse ;  /* 0x0000000d400e7220 */ /* 0x082fe20000410000 */
[-C--:B------:R-:W-:Y:S01]  /*d4f0*/  FMUL.FTZ R29, R65, R13.reuse ;  /* 0x0000000d411d7220 */ /* 0x080fe20000410000 */
[-C--:B------:R-:W-:Y:S01]  /*d500*/  FMUL.FTZ R0, R68, R13.reuse ;  /* 0x0000000d44007220 */ /* 0x080fe20000410000 */
[----:B------:R-:W-:Y:S01]  /*d510*/  FMUL.FTZ R13, R69, R13 ;  /* 0x0000000d450d7220 */ /* 0x000fe20000410000 */
[-C--:B----4-:R-:W-:Y:S01]  /*d520*/  FMUL.FTZ R61, R38, R10.reuse ;  /* 0x0000000a263d7220 */ /* 0x090fe20000410000 */
        /* <DEDUP_REMOVED lines=23> */
.L_x_1527:
        /* <DEDUP_REMOVED lines=11> */
[----:B------:R-:W-:Y:S01]  /*d750*/  SHF.R.S32.HI R54, RZ, 0x1f, R51 ;  /* 0x0000001fff367819 */ /* 0x000fe20000011433 */
[----:B------:R-:W-:Y:S01]  /*d760*/  USHF.R.S32.HI UR5, URZ, 0x1f, UR43 ;  /* 0x0000001f3f057899 */ /* 0x000fe2000801142b */
[----:B------:R-:W-:Y:S02]  /*d770*/  LOP3.LUT R10, R17, 0x180, RZ, 0xc0, !PT ;  /* 0x00000180110a7812 */ /* 0x000fe400078ec0ff */
[----:B------:R-:W-:Y:S01]  /*d780*/  IADD3 R5, P5, R150, 0x20, RZ ;  /* 0x0000002096057810 */ /* 0x000fe20007fbe0ff */
[----:B------:R-:W-:Y:S01]  /*d790*/  ULDC.64 UR6, c[0x0][0xb70] ;  /* 0x0002dc0000067ab9 */ /* 0x000fe20000000a00 */
[----:B------:R-:W-:Y:S01]  /*d7a0*/  SHF.R.U64 R10, R10, 0x3, RZ ;  /* 0x000000030a0a7819 */ /* 0x000fe200000012ff */
[----:B------:R-:W-:Y:S01]  /*d7b0*/  UIMAD UR5, UR5, UR6, URZ ;  /* 0x00000006050572a4 */ /* 0x000fe2000f8e023f */
[----:B------:R-:W-:Y:S01]  /*d7c0*/  LOP3.LUT R8, R5, 0x180, RZ, 0xc0, !PT ;  /* 0x0000018005087812 */ /* 0x000fe200078ec0ff */
[----:B------:R-:W-:Y:S01]  /*d7d0*/  UIMAD.WIDE.U32 UR8, UR43, UR6, URZ ;  /* 0x000000062b0872a5 */ /* 0x000fe2000f8e003f */
[----:B------:R-:W-:Y:S01]  /*d7e0*/  LOP3.LUT R10, R10, R17, RZ, 0x3c, !PT ;  /* 0x000000110a0a7212 */ /* 0x000fe200078e3cff */
[----:B------:R-:W-:Y:S01]  /*d7f0*/  UIMAD UR5, UR43, UR7, UR5 ;  /* 0x000000072b0572a4 */ /* 0x000fe2000f8e0205 */
[----:B------:R-:W-:Y:S01]  /*d800*/  LEA.HI R17, R54, R51, RZ, 0x7 ;  /* 0x0000003336117211 */ /* 0x000fe200078f38ff */
[----:B------:R-:W-:Y:S01]  /*d810*/  USHF.R.S32.HI UR6, URZ, 0x1f, UR44 ;  /* 0x0000001f3f067899 */ /* 0x000fe2000801142c */
[----:B------:R-:W-:Y:S01]  /*d820*/  SHF.R.U64 R8, R8, 0x3, RZ ;  /* 0x0000000308087819 */ /* 0x000fe200000012ff */
[----:B------:R-:W-:Y:S01]  /*d830*/  UIADD3 UR5, UR9, UR5, URZ ;  /* 0x0000000509057290 */ /* 0x000fe2000fffe03f */
[----:B------:R-:W-:Y:S01]  /*d840*/  LOP3.LUT R58, R17, 0xffffff80, RZ, 0xc0, !PT ;  /* 0xffffff80113a7812 */ /* 0x000fe200078ec0ff */
[----:B------:R-:W-:Y:S01]  /*d850*/  ULDC.64 UR10, c[0x0][0x208] ;  /* 0x00008200000a7ab9 */ /* 0x000fe20000000a00 */
[----:B------:R-:W-:-:S02]  /*d860*/  IADD3 R27, P3, R150, 0x3020, RZ ;  /* 0x00003020961b7810 */ /* 0x000fc40007f7e0ff */
[----:B------:R-:W-:Y:S01]  /*d870*/  LOP3.LUT R8, R8, R5, RZ, 0x3c, !PT ;  /* 0x0000000508087212 */ /* 0x000fe200078e3cff */
[----:B------:R-:W-:Y:S01]  /*d880*/  IMAD.IADD R58, R51, 0x1, -R58 ;  /* 0x00000001333a7824 */ /* 0x000fe200078e0a3a */
[----:B------:R-:W-:Y:S02]  /*d890*/  LOP3.LUT R5, R150, 0x180, RZ, 0xc0, !PT ;  /* 0x0000018096057812 */ /* 0x000fe400078ec0ff */
[----:B------:R-:W-:Y:S02]  /*d8a0*/  LOP3.LUT R26, R27, 0x180, RZ, 0xc0, !PT ;  /* 0x000001801b1a7812 */ /* 0x000fe400078ec0ff */
[----:B------:R-:W-:Y:S02]  /*d8b0*/  LOP3.LUT P0, RZ, R58, 0x3, RZ, 0xc0, !PT ;  /* 0x000000033aff7812 */ /* 0x000fe4000780c0ff */
[----:B------:R-:W1:Y:S01]  /*d8c0*/  LDC.64 R58, c[0x0][0xb78] ;  /* 0x0002de00ff3a7b82 */ /* 0x000e620000000a00 */
[----:B------:R-:W-:Y:S02]  /*d8d0*/  IADD3 R35, P1, R150, 0x6020, RZ ;  /* 0x0000602096237810 */ /* 0x000fe40007f3e0ff */
[----:B------:R-:W-:-:S02]  /*d8e0*/  SHF.R.U64 R5, R5, 0x3, RZ ;  /* 0x0000000305057819 */ /* 0x000fc400000012ff */
[----:B------:R-:W-:Y:S02]  /*d8f0*/  SHF.R.U64 R26, R26, 0x3, RZ ;  /* 0x000000031a1a7819 */ /* 0x000fe400000012ff */
[----:B------:R-:W-:Y:S02]  /*d900*/  LOP3.LUT R34, R35, 0x180, RZ, 0xc0, !PT ;  /* 0x0000018023227812 */ /* 0x000fe400078ec0ff */
[----:B------:R-:W-:Y:S02]  /*d910*/  IADD3 R31, P2, R150, 0x6000, RZ ;  /* 0x00006000961f7810 */ /* 0x000fe40007f5e0ff */
[----:B------:R-:W-:Y:S01]  /*d920*/  LOP3.LUT R4, R5, R150, RZ, 0x3c, !PT ;  /* 0x0000009605047212 */ /* 0x000fe200078e3cff */
[--C-:B------:R-:W-:Y:S01]  /*d930*/  IMAD.MOV.U32 R5, RZ, RZ, R151.reuse ;  /* 0x000000ffff057224 */ /* 0x100fe200078e0097 */
[----:B------:R-:W-:Y:S01]  /*d940*/  LOP3.LUT R26, R26, R27, RZ, 0x3c, !PT ;  /* 0x0000001b1a1a7212 */ /* 0x000fe200078e3cff */
[----:B------:R-:W-:Y:S01]  /*d950*/  IMAD.X R27, RZ, RZ, R151, P3 ;  /* 0x000000ffff1b7224 */ /* 0x000fe200018e0697 */
[----:B------:R-:W-:-:S02]  /*d960*/  SHF.R.U64 R34, R34, 0x3, RZ ;  /* 0x0000000322227819 */ /* 0x000fc400000012ff */
[----:B------:R-:W-:Y:S02]  /*d970*/  LOP3.LUT R30, R31, 0x180, RZ, 0xc0, !PT ;  /* 0x000001801f1e7812 */ /* 0x000fe400078ec0ff */
[----:B------:R-:W-:Y:S02]  /*d980*/  MOV R17, R4 ;  /* 0x0000000400117202 */ /* 0x000fe40000000f00 */
[----:B------:R-:W-:Y:S02]  /*d990*/  LEA.HI R62, R54, R51, RZ, 0x5 ;  /* 0x00000033363e7211 */ /* 0x000fe400078f28ff */
[----:B------:R-:W-:Y:S01]  /*d9a0*/  LOP3.LUT R34, R34, R35, RZ, 0x3c, !PT ;  /* 0x0000002322227212 */ /* 0x000fe200078e3cff */
[--C-:B------:R-:W-:Y:S01]  /*d9b0*/  IMAD.X R35, RZ, RZ, R151.reuse, P1 ;  /* 0x000000ffff237224 */ /* 0x100fe200008e0697 */
[----:B------:R-:W-:Y:S02]  /*d9c0*/  F2FP.BF16.F32.PACK_AB R4, R77, R80 ;  /* 0x000000504d04723e */ /* 0x000fe400000010ff */
[----:B------:R-:W-:Y:S01]  /*d9d0*/  F2FP.BF16.F32.PACK_AB R5, R11, R78 ;  /* 0x0000004e0b05723e */ /* 0x000fe200000010ff */
[--C-:B------:R-:W-:Y:S01]  /*d9e0*/  IMAD.X R11, RZ, RZ, R151.reuse, P4 ;  /* 0x000000ffff0b7224 */ /* 0x100fe200020e0697 */
[----:B------:R-:W-:Y:S01]  /*d9f0*/  F2FP.BF16.F32.PACK_AB R6, R6, R9 ;  /* 0x000000090606723e */ /* 0x000fe200000010ff */
[----:B------:R-:W-:Y:S01]  /*da00*/  IMAD.X R9, RZ, RZ, R151, P5 ;  /* 0x000000ffff097224 */ /* 0x000fe200028e0697 */
[----:B------:R-:W-:-:S02]  /*da10*/  F2FP.BF16.F32.PACK_AB R7, R7, R76 ;  /* 0x0000004c0707723e */ /* 0x000fc400000010ff */
[----:B------:R-:W-:Y:S02]  /*da20*/  SHF.R.U64 R30, R30, 0x3, RZ ;  /* 0x000000031e1e7819 */ /* 0x000fe400000012ff */
[----:B------:R-:W-:Y:S01]  /*da30*/  MOV R51, R26 ;  /* 0x0000001a00337202 */ /* 0x000fe20000000f00 */
[----:B------:R-:W-:Y:S01]  /*da40*/  IMAD.U32 R27, RZ, RZ, UR9 ;  /* 0x00000009ff1b7e24 */ /* 0x000fe2000f8e00ff */
[----:B------:R-:W-:Y:S01]  /*da50*/  LOP3.LUT R30, R30, R31, RZ, 0x3c, !PT ;  /* 0x0000001f1e1e7212 */ /* 0x000fe200078e3cff */
[----:B------:R-:W-:Y:S01]  /*da60*/  IMAD.U32 R26, RZ, RZ, UR8 ;  /* 0x00000008ff1a7e24 */ /* 0x000fe2000f8e00ff */
[----:B------:R2:W-:Y:S01]  /*da70*/  STSM.16.M88.4 [R17], R4 ;  /* 0x0000000411007844 */ /* 0x0005e20000000200 */
[----:B------:R-:W-:Y:S01]  /*da80*/  IMAD.U32 R27, RZ, RZ, UR5 ;  /* 0x00000005ff1b7e24 */ /* 0x000fe2000f8e00ff */
[----:B------:R-:W-:Y:S01]  /*da90*/  MOV R54, R10 ;  /* 0x0000000a00367202 */ /* 0x000fe20000000f00 */
[----:B------:R-:W-:Y:S01]  /*daa0*/  IMAD.X R31, RZ, RZ, R151, P2 ;  /* 0x000000ffff1f7224 */ /* 0x000fe200010e0697 */
[----:B------:R-:W-:Y:S01]  /*dab0*/  F2FP.BF16.F32.PACK_AB R10, R41, R36 ;  /* 0x00000024290a723e */ /* 0x000fe200000010ff */
[----:B-1----:R-:W-:Y:S01]  /*dac0*/  IMAD.WIDE.U32 R26, R58, UR44, R26 ;  /* 0x0000002c3a1a7c25 */ /* 0x002fe2000f8e001a */
[----:B------:R-:W-:Y:S01]  /*dad0*/  MOV R55, R8 ;  /* 0x0000000800377202 */ /* 0x000fe20000000f00 */
[----:B------:R-:W-:Y:S01]  /*dae0*/  ULDC UR5, c[0x0][0xa88] ;  /* 0x0002a20000057ab9 */ /* 0x000fe20000000800 */
[----:B------:R-:W-:-:S02]  /*daf0*/  MOV R30, R30 ;  /* 0x0000001e001e7202 */ /* 0x000fc40000000f00 */
[----:B------:R-:W-:Y:S02]  /*db00*/  F2FP.BF16.F32.PACK_AB R8, R40, R37 ;  /* 0x000000252808723e */ /* 0x000fe400000010ff */
[----:B------:R-:W-:Y:S02]  /*db10*/  F2FP.BF16.F32.PACK_AB R9, R56, R57 ;  /* 0x000000393809723e */ /* 0x000fe400000010ff */
[----:B------:R-:W-:Y:S02]  /*db20*/  F2FP.BF16.F32.PACK_AB R11, R52, R53 ;  /* 0x00000035340b723e */ /* 0x000fe400000010ff */
[----:B--2---:R-:W-:Y:S01]  /*db30*/  MOV R17, R34 ;  /* 0x0000002200117202 */ /* 0x004fe20000000f00 */
[----:B------:R-:W-:Y:S01]  /*db40*/  IMAD R4, R58, UR6, RZ ;  /* 0x000000063a047c24 */ /* 0x000fe2000f8e02ff */
[----:B------:R-:W-:Y:S01]  /*db50*/  F2FP.BF16.F32.PACK_AB R5, R68, R69 ;  /* 0x000000454405723e */ /* 0x000fe200000010ff */
[----:B------:R-:W-:Y:S01]  /*db60*/  VIADD R35, R23, UR42 ;  /* 0x0000002a17237c36 */ /* 0x000fe20008000000 */
[----:B------:R-:W-:Y:S01]  /*db70*/  F2FP.BF16.F32.PACK_AB R6, R75, R72 ;  /* 0x000000484b06723e */ /* 0x000fe200000010ff */
[----:B------:R-:W-:Y:S01]  /*db80*/  IMAD R34, R59, UR44, R4 ;  /* 0x0000002c3b227c24 */ /* 0x000fe2000f8e0204 */
[----:B------:R-:W-:Y:S01]  /*db90*/  F2FP.BF16.F32.PACK_AB R4, R74, R73 ;  /* 0x000000494a04723e */ /* 0x000fe200000010ff */
[C---:B------:R-:W-:Y:S01]  /*dba0*/  VIADD R37, R35.reuse, 0x8 ;  /* 0x0000000823257836 */ /* 0x040fe20000000000 */
[----:B------:R-:W-:Y:S01]  /*dbb0*/  SHF.R.S32.HI R31, RZ, 0x1f, R35 ;  /* 0x0000001fff1f7819 */ /* 0x000fe20000011423 */
[----:B------:R-:W-:Y:S01]  /*dbc0*/  ULDC.64 UR6, c[0x0][0xb40] ;  /* 0x0002d00000067ab9 */ /* 0x000fe20000000a00 */
[----:B------:R-:W-:-:S02]  /*dbd0*/  IADD3 R36, P2, R35, R26, RZ ;  /* 0x0000001a23247210 */ /* 0x000fc40007f5e0ff */
[----:B------:R-:W-:Y:S02]  /*dbe0*/  F2FP.BF16.F32.PACK_AB R7, R60, R61 ;  /* 0x0000003d3c07723e */ /* 0x000fe400000010ff */
[----:B------:R-:W-:Y:S02]  /*dbf0*/  IADD3.X R31, R31, R27, R34, P2, !PT ;  /* 0x0000001b1f1f7210 */ /* 0x000fe400017fe422 */
[----:B------:R-:W-:Y:S01]  /*dc00*/  F2FP.BF16.F32.PACK_AB R24, R25, R24 ;  /* 0x000000181918723e */ /* 0x000fe200000010ff */
[----:B------:R1:W-:Y:S01]  /*dc10*/  STSM.16.M88.4 [R55], R4 ;  /* 0x0000000437007844 */ /* 0x0003e20000000200 */
[----:B------:R-:W-:Y:S02]  /*dc20*/  F2FP.BF16.F32.PACK_AB R26, R32, R21 ;  /* 0x00000015201a723e */ /* 0x000fe400000010ff */
[----:B------:R-:W-:Y:S01]  /*dc30*/  ISETP.GE.OR P1, PT, R35, UR5, P0 ;  /* 0x0000000523007c0c */ /* 0x000fe20008726670 */
[----:B------:R-:W-:Y:S01]  /*dc40*/  STSM.16.M88.4 [R54], R8 ;  /* 0x0000000836007844 */ /* 0x000fe20000000200 */
[----:B------:R-:W-:-:S02]  /*dc50*/  F2FP.BF16.F32.PACK_AB R25, R49, R50 ;  /* 0x000000323119723e */ /* 0x000fc400000010ff */
[----:B------:R-:W-:Y:S02]  /*dc60*/  F2FP.BF16.F32.PACK_AB R27, R47, R48 ;  /* 0x000000302f1b723e */ /* 0x000fe400000010ff */
[----:B------:R-:W-:Y:S02]  /*dc70*/  F2FP.BF16.F32.PACK_AB R32, R33, R20 ;  /* 0x000000142120723e */ /* 0x000fe400000010ff */
[----:B------:R-:W-:Y:S01]  /*dc80*/  F2FP.BF16.F32.PACK_AB R33, R45, R46 ;  /* 0x0000002e2d21723e */ /* 0x000fe200000010ff */
[----:B------:R-:W-:Y:S01]  /*dc90*/  STSM.16.M88.4 [R51], R24 ;  /* 0x0000001833007844 */ /* 0x000fe20000000200 */
[----:B------:R-:W-:Y:S02]  /*dca0*/  F2FP.BF16.F32.PACK_AB R34, R28, R15 ;  /* 0x0000000f1c22723e */ /* 0x000fe400000010ff */
[----:B------:R-:W-:Y:S02]  /*dcb0*/  F2FP.BF16.F32.PACK_AB R35, R43, R44 ;  /* 0x0000002c2b23723e */ /* 0x000fe400000010ff */
[----:B------:R-:W-:-:S02]  /*dcc0*/  F2FP.BF16.F32.PACK_AB R68, R29, R14 ;  /* 0x0000000e1d44723e */ /* 0x000fc400000010ff */
[----:B------:R-:W-:Y:S01]  /*dcd0*/  F2FP.BF16.F32.PACK_AB R69, R39, R42 ;  /* 0x0000002a2745723e */ /* 0x000fe200000010ff */
[----:B------:R-:W-:Y:S01]  /*dce0*/  STSM.16.M88.4 [R30], R32 ;  /* 0x000000201e007844 */ /* 0x000fe20000000200 */
[----:B------:R-:W-:Y:S02]  /*dcf0*/  F2FP.BF16.F32.PACK_AB R70, R13, R0 ;  /* 0x000000000d46723e */ /* 0x000fe400000010ff */
[----:B------:R-:W-:Y:S02]  /*dd00*/  F2FP.BF16.F32.PACK_AB R71, R71, R38 ;  /* 0x000000264747723e */ /* 0x000fe400000010ff */
[----:B------:R-:W-:Y:S02]  /*dd10*/  SHF.R.S32.HI R62, RZ, 0x5, R62 ;  /* 0x00000005ff3e7819 */ /* 0x000fe4000001143e */
[----:B------:R-:W-:Y:S01]  /*dd20*/  ISETP.GE.OR P0, PT, R37, UR5, P0 ;  /* 0x0000000525007c0c */ /* 0x000fe20008706670 */
[----:B------:R-:W-:Y:S01]  /*dd30*/  STSM.16.M88.4 [R17], R68 ;  /* 0x0000004411007844 */ /* 0x000fe20000000200 */
[C---:B-1----:R-:W-:Y:S01]  /*dd40*/  LEA R4, P2, R36.reuse, UR6, 0x2 ;  /* 0x0000000624047c11 */ /* 0x042fe2000f8410ff */
        /* <DEDUP_REMOVED lines=9> */
[----:B------:R2:W-:Y:S01]  /*dde0*/  @!P0 STG.E desc[UR10][R4.64+0x20], R12 ;  /* 0x0000200c04008986 */ /* 0x0005e2000c10190a */
[----:B-1----:R-:W-:-:S03]  /*ddf0*/  ISETP.NE.AND P0, PT, R0, 0xb, PT ;  /* 0x0000000b0000780c */ /* 0x002fc60003f05270 */
[----:B------:R2:W-:Y:S10]  /*de00*/  @!P1 STG.E desc[UR10][R4.64], R3 ;  /* 0x0000000304009986 */ /* 0x0005f4000c10190a */
        /* <DEDUP_REMOVED lines=27> */
.L_x_1561:
[----:B------:R-:W-:Y:S05]  /*dfc0*/  BSYNC B0 ;  /* 0x0000000000007941 */ /* 0x000fea0003800000 */
.L_x_1560:
[----:B------:R-:W-:Y:S05]  /*dfd0*/  BRA `(.L_x_1559) ;  /* 0x00000004009c7947 */ /* 0x000fea0003800000 */
.L_x_1558:
[----:B------:R-:W1:Y:S01]  /*dfe0*/  LDC R14, c[0x0][0xdac] ;  /* 0x00036b00ff0e7b82 */ /* 0x000e620000000800 */
[----:B------:R-:W-:Y:S01]  /*dff0*/  ISETP.GT.AND P0, PT, R51, 0xbf, PT ;  /* 0x000000bf3300780c */ /* 0x000fe20003f04270 */
[----:B------:R-:W-:Y:S01]  /*e000*/  USHF.R.S32.HI UR5, URZ, 0x1f, UR43 ;  /* 0x0000001f3f057899 */ /* 0x000fe2000801142b */
[----:B------:R-:W-:Y:S01]  /*e010*/  SHF.R.S32.HI R0, RZ, 0x1f, R51 ;  /* 0x0000001fff007819 */ /* 0x000fe20000011433 */
[----:B------:R-:W-:Y:S01]  /*e020*/  USHF.R.S32.HI UR6, URZ, 0x1f, UR44 ;  /* 0x0000001f3f067899 */ /* 0x000fe2000801142c */
[----:B------:R-:W-:Y:S02]  /*e030*/  BSSY B0, `(.L_x_1562) ;  /* 0x000001d000007945 */ /* 0x000fe40003800000 */
[----:B------:R-:W-:Y:S01]  /*e040*/  LEA.HI R15, R0, R51, RZ, 0x2 ;  /* 0x00000033000f7211 */ /* 0x000fe200078f10ff */
[----:B------:R-:W2:Y:S03]  /*e050*/  LDC R20, c[0x0][0xa88] ;  /* 0x0002a200ff147b82 */ /* 0x000ea60000000800 */
[----:B------:R-:W-:-:S05]  /*e060*/  LOP3.LUT R0, R15, 0x1ffffffc, RZ, 0xc0, !PT ;  /* 0x1ffffffc0f007812 */ /* 0x000fca00078ec0ff */
[----:B------:R-:W3:Y:S01]  /*e070*/  LDC.64 R10, c[0x0][0xae0] ;  /* 0x0002b800ff0a7b82 */ /* 0x000ee20000000a00 */
[----:B------:R-:W-:-:S07]  /*e080*/  IMAD.IADD R51, R51, 0x1, -R0 ;  /* 0x0000000133337824 */ /* 0x000fce00078e0a00 */
[----:B------:R-:W4:Y:S01]  /*e090*/  LDC.64 R12, c[0x0][0xae8] ;  /* 0x0002ba00ff0c7b82 */ /* 0x000f220000000a00 */
[----:B------:R-:W-:Y:S05]  /*e0a0*/  @P0 BRA `(.L_x_1563) ;  /* 0x0000000000540947 */ /* 0x000fea0003800000 */
[----:B------:R-:W-:Y:S01]  /*e0b0*/  IADD3 R4, R17, -0x80, R2 ;  /* 0xffffff8011047810 */ /* 0x000fe20007ffe002 */
[----:B------:R-:W-:-:S03]  /*e0c0*/  ULDC UR7, c[0x0][0xa88] ;  /* 0x0002a20000077ab9 */ /* 0x000fc60000000800 */
[----:B------:R-:W-:-:S13]  /*e0d0*/  ISETP.GE.AND P0, PT, R4, UR7, PT ;  /* 0x0000000704007c0c */ /* 0x000fda000bf06270 */
[----:B------:R-:W-:Y:S05]  /*e0e0*/  @P0 BRA `(.L_x_1563) ;  /* 0x0000000000440947 */ /* 0x000fea0003800000 */
[----:B------:R-:W5:Y:S01]  /*e0f0*/  LDC.64 R6, c[0x0][0xb70] ;  /* 0x0002dc00ff067b82 */ /* 0x000f620000000a00 */
[----:B------:R-:W-:Y:S01]  /*e100*/  SHF.R.S32.HI R5, RZ, 0x1f, R4 ;  /* 0x0000001fff057819 */ /* 0x000fe20000011404 */
[----:B------:R-:W-:Y:S01]  /*e110*/  ULDC.64 UR8, c[0x0][0xb40] ;  /* 0x0002d00000087ab9 */ /* 0x000fe20000000a00 */
[----:B------:R-:W-:-:S05]  /*e120*/  ULDC.64 UR10, c[0x0][0x208] ;  /* 0x00008200000a7ab9 */ /* 0x000fca0000000a00 */
[----:B------:R-:W1:Y:S01]  /*e130*/  LDC.64 R8, c[0x0][0xb78] ;  /* 0x0002de00ff087b82 */ /* 0x000e620000000a00 */
[C---:B-----5:R-:W-:Y:S02]  /*e140*/  IMAD R0, R6.reuse, UR5, RZ ;  /* 0x0000000506007c24 */ /* 0x060fe4000f8e02ff */
[----:B------:R-:W-:-:S04]  /*e150*/  IMAD.WIDE.U32 R4, R6, UR43, R4 ;  /* 0x0000002b06047c25 */ /* 0x000fc8000f8e0004 */
[----:B------:R-:W-:Y:S02]  /*e160*/  IMAD R3, R7, UR43, R0 ;  /* 0x0000002b07037c24 */ /* 0x000fe4000f8e0200 */
[C---:B-1----:R-:W-:Y:S02]  /*e170*/  IMAD R0, R8.reuse, UR6, RZ ;  /* 0x0000000608007c24 */ /* 0x042fe4000f8e02ff */
        /* <DEDUP_REMOVED lines=8> */
.L_x_1563:
[----:B------:R-:W-:Y:S05]  /*e200*/  BSYNC B0 ;  /* 0x0000000000007941 */ /* 0x000fea0003800000 */
.L_x_1562:
[----:B------:R-:W-:Y:S01]  /*e210*/  R2UR UR7, R147 ;  /* 0x00000000930772ca */ /* 0x000fe200000e0000 */
[----:B---3--:R-:W-:Y:S01]  /*e220*/  IMAD R0, R10, UR5, RZ ;  /* 0x000000050a007c24 */ /* 0x008fe2000f8e02ff */
[----:B------:R-:W-:Y:S01]  /*e230*/  SHF.R.S32.HI R4, RZ, 0x2, R15 ;  /* 0x00000002ff047819 */ /* 0x000fe2000001140f */
[----:B------:R-:W-:Y:S01]  /*e240*/  IMAD.SHL.U32 R8, R51, 0x8, RZ ;  /* 0x0000000833087824 */ /* 0x000fe200078e00ff */
[----:B------:R-:W-:Y:S01]  /*e250*/  BSSY B0, `(.L_x_1564) ;  /* 0x0000026000007945 */ /* 0x000fe20003800000 */
[----:B-1----:R-:W-:Y:S02]  /*e260*/  IMAD R3, R11, UR43, R0 ;  /* 0x0000002b0b037c24 */ /* 0x002fe4000f8e0200 */
[----:B------:R-:W-:Y:S01]  /*e270*/  VIADD R0, R4, 0x60 ;  /* 0x0000006004007836 */ /* 0x000fe20000000000 */
[----:B------:R-:W-:-:S05]  /*e280*/  SHF.R.S32.HI R9, RZ, 0x1f, R8 ;  /* 0x0000001fff097819 */ /* 0x000fca0000011408 */
[----:B------:R-:W-:Y:S01]  /*e290*/  ULOP3.LUT UR5, URZ, UR7, URZ, 0x33, !UPT ;  /* 0x000000073f057292 */ /* 0x000fe2000f8e333f */
[----:B------:R-:W-:-:S04]  /*e2a0*/  IMAD.WIDE.U32 R6, R10, UR43, R8 ;  /* 0x0000002b0a067c25 */ /* 0x000fc8000f8e0008 */
[----:B----4-:R-:W-:Y:S02]  /*e2b0*/  IMAD R10, R12, UR6, RZ ;  /* 0x000000060c0a7c24 */ /* 0x010fe4000f8e02ff */
[----:B------:R-:W-:Y:S02]  /*e2c0*/  VIADD R15, R14, UR5 ;  /* 0x000000050e0f7c36 */ /* 0x000fe40008000000 */
[----:B------:R-:W-:Y:S02]  /*e2d0*/  IMAD.IADD R7, R7, 0x1, R3 ;  /* 0x0000000107077824 */ /* 0x000fe400078e0203 */
[----:B--2---:R-:W-:Y:S02]  /*e2e0*/  IMAD R5, R15, -0xc0, R20 ;  /* 0xffffff400f057824 */ /* 0x004fe400078e0214 */
[----:B------:R-:W-:Y:S02]  /*e2f0*/  IMAD R3, R13, UR44, R10 ;  /* 0x0000002c0d037c24 */ /* 0x000fe4000f8e020a */
[----:B------:R-:W-:Y:S01]  /*e300*/  IMAD.WIDE.U32 R10, R12, UR44, R6 ;  /* 0x0000002c0c0a7c25 */ /* 0x000fe2000f8e0006 */
[----:B------:R-:W-:-:S02]  /*e310*/  ISETP.GE.AND P0, PT, R4, R5, PT ;  /* 0x000000050400720c */ /* 0x000fc40003f06270 */
[----:B------:R-:W-:Y:S01]  /*e320*/  ISETP.GE.AND P3, PT, R0, R5, PT ;  /* 0x000000050000720c */ /* 0x000fe20003f66270 */
[----:B------:R-:W-:Y:S01]  /*e330*/  IMAD.IADD R13, R11, 0x1, R3 ;  /* 0x000000010b0d7824 */ /* 0x000fe200078e0203 */
[----:B------:R-:W-:-:S03]  /*e340*/  SHF.R.S32.HI R5, RZ, 0x1f, R4 ;  /* 0x0000001fff057819 */ /* 0x000fc60000011404 */
[----:B------:R-:W-:-:S06]  /*e350*/  IMAD.WIDE R6, R15, 0xc0, R4 ;  /* 0x000000c00f067825 */ /* 0x000fcc00078e0204 */
        /* <DEDUP_REMOVED lines=10> */
[----:B------:R-:W-:Y:S01]  /*e400*/  IMAD.MOV.U32 R5, RZ, RZ, R13 ;  /* 0x000000ffff057224 */ /* 0x000fe200078e000d */
[----:B------:R-:W-:Y:S01]  /*e410*/  ULDC.64 UR8, c[0x0][0x208] ;  /* 0x0000820000087ab9 */ /* 0x000fe20000000a00 */
        /* <DEDUP_REMOVED lines=9> */
.L_x_1565:
[----:B------:R-:W-:Y:S05]  /*e4b0*/  BSYNC B0 ;  /* 0x0000000000007941 */ /* 0x000fea0003800000 */
.L_x_1564:
[----:B------:R-:W-:Y:S04]  /*e4c0*/  BSSY B0, `(.L_x_1559) ;  /* 0x0000018000007945 */ /* 0x000fe80003800000 */
[----:B------:R-:W-:Y:S05]  /*e4d0*/  @P3 BRA `(.L_x_1566) ;  /* 0x0000000000583947 */ /* 0x000fea0003800000 */
[----:B------:R-:W-:Y:S01]  /*e4e0*/  IADD3 R3, P0, R6, 0x60, RZ ;  /* 0x0000006006037810 */ /* 0x000fe20007f1e0ff */
[----:B------:R-:W-:Y:S01]  /*e4f0*/  ULDC UR5, c[0x0][0xa8c] ;  /* 0x0002a30000057ab9 */ /* 0x000fe20000000800 */
[----:B------:R-:W-:Y:S01]  /*e500*/  ULDC.64 UR6, c[0x0][0xad8] ;  /* 0x0002b60000067ab9 */ /* 0x000fe20000000a00 */
[----:B------:R-:W-:Y:S01]  /*e510*/  IMAD.MOV.U32 R4, RZ, RZ, R10 ;  /* 0x000000ffff047224 */ /* 0x000fe200078e000a */
[C---:B------:R-:W-:Y:S01]  /*e520*/  ISETP.GE.AND P1, PT, R8.reuse, UR5, PT ;  /* 0x0000000508007c0c */ /* 0x040fe2000bf26270 */
[----:B------:R-:W-:Y:S01]  /*e530*/  IMAD.X R6, RZ, RZ, R7, P0 ;  /* 0x000000ffff067224 */ /* 0x000fe200000e0607 */
[----:B------:R-:W-:Y:S01]  /*e540*/  ULDC.64 UR8, c[0x0][0x208] ;  /* 0x0000820000087ab9 */ /* 0x000fe20000000a00 */
        /* <DEDUP_REMOVED lines=15> */
.L_x_1566:
[----:B------:R-:W-:Y:S05]  /*e640*/  BSYNC B0 ;  /* 0x0000000000007941 */ /* 0x000fea0003800000 */
.L_x_1559:
[----:B------:R-:W3:Y:S02]  /*e650*/  LDC R0, c[0x0][0xda8] ;  /* 0x00036a00ff007b82 */ /* 0x000ee40000000800 */
[----:B---3--:R-:W-:-:S13]  /*e660*/  ISETP.LE.AND P0, PT, R0, UR4, PT ;  /* 0x0000000400007c0c */ /* 0x008fda000bf03270 */
[----:B------:R-:W-:Y:S05]  /*e670*/  @!P0 BRA `(.L_x_1567) ;  /* 0xffffff2400f08947 */ /* 0x000fea000383ffff */
[----:B------:R-:W-:Y:S05]  /*e680*/  EXIT ;  /* 0x000000000000794d */ /* 0x000fea0003800000 */
.L_x_1523:
[----:B------:R-:W-:-:S08]  /*e690*/  NOP ;  /* 0x0000000000007918 */ /* 0x000fd00000000000 */
[----:B------:R-:W1:-:S00]  /*e6a0*/  USETMAXREG.DEALLOC.CTAPOOL 0x20 ;  /* 0x00000020000079c8 */ /* 0x000e4000080e0500 */
[----:B-1----:R-:W-:-:S05]  /*e6b0*/  LOP3.LUT R16, R0, 0x3, RZ, 0xc0, !PT ;  /* 0x0000000300107812 */ /* 0x002fca00078ec0ff */
[----:B------:R-:W1:Y:S02]  /*e6c0*/  SHFL.IDX PT, R0, R16, RZ, 0x1f ;  /* 0x00001fff10007589 */ /* 0x000e6400000e0000 */
[----:B-1----:R-:W-:-:S13]  /*e6d0*/  ISETP.NE.AND P0, PT, R0, RZ, PT ;  /* 0x000000ff0000720c */ /* 0x002fda0003f05270 */
[----:B------:R-:W-:Y:S05]  /*e6e0*/  @P0 EXIT ;  /* 0x000000000000094d */ /* 0x000fea0003800000 */
[----:B------:R-:W1:Y:S01]  /*e6f0*/  S2UR UR4, SR_CTAID.X ;  /* 0x00000000000479c3 */ /* 0x000e620000002500 */
[----:B------:R-:W-:Y:S02]  /*e700*/  IMAD.MOV.U32 R23, RZ, RZ, RZ ;  /* 0x000000ffff177224 */ /* 0x000fe400078e00ff */
[----:B------:R-:W-:Y:S02]  /*e710*/  IMAD.MOV.U32 R22, RZ, RZ, 0x1 ;  /* 0x00000001ff167424 */ /* 0x000fe400078e00ff */
[----:B------:R-:W-:-:S03]  /*e720*/  IMAD.MOV.U32 R19, RZ, RZ, RZ ;  /* 0x000000ffff137224 */ /* 0x000fc600078e00ff */
[----:B------:R-:W1:Y:S02]  /*e730*/  LDC R0, c[0x0][0xda8] ;  /* 0x00036a00ff007b82 */ /* 0x000e640000000800 */
[----:B-1----:R-:W-:-:S13]  /*e740*/  ISETP.LE.AND P0, PT, R0, UR4, PT ;  /* 0x0000000400007c0c */ /* 0x002fda000bf03270 */
[----:B------:R-:W-:Y:S05]  /*e750*/  @P0 BRA `(.L_x_1568) ;  /* 0x0000002c000c0947 */ /* 0x000fea0003800000 */
[----:B------:R-:W-:Y:S01]  /*e760*/  LOP3.LUT R27, R2, 0x1f, RZ, 0xc0, !PT ;  /* 0x0000001f021b7812 */ /* 0x000fe200078ec0ff */
[----:B------:R-:W-:Y:S01]  /*e770*/  IMAD.U32 R26, RZ, RZ, UR4 ;  /* 0x00000004ff1a7e24 */ /* 0x000fe2000f8e00ff */
[----:B------:R-:W-:Y:S01]  /*e780*/  ULDC UR44, c[0x0][0xc] ;  /* 0x00000300002c7ab9 */ /* 0x000fe20000000800 */
[----:B------:R-:W-:Y:S01]  /*e790*/  IMAD.MOV.U32 R19, RZ, RZ, RZ ;  /* 0x000000ffff137224 */ /* 0x000fe200078e00ff */
[----:B------:R-:W-:Y:S01]  /*e7a0*/  ULDC.64 UR38, c[0x0][0x198] ;  /* 0x0000660000267ab9 */ /* 0x000fe20000000a00 */
[----:B------:R-:W-:Y:S02]  /*e7b0*/  IMAD.MOV.U32 R22, RZ, RZ, 0x1 ;  /* 0x00000001ff167424 */ /* 0x000fe400078e00ff */
[----:B------:R-:W-:-:S07]  /*e7c0*/  IMAD.MOV.U32 R23, RZ, RZ, RZ ;  /* 0x000000ffff177224 */ /* 0x000fce00078e00ff */
.L_x_1616:
        /* <DEDUP_REMOVED lines=21> */
.L_x_1569:
[----:B------:R-:W-:Y:S01]  /*e920*/  ULDC UR9, c[0x0][0xdc4] ;  /* 0x0003710000097ab9 */ /* 0x000fe20000000800 */
[----:B------:R-:W-:Y:S01]  /*e930*/  UMOV UR7, UR8 ;  /* 0x0000000800077c82 */ /* 0x000fe20008000000 */
[----:B------:R-:W-:-:S11]  /*e940*/  UISETP.NE.AND UP0, UPT, UR9, 0x1, UPT ;  /* 0x000000010900788c */ /* 0x000fd6000bf05270 */
[----:B------:R-:W-:Y:S02]  /*e950*/  @UP0 ULDC.64 UR10, c[0x0][0xdc8] ;  /* 0x00037200000a0ab9 */ /* 0x000fe40000000a00 */
[----:B------:R-:W-:-:S04]  /*e960*/  UIMAD.WIDE.U32 UR4, UR8, UR10, URZ ;  /* 0x0000000a080472a5 */ /* 0x000fc8000f8e003f */
[----:B------:R-:W-:-:S04]  /*e970*/  @UP0 USHF.R.U32.HI UR7, URZ, UR11, UR5 ;  /* 0x0000000b3f070299 */ /* 0x000fc80008011605 */
[----:B------:R-:W-:-:S12]  /*e980*/  UIMAD UR4, UR7, UR9, URZ ;  /* 0x00000009070472a4 */ /* 0x000fd8000f8e023f */
.L_x_1570:
[----:B------:R-:W1:Y:S01]  /*e990*/  LDC R0, c[0x0][0x404] ;  /* 0x00010100ff007b82 */ /* 0x000e620000000800 */
[----:B------:R-:W-:Y:S01]  /*e9a0*/  ULOP3.LUT UR5, URZ, UR7, URZ, 0x33, !UPT ;  /* 0x000000073f057292 */ /* 0x000fe2000f8e333f */
[----:B------:R-:W-:Y:S01]  /*e9b0*/  BSSY B6, `(.L_x_1571) ;  /* 0x000028e000067945 */ /* 0x000fe20003800000 */
[----:B------:R-:W-:Y:S01]  /*e9c0*/  ULDC.64 UR10, c[0x0][0x3f8] ;  /* 0x0000fe00000a7ab9 */ /* 0x000fe20000000a00 */
[----:B------:R-:W-:Y:S01]  /*e9d0*/  ULDC UR7, c[0x0][0xdac] ;  /* 0x00036b0000077ab9 */ /* 0x000fe20000000800 */
[----:B------:R-:W-:Y:S01]  /*e9e0*/  ISETP.NE.U32.AND P0, PT, RZ, UR10, PT ;  /* 0x0000000aff007c0c */ /* 0x000fe2000bf05070 */
[----:B------:R-:W-:Y:S02]  /*e9f0*/  UIADD3 UR5, UR5, UR7, URZ ;  /* 0x0000000705057290 */ /* 0x000fe4000fffe03f */
[----:B------:R-:W2:Y:S01]  /*ea00*/  LDC R2, c[0x0][0x288] ;  /* 0x0000a200ff027b82 */ /* 0x000ea20000000800 */
[----:B------:R-:W-:Y:S01]  /*ea10*/  ISETP.NE.AND.EX P0, PT, RZ, UR11, PT, P0 ;  /* 0x0000000bff007c0c */ /* 0x000fe2000bf05300 */
[----:B------:R-:W-:Y:S01]  /*ea20*/  UIMAD UR41, UR5, 0xc0, URZ ;  /* 0x000000c0052978a4 */ /* 0x000fe2000f8e023f */
[----:B------:R-:W-:Y:S01]  /*ea30*/  ULDC UR7, c[0x0][0xdb8] ;  /* 0x00036e0000077ab9 */ /* 0x000fe20000000800 */
[----:B------:R-:W-:-:S02]  /*ea40*/  UIADD3 UR4, UR8, -UR4, URZ ;  /* 0x8000000408047290 */ /* 0x000fc4000fffe03f */
[----:B------:R-:W-:Y:S02]  /*ea50*/  UISETP.NE.AND UP0, UPT, UR7, 0x1, UPT ;  /* 0x000000010700788c */ /* 0x000fe4000bf05270 */
[----:B------:R-:W3:Y:S01]  /*ea60*/  LDC R4, c[0x0][0x2e0] ;  /* 0x0000b800ff047b82 */ /* 0x000ee20000000800 */
[----:B------:R-:W-:Y:S01]  /*ea70*/  IMAD.U32 R5, RZ, RZ, UR41 ;  /* 0x00000029ff057e24 */ /* 0x000fe2000f8e00ff */
[----:B------:R-:W-:Y:S02]  /*ea80*/  ULDC UR5, c[0x0][0xdc4] ;  /* 0x0003710000057ab9 */ /* 0x000fe40000000800 */
[----:B------:R-:W-:Y:S01]  /*ea90*/  UIMAD UR6, UR6, UR5, UR4 ;  /* 0x00000005060672a4 */ /* 0x000fe2000f8e0204 */
[----:B-1----:R-:W-:-:S04]  /*eaa0*/  SEL R3, R0, 0x1, P0 ;  /* 0x0000000100037807 */ /* 0x002fc80000000000 */
[----:B------:R-:W-:Y:S01]  /*eab0*/  @UP0 ULDC UR4, c[0x0][0xdbc] ;  /* 0x00036f0000040ab9 */ /* 0x000fe20000000800 */
[----:B------:R-:W-:Y:S01]  /*eac0*/  @UP0 ULDC UR8, c[0x0][0xdc0] ;  /* 0x0003700000080ab9 */ /* 0x000fe20000000800 */
[----:B------:R-:W-:Y:S02]  /*ead0*/  UIMAD.WIDE.U32 UR4, UR6, UR4, URZ ;  /* 0x00000004060472a5 */ /* 0x000fe4000f8e003f */
[----:B------:R-:W-:Y:S01]  /*eae0*/  UMOV UR43, UR6 ;  /* 0x00000006002b7c82 */ /* 0x000fe20008000000 */
[----:B--2---:R-:W-:Y:S01]  /*eaf0*/  IADD3 R2, R5, 0x14f, -R2 ;  /* 0x0000014f05027810 */ /* 0x004fe20007ffe802 */
[----:B------:R-:W-:-:S04]  /*eb00*/  @UP0 USHF.R.U32.HI UR43, URZ, UR8, UR5 ;  /* 0x000000083f2b0299 */ /* 0x000fc80008011605 */
[----:B------:R-:W-:Y:S01]  /*eb10*/  UIADD3 UR42, -UR43, URZ, URZ ;  /* 0x0000003f2b2a7290 */ /* 0x000fe2000fffe13f */
[----:B---3--:R-:W-:-:S03]  /*eb20*/  IMAD R0, R3, R4, 0x8f ;  /* 0x0000008f03007424 */ /* 0x008fc600078e0204 */
[----:B------:R-:W-:Y:S01]  /*eb30*/  UIMAD UR42, UR7, UR42, UR6 ;  /* 0x0000002a072a72a4 */ /* 0x000fe2000f8e0206 */
[----:B------:R-:W-:Y:S02]  /*eb40*/  IMAD R2, R3, R4, R2 ;  /* 0x0000000403027224 */ /* 0x000fe400078e0202 */
[----:B------:R-:W-:-:S04]  /*eb50*/  IMAD.HI R0, R0, 0x38e38e39, RZ ;  /* 0x38e38e3900007827 */ /* 0x000fc800078e02ff */
[----:B------:R-:W-:Y:S01]  /*eb60*/  IMAD.HI R2, R2, 0x38e38e39, RZ ;  /* 0x38e38e3902027827 */ /* 0x000fe200078e02ff */
[----:B------:R-:W-:-:S04]  /*eb70*/  SHF.R.U32.HI R3, RZ, 0x1f, R0 ;  /* 0x0000001fff037819 */ /* 0x000fc80000011600 */
[----:B------:R-:W-:Y:S02]  /*eb80*/  SHF.R.U32.HI R5, RZ, 0x1f, R2 ;  /* 0x0000001fff057819 */ /* 0x000fe40000011602 */
[----:B------:R-:W-:Y:S02]  /*eb90*/  LEA.HI.SX32 R3, R0, R3, 0x1b ;  /* 0x0000000300037211 */ /* 0x000fe400078fdaff */
[----:B------:R-:W-:-:S04]  /*eba0*/  LEA.HI.SX32 R2, R2, R5, 0x1b ;  /* 0x0000000502027211 */ /* 0x000fc800078fdaff */
[----:B------:R-:W-:-:S04]  /*ebb0*/  VIMNMX R25, R3, R2, PT ;  /* 0x0000000203197248 */ /* 0x000fc80003fe0100 */
[----:B------:R-:W-:-:S13]  /*ebc0*/  ISETP.GT.AND P0, PT, R25, RZ, PT ;  /* 0x000000ff1900720c */ /* 0x000fda0003f04270 */
[----:B------:R-:W-:Y:S05]  /*ebd0*/  @P0 BRA `(.L_x_1572) ;  /* 0x0000000000440947 */ /* 0x000fea0003800000 */
[----:B------:R-:W-:Y:S01]  /*ebe0*/  ISETP.NE.AND P0, PT, R27, RZ, PT ;  /* 0x000000ff1b00720c */ /* 0x000fe20003f05270 */
[----:B------:R-:W-:-:S12]  /*ebf0*/  IMAD.MOV.U32 R13, RZ, RZ, R26 ;  /* 0x000000ffff0d7224 */ /* 0x000fd800078e001a */
[----:B------:R-:W-:Y:S05]  /*ec00*/  @P0 BRA `(.L_x_1573) ;  /* 0x0000002400a00947 */ /* 0x000fea0003800000 */
[----:B------:R-:W1:Y:S01]  /*ec10*/  S2R R7, SR_LANEID ;  /* 0x0000000000077919 */ /* 0x000e620000000000 */
[----:B------:R-:W-:Y:S01]  /*ec20*/  VOTEU.ANY UR4, UPT, PT ;  /* 0x0000000000047886 */ /* 0x000fe200038e0100 */
[----:B------:R-:W2:Y:S01]  /*ec30*/  LDC.64 R2, c[0x0][0xdf0] ;  /* 0x00037c00ff027b82 */ /* 0x000ea20000000a00 */
[----:B------:R-:W1:Y:S01]  /*ec40*/  FLO.U32 R0, UR4 ;  /* 0x0000000400007d00 */ /* 0x000e6200080e0000 */
[----:B------:R-:W-:-:S07]  /*ec50*/  ULDC.64 UR6, c[0x0][0x208] ;  /* 0x0000820000067ab9 */ /* 0x000fce0000000a00 */
        /* <DEDUP_REMOVED lines=9> */
.L_x_1572:
[----:B------:R-:W1:Y:S01]  /*ecf0*/  S2R R3, SR_CgaCtaId ;  /* 0x0000000000037919 */ /* 0x000e620000008800 */
[----:B------:R-:W-:-:S04]  /*ed00*/  MOV R24, 0x400 ;  /* 0x0000040000187802 */ /* 0x000fc80000000f00 */
[----:B-1----:R-:W-:-:S05]  /*ed10*/  LEA R24, R3, R24, 0x18 ;  /* 0x0000001803187211 */ /* 0x002fca00078ec0ff */
[----:B------:R-:W-:-:S05]  /*ed20*/  VIADD R0, R24, 0x16a00 ;  /* 0x00016a0018007836 */ /* 0x000fca0000000000 */
[----:B------:R-:W-:-:S13]  /*ed30*/  LOP3.LUT P0, RZ, R0, 0x1bf, RZ, 0xc0, !PT ;  /* 0x000001bf00ff7812 */ /* 0x000fda000780c0ff */
        /* <DEDUP_REMOVED lines=17> */
.L_x_1574:
[----:B------:R-:W-:-:S05]  /*ee50*/  VIADD R0, R24, 0x200 ;  /* 0x0000020018007836 */ /* 0x000fca0000000000 */
[----:B------:R-:W-:-:S13]  /*ee60*/  LOP3.LUT P0, RZ, R0, 0x1bf, RZ, 0xc0, !PT ;  /* 0x000001bf00ff7812 */ /* 0x000fda000780c0ff */
        /* <DEDUP_REMOVED lines=17> */
.L_x_1576:
[----:B------:R-:W1:Y:S01]  /*ef80*/  LDC.64 R2, c[0x4][R2] ;  /* 0x0100000002027b82 */ /* 0x000e620000000a00 */
        /* <DEDUP_REMOVED lines=11> */
[----:B------:R-:W-:-:S07]  /*f040*/  IMAD.MOV.U32 R13, RZ, RZ, RZ ;  /* 0x000000ffff0d7224 */ /* 0x000fce00078e00ff */
[----:B------:R-:W-:-:S07]  /*f050*/  LEPC R20, `(.L_x_1575) ;  /* 0x000000001014794e */ /* 0x000fce0000000000 */
[----:B-1----:R-:W-:Y:S05]  /*f060*/  CALL.ABS.NOINC R2 ;  /* 0x0000000002007343 */ /* 0x002fea0003c00000 */
.L_x_1575:
[----:B------:R-:W-:Y:S01]  /*f070*/  ULDC.64 UR4, c[0x0][0x9f8] ;  /* 0x00027e0000047ab9 */ /* 0x000fe20000000a00 */
[----:B------:R-:W-:Y:S01]  /*f080*/  IMAD.U32 R5, RZ, RZ, UR43 ;  /* 0x0000002bff057e24 */ /* 0x000fe2000f8e00ff */
[----:B------:R-:W-:Y:S01]  /*f090*/  ISETP.NE.U32.AND P0, PT, RZ, UR4, PT ;  /* 0x00000004ff007c0c */ /* 0x000fe2000bf05070 */
[----:B------:R-:W-:Y:S01]  /*f0a0*/  IMAD.U32 R0, RZ, RZ, UR43 ;  /* 0x0000002bff007e24 */ /* 0x000fe2000f8e00ff */
[----:B------:R-:W-:Y:S02]  /*f0b0*/  ULDC.64 UR6, c[0x0][0x208] ;  /* 0x0000820000067ab9 */ /* 0x000fe40000000a00 */
        /* <DEDUP_REMOVED lines=16> */
[----:B--2---:R-:W-:-:S02]  /*f1c0*/  IMAD.U32 R4, RZ, RZ, UR42 ;  /* 0x0000002aff047e24 */ /* 0x004fc4000f8e00ff */
[----:B------:R-:W-:-:S05]  /*f1d0*/  VOTEU.ALL UP1, P1 ;  /* 0x00000000003f7886 */ /* 0x000fca0000820000 */
[----:B------:R-:W-:Y:S01]  /*f1e0*/  @!UP1 UIADD3 UR4, UP0, UR38, 0x270, URZ ;  /* 0x0000027026049890 */ /* 0x000fe2000ff1e03f */
[----:B-1----:R-:W-:Y:S02]  /*f1f0*/  ISETP.NE.AND P2, PT, R2, 0x1, PT ;  /* 0x000000010200780c */ /* 0x002fe40003f45270 */
[----:B------:R-:W1:Y:S01]  /*f200*/  LDC.64 R2, c[0x0][0x3f8] ;  /* 0x0000fe00ff027b82 */ /* 0x000e620000000a00 */
[----:B------:R-:W-:-:S09]  /*f210*/  @!UP1 UIADD3.X UR5, URZ, UR39, URZ, UP0, !UPT ;  /* 0x000000273f059290 */ /* 0x000fd200087fe43f */
[----:B------:R2:W-:Y:S01]  /*f220*/  @!UP1 UTMAPF.L2.4D [UR40], [UR4] ;  /* 0x00000028040095b8 */ /* 0x0005e20008018000 */
[----:B------:R-:W4:Y:S01]  /*f230*/  @P2 LDC R6, c[0x0][0x42c] ;  /* 0x00010b00ff062b82 */ /* 0x000f220000000800 */
[----:B------:R2:W-:Y:S07]  /*f240*/  @!UP1 UTMAPF.L2.4D [UR8], [UR4] ;  /* 0x00000008040095b8 */ /* 0x0005ee0008018000 */
[----:B------:R-:W5:Y:S01]  /*f250*/  @P2 LDC R8, c[0x0][0x430] ;  /* 0x00010c00ff082b82 */ /* 0x000f620000000800 */
[----:B-1----:R-:W-:Y:S01]  /*f260*/  ISETP.NE.U32.AND P0, PT, R2, RZ, PT ;  /* 0x000000ff0200720c */ /* 0x002fe20003f05070 */
[----:B------:R2:W-:Y:S03]  /*f270*/  @!UP1 UTMAPF.L2.4D [UR12], [UR4] ;  /* 0x0000000c040095b8 */ /* 0x0005e60008018000 */
[----:B------:R-:W-:Y:S01]  /*f280*/  ISETP.NE.AND.EX P0, PT, R3, RZ, PT, P0 ;  /* 0x000000ff0300720c */ /* 0x000fe20003f05300 */
[----:B----4-:R-:W-:-:S04]  /*f290*/  @P2 IMAD.HI.U32 R5, R6, UR42, RZ ;  /* 0x0000002a06052c27 */ /* 0x010fc8000f8e00ff */
[----:B------:R-:W-:Y:S01]  /*f2a0*/  VIADD R6, R25, 0xffffffff ;  /* 0xffffffff19067836 */ /* 0x000fe20000000000 */
[----:B-----5:R-:W-:-:S03]  /*f2b0*/  @P2 SHF.R.U32.HI R4, RZ, R8, R5 ;  /* 0x00000008ff042219 */ /* 0x020fc60000011605 */
[----:B------:R-:W-:Y:S01]  /*f2c0*/  IMAD.MOV.U32 R5, RZ, RZ, R6 ;  /* 0x000000ffff057224 */ /* 0x000fe200078e0006 */
[----:B---3--:R-:W-:Y:S01]  /*f2d0*/  SEL R9, R0, RZ, !P0 ;  /* 0x000000ff00097207 */ /* 0x008fe20004000000 */
[----:B--2---:R-:W-:Y:S06]  /*f2e0*/  BRA.DIV UR6, `(.L_x_1577) ;  /* 0x0000002606887947 */ /* 0x004fec000b800000 */
.L_x_1628:
[----:B------:R-:W-:Y:S01]  /*f2f0*/  UMOV UR4, 0xffffffff ;  /* 0xffffffff00047882 */ /* 0x000fe20000000000 */
[----:B------:R-:W-:Y:S02]  /*f300*/  SHF.R.S32.HI R8, RZ, 0x1f, R0 ;  /* 0x0000001fff087819 */ /* 0x000fe40000011400 */
[----:B------:R-:W-:Y:S05]  /*f310*/  BRA.DIV UR4, `(.L_x_1578) ;  /* 0x00000026049c7947 */ /* 0x000fea000b800000 */
[----:B------:R-:W-:-:S13]  /*f320*/  ELECT P6, URZ, PT ;  /* 0x00000000003f782f */ /* 0x000fda00038c0000 */
.L_x_1631:
[----:B------:R-:W-:Y:S05]  /*f330*/  @!P6 BRA `(.L_x_1579) ;  /* 0x0000000000ece947 */ /* 0x000fea0003800000 */
[----:B------:R-:W-:Y:S01]  /*f340*/  IMAD R13, R19, 0x8, R24 ;  /* 0x00000008130d7824 */ /* 0x000fe200078e0218 */
[----:B------:R-:W-:Y:S01]  /*f350*/  SHF.L.U32 R12, R22, 0x1f, RZ ;  /* 0x0000001f160c7819 */ /* 0x000fe200000006ff */
        /* <DEDUP_REMOVED lines=21> */
.L_x_1580:
[----:B------:R-:W2:Y:S01]  /*f4b0*/  SYNCS.PHASECHK.TRANS64.TRYWAIT P2, [R13+URZ+0x31c40], R12 ;  /* 0x031c400c0d0075a7 */ /* 0x000ea2000804017f */
[----:B------:R-:W-:Y:S01]  /*f4c0*/  ISETP.NE.AND P3, PT, R18, RZ, PT ;  /* 0x000000ff1200720c */ /* 0x000fe20003f65270 */
[----:B--2---:R-:W-:-:S12]  /*f4d0*/  @!P2 BRA `(.L_x_1581) ;  /* 0x00000024004ca947 */ /* 0x004fd80003800000 */
.L_x_1632:
[----:B------:R-:W-:Y:S05]  /*f4e0*/  @P3 BRA `(.L_x_1582) ;  /* 0x0000000000143947 */ /* 0x000fea0003800000 */
[----:B------:R-:W-:Y:S01]  /*f4f0*/  ISETP.NE.AND P2, PT, R27, RZ, PT ;  /* 0x000000ff1b00720c */ /* 0x000fe20003f45270 */
[----:B-1----:R-:W-:-:S04]  /*f500*/  IMAD.MOV.U32 R6, RZ, RZ, 0x6c00 ;  /* 0x00006c00ff067424 */ /* 0x002fc800078e00ff */
[----:B------:R3:W-:Y:S08]  /*f510*/  SYNCS.ARRIVE.TRANS64 RZ, [R13+URZ+0x31c30], R6 ;  /* 0x031c30060dff79a7 */ /* 0x0007f0000800003f */
[----:B------:R-:W-:Y:S05]  /*f520*/  @!P2 BRA `(.L_x_1582) ;  /* 0x000000000004a947 */ /* 0x000fea0003800000 */
[----:B------:R-:W-:Y:S01]  /*f530*/  BPT.TRAP 0x1 ;  /* 0x000000040000795c */ /* 0x000fe20000300000 */
.L_x_1582:
[----:B-1-3--:R-:W-:Y:S01]  /*f540*/  IMAD R6, R19, 0x6c00, R24 ;  /* 0x00006c0013067824 */ /* 0x00afe200078e0218 */
        /* <DEDUP_REMOVED lines=26> */
.L_x_1579:
[----:B------:R-:W-:Y:S05]  /*f6f0*/  WARPSYNC.ALL ;  /* 0x0000000000007948 */ /* 0x000fea0003800000 */
[----:B------:R-:W-:Y:S01]  /*f700*/  ELECT P2, URZ, PT ;  /* 0x00000000003f782f */ /* 0x000fe20003840000 */
[----:B------:R-:W-:Y:S01]  /*f710*/  BAR.SYNC.DEFER_BLOCKING 0x8, 0x1a0 ;  /* 0x0206800000007b1d */ /* 0x000fe20000010000 */
[----:B------:R-:W-:Y:S01]  /*f720*/  VIADD R23, R23, 0x1 ;  /* 0x0000000117177836 */ /* 0x000fe20000000000 */
[----:B------:R-:W-:Y:S01]  /*f730*/  UIADD3 UR4, UP0, UR38, 0x270, URZ ;  /* 0x0000027026047890 */ /* 0x000fe2000ff1e03f */
[----:B------:R-:W-:-:S03]  /*f740*/  ISETP.GE.AND P3, PT, R25, 0x2, PT ;  /* 0x000000021900780c */ /* 0x000fc60003f66270 */
[----:B------:R-:W-:Y:S01]  /*f750*/  UIADD3.X UR5, URZ, UR39, URZ, UP0, !UPT ;  /* 0x000000273f057290 */ /* 0x000fe200087fe43f */
[----:B------:R-:W-:Y:S01]  /*f760*/  UMOV UR27, UR41 ;  /* 0x00000029001b7c82 */ /* 0x000fe20008000000 */
[----:B------:R-:W-:Y:S01]  /*f770*/  UMOV UR28, UR42 ;  /* 0x0000002a001c7c82 */ /* 0x000fe20008000000 */
[----:B------:R-:W-:Y:S01]  /*f780*/  UMOV UR29, UR43 ;  /* 0x0000002b001d7c82 */ /* 0x000fe20008000000 */
[----:B------:R-:W-:Y:S02]  /*f790*/  UMOV UR6, 0x0 ;  /* 0x0000000000067882 */ /* 0x000fe40000000000 */
[----:B------:R-:W-:Y:S01]  /*f7a0*/  @P2 VIADD R6, R24, 0xda00 ;  /* 0x0000da0018062836 */ /* 0x000fe20000000000 */
[----:B------:R-:W-:Y:S01]  /*f7b0*/  UMOV UR7, 0x12f00000 ;  /* 0x12f0000000077882 */ /* 0x000fe20000000000 */
[----:B------:R-:W-:Y:S01]  /*f7c0*/  @P2 IMAD.MOV.U32 R7, RZ, RZ, 0x9000 ;  /* 0x00009000ff072424 */ /* 0x000fe200078e00ff */
[----:B------:R-:W-:Y:S01]  /*f7d0*/  UMOV UR26, URZ ;  /* 0x0000003f001a7c82 */ /* 0x000fe20008000000 */
[----:B------:R-:W-:Y:S01]  /*f7e0*/  UMOV UR19, UR41 ;  /* 0x0000002900137c82 */ /* 0x000fe20008000000 */
[----:B------:R-:W-:Y:S01]  /*f7f0*/  @P2 R2UR UR24, R6 ;  /* 0x00000000061822ca */ /* 0x000fe200000e0000 */
[----:B------:R-:W-:Y:S01]  /*f800*/  @P2 VIADD R6, R24, 0x31c00 ;  /* 0x00031c0018062836 */ /* 0x000fe20000000000 */
[----:B------:R-:W-:Y:S01]  /*f810*/  UMOV UR20, UR42 ;  /* 0x0000002a00147c82 */ /* 0x000fe20008000000 */
[----:B------:R-:W-:Y:S01]  /*f820*/  UMOV UR21, UR43 ;  /* 0x0000002b00157c82 */ /* 0x000fe20008000000 */
[----:B------:R-:W-:Y:S01]  /*f830*/  UMOV UR18, 0x20 ;  /* 0x0000002000127882 */ /* 0x000fe20000000000 */
[----:B------:R-:W-:Y:S01]  /*f840*/  UMOV UR11, UR41 ;  /* 0x00000029000b7c82 */ /* 0x000fe20008000000 */
[----:B------:R-:W-:Y:S01]  /*f850*/  @P2 R2UR UR25, R6 ;  /* 0x00000000061922ca */ /* 0x000fe200000e0000 */
[----:B------:R-:W-:Y:S01]  /*f860*/  @P2 VIADD R6, R24, 0x10a00 ;  /* 0x00010a0018062836 */ /* 0x000fe20000000000 */
[----:B------:R1:W-:Y:S01]  /*f870*/  @P2 SYNCS.ARRIVE.TRANS64 RZ, [R24+URZ+0x31c00], R7 ;  /* 0x031c000718ff29a7 */ /* 0x0003e2000800003f */
[----:B------:R-:W-:Y:S01]  /*f880*/  UMOV UR12, UR42 ;  /* 0x0000002a000c7c82 */ /* 0x000fe20008000000 */
[----:B------:R-:W-:Y:S01]  /*f890*/  UMOV UR13, UR43 ;  /* 0x0000002b000d7c82 */ /* 0x000fe20008000000 */
[----:B------:R-:W-:Y:S01]  /*f8a0*/  UMOV UR10, 0x40 ;  /* 0x00000040000a7882 */ /* 0x000fe20000000000 */
[----:B------:R-:W-:Y:S01]  /*f8b0*/  @P2 R2UR UR16, R6 ;  /* 0x00000000061022ca */ /* 0x000fe200000e0000 */
[----:B------:R-:W-:-:S05]  /*f8c0*/  @P2 VIADD R6, R24, 0x13a00 ;  /* 0x00013a0018062836 */ /* 0x000fca0000000000 */
[----:B------:R-:W-:Y:S01]  /*f8d0*/  @P2 R2UR UR8, R6 ;  /* 0x00000000060822ca */ /* 0x000fe200000e0000 */
[----:B------:R-:W-:Y:S01]  /*f8e0*/  UMOV UR17, UR25 ;  /* 0x0000001900117c82 */ /* 0x000fe20008000000 */
[----:B------:R-:W-:Y:S01]  /*f8f0*/  LEA.HI R6, R23, R23, RZ, 0x1 ;  /* 0x0000001717067211 */ /* 0x000fe200078f08ff */
[----:B------:R3:W-:Y:S01]  /*f900*/  UTMALDG.4D [UR24], [UR4], desc[UR6] ;  /* 0x00000618040075b4 */ /* 0x0007e20008019000 */
[----:B------:R-:W-:Y:S02]  /*f910*/  UMOV UR9, UR25 ;  /* 0x0000001900097c82 */ /* 0x000fe40008000000 */
[----:B------:R-:W-:-:S05]  /*f920*/  LOP3.LUT R6, R6, 0xfffffffe, RZ, 0xc0, !PT ;  /* 0xfffffffe06067812 */ /* 0x000fca00078ec0ff */
[----:B------:R-:W-:Y:S01]  /*f930*/  IMAD.IADD R6, R23, 0x1, -R6 ;  /* 0x0000000117067824 */ /* 0x000fe200078e0a06 */
[----:B------:R3:W-:Y:S04]  /*f940*/  UTMALDG.4D [UR16], [UR4], desc[UR6] ;  /* 0x00000610040075b4 */ /* 0x0007e80008019000 */
[----:B-1----:R-:W-:Y:S01]  /*f950*/  SHF.L.U32 R7, R6, 0x1f, RZ ;  /* 0x0000001f06077819 */ /* 0x002fe200000006ff */
[----:B------:R3:W-:Y:S03]  /*f960*/  UTMALDG.4D [UR8], [UR4], desc[UR6] ;  /* 0x00000608040075b4 */ /* 0x0007e60008019000 */
[----:B------:R-:W1:Y:S02]  /*f970*/  SYNCS.PHASECHK.TRANS64.TRYWAIT P2, [R24+URZ+0x31c20], R7 ;  /* 0x031c2007180075a7 */ /* 0x000e64000804017f */
[----:B-1-3--:R-:W-:Y:S05]  /*f980*/  @!P2 BRA `(.L_x_1583) ;  /* 0x000000200034a947 */ /* 0x00afea0003800000 */
.L_x_1633:
[----:B------:R-:W-:Y:S05]  /*f990*/  @!P3 BRA `(.L_x_1584) ;  /* 0x000000140040b947 */ /* 0x000fea0003800000 */
[C---:B------:R-:W-:Y:S01]  /*f9a0*/  LOP3.LUT R6, R25.reuse, 0x1, RZ, 0xc0, !PT ;  /* 0x0000000119067812 */ /* 0x040fe200078ec0ff */
[----:B------:R-:W-:Y:S01]  /*f9b0*/  VIADD R11, R25, 0xfffffffe ;  /* 0xfffffffe190b7836 */ /* 0x000fe20000000000 */
[----:B------:R-:W-:Y:S02]  /*f9c0*/  ULDC.64 UR36, c[0x0][0x408] ;  /* 0x0001020000247ab9 */ /* 0x000fe40000000a00 */
[----:B------:R-:W-:Y:S01]  /*f9d0*/  ISETP.NE.U32.AND P2, PT, R6, 0x1, PT ;  /* 0x000000010600780c */ /* 0x000fe20003f45070 */
[----:B-1----:R-:W-:-:S12]  /*f9e0*/  IMAD.MOV.U32 R7, RZ, RZ, R11 ;  /* 0x000000ffff077224 */ /* 0x002fd800078e000b */
[----:B------:R-:W-:Y:S05]  /*f9f0*/  @!P2 BRA `(.L_x_1585) ;  /* 0x0000000400b8a947 */ /* 0x000fea0003800000 */
[----:B--2---:R-:W-:Y:S01]  /*fa00*/  VIADD R13, R19, 0x1 ;  /* 0x00000001130d7836 */ /* 0x004fe20000000000 */
[----:B------:R-:W-:Y:S04]  /*fa10*/  BSSY B0, `(.L_x_1586) ;  /* 0x0000069000007945 */ /* 0x000fe80003800000 */
[----:B------:R-:W-:-:S04]  /*fa20*/  ISETP.NE.AND P2, PT, R13, 0x2, PT ;  /* 0x000000020d00780c */ /* 0x000fc80003f45270 */
[----:B------:R-:W-:Y:S02]  /*fa30*/  SEL R7, RZ, 0x1, P2 ;  /* 0x00000001ff077807 */ /* 0x000fe40001000000 */
[----:B------:R-:W-:Y:S02]  /*fa40*/  SEL R13, R13, RZ, P2 ;  /* 0x000000ff0d0d7207 */ /* 0x000fe40001000000 */
[----:B------:R-:W-:Y:S01]  /*fa50*/  LOP3.LUT R10, R22, R7, RZ, 0x3c, !PT ;  /* 0x00000007160a7212 */ /* 0x000fe200078e3cff */
[----:B------:R-:W-:Y:S06]  /*fa60*/  @!P6 BRA `(.L_x_1587) ;  /* 0x00000004008ce947 */ /* 0x000fec0003800000 */
        /* <DEDUP_REMOVED lines=22> */
.L_x_1588:
[----:B-1----:R-:W-:Y:S01]  /*fbd0*/  IMAD R3, R13, 0x8, R24 ;  /* 0x000000080d037824 */ /* 0x002fe200078e0218 */
[----:B------:R-:W-:Y:S02]  /*fbe0*/  SHF.L.U32 R2, R10, 0x1f, RZ ;  /* 0x0000001f0a027819 */ /* 0x000fe400000006ff */
[----:B------:R-:W-:Y:S02]  /*fbf0*/  ISETP.NE.AND P2, PT, R18, RZ, PT ;  /* 0x000000ff1200720c */ /* 0x000fe40003f45270 */
[----:B------:R-:W1:Y:S02]  /*fc00*/  SYNCS.PHASECHK.TRANS64.TRYWAIT P3, [R3+URZ+0x31c40], R2 ;  /* 0x031c4002030075a7 */ /* 0x000e64000806017f */
[----:B-1----:R-:W-:Y:S09]  /*fc10*/  @!P3 BRA `(.L_x_1589) ;  /* 0x0000001c00a4b947 */ /* 0x002ff20003800000 */
.L_x_1634:
[----:B------:R-:W-:Y:S05]  /*fc20*/  @P2 BRA `(.L_x_1590) ;  /* 0x0000000000142947 */ /* 0x000fea0003800000 */
[----:B------:R-:W-:Y:S01]  /*fc30*/  ISETP.NE.AND P3, PT, R27, RZ, PT ;  /* 0x000000ff1b00720c */ /* 0x000fe20003f65270 */
[----:B-1----:R-:W-:-:S04]  /*fc40*/  IMAD.MOV.U32 R2, RZ, RZ, 0x6c00 ;  /* 0x00006c00ff027424 */ /* 0x002fc800078e00ff */
[----:B------:R2:W-:Y:S08]  /*fc50*/  SYNCS.ARRIVE.TRANS64 RZ, [R3+URZ+0x31c30], R2 ;  /* 0x031c300203ff79a7 */ /* 0x0005f0000800003f */
[----:B------:R-:W-:Y:S05]  /*fc60*/  @!P3 BRA `(.L_x_1590) ;  /* 0x000000000004b947 */ /* 0x000fea0003800000 */
[----:B------:R-:W-:Y:S01]  /*fc70*/  BPT.TRAP 0x1 ;  /* 0x000000040000795c */ /* 0x000fe20000300000 */
.L_x_1590:
        /* <DEDUP_REMOVED lines=30> */
.L_x_1635:
[----:B------:R-:W-:Y:S05]  /*fe60*/  @P2 BRA `(.L_x_1592) ;  /* 0x0000000000182947 */ /* 0x000fea0003800000 */
[----:B------:R-:W-:Y:S01]  /*fe70*/  ISETP.NE.AND P2, PT, R27, RZ, PT ;  /* 0x000000ff1b00720c */ /* 0x000fe20003f45270 */
[----:B-1----:R-:W-:Y:S02]  /*fe80*/  IMAD R2, R19, 0x8, R24 ;  /* 0x0000000813027824 */ /* 0x002fe400078e0218 */
[----:B------:R-:W-:-:S04]  /*fe90*/  IMAD.MOV.U32 R3, RZ, RZ, 0x6c00 ;  /* 0x00006c00ff037424 */ /* 0x000fc800078e00ff */
[----:B------:R2:W-:Y:S06]  /*fea0*/  SYNCS.ARRIVE.TRANS64 RZ, [R2+URZ+0x31c50], R3 ;  /* 0x031c500302ff79a7 */ /* 0x0005ec000800003f */
[----:B------:R-:W-:Y:S05]  /*feb0*/  @!P2 BRA `(.L_x_1592) ;  /* 0x000000000004a947 */ /* 0x000fea0003800000 */
[----:B------:R-:W-:Y:S01]  /*fec0*/  BPT.TRAP 0x1 ;  /* 0x000000040000795c */ /* 0x000fe20000300000 */
.L_x_1592:
[--C-:B-12---:R-:W-:Y:S01]  /*fed0*/  IMAD R3, R19, 0x6c00, R24.reuse ;  /* 0x00006c0013037824 */ /* 0x106fe200078e0218 */
[----:B------:R-:W-:Y:S01]  /*fee0*/  R2UR UR11, R5 ;  /* 0x00000000050b72ca */ /* 0x000fe200000e0000 */
        /* <DEDUP_REMOVED lines=27> */
.L_x_1587:
[----:B------:R-:W-:Y:S05]  /*100a0*/  BSYNC B0 ;  /* 0x0000000000007941 */ /* 0x000fea0003800000 */
.L_x_1586:
[----:B------:R-:W-:Y:S02]  /*100b0*/  VIADD R7, R25, 0xfffffffd ;  /* 0xfffffffd19077836 */ /* 0x000fe40000000000 */
[----:B------:R-:W-:Y:S02]  /*100c0*/  IMAD.MOV.U32 R19, RZ, RZ, R13 ;  /* 0x000000ffff137224 */ /* 0x000fe400078e000d */
[----:B------:R-:W-:-:S07]  /*100d0*/  IMAD.MOV.U32 R22, RZ, RZ, R10 ;  /* 0x000000ffff167224 */ /* 0x000fce00078e000a */
.L_x_1585:
[----:B------:R-:W-:Y:S01]  /*100e0*/  ISETP.NE.AND P2, PT, R11, RZ, PT ;  /* 0x000000ff0b00720c */ /* 0x000fe20003f45270 */
[----:B------:R-:W-:-:S12]  /*100f0*/  BSSY B0, `(.L_x_1584) ;  /* 0x00000da000007945 */ /* 0x000fd80003800000 */
[----:B------:R-:W-:Y:S05]  /*10100*/  @!P2 BRA `(.L_x_1593) ;  /* 0x0000000c0060a947 */ /* 0x000fea0003800000 */
[----:B------:R-:W-:-:S07]  /*10110*/  IMAD.MOV.U32 R2, RZ, RZ, R9 ;  /* 0x000000ffff027224 */ /* 0x000fce00078e0009 */
.L_x_1608:
[----:B--2---:R-:W-:Y:S01]  /*10120*/  VIADD R13, R19, 0x1 ;  /* 0x00000001130d7836 */ /* 0x004fe20000000000 */
[----:B------:R-:W-:Y:S05]  /*10130*/  YIELD ;  /* 0x0000000000007946 */ /* 0x000fea0003800000 */
[----:B------:R-:W-:Y:S01]  /*10140*/  ISETP.NE.AND P2, PT, R13, 0x2, PT ;  /* 0x000000020d00780c */ /* 0x000fe20003f45270 */
[----:B------:R-:W-:Y:S03]  /*10150*/  BSSY B1, `(.L_x_1594) ;  /* 0x0000066000017945 */ /* 0x000fe60003800000 */
[----:B-1----:R-:W-:-:S02]  /*10160*/  SEL R3, RZ, 0x1, P2 ;  /* 0x00000001ff037807 */ /* 0x002fc40001000000 */
[----:B------:R-:W-:Y:S02]  /*10170*/  SEL R13, R13, RZ, P2 ;  /* 0x000000ff0d0d7207 */ /* 0x000fe40001000000 */
[----:B------:R-:W-:Y:S01]  /*10180*/  LOP3.LUT R6, R22, R3, RZ, 0x3c, !PT ;  /* 0x0000000316067212 */ /* 0x000fe200078e3cff */
[----:B------:R-:W-:Y:S06]  /*10190*/  @!P6 BRA `(.L_x_1595) ;  /* 0x000000040084e947 */ /* 0x000fec0003800000 */
[----:B------:R-:W-:Y:S01]  /*101a0*/  IMAD.MOV.U32 R12, RZ, RZ, R7 ;  /* 0x000000ffff0c7224 */ /* 0x000fe200078e0007 */
[----:B------:R-:W-:Y:S06]  /*101b0*/  @!P0 BRA `(.L_x_1596) ;  /* 0x00000000004c8947 */ /* 0x000fec0003800000 */
[----:B------:R-:W1:Y:S01]  /*101c0*/  LDC R12, c[0x0][0x41c] ;  /* 0x00010700ff0c7b82 */ /* 0x000e620000000800 */
[----:B------:R-:W-:Y:S01]  /*101d0*/  IMAD.MOV.U32 R15, RZ, RZ, R7 ;  /* 0x000000ffff0f7224 */ /* 0x000fe200078e0007 */
[----:B------:R-:W-:Y:S01]  /*101e0*/  ULDC.64 UR4, c[0x0][0x208] ;  /* 0x0000820000047ab9 */ /* 0x000fe20000000a00 */
        /* <DEDUP_REMOVED lines=16> */
.L_x_1596:
[----:B------:R-:W-:Y:S01]  /*102f0*/  IMAD R10, R13, 0x8, R24 ;  /* 0x000000080d0a7824 */ /* 0x000fe200078e0218 */
[----:B-1----:R-:W-:Y:S02]  /*10300*/  SHF.L.U32 R3, R6, 0x1f, RZ ;  /* 0x0000001f06037819 */ /* 0x002fe400000006ff */
[----:B------:R-:W-:Y:S02]  /*10310*/  ISETP.NE.AND P2, PT, R18, RZ, PT ;  /* 0x000000ff1200720c */ /* 0x000fe40003f45270 */
[----:B------:R-:W1:Y:S02]  /*10320*/  SYNCS.PHASECHK.TRANS64.TRYWAIT P3, [R10+URZ+0x31c40], R3 ;  /* 0x031c40030a0075a7 */ /* 0x000e64000806017f */
[----:B-1----:R-:W-:Y:S09]  /*10330*/  @!P3 BRA `(.L_x_1597) ;  /* 0x000000180004b947 */ /* 0x002ff20003800000 */
.L_x_1636:
[----:B------:R-:W-:Y:S05]  /*10340*/  @P2 BRA `(.L_x_1598) ;  /* 0x0000000000142947 */ /* 0x000fea0003800000 */
[----:B------:R-:W-:Y:S01]  /*10350*/  ISETP.NE.AND P3, PT, R27, RZ, PT ;  /* 0x000000ff1b00720c */ /* 0x000fe20003f65270 */
[----:B-1----:R-:W-:-:S04]  /*10360*/  IMAD.MOV.U32 R3, RZ, RZ, 0x6c00 ;  /* 0x00006c00ff037424 */ /* 0x002fc800078e00ff */
[----:B------:R2:W-:Y:S08]  /*10370*/  SYNCS.ARRIVE.TRANS64 RZ, [R10+URZ+0x31c30], R3 ;  /* 0x031c30030aff79a7 */ /* 0x0005f0000800003f */
[----:B------:R-:W-:Y:S05]  /*10380*/  @!P3 BRA `(.L_x_1598) ;  /* 0x000000000004b947 */ /* 0x000fea0003800000 */
[----:B------:R-:W-:Y:S01]  /*10390*/  BPT.TRAP 0x1 ;  /* 0x000000040000795c */ /* 0x000fe20000300000 */
.L_x_1598:
        /* <DEDUP_REMOVED lines=30> */
.L_x_1637:
[----:B------:R-:W-:Y:S05]  /*10580*/  @P2 BRA `(.L_x_1600) ;  /* 0x0000000000142947 */ /* 0x000fea0003800000 */
[----:B------:R-:W-:Y:S01]  /*10590*/  ISETP.NE.AND P2, PT, R27, RZ, PT ;  /* 0x000000ff1b00720c */ /* 0x000fe20003f45270 */
[----:B------:R-:W-:-:S04]  /*105a0*/  IMAD.MOV.U32 R10, RZ, RZ, 0x6c00 ;  /* 0x00006c00ff0a7424 */ /* 0x000fc800078e00ff */
[----:B------:R2:W-:Y:S08]  /*105b0*/  SYNCS.ARRIVE.TRANS64 RZ, [R3+URZ+0x50], R10 ;  /* 0x0000500a03ff79a7 */ /* 0x0005f0000800003f */
[----:B------:R-:W-:Y:S05]  /*105c0*/  @!P2 BRA `(.L_x_1600) ;  /* 0x000000000004a947 */ /* 0x000fea0003800000 */
[----:B------:R-:W-:Y:S01]  /*105d0*/  BPT.TRAP 0x1 ;  /* 0x000000040000795c */ /* 0x000fe20000300000 */
.L_x_1600:
        /* <DEDUP_REMOVED lines=29> */
.L_x_1595:
[----:B------:R-:W-:Y:S05]  /*107b0*/  BSYNC B1 ;  /* 0x0000000000017941 */ /* 0x000fea0003800000 */
.L_x_1594:
        /* <DEDUP_REMOVED lines=28> */
.L_x_1603:
[----:B-1----:R-:W-:Y:S01]  /*10980*/  IMAD R3, R19, 0x8, R24 ;  /* 0x0000000813037824 */ /* 0x002fe200078e0218 */
[----:B------:R-:W-:Y:S02]  /*10990*/  SHF.L.U32 R10, R22, 0x1f, RZ ;  /* 0x0000001f160a7819 */ /* 0x000fe400000006ff */
[----:B------:R-:W-:Y:S02]  /*109a0*/  ISETP.NE.AND P2, PT, R18, RZ, PT ;  /* 0x000000ff1200720c */ /* 0x000fe40003f45270 */
[----:B------:R-:W1:Y:S02]  /*109b0*/  SYNCS.PHASECHK.TRANS64.TRYWAIT P3, [R3+URZ+0x31c40], R10 ;  /* 0x031c400a030075a7 */ /* 0x000e64000806017f */
[----:B-1----:R-:W-:Y:S09]  /*109c0*/  @!P3 BRA `(.L_x_1604) ;  /* 0x000000100088b947 */ /* 0x002ff20003800000 */
.L_x_1638:
[----:B------:R-:W-:Y:S05]  /*109d0*/  @P2 BRA `(.L_x_1605) ;  /* 0x0000000000142947 */ /* 0x000fea0003800000 */
[----:B------:R-:W-:Y:S01]  /*109e0*/  ISETP.NE.AND P3, PT, R27, RZ, PT ;  /* 0x000000ff1b00720c */ /* 0x000fe20003f65270 */
[----:B-1----:R-:W-:-:S04]  /*109f0*/  IMAD.MOV.U32 R10, RZ, RZ, 0x6c00 ;  /* 0x00006c00ff0a7424 */ /* 0x002fc800078e00ff */
[----:B------:R2:W-:Y:S08]  /*10a00*/  SYNCS.ARRIVE.TRANS64 RZ, [R3+URZ+0x31c30], R10 ;  /* 0x031c300a03ff79a7 */ /* 0x0005f0000800003f */
[----:B------:R-:W-:Y:S05]  /*10a10*/  @!P3 BRA `(.L_x_1605) ;  /* 0x000000000004b947 */ /* 0x000fea0003800000 */
[----:B------:R-:W-:Y:S01]  /*10a20*/  BPT.TRAP 0x1 ;  /* 0x000000040000795c */ /* 0x000fe20000300000 */
.L_x_1605:
        /* <DEDUP_REMOVED lines=32> */
.L_x_1639:
[----:B------:R-:W-:Y:S05]  /*10c30*/  @P2 BRA `(.L_x_1607) ;  /* 0x0000000000142947 */ /* 0x000fea0003800000 */
[----:B------:R-:W-:Y:S01]  /*10c40*/  ISETP.NE.AND P2, PT, R27, RZ, PT ;  /* 0x000000ff1b00720c */ /* 0x000fe20003f45270 */
[----:B-1----:R-:W-:-:S04]  /*10c50*/  IMAD.MOV.U32 R6, RZ, RZ, 0x6c00 ;  /* 0x00006c00ff067424 */ /* 0x002fc800078e00ff */
[----:B------:R2:W-:Y:S08]  /*10c60*/  SYNCS.ARRIVE.TRANS64 RZ, [R3+URZ+0x50], R6 ;  /* 0x0000500603ff79a7 */ /* 0x0005f0000800003f */
[----:B------:R-:W-:Y:S05]  /*10c70*/  @!P2 BRA `(.L_x_1607) ;  /* 0x000000000004a947 */ /* 0x000fea0003800000 */
[----:B------:R-:W-:Y:S01]  /*10c80*/  BPT.TRAP 0x1 ;  /* 0x000000040000795c */ /* 0x000fe20000300000 */
.L_x_1607:
        /* <DEDUP_REMOVED lines=28> */
.L_x_1602:
[----:B------:R-:W-:Y:S05]  /*10e50*/  BSYNC B1 ;  /* 0x0000000000017941 */ /* 0x000fea0003800000 */
.L_x_1601:
[C---:B------:R-:W-:Y:S01]  /*10e60*/  ISETP.GT.AND P2, PT, R7.reuse, 0x1, PT ;  /* 0x000000010700780c */ /* 0x040fe20003f44270 */
[----:B------:R-:W-:-:S12]  /*10e70*/  VIADD R7, R7, 0xfffffffe ;  /* 0xfffffffe07077836 */ /* 0x000fd80000000000 */
[----:B------:R-:W-:Y:S05]  /*10e80*/  @P2 BRA `(.L_x_1608) ;  /* 0xfffffff000a42947 */ /* 0x000fea000383ffff */
.L_x_1593:
[----:B------:R-:W-:Y:S05]  /*10e90*/  BSYNC B0 ;  /* 0x0000000000007941 */ /* 0x000fea0003800000 */
.L_x_1584:
[----:B------:R-:W-:Y:S04]  /*10ea0*/  BSSY B0, `(.L_x_1609) ;  /* 0x000000f000007945 */ /* 0x000fe80003800000 */
[----:B------:R-:W-:Y:S05]  /*10eb0*/  @P1 BRA `(.L_x_1610) ;  /* 0x0000000000341947 */ /* 0x000fea0003800000 */
[----:B------:R-:W3:Y:S01]  /*10ec0*/  S2R R11, SR_LANEID ;  /* 0x00000000000b7919 */ /* 0x000ee20000000000 */
[----:B------:R-:W-:Y:S01]  /*10ed0*/  VOTEU.ANY UR4, UPT, PT ;  /* 0x0000000000047886 */ /* 0x000fe200038e0100 */
[----:B-12---:R-:W1:Y:S01]  /*10ee0*/  LDC.64 R2, c[0x0][0xdf0] ;  /* 0x00037c00ff027b82 */ /* 0x006e620000000a00 */
[----:B------:R-:W3:Y:S01]  /*10ef0*/  FLO.U32 R0, UR4 ;  /* 0x0000000400007d00 */ /* 0x000ee200080e0000 */
[----:B------:R-:W-:-:S07]  /*10f00*/  ULDC.64 UR6, c[0x0][0x208] ;  /* 0x0000820000067ab9 */ /* 0x000fce0000000a00 */
        /* <DEDUP_REMOVED lines=8> */
.L_x_1610:
[----:B------:R-:W-:Y:S05]  /*10f90*/  BSYNC B0 ;  /* 0x0000000000007941 */ /* 0x000fea0003800000 */
.L_x_1609:
[----:B------:R-:W-:Y:S04]  /*10fa0*/  BSSY B0, `(.L_x_1611) ;  /* 0x0000028000007945 */ /* 0x000fe80003800000 */
[----:B------:R-:W-:Y:S05]  /*10fb0*/  @!P6 BRA `(.L_x_1612) ;  /* 0x000000000098e947 */ /* 0x000fea0003800000 */
[----:B-12---:R-:W-:Y:S01]  /*10fc0*/  IMAD R3, R19, 0x8, R24 ;  /* 0x0000000813037824 */ /* 0x006fe200078e0218 */
[----:B------:R-:W-:Y:S02]  /*10fd0*/  SHF.L.U32 R0, R22, 0x1f, RZ ;  /* 0x0000001f16007819 */ /* 0x000fe400000006ff */
[----:B------:R-:W-:Y:S02]  /*10fe0*/  ISETP.NE.AND P1, PT, R18, RZ, PT ;  /* 0x000000ff1200720c */ /* 0x000fe40003f25270 */
[----:B------:R-:W1:Y:S02]  /*10ff0*/  SYNCS.PHASECHK.TRANS64.TRYWAIT P0, [R3+URZ+0x31c60], R0 ;  /* 0x031c6000030075a7 */ /* 0x000e64000800017f */
[----:B-1----:R-:W-:Y:S09]  /*11000*/  @!P0 BRA `(.L_x_1613) ;  /* 0x0000000c00208947 */ /* 0x002ff20003800000 */
.L_x_1640:
[----:B------:R-:W-:Y:S05]  /*11010*/  @P1 BRA `(.L_x_1614) ;  /* 0x0000000000141947 */ /* 0x000fea0003800000 */
[----:B------:R-:W-:Y:S01]  /*11020*/  ISETP.NE.AND P0, PT, R27, RZ, PT ;  /* 0x000000ff1b00720c */ /* 0x000fe20003f05270 */
[----:B-1----:R-:W-:-:S04]  /*11030*/  IMAD.MOV.U32 R0, RZ, RZ, 0x6c00 ;  /* 0x00006c00ff007424 */ /* 0x002fc800078e00ff */
[----:B------:R2:W-:Y:S08]  /*11040*/  SYNCS.ARRIVE.TRANS64 RZ, [R3+URZ+0x31c50], R0 ;  /* 0x031c500003ff79a7 */ /* 0x0005f0000800003f */
[----:B------:R-:W-:Y:S05]  /*11050*/  @!P0 BRA `(.L_x_1614) ;  /* 0x0000000000048947 */ /* 0x000fea0003800000 */
[----:B------:R-:W-:Y:S01]  /*11060*/  BPT.TRAP 0x1 ;  /* 0x000000040000795c */ /* 0x000fe20000300000 */
.L_x_1614:
        /* <DEDUP_REMOVED lines=27> */
.L_x_1612:
[----:B------:R-:W-:Y:S05]  /*11220*/  BSYNC B0 ;  /* 0x0000000000007941 */ /* 0x000fea0003800000 */
.L_x_1611:
[----:B------:R-:W-:Y:S02]  /*11230*/  VIADD R19, R19, 0x1 ;  /* 0x0000000113137836 */ /* 0x000fe40000000000 */
[----:B--2---:R-:W-:-:S03]  /*11240*/  IMAD.MOV.U32 R13, RZ, RZ, R26 ;  /* 0x000000ffff0d7224 */ /* 0x004fc600078e001a */
[----:B------:R-:W-:-:S04]  /*11250*/  ISETP.NE.AND P0, PT, R19, 0x2, PT ;  /* 0x000000021300780c */ /* 0x000fc80003f05270 */
[----:B-1----:R-:W-:Y:S02]  /*11260*/  SEL R3, RZ, 0x1, P0 ;  /* 0x00000001ff037807 */ /* 0x002fe40000000000 */
[----:B------:R-:W-:Y:S02]  /*11270*/  SEL R19, R19, RZ, P0 ;  /* 0x000000ff13137207 */ /* 0x000fe40000000000 */
[----:B------:R-:W-:-:S07]  /*11280*/  LOP3.LUT R22, R22, R3, RZ, 0x3c, !PT ;  /* 0x0000000316167212 */ /* 0x000fce00078e3cff */
.L_x_1573:
[----:B------:R-:W-:Y:S05]  /*11290*/  BSYNC B6 ;  /* 0x0000000000067941 */ /* 0x000fea0003800000 */
.L_x_1571:
[----:B------:R-:W-:-:S03]  /*112a0*/  UMOV UR4, 0xffffffff ;  /* 0xffffffff00047882 */ /* 0x000fc60000000000 */
[----:B------:R-:W-:Y:S05]  /*112b0*/  BRA.DIV UR4, `(.L_x_1615) ;  /* 0x0000000a04887947 */ /* 0x000fea000b800000 */
[----:B------:R1:W2:Y:S02]  /*112c0*/  SHFL.IDX PT, R14, R13, RZ, 0x1f ;  /* 0x00001fff0d0e7589 */ /* 0x0002a400000e0000 */
.L_x_1643:
        /* <DEDUP_REMOVED lines=12> */
.L_x_1568:
[----:B------:R-:W2:Y:S01]  /*11390*/  S2R R3, SR_CgaCtaId ;  /* 0x0000000000037919 */ /* 0x000ea20000008800 */
[----:B------:R-:W-:Y:S01]  /*113a0*/  VIADD R23, R23, 0x1 ;  /* 0x0000000117177836 */ /* 0x000fe20000000000 */
[----:B------:R-:W-:-:S04]  /*113b0*/  MOV R2, 0x400 ;  /* 0x0000040000027802 */ /* 0x000fc80000000f00 */
[----:B------:R-:W-:-:S04]  /*113c0*/  LEA.HI R0, R23, R23, RZ, 0x1 ;  /* 0x0000001717007211 */ /* 0x000fc800078f08ff */
[----:B------:R-:W-:-:S05]  /*113d0*/  LOP3.LUT R0, R0, 0xfffffffe, RZ, 0xc0, !PT ;  /* 0xfffffffe00007812 */ /* 0x000fca00078ec0ff */
[----:B------:R-:W-:-:S05]  /*113e0*/  IMAD.IADD R0, R23, 0x1, -R0 ;  /* 0x0000000117007824 */ /* 0x000fca00078e0a00 */
[----:B------:R-:W-:Y:S02]  /*113f0*/  SHF.L.U32 R0, R0, 0x1f, RZ ;  /* 0x0000001f00007819 */ /* 0x000fe400000006ff */
[----:B--2---:R-:W-:-:S04]  /*11400*/  LEA R9, R3, R2, 0x18 ;  /* 0x0000000203097211 */ /* 0x004fc800078ec0ff */
[----:B------:R-:W2:Y:S02]  /*11410*/  SYNCS.PHASECHK.TRANS64.TRYWAIT P0, [R9+URZ+0x31c20], R0 ;  /* 0x031c2000090075a7 */ /* 0x000ea4000800017f */
[----:B--2---:R-:W-:Y:S05]  /*11420*/  @!P0 BRA `(.L_x_1617) ;  /* 0x0000000800508947 */ /* 0x004fea0003800000 */
.L_x_1644:
[----:B------:R-:W3:Y:S02]  /*11430*/  SHFL.IDX PT, R16, R16, RZ, 0x1f ;  /* 0x00001fff10107589 */ /* 0x000ee400000e0000 */
[----:B---3--:R-:W-:-:S13]  /*11440*/  ISETP.NE.AND P0, PT, R16, RZ, PT ;  /* 0x000000ff1000720c */ /* 0x008fda0003f05270 */
[----:B------:R-:W-:Y:S05]  /*11450*/  @P0 EXIT ;  /* 0x000000000000094d */ /* 0x000fea0003800000 */
[----:B------:R-:W-:Y:S01]  /*11460*/  ELECT P0, URZ, PT ;  /* 0x00000000003f782f */ /* 0x000fe20003800000 */
[----:B------:R-:W-:-:S12]  /*11470*/  BSSY B0, `(.L_x_1618) ;  /* 0x000001f000007945 */ /* 0x000fd80003800000 */
[----:B------:R-:W-:Y:S05]  /*11480*/  @!P0 BRA `(.L_x_1619) ;  /* 0x0000000000748947 */ /* 0x000fea0003800000 */
[----:B------:R-:W-:-:S04]  /*11490*/  LOP3.LUT R17, R17, 0x2, RZ, 0xfc, !PT ;  /* 0x0000000211117812 */ /* 0x000fc800078efcff */
[----:B------:R-:W-:-:S13]  /*114a0*/  ISETP.NE.AND P2, PT, R17, 0x3, PT ;  /* 0x000000031100780c */ /* 0x000fda0003f45270 */
[----:B------:R-:W-:Y:S05]  /*114b0*/  @!P2 BRA `(.L_x_1620) ;  /* 0x000000000004a947 */ /* 0x000fea0003800000 */
[----:B------:R-:W-:Y:S01]  /*114c0*/  BPT.TRAP 0x1 ;  /* 0x000000040000795c */ /* 0x000fe20000300000 */
.L_x_1620:
[----:B--2---:R-:W-:Y:S01]  /*114d0*/  VIADD R0, R9, 0x31c40 ;  /* 0x00031c4009007836 */ /* 0x004fe20000000000 */
        /* <DEDUP_REMOVED lines=11> */
.L_x_1645:
[----:B------:R-:W3:Y:S02]  /*11590*/  SYNCS.PHASECHK.TRANS64.TRYWAIT P0, [R3+URZ], R2 ;  /* 0x00000002030075a7 */ /* 0x000ee4000800017f */
[----:B---3--:R-:W-:Y:S05]  /*115a0*/  @!P0 BRA `(.L_x_1622) ;  /* 0x0000000800188947 */ /* 0x008fea0003800000 */
.L_x_1646:
[----:B------:R-:W-:Y:S05]  /*115b0*/  @!P2 BRA `(.L_x_1623) ;  /* 0x000000000004a947 */ /* 0x000fea0003800000 */
[----:B------:R-:W-:Y:S01]  /*115c0*/  BPT.TRAP 0x1 ;  /* 0x000000040000795c */ /* 0x000fe20000300000 */
.L_x_1623:
[----:B------:R-:W-:-:S04]  /*115d0*/  VIADD R0, R9, 0x31c60 ;  /* 0x00031c6009007836 */ /* 0x000fc80000000000 */
[----:B------:R-:W-:-:S04]  /*115e0*/  IMAD R19, R19, 0x8, R0 ;  /* 0x0000000813137824 */ /* 0x000fc800078e0200 */
[----:B------:R-:W4:Y:S02]  /*115f0*/  SYNCS.PHASECHK.TRANS64.TRYWAIT P0, [R19+URZ], R4 ;  /* 0x00000004130075a7 */ /* 0x000f24000800017f */
[----:B----4-:R-:W-:Y:S05]  /*11600*/  @!P0 BRA `(.L_x_1624) ;  /* 0x0000000800148947 */ /* 0x010fea0003800000 */
.L_x_1647:
[----:B------:R-:W-:-:S07]  /*11610*/  IMAD R7, R7, 0x8, R0 ;  /* 0x0000000807077824 */ /* 0x000fce00078e0200 */
.L_x_1625:
[----:B------:R1:W1:Y:S02]  /*11620*/  SYNCS.PHASECHK.TRANS64.TRYWAIT P0, [R7+URZ], R2 ;  /* 0x00000002070075a7 */ /* 0x000264000800017f */
[----:B-1----:R-:W-:Y:S05]  /*11630*/  @!P0 NANOSLEEP.SYNCS 0x989680 ;  /* 0x009896800000895d */ /* 0x002fea0003900000 */
[----:B------:R-:W1:Y:S02]  /*11640*/  @!P0 SYNCS.PHASECHK.TRANS64 P0, [R7+URZ], R2 ;  /* 0x00000002070085a7 */ /* 0x000e64000800007f */
[----:B-1----:R-:W-:Y:S05]  /*11650*/  @!P0 BRA `(.L_x_1625) ;  /* 0xfffffffc00f08947 */ /* 0x002fea000383ffff */
.L_x_1619:
[----:B------:R-:W-:Y:S05]  /*11660*/  BSYNC B0 ;  /* 0x0000000000007941 */ /* 0x000fea0003800000 */
.L_x_1618:
[----:B------:R-:W-:Y:S05]  /*11670*/  EXIT ;  /* 0x000000000000794d */ /* 0x000fea0003800000 */
.L_x_1529:
[----:B-1----:R-:W-:-:S04]  /*11680*/  IMAD.U32 R3, RZ, RZ, UR47 ;  /* 0x0000002fff037e24 */ /* 0x002fc8000f8e00ff */
[----:B------:R1:W2:Y:S03]  /*11690*/  SYNCS.PHASECHK.TRANS64.TRYWAIT P1, [R3+URZ+0x31c00], R0 ;  /* 0x031c0000030075a7 */ /* 0x0002a6000802017f */
[----:B--2---:R-:W-:Y:S05]  /*116a0*/  @!P1 NANOSLEEP.SYNCS 0x989680 ;  /* 0x009896800000995d */ /* 0x004fea0003900000 */
[----:B------:R-:W2:Y:S02]  /*116b0*/  @!P1 SYNCS.PHASECHK.TRANS64 P1, [R3+URZ+0x31c00], R0 ;  /* 0x031c0000030095a7 */ /* 0x000ea4000802007f */
[----:B--2---:R-:W-:Y:S05]  /*116c0*/  @!P1 BRA `(.L_x_1529) ;  /* 0xfffffffc00ec9947 */ /* 0x004fea000383ffff */
[----:B------:R-:W-:Y:S05]  /*116d0*/  BRA `(.L_x_1626) ;  /* 0xffffff0000107947 */ /* 0x000fea000383ffff */
.L_x_1533:
[----:B--2---:R2:W3:Y:S02]  /*116e0*/  SYNCS.PHASECHK.TRANS64.TRYWAIT P2, [R3+URZ+0x31c30], R0 ;  /* 0x031c3000030075a7 */ /* 0x0044e4000804017f */
[----:B---3--:R-:W-:Y:S05]  /*116f0*/  @!P2 NANOSLEEP.SYNCS 0x989680 ;  /* 0x009896800000a95d */ /* 0x008fea0003900000 */
[----:B------:R-:W3:Y:S02]  /*11700*/  @!P2 SYNCS.PHASECHK.TRANS64 P2, [R3+URZ+0x31c30], R0 ;  /* 0x031c30000300a5a7 */ /* 0x000ee4000804007f */
[----:B---3--:R-:W-:Y:S05]  /*11710*/  @!P2 BRA `(.L_x_1533) ;  /* 0xfffffffc00f0a947 */ /* 0x008fea000383ffff */
[----:B------:R-:W-:Y:S05]  /*11720*/  BRA `(.L_x_1532) ;  /* 0xffffff0000387947 */ /* 0x000fea000383ffff */
.L_x_1538:
[----:B--2---:R-:W-:-:S04]  /*11730*/  IMAD.U32 R5, RZ, RZ, UR6 ;  /* 0x00000006ff057e24 */ /* 0x004fc8000f8e00ff */
[----:B------:R2:W3:Y:S03]  /*11740*/  SYNCS.PHASECHK.TRANS64.TRYWAIT P2, [R5+URZ+0x31c30], R0 ;  /* 0x031c3000050075a7 */ /* 0x0004e6000804017f */
[----:B---3--:R-:W-:Y:S05]  /*11750*/  @!P2 NANOSLEEP.SYNCS 0x989680 ;  /* 0x009896800000a95d */ /* 0x008fea0003900000 */
[----:B------:R-:W3:Y:S02]  /*11760*/  @!P2 SYNCS.PHASECHK.TRANS64 P2, [R5+URZ+0x31c30], R0 ;  /* 0x031c30000500a5a7 */ /* 0x000ee4000804007f */
[----:B---3--:R-:W-:Y:S05]  /*11770*/  @!P2 BRA `(.L_x_1538) ;  /* 0xfffffffc00eca947 */ /* 0x008fea000383ffff */
[----:B------:R-:W-:Y:S05]  /*11780*/  BRA `(.L_x_1535) ;  /* 0xffffff3c00287947 */ /* 0x000fea000383ffff */
.L_x_1542:
[----:B--2---:R-:W-:-:S04]  /*11790*/  IMAD.U32 R5, RZ, RZ, UR6 ;  /* 0x00000006ff057e24 */ /* 0x004fc8000f8e00ff */
[----:B------:R2:W3:Y:S03]  /*117a0*/  SYNCS.PHASECHK.TRANS64.TRYWAIT P2, [R5+URZ+0x31c50], R0 ;  /* 0x031c5000050075a7 */ /* 0x0004e6000804017f */
[----:B---3--:R-:W-:Y:S05]  /*117b0*/  @!P2 NANOSLEEP.SYNCS 0x989680 ;  /* 0x009896800000a95d */ /* 0x008fea0003900000 */
[----:B------:R-:W3:Y:S02]  /*117c0*/  @!P2 SYNCS.PHASECHK.TRANS64 P2, [R5+URZ+0x31c50], R0 ;  /* 0x031c50000500a5a7 */ /* 0x000ee4000804007f */
[----:B---3--:R-:W-:Y:S05]  /*117d0*/  @!P2 BRA `(.L_x_1542) ;  /* 0xfffffffc00eca947 */ /* 0x008fea000383ffff */
[----:B------:R-:W-:Y:S05]  /*117e0*/  BRA `(.L_x_1539) ;  /* 0xffffff5000d07947 */ /* 0x000fea000383ffff */
.L_x_1548:
[----:B--2---:R-:W-:-:S04]  /*117f0*/  IMAD.U32 R5, RZ, RZ, UR6 ;  /* 0x00000006ff057e24 */ /* 0x004fc8000f8e00ff */
[----:B------:R2:W3:Y:S03]  /*11800*/  SYNCS.PHASECHK.TRANS64.TRYWAIT P2, [R5+URZ+0x31c30], R0 ;  /* 0x031c3000050075a7 */ /* 0x0004e6000804017f */
[----:B---3--:R-:W-:Y:S05]  /*11810*/  @!P2 NANOSLEEP.SYNCS 0x989680 ;  /* 0x009896800000a95d */ /* 0x008fea0003900000 */
[----:B------:R-:W3:Y:S02]  /*11820*/  @!P2 SYNCS.PHASECHK.TRANS64 P2, [R5+URZ+0x31c30], R0 ;  /* 0x031c30000500a5a7 */ /* 0x000ee4000804007f */
[----:B---3--:R-:W-:Y:S05]  /*11830*/  @!P2 BRA `(.L_x_1548) ;  /* 0xfffffffc00eca947 */ /* 0x008fea000383ffff */
[----:B------:R-:W-:Y:S05]  /*11840*/  BRA `(.L_x_1545) ;  /* 0xffffff7c007c7947 */ /* 0x000fea000383ffff */
.L_x_1552:
[----:B--2---:R-:W-:-:S04]  /*11850*/  IMAD.U32 R5, RZ, RZ, UR6 ;  /* 0x00000006ff057e24 */ /* 0x004fc8000f8e00ff */
[----:B------:R2:W3:Y:S03]  /*11860*/  SYNCS.PHASECHK.TRANS64.TRYWAIT P2, [R5+URZ+0x31c50], R0 ;  /* 0x031c5000050075a7 */ /* 0x0004e6000804017f */
[----:B---3--:R-:W-:Y:S05]  /*11870*/  @!P2 NANOSLEEP.SYNCS 0x989680 ;  /* 0x009896800000a95d */ /* 0x008fea0003900000 */
[----:B------:R-:W3:Y:S02]  /*11880*/  @!P2 SYNCS.PHASECHK.TRANS64 P2, [R5+URZ+0x31c50], R0 ;  /* 0x031c50000500a5a7 */ /* 0x000ee4000804007f */
[----:B---3--:R-:W-:Y:S05]  /*11890*/  @!P2 BRA `(.L_x_1552) ;  /* 0xfffffffc00eca947 */ /* 0x008fea000383ffff */
[----:B------:R-:W-:Y:S05]  /*118a0*/  BRA `(.L_x_1549) ;  /* 0xffffff9400207947 */ /* 0x000fea000383ffff */
.L_x_1557:
[----:B--2---:R-:W-:-:S04]  /*118b0*/  IMAD.U32 R7, RZ, RZ, UR12 ;  /* 0x0000000cff077e24 */ /* 0x004fc8000f8e00ff */
[----:B------:R2:W3:Y:S03]  /*118c0*/  SYNCS.PHASECHK.TRANS64.TRYWAIT P0, [R7+URZ+0x31c50], R6 ;  /* 0x031c5006070075a7 */ /* 0x0004e6000800017f */
[----:B---3--:R-:W-:Y:S05]  /*118d0*/  @!P0 NANOSLEEP.SYNCS 0x989680 ;  /* 0x009896800000895d */ /* 0x008fea0003900000 */
[----:B------:R-:W3:Y:S02]  /*118e0*/  @!P0 SYNCS.PHASECHK.TRANS64 P0, [R7+URZ+0x31c50], R6 ;  /* 0x031c5006070085a7 */ /* 0x000ee4000800007f */
[----:B---3--:R-:W-:Y:S05]  /*118f0*/  @!P0 BRA `(.L_x_1557) ;  /* 0xfffffffc00ec8947 */ /* 0x008fea000383ffff */
[----:B------:R-:W-:Y:S05]  /*11900*/  BRA `(.L_x_1556) ;  /* 0xffffffb400007947 */ /* 0x000fea000383ffff */
.L_x_1577:
[----:B------:R-:W-:Y:S02]  /*11910*/  IMAD.MOV.U32 R13, RZ, RZ, R16 ;  /* 0x000000ffff0d7224 */ /* 0x000fe400078e0010 */
[----:B------:R-:W-:Y:S02]  /*11920*/  IMAD.MOV.U32 R12, RZ, RZ, RZ ;  /* 0x000000ffff0c7224 */ /* 0x000fe400078e00ff */
[----:B------:R-:W-:Y:S02]  /*11930*/  IMAD.MOV.U32 R11, RZ, RZ, 0x1f ;  /* 0x0000001fff0b7424 */ /* 0x000fe400078e00ff */
[----:B------:R-:W-:-:S07]  /*11940*/  IMAD.MOV.U32 R15, RZ, RZ, -0x1 ;  /* 0xffffffffff0f7424 */ /* 0x000fce00078e00ff */
[----:B------:R-:W-:Y:S05]  /*11950*/  WARPSYNC.COLLECTIVE R15, `(.L_x_1627) ;  /* 0x000000000f087348 */ /* 0x000fea0003c00000 */
[----:B------:R1:W2:Y:S02]  /*11960*/  SHFL.IDX P6, R14, R13, R12, R11 ;  /* 0x0000000c0d0e7389 */ /* 0x0002a400000c000b */
[----:B-12---:R-:W-:Y:S01]  /*11970*/  ENDCOLLECTIVE ;  /* 0x000000000000791b */ /* 0x006fe20003800000 */
.L_x_1627:
[----:B------:R-:W-:Y:S05]  /*11980*/  BRA `(.L_x_1628) ;  /* 0xffffffd800587947 */ /* 0x000fea000383ffff */
.L_x_1578:
[----:B------:R-:W-:Y:S01]  /*11990*/  BSSY B0, `(.L_x_1629) ;  /* 0x0000006000007945 */ /* 0x000fe20003800000 */
[----:B------:R-:W-:-:S07]  /*119a0*/  IMAD.MOV.U32 R15, RZ, RZ, -0x1 ;  /* 0xffffffffff0f7424 */ /* 0x000fce00078e00ff */
[----:B------:R-:W-:Y:S05]  /*119b0*/  WARPSYNC.COLLECTIVE R15, `(.L_x_1630) ;  /* 0x000000000f0c7348 */ /* 0x000fea0003c00000 */
[----:B------:R-:W-:Y:S02]  /*119c0*/  ELECT P6, UR62, PT ;  /* 0x00000000003e782f */ /* 0x000fe400038c0000 */
[----:B------:R-:W-:Y:S01]  /*119d0*/  MOV R14, UR62 ;  /* 0x0000003e000e7c02 */ /* 0x000fe20008000f00 */
[----:B------:R-:W-:Y:S10]  /*119e0*/  ENDCOLLECTIVE ;  /* 0x000000000000791b */ /* 0x000ff40003800000 */
.L_x_1630:
[----:B------:R-:W-:Y:S05]  /*119f0*/  BSYNC B0 ;  /* 0x0000000000007941 */ /* 0x000fea0003800000 */
.L_x_1629:
[----:B------:R-:W-:Y:S05]  /*11a00*/  BRA `(.L_x_1631) ;  /* 0xffffffd800487947 */ /* 0x000fea000383ffff */
.L_x_1581:
[----:B--2---:R2:W3:Y:S02]  /*11a10*/  SYNCS.PHASECHK.TRANS64.TRYWAIT P2, [R13+URZ+0x31c40], R12 ;  /* 0x031c400c0d0075a7 */ /* 0x0044e4000804017f */
[----:B---3--:R-:W-:Y:S05]  /*11a20*/  @!P2 NANOSLEEP.SYNCS 0x989680 ;  /* 0x009896800000a95d */ /* 0x008fea0003900000 */
[----:B------:R-:W3:Y:S02]  /*11a30*/  @!P2 SYNCS.PHASECHK.TRANS64 P2, [R13+URZ+0x31c40], R12 ;  /* 0x031c400c0d00a5a7 */ /* 0x000ee4000804007f */
[----:B---3--:R-:W-:Y:S05]  /*11a40*/  @!P2 BRA `(.L_x_1581) ;  /* 0xfffffffc00f0a947 */ /* 0x008fea000383ffff */
[----:B------:R-:W-:Y:S05]  /*11a50*/  BRA `(.L_x_1632) ;  /* 0xffffffd800a07947 */ /* 0x000fea000383ffff */
.L_x_1583:
[----:B-1----:R1:W3:Y:S02]  /*11a60*/  SYNCS.PHASECHK.TRANS64.TRYWAIT P2, [R24+URZ+0x31c20], R7 ;  /* 0x031c2007180075a7 */ /* 0x0022e4000804017f */
[----:B---3--:R-:W-:Y:S05]  /*11a70*/  @!P2 NANOSLEEP.SYNCS 0x989680 ;  /* 0x009896800000a95d */ /* 0x008fea0003900000 */
[----:B------:R-:W3:Y:S02]  /*11a80*/  @!P2 SYNCS.PHASECHK.TRANS64 P2, [R24+URZ+0x31c20], R7 ;  /* 0x031c20071800a5a7 */ /* 0x000ee4000804007f */
[----:B---3--:R-:W-:Y:S05]  /*11a90*/  @!P2 BRA `(.L_x_1583) ;  /* 0xfffffffc00f0a947 */ /* 0x008fea000383ffff */
[----:B------:R-:W-:Y:S05]  /*11aa0*/  BRA `(.L_x_1633) ;  /* 0xffffffdc00b87947 */ /* 0x000fea000383ffff */
.L_x_1589:
[----:B-1----:R1:W2:Y:S02]  /*11ab0*/  SYNCS.PHASECHK.TRANS64.TRYWAIT P3, [R3+URZ+0x31c40], R2 ;  /* 0x031c4002030075a7 */ /* 0x0022a4000806017f */
[----:B--2---:R-:W-:Y:S05]  /*11ac0*/  @!P3 NANOSLEEP.SYNCS 0x989680 ;  /* 0x009896800000b95d */ /* 0x004fea0003900000 */
[----:B------:R-:W2:Y:S02]  /*11ad0*/  @!P3 SYNCS.PHASECHK.TRANS64 P3, [R3+URZ+0x31c40], R2 ;  /* 0x031c40020300b5a7 */ /* 0x000ea4000806007f */
[----:B--2---:R-:W-:Y:S05]  /*11ae0*/  @!P3 BRA `(.L_x_1589) ;  /* 0xfffffffc00f0b947 */ /* 0x004fea000383ffff */
[----:B------:R-:W-:Y:S05]  /*11af0*/  BRA `(.L_x_1634) ;  /* 0xffffffe000487947 */ /* 0x000fea000383ffff */
.L_x_1591:
[----:B-1----:R1:W2:Y:S02]  /*11b00*/  SYNCS.PHASECHK.TRANS64.TRYWAIT P3, [R2+URZ+0x60], R3 ;  /* 0x00006003020075a7 */ /* 0x0022a4000806017f */
[----:B--2---:R-:W-:Y:S05]  /*11b10*/  @!P3 NANOSLEEP.SYNCS 0x989680 ;  /* 0x009896800000b95d */ /* 0x004fea0003900000 */
[----:B------:R-:W2:Y:S02]  /*11b20*/  @!P3 SYNCS.PHASECHK.TRANS64 P3, [R2+URZ+0x60], R3 ;  /* 0x000060030200b5a7 */ /* 0x000ea4000806007f */
[----:B--2---:R-:W-:Y:S05]  /*11b30*/  @!P3 BRA `(.L_x_1591) ;  /* 0xfffffffc00f0b947 */ /* 0x004fea000383ffff */
[----:B------:R-:W-:Y:S05]  /*11b40*/  BRA `(.L_x_1635) ;  /* 0xffffffe000c47947 */ /* 0x000fea000383ffff */
.L_x_1597:
[----:B-1----:R1:W2:Y:S02]  /*11b50*/  SYNCS.PHASECHK.TRANS64.TRYWAIT P3, [R10+URZ+0x31c40], R3 ;  /* 0x031c40030a0075a7 */ /* 0x0022a4000806017f */
[----:B--2---:R-:W-:Y:S05]  /*11b60*/  @!P3 NANOSLEEP.SYNCS 0x989680 ;  /* 0x009896800000b95d */ /* 0x004fea0003900000 */
[----:B------:R-:W2:Y:S02]  /*11b70*/  @!P3 SYNCS.PHASECHK.TRANS64 P3, [R10+URZ+0x31c40], R3 ;  /* 0x031c40030a00b5a7 */ /* 0x000ea4000806007f */
[----:B--2---:R-:W-:Y:S05]  /*11b80*/  @!P3 BRA `(.L_x_1597) ;  /* 0xfffffffc00f0b947 */ /* 0x004fea000383ffff */
[----:B------:R-:W-:Y:S05]  /*11b90*/  BRA `(.L_x_1636) ;  /* 0xffffffe400e87947 */ /* 0x000fea000383ffff */
.L_x_1599:
[----:B-1----:R1:W2:Y:S02]  /*11ba0*/  SYNCS.PHASECHK.TRANS64.TRYWAIT P3, [R3+URZ+0x60], R22 ;  /* 0x00006016030075a7 */ /* 0x0022a4000806017f */
[----:B--2---:R-:W-:Y:S05]  /*11bb0*/  @!P3 NANOSLEEP.SYNCS 0x989680 ;  /* 0x009896800000b95d */ /* 0x004fea0003900000 */
[----:B------:R-:W2:Y:S02]  /*11bc0*/  @!P3 SYNCS.PHASECHK.TRANS64 P3, [R3+URZ+0x60], R22 ;  /* 0x000060160300b5a7 */ /* 0x000ea4000806007f */
[----:B--2---:R-:W-:Y:S05]  /*11bd0*/  @!P3 BRA `(.L_x_1599) ;  /* 0xfffffffc00f0b947 */ /* 0x004fea000383ffff */
[----:B------:R-:W-:Y:S05]  /*11be0*/  BRA `(.L_x_1637) ;  /* 0xffffffe800647947 */ /* 0x000fea000383ffff */
.L_x_1604:
[----:B-1----:R1:W2:Y:S02]  /*11bf0*/  SYNCS.PHASECHK.TRANS64.TRYWAIT P3, [R3+URZ+0x31c40], R10 ;  /* 0x031c400a030075a7 */ /* 0x0022a4000806017f */
[----:B--2---:R-:W-:Y:S05]  /*11c00*/  @!P3 NANOSLEEP.SYNCS 0x989680 ;  /* 0x009896800000b95d */ /* 0x004fea0003900000 */
[----:B------:R-:W2:Y:S02]  /*11c10*/  @!P3 SYNCS.PHASECHK.TRANS64 P3, [R3+URZ+0x31c40], R10 ;  /* 0x031c400a0300b5a7 */ /* 0x000ea4000806007f */
[----:B--2---:R-:W-:Y:S05]  /*11c20*/  @!P3 BRA `(.L_x_1604) ;  /* 0xfffffffc00f0b947 */ /* 0x004fea000383ffff */
[----:B------:R-:W-:Y:S05]  /*11c30*/  BRA `(.L_x_1638) ;  /* 0xffffffec00647947 */ /* 0x000fea000383ffff */
.L_x_1606:
[----:B-1----:R1:W2:Y:S02]  /*11c40*/  SYNCS.PHASECHK.TRANS64.TRYWAIT P3, [R3+URZ+0x60], R6 ;  /* 0x00006006030075a7 */ /* 0x0022a4000806017f */
[----:B--2---:R-:W-:Y:S05]  /*11c50*/  @!P3 NANOSLEEP.SYNCS 0x989680 ;  /* 0x009896800000b95d */ /* 0x004fea0003900000 */
[----:B------:R-:W2:Y:S02]  /*11c60*/  @!P3 SYNCS.PHASECHK.TRANS64 P3, [R3+URZ+0x60], R6 ;  /* 0x000060060300b5a7 */ /* 0x000ea4000806007f */
[----:B--2---:R-:W-:Y:S05]  /*11c70*/  @!P3 BRA `(.L_x_1606) ;  /* 0xfffffffc00f0b947 */ /* 0x004fea000383ffff */
[----:B------:R-:W-:Y:S05]  /*11c80*/  BRA `(.L_x_1639) ;  /* 0xffffffec00e87947 */ /* 0x000fea000383ffff */
.L_x_1613:
[----:B-1----:R1:W2:Y:S02]  /*11c90*/  SYNCS.PHASECHK.TRANS64.TRYWAIT P0, [R3+URZ+0x31c60], R0 ;  /* 0x031c6000030075a7 */ /* 0x0022a4000800017f */
[----:B--2---:R-:W-:Y:S05]  /*11ca0*/  @!P0 NANOSLEEP.SYNCS 0x989680 ;  /* 0x009896800000895d */ /* 0x004fea0003900000 */
[----:B------:R-:W2:Y:S02]  /*11cb0*/  @!P0 SYNCS.PHASECHK.TRANS64 P0, [R3+URZ+0x31c60], R0 ;  /* 0x031c6000030085a7 */ /* 0x000ea4000800007f */
[----:B--2---:R-:W-:Y:S05]  /*11cc0*/  @!P0 BRA `(.L_x_1613) ;  /* 0xfffffffc00f08947 */ /* 0x004fea000383ffff */
[----:B------:R-:W-:Y:S05]  /*11cd0*/  BRA `(.L_x_1640) ;  /* 0xfffffff000cc7947 */ /* 0x000fea000383ffff */
.L_x_1615:
[----:B------:R-:W-:Y:S01]  /*11ce0*/  BSSY B0, `(.L_x_1641) ;  /* 0x0000007000007945 */ /* 0x000fe20003800000 */
[----:B------:R-:W-:Y:S02]  /*11cf0*/  IMAD.MOV.U32 R12, RZ, RZ, RZ ;  /* 0x000000ffff0c7224 */ /* 0x000fe400078e00ff */
[----:B------:R-:W-:Y:S02]  /*11d00*/  IMAD.MOV.U32 R11, RZ, RZ, 0x1f ;  /* 0x0000001fff0b7424 */ /* 0x000fe400078e00ff */
[----:B------:R-:W-:-:S07]  /*11d10*/  IMAD.MOV.U32 R15, RZ, RZ, -0x1 ;  /* 0xffffffffff0f7424 */ /* 0x000fce00078e00ff */
[----:B------:R-:W-:Y:S05]  /*11d20*/  WARPSYNC.COLLECTIVE R15, `(.L_x_1642) ;  /* 0x000000000f087348 */ /* 0x000fea0003c00000 */
[----:B------:R1:W2:Y:S02]  /*11d30*/  SHFL.IDX P6, R14, R13, R12, R11 ;  /* 0x0000000c0d0e7389 */ /* 0x0002a400000c000b */
[----:B-12---:R-:W-:Y:S01]  /*11d40*/  ENDCOLLECTIVE ;  /* 0x000000000000791b */ /* 0x006fe20003800000 */
.L_x_1642:
[----:B------:R-:W-:Y:S05]  /*11d50*/  BSYNC B0 ;  /* 0x0000000000007941 */ /* 0x000fea0003800000 */
.L_x_1641:
[----:B------:R-:W-:Y:S05]  /*11d60*/  BRA `(.L_x_1643) ;  /* 0xfffffff400587947 */ /* 0x000fea000383ffff */
.L_x_1617:
[----:B--2---:R2:W3:Y:S02]  /*11d70*/  SYNCS.PHASECHK.TRANS64.TRYWAIT P0, [R9+URZ+0x31c20], R0 ;  /* 0x031c2000090075a7 */ /* 0x0044e4000800017f */
[----:B---3--:R-:W-:Y:S05]  /*11d80*/  @!P0 NANOSLEEP.SYNCS 0x989680 ;  /* 0x009896800000895d */ /* 0x008fea0003900000 */
[----:B------:R-:W3:Y:S02]  /*11d90*/  @!P0 SYNCS.PHASECHK.TRANS64 P0, [R9+URZ+0x31c20], R0 ;  /* 0x031c2000090085a7 */ /* 0x000ee4000800007f */
[----:B---3--:R-:W-:Y:S05]  /*11da0*/  @!P0 BRA `(.L_x_1617) ;  /* 0xfffffffc00f08947 */ /* 0x008fea000383ffff */
[----:B------:R-:W-:Y:S05]  /*11db0*/  BRA `(.L_x_1644) ;  /* 0xfffffff4009c7947 */ /* 0x000fea000383ffff */
.L_x_1621:
[----:B--2---:R2:W3:Y:S02]  /*11dc0*/  SYNCS.PHASECHK.TRANS64.TRYWAIT P0, [R5+URZ], R4 ;  /* 0x00000004050075a7 */ /* 0x0044e4000800017f */
[----:B---3--:R-:W-:Y:S05]  /*11dd0*/  @!P0 NANOSLEEP.SYNCS 0x989680 ;  /* 0x009896800000895d */ /* 0x008fea0003900000 */
[----:B------:R-:W3:Y:S02]  /*11de0*/  @!P0 SYNCS.PHASECHK.TRANS64 P0, [R5+URZ], R4 ;  /* 0x00000004050085a7 */ /* 0x000ee4000800007f */
[----:B---3--:R-:W-:Y:S05]  /*11df0*/  @!P0 BRA `(.L_x_1621) ;  /* 0xfffffffc00f08947 */ /* 0x008fea000383ffff */
[----:B------:R-:W-:Y:S05]  /*11e00*/  BRA `(.L_x_1645) ;  /* 0xfffffff400e07947 */ /* 0x000fea000383ffff */
.L_x_1622:
[----:B---3--:R3:W4:Y:S02]  /*11e10*/  SYNCS.PHASECHK.TRANS64.TRYWAIT P0, [R3+URZ], R2 ;  /* 0x00000002030075a7 */ /* 0x008724000800017f */
[----:B----4-:R-:W-:Y:S05]  /*11e20*/  @!P0 NANOSLEEP.SYNCS 0x989680 ;  /* 0x009896800000895d */ /* 0x010fea0003900000 */
[----:B------:R-:W4:Y:S02]  /*11e30*/  @!P0 SYNCS.PHASECHK.TRANS64 P0, [R3+URZ], R2 ;  /* 0x00000002030085a7 */ /* 0x000f24000800007f */
[----:B----4-:R-:W-:Y:S05]  /*11e40*/  @!P0 BRA `(.L_x_1622) ;  /* 0xfffffffc00f08947 */ /* 0x010fea000383ffff */
[----:B------:R-:W-:Y:S05]  /*11e50*/  BRA `(.L_x_1646) ;  /* 0xfffffff400d47947 */ /* 0x000fea000383ffff */
.L_x_1624:
[----:B----4-:R4:W1:Y:S02]  /*11e60*/  SYNCS.PHASECHK.TRANS64.TRYWAIT P0, [R19+URZ], R4 ;  /* 0x00000004130075a7 */ /* 0x010864000800017f */
[----:B-1----:R-:W-:Y:S05]  /*11e70*/  @!P0 NANOSLEEP.SYNCS 0x989680 ;  /* 0x009896800000895d */ /* 0x002fea0003900000 */
[----:B------:R-:W1:Y:S02]  /*11e80*/  @!P0 SYNCS.PHASECHK.TRANS64 P0, [R19+URZ], R4 ;  /* 0x00000004130085a7 */ /* 0x000e64000800007f */
[----:B-1----:R-:W-:Y:S05]  /*11e90*/  @!P0 BRA `(.L_x_1624) ;  /* 0xfffffffc00f08947 */ /* 0x002fea000383ffff */
[----:B------:R-:W-:Y:S05]  /*11ea0*/  BRA `(.L_x_1647) ;  /* 0xfffffff400d87947 */ /* 0x000fea000383ffff */
.L_x_1648:
        /* <DEDUP_REMOVED lines=13> */
.L_x_2213:


//--------------------- .text._ZN7cutlass13device_kernelIN5flash11enable_sm90INS1_16FlashAttnFwdSm90INS1_25CollectiveMainloopFwdSm90ILi2EN4cute5tupleIJNS5_1CILi1EEES8_S8_EEENS6_IJNS7_ILi192EEENS7_ILi144EEENS7_ILi96EEEEEELi96ENS_10bfloat16_tEfNS_4arch4Sm90ELb1ELb0ELb0ELb1ELb0ELb0ELb0ELb0ELb1ELb0ELb0ELb0EEENS1_21CollectiveEpilogueFwdINS6_IJSA_SC_SB_EEES9_SE_SG_Li384ELb1ELb0ELb0ELb0EEENS1_36VarlenDynamicPersistentTileSchedulerILi192ELi144ELi384ELi32ELb0ELb0ELb1ELb1ELb1ELb1EEEEEEEEEvNT_6ParamsE --------------------------
	.section	.text._ZN7cutlass13device_kernelIN5flash11enable_sm90INS1_16FlashAttnFwdSm90INS1_25CollectiveMainloopFwdSm90ILi2EN4cute5tupleIJNS5_1CILi1EEES8_S8_EEENS6_IJNS7_ILi192EEENS7_ILi144EEENS7_ILi96EEEEEELi96ENS_10bfloat16_tEfNS_4arch4Sm90ELb1ELb0ELb0ELb1ELb0ELb0ELb0ELb0ELb1ELb0ELb0ELb0EEENS1_21CollectiveEpilogueFwdINS6_IJSA_SC_SB_EEES9_SE_SG_Li384ELb1ELb0ELb0ELb0EEENS1_36VarlenDynamicPersistentTileSchedulerILi192ELi144ELi384ELi32ELb0ELb0ELb1ELb1ELb1ELb1EEEEEEEEEvNT_6ParamsE,"ax",@progbits
	.align	128
.text._ZN7cutlass13device_kernelIN5flash11enable_sm90INS1_16FlashAttnFwdSm90INS1_25CollectiveMainloopFwdSm90ILi2EN4cute5tupleIJNS5_1CILi1EEES8_S8_EEENS6_IJNS7_ILi192EEENS7_ILi144EEENS7_ILi96EEEEEELi96ENS_10bfloat16_tEfNS_4arch4Sm90ELb1ELb0ELb0ELb1ELb0ELb0ELb0ELb0ELb1ELb0ELb0ELb0EEENS1_21CollectiveEpilogueFwdINS6_IJSA_SC_SB_EEES9_SE_SG_Li384ELb1ELb0ELb0ELb0EEENS1_36VarlenDynamicPersistentTileSchedulerILi192ELi144ELi384ELi32ELb0ELb0ELb1ELb1ELb1ELb1EEEEEEEEEvNT_6ParamsE:
        .type           _ZN7cutlass13device_kernelIN5flash11enable_sm90INS1_16FlashAttnFwdSm90INS1_25CollectiveMainloopFwdSm90ILi2EN4cute5tupleIJNS5_1CILi1EEES8_S8_EEENS6_IJNS7_ILi192EEENS7_ILi144EEENS7_ILi96EEEEEELi96ENS_10bfloat16_tEfNS_4arch4Sm90ELb1ELb0ELb0ELb1ELb0ELb0ELb0ELb0ELb1ELb0ELb0ELb0EEENS1_21CollectiveEpilogueFwdINS6_IJSA_SC_SB_EEES9_SE_SG_Li384ELb1ELb0ELb0ELb0EEENS1_36VarlenDynamicPersistentTileSchedulerILi192ELi144ELi384ELi32ELb0ELb0ELb1ELb1ELb1ELb1EEEEEEEEEvNT_6ParamsE,@function
        .size           _ZN7cutlass13device_kernelIN5flash11enable_sm90INS1_16FlashAttnFwdSm90INS1_25CollectiveMainloopFwdSm90ILi2EN4cute5tupleIJNS5_1CILi1EEES8_S8_EEENS6_IJNS7_ILi192EEENS7_ILi144EEENS7_ILi96EEEEEELi96ENS_10bfloat16_tEfNS_4arch4Sm90ELb1ELb0ELb0ELb1ELb0ELb0ELb0ELb0ELb1ELb0ELb0ELb0EEENS1_21CollectiveEpilogueFwdINS6_IJSA_SC_SB_EEES9_SE_SG_Li384ELb1ELb0ELb0ELb0EEENS1_36VarlenDynamicPersistentTileSchedulerILi192ELi144ELi384ELi32ELb0ELb0ELb1ELb1ELb1ELb1EEEEEEEEEvNT_6ParamsE,(.L_x_2214 - _ZN7cutlass13device_kernelIN5flash11enable_sm90INS1_16FlashAttnFwdSm90INS1_25CollectiveMainloopFwdSm90ILi2EN4cute5tupleIJNS5_1CILi1EEES8_S8_EEENS6_IJNS7_ILi192EEENS7_ILi144EEENS7_ILi96EEEEEELi96ENS_10bfloat16_tEfNS_4arch4Sm90ELb1ELb0ELb0ELb1ELb0ELb0ELb0ELb0ELb1ELb0ELb0ELb0EEENS1_21CollectiveEpilogueFwdINS6_IJSA_SC_SB_EEES9_SE_SG_Li384ELb1ELb0ELb0ELb0EEENS1_36VarlenDynamicPersistentTileSchedulerILi192ELi144ELi384ELi32ELb0ELb0ELb1ELb1ELb1ELb1EEEEEEEEEvNT_6ParamsE)
        .other          _ZN7cutlass13device_kernelIN5flash11enable_sm90INS1_16FlashAttnFwdSm90INS1_25CollectiveMainloopFwdSm90ILi2EN4cute5tupleIJNS5_1CILi1EEES8_S8_EEENS6_IJNS7_ILi192EEENS7_ILi144EEENS7_ILi96EEEEEELi96ENS_10bfloat16_tEfNS_4arch4Sm90ELb1ELb0ELb0ELb1ELb0ELb0ELb0ELb0ELb1ELb0ELb0ELb0EEENS1_21CollectiveEpilogueFwdINS6_IJSA_SC_SB_EEES9_SE_SG_Li384ELb1ELb0ELb0ELb0EEENS1_36VarlenDynamicPersistentTileSchedulerILi192ELi144ELi384ELi32ELb0ELb0ELb1ELb1ELb1ELb1EEEEEEEEEvNT_6ParamsE,@"STO_CUDA_ENTRY STV_DEFAULT"
_ZN7cutlass13device_kernelIN5flash11enable_sm90INS1_16FlashAttnFwdSm90INS1_25CollectiveMainloopFwdSm90ILi2EN4cute5tupleIJNS5_1CILi1EEES8_S8_EEENS6_IJNS7_ILi192EEENS7_ILi144EEENS7_ILi96EEEEEELi96ENS_10bfloat16_tEfNS_4arch4Sm90ELb1ELb0ELb0ELb1ELb0ELb0ELb0ELb0ELb1ELb0ELb0ELb0EEENS1_21CollectiveEpilogueFwdINS6_IJSA_SC_SB_EEES9_SE_SG_Li384ELb1ELb0ELb0ELb0EEENS1_36VarlenDynamicPersistentTileSchedulerILi192ELi144ELi384ELi32ELb0ELb0ELb1ELb1ELb1ELb1EEEEEEEEEvNT_6ParamsE:
        /* <DEDUP_REMOVED lines=21> */
.L_x_1650:
[----:B------:R-:W-:Y:S05]  /*0150*/  BSYNC B0 ;  /* 0x0000000000007941 */ /* 0x000fea0003800000 */
.L_x_1649:
        /* <DEDUP_REMOVED lines=41> */
.L_x_1651:
        /* <DEDUP_REMOVED lines=22> */
.L_x_1652:
        /* <DEDUP_REMOVED lines=18> */
.L_x_1653:
        /* <DEDUP_REMOVED lines=22> */
.L_x_1654:
        /* <DEDUP_REMOVED lines=22> */
.L_x_1655:
[----:B0-----:R-:W-:Y:S01]  /*0930*/  UMOV UR4, 0x1 ;  /* 0x0000000100047882 */ /* 0x001fe20000000000 */
[----:B------:R-:W-:Y:S01]  /*0940*/  PLOP3.LUT P0, PT, PT, PT, UP0, 0x80, 0x0 ;  /* 0x000000000000781c */ /* 0x000fe20003f0f008 */
[----:B------:R-:W-:Y:S01]  /*0950*/  USEL UR4, UR4, 0x2, !UP0 ;  /* 0x0000000204047887 */ /* 0x000fe2000c000000 */
[----:B------:R-:W-:-:S05]  /*0960*/  NOP ;  /* 0x0000000000007918 */ /* 0x000fca0000000000 */
[----:B------:R-:W-:-:S05]  /*0970*/  IMAD.U32 R2, RZ, RZ, UR4 ;  /* 0x00000004ff027e24 */ /* 0x000fca000f8e00ff */
[----:B------:R0:W-:Y:S01]  /*0980*/  STL [R1+0xc], R2 ;  /* 0x00000c0201007387 */ /* 0x0001e20000100800 */
[----:B-12-4-:R-:W-:Y:S06]  /*0990*/  BAR.SYNC.DEFER_BLOCKING 0x0 ;  /* 0x0000000000007b1d */ /* 0x016fec0000010000 */
[----:B------:R-:W-:Y:S05]  /*09a0*/  @!P0 BRA `(.L_x_1656) ;  /* 0x000000e800a48947 */ /* 0x000fea0003800000 */
.L_x_1657:
[----:B------:R-:W-:-:S08]  /*09b0*/  NOP ;  /* 0x0000000000007918 */ /* 0x000fd00000000000 */
[----:B------:R-:W1:Y:S02]  /*09c0*/  USETMAXREG.TRY_ALLOC.CTAPOOL UP0, 0xa0 ;  /* 0x000000a0000079c8 */ /* 0x000e640008000600 */
[----:B-1----:R-:W-:-:S13]  /*09d0*/  PLOP3.LUT P0, PT, PT, PT, UP0, 0x80, 0x0 ;  /* 0x000000000000781c */ /* 0x002fda0003f0f008 */
[----:B------:R-:W-:Y:S05]  /*09e0*/  @!P0 BRA `(.L_x_1657) ;  /* 0xfffffffc00f08947 */ /* 0x000fea000383ffff */
[----:B------:R-:W1:Y:S01]  /*09f0*/  S2R R0, SR_TID.X ;  /* 0x0000000000007919 */ /* 0x000e620000002100 */
[----:B------:R-:W2:Y:S01]  /*0a00*/  S2UR UR4, SR_CgaCtaId ;  /* 0x00000000000479c3 */ /* 0x000ea20000008800 */
[----:B------:R-:W-:-:S07]  /*0a10*/  UMOV UR37, 0x400 ;  /* 0x0000040000257882 */ /* 0x000fce0000000000 */
[----:B------:R-:W-:Y:S06]  /*0a20*/  BAR.ARV 0x8, 0x1a0 ;  /* 0x0206800000007b1d */ /* 0x000fec0000002000 */
[----:B--2---:R-:W-:-:S03]  /*0a30*/  ULEA UR37, UR4, UR37, 0x18 ;  /* 0x0000002504257291 */ /* 0x004fc6000f8ec03f */
[----:B------:R-:W-:Y:S01]  /*0a40*/  ULDC UR4, c[0x0][0xc14] ;  /* 0x0003050000047ab9 */ /* 0x000fe20000000800 */
[----:B-1----:R-:W-:-:S04]  /*0a50*/  SHF.R.U32.HI R0, RZ, 0x7, R0 ;  /* 0x00000007ff007819 */ /* 0x002fc80000011600 */
[----:B------:R-:W-:-:S13]  /*0a60*/  ISETP.NE.AND P0, PT, R0, 0x1, PT ;  /* 0x000000010000780c */ /* 0x000fda0003f05270 */
[----:B------:R-:W-:Y:S08]  /*0a70*/  @!P0 BAR.ARV 0x9, 0x100 ;  /* 0x0244000000008b1d */ /* 0x000ff00000002000 */
[----:B------:R-:W-:Y:S06]  /*0a80*/  BAR.SYNC.DEFER_BLOCKING 0x5, 0x1a0 ;  /* 0x0146800000007b1d */ /* 0x000fec0000010000 */
[----:B------:R-:W1:Y:S02]  /*0a90*/  LDS.128 R32, [UR37+0x31cd0] ;  /* 0x031cd025ff207984 */ /* 0x000e640008000c00 */
[----:B------:R-:W-:Y:S06]  /*0aa0*/  BAR.ARV 0x4, 0x1a0 ;  /* 0x0106800000007b1d */ /* 0x000fec0000002000 */
[----:B-1----:R-:W-:-:S13]  /*0ab0*/  ISETP.GE.AND P0, PT, R35, UR4, PT ;  /* 0x0000000423007c0c */ /* 0x002fda000bf06270 */
[----:B------:R-:W-:Y:S05]  /*0ac0*/  @P0 EXIT ;  /* 0x000000000000094d */ /* 0x000fea0003800000 */
[----:B0-----:R-:W2:Y:S01]  /*0ad0*/  LDL R2, [R1+0xc] ;  /* 0x00000c0001027983 */ /* 0x001ea20000100800 */
[----:B------:R-:W-:Y:S01]  /*0ae0*/  R2UR UR61, R33 ;  /* 0x00000000213d72ca */ /* 0x000fe200000e0000 */
[----:B------:R-:W-:Y:S01]  /*0af0*/  UMOV UR38, URZ ;  /* 0x0000003f00267c82 */ /* 0x000fe20008000000 */
[----:B------:R-:W-:Y:S01]  /*0b00*/  R2UR UR5, R34 ;  /* 0x00000000220572ca */ /* 0x000fe200000e0000 */
[----:B------:R-:W0:Y:S01]  /*0b10*/  S2R R0, SR_TID.X ;  /* 0x0000000000007919 */ /* 0x000e220000002100 */
[----:B------:R-:W-:Y:S01]  /*0b20*/  UMOV UR36, URZ ;  /* 0x0000003f00247c82 */ /* 0x000fe20008000000 */
[----:B0-----:R-:W-:-:S05]  /*0b30*/  VIADD R155, R0, 0xffffff80 ;  /* 0xffffff80009b7836 */ /* 0x001fca0000000000 */
[----:B------:R-:W-:-:S04]  /*0b40*/  SHF.R.S32.HI R0, RZ, 0x1f, R155 ;  /* 0x0000001fff007819 */ /* 0x000fc8000001149b */
[CC--:B------:R-:W-:Y:S02]  /*0b50*/  LEA.HI R152, R0.reuse, R155.reuse, RZ, 0x7 ;  /* 0x0000009b00987211 */ /* 0x0c0fe400078f38ff */
[----:B------:R-:W-:Y:S02]  /*0b60*/  LEA.HI R7, R0, R155, RZ, 0x5 ;  /* 0x0000009b00077211 */ /* 0x000fe400078f28ff */
[----:B------:R-:W-:Y:S02]  /*0b70*/  LOP3.LUT R6, R152, 0xffffff80, RZ, 0xc0, !PT ;  /* 0xffffff8098067812 */ /* 0x000fe400078ec0ff */
[----:B------:R-:W-:Y:S02]  /*0b80*/  SHF.R.S32.HI R7, RZ, 0x5, R7 ;  /* 0x00000005ff077819 */ /* 0x000fe40000011407 */
[----:B------:R-:W-:Y:S01]  /*0b90*/  SHF.R.S32.HI R152, RZ, 0x7, R152 ;  /* 0x00000007ff987819 */ /* 0x000fe20000011498 */
[----:B------:R-:W-:-:S05]  /*0ba0*/  IMAD.IADD R151, R155, 0x1, -R6 ;  /* 0x000000019b977824 */ /* 0x000fca00078e0a06 */
[----:B------:R-:W-:-:S04]  /*0bb0*/  SHF.R.S32.HI R8, RZ, 0x1f, R151 ;  /* 0x0000001fff087819 */ /* 0x000fc80000011497 */
[CC--:B------:R-:W-:Y:S02]  /*0bc0*/  LEA.HI R9, R8.reuse, R151.reuse, RZ, 0x2 ;  /* 0x0000009708097211 */ /* 0x0c0fe400078f10ff */
[----:B------:R-:W-:Y:S02]  /*0bd0*/  LEA.HI R8, R8, R151, RZ, 0x5 ;  /* 0x0000009708087211 */ /* 0x000fe400078f28ff */
[----:B------:R-:W-:Y:S02]  /*0be0*/  LOP3.LUT R22, R9, 0x7ffffffc, RZ, 0xc0, !PT ;  /* 0x7ffffffc09167812 */ /* 0x000fe400078ec0ff */
[----:B------:R-:W-:-:S03]  /*0bf0*/  SHF.R.S32.HI R8, RZ, 0x5, R8 ;  /* 0x00000005ff087819 */ /* 0x000fc60000011408 */
[----:B------:R-:W-:Y:S01]  /*0c00*/  IMAD.IADD R22, R151, 0x1, -R22 ;  /* 0x0000000197167824 */ /* 0x000fe200078e0a16 */
[----:B--2---:R-:W-:Y:S02]  /*0c10*/  R2UR UR4, R2 ;  /* 0x00000000020472ca */ /* 0x004fe400000e0000 */
[CC--:B------:R-:W-:Y:S02]  /*0c20*/  LEA.HI R2, R0.reuse, R155.reuse, RZ, 0x4 ;  /* 0x0000009b00027211 */ /* 0x0c0fe400078f20ff */
[----:B------:R-:W-:Y:S02]  /*0c30*/  LEA.HI R0, R0, R155, RZ, 0x2 ;  /* 0x0000009b00007211 */ /* 0x000fe400078f10ff */
[----:B------:R-:W-:Y:S02]  /*0c40*/  SHF.R.S32.HI R5, RZ, 0x4, R2 ;  /* 0x00000004ff057819 */ /* 0x000fe40000011402 */
[C---:B------:R-:W-:Y:S02]  /*0c50*/  LOP3.LUT R4, R2.reuse, 0xfffffff0, RZ, 0xc0, !PT ;  /* 0xfffffff002047812 */ /* 0x040fe400078ec0ff */
[----:B------:R-:W-:-:S02]  /*0c60*/  LEA.HI R2, R2, R5, RZ, 0x1 ;  /* 0x0000000502027211 */ /* 0x000fc400078f08ff */
[----:B------:R-:W-:Y:S01]  /*0c70*/  SHF.R.S32.HI R144, RZ, 0x2, R0 ;  /* 0x00000002ff907819 */ /* 0x000fe20000011400 */
[----:B------:R-:W-:Y:S01]  /*0c80*/  IMAD.IADD R4, R155, 0x1, -R4 ;  /* 0x000000019b047824 */ /* 0x000fe200078e0a04 */
[----:B------:R-:W-:Y:S01]  /*0c90*/  LOP3.LUT R2, R2, 0x1ffffffe, RZ, 0xc0, !PT ;  /* 0x1ffffffe02027812 */ /* 0x000fe200078ec0ff */
[----:B------:R-:W-:Y:S02]  /*0ca0*/  ULOP3.LUT UR4, UR4, 0x1, URZ, 0xfc, !UPT ;  /* 0x0000000104047892 */ /* 0x000fe4000f8efc3f */
[--C-:B------:R-:W-:Y:S01]  /*0cb0*/  IMAD R153, R7, 0x10, R4.reuse ;  /* 0x0000001007997824 */ /* 0x100fe200078e0204 */
[----:B------:R-:W-:Y:S01]  /*0cc0*/  SHF.R.S32.HI R3, RZ, 0x1f, R4 ;  /* 0x0000001fff037819 */ /* 0x000fe20000011404 */
[----:B------:R-:W-:Y:S02]  /*0cd0*/  IMAD.IADD R2, R5, 0x1, -R2 ;  /* 0x0000000105027824 */ /* 0x000fe400078e0a02 */
[----:B------:R-:W-:Y:S01]  /*0ce0*/  IMAD.U32 R154, RZ, RZ, UR4 ;  /* 0x00000004ff9a7e24 */ /* 0x000fe2000f8e00ff */
[CC--:B------:R-:W-:Y:S01]  /*0cf0*/  LEA.HI R5, R3.reuse, R4.reuse, RZ, 0x3 ;  /* 0x0000000403057211 */ /* 0x0c0fe200078f18ff */
[----:B------:R-:W-:Y:S01]  /*0d00*/  IMAD.SHL.U32 R2, R2, 0x8, RZ ;  /* 0x0000000802027824 */ /* 0x000fe200078e00ff */
[----:B------:R-:W-:Y:S01]  /*0d10*/  LEA.HI R3, R3, R4, RZ, 0x2 ;  /* 0x0000000403037211 */ /* 0x000fe200078f10ff */
[----:B------:R-:W-:-:S02]  /*0d20*/  UMOV UR4, URZ ;  /* 0x0000003f00047c82 */ /* 0x000fc40008000000 */
[----:B------:R-:W-:Y:S01]  /*0d30*/  IMAD.SHL.U32 R6, R5, 0x10, RZ ;  /* 0x0000001005067824 */ /* 0x000fe200078e00ff */
[----:B------:R-:W-:Y:S01]  /*0d40*/  LOP3.LUT R5, R3, 0x7fffffc, RZ, 0xc0, !PT ;  /* 0x07fffffc03057812 */ /* 0x000fe200078ec0ff */
[----:B------:R-:W-:Y:S01]  /*0d50*/  IMAD.U32 R153, R153, 0x20, R2 ;  /* 0x0000002099997824 */ /* 0x000fe200078e0002 */
[----:B------:R-:W-:Y:S01]  /*0d60*/  SHF.R.S32.HI R3, RZ, 0x2, R3 ;  /* 0x00000002ff037819 */ /* 0x000fe20000011403 */
[----:B------:R-:W-:Y:S01]  /*0d70*/  IMAD.U32 R150, RZ, RZ, UR4 ;  /* 0x00000004ff967e24 */ /* 0x000fe2000f8e00ff */
[----:B------:R-:W-:Y:S01]  /*0d80*/  LOP3.LUT R6, R6, 0x7fffff80, RZ, 0xc0, !PT ;  /* 0x7fffff8006067812 */ /* 0x000fe200078ec0ff */
[----:B------:R-:W-:Y:S01]  /*0d90*/  IMAD.IADD R5, R4, 0x1, -R5 ;  /* 0x0000000104057824 */ /* 0x000fe200078e0a05 */
[--C-:B------:R-:W-:Y:S01]  /*0da0*/  SHF.R.S32.HI R4, RZ, 0x1f, R9.reuse ;  /* 0x0000001fff047819 */ /* 0x100fe20000011409 */
[----:B------:R-:W-:Y:S02]  /*0db0*/  IMAD.SHL.U32 R3, R3, 0x40, RZ ;  /* 0x0000004003037824 */ /* 0x000fe400078e00ff */
[----:B------:R-:W-:Y:S01]  /*0dc0*/  IMAD R6, R7, 0x100, R6 ;  /* 0x0000010007067824 */ /* 0x000fe200078e0206 */
[----:B------:R-:W-:-:S02]  /*0dd0*/  SHF.R.S32.HI R7, RZ, 0x2, R9 ;  /* 0x00000002ff077819 */ /* 0x000fc40000011409 */
[----:B------:R-:W-:Y:S01]  /*0de0*/  LOP3.LUT R3, R3, 0x40, RZ, 0xc0, !PT ;  /* 0x0000004003037812 */ /* 0x000fe200078ec0ff */
[----:B------:R-:W-:Y:S01]  /*0df0*/  IMAD R6, R5, 0x10, R6 ;  /* 0x0000001005067824 */ /* 0x000fe200078e0206 */
[----:B------:R-:W-:Y:S01]  /*0e00*/  LEA.HI R4, R4, R7, RZ, 0x3 ;  /* 0x0000000704047211 */ /* 0x000fe200078f18ff */
[----:B------:R-:W-:-:S03]  /*0e10*/  IMAD.HI R5, R152, 0x55555556, RZ ;  /* 0x5555555698057827 */ /* 0x000fc600078e02ff */
[----:B------:R-:W-:Y:S02]  /*0e20*/  LOP3.LUT R10, R4, 0xfffffff8, RZ, 0xc0, !PT ;  /* 0xfffffff8040a7812 */ /* 0x000fe400078ec0ff */
[----:B------:R-:W-:Y:S02]  /*0e30*/  LOP3.LUT R4, R3, 0x8, R2, 0xf8, !PT ;  /* 0x0000000803047812 */ /* 0x000fe400078ef802 */
[----:B------:R-:W-:Y:S01]  /*0e40*/  SHF.R.U32.HI R3, RZ, 0x3, R3 ;  /* 0x00000003ff037819 */ /* 0x000fe20000011603 */
[----:B------:R-:W-:Y:S01]  /*0e50*/  IMAD.IADD R7, R7, 0x1, -R10 ;  /* 0x0000000107077824 */ /* 0x000fe200078e0a0a */
[----:B------:R-:W-:Y:S02]  /*0e60*/  LEA.HI R5, R5, R5, RZ, 0x1 ;  /* 0x0000000505057211 */ /* 0x000fe400078f08ff */
[----:B------:R-:W-:Y:S01]  /*0e70*/  LOP3.LUT R3, R4, R3, RZ, 0x3c, !PT ;  /* 0x0000000304037212 */ /* 0x000fe200078e3cff */
[----:B------:R-:W-:Y:S01]  /*0e80*/  IMAD R8, R8, 0x10, R7 ;  /* 0x0000001008087824 */ /* 0x000fe200078e0207 */
[----:B------:R-:W-:Y:S01]  /*0e90*/  LOP3.LUT R4, R0, 0x1ffffffc, RZ, 0xc0, !PT ;  /* 0x1ffffffc00047812 */ /* 0x000fe200078ec0ff */
[----:B------:R-:W-:-:S02]  /*0ea0*/  IMAD R5, R5, -0x3, R152 ;  /* 0xfffffffd05057824 */ /* 0x000fc400078e0298 */
[----:B------:R-:W-:Y:S02]  /*0eb0*/  IMAD.IADD R2, R3, 0x1, R6 ;  /* 0x0000000103027824 */ /* 0x000fe400078e0206 */
[----:B------:R-:W-:Y:S02]  /*0ec0*/  IMAD.IADD R4, R155, 0x1, -R4 ;  /* 0x000000019b047824 */ /* 0x000fe400078e0a04 */
[----:B------:R-:W-:Y:S01]  /*0ed0*/  IMAD R23, R5, 0x40, R8 ;  /* 0x0000004005177824 */ /* 0x000fe200078e0208 */
[----:B------:R-:W-:Y:S01]  /*0ee0*/  LEA R2, R2, UR37, 0x1 ;  /* 0x0000002502027c11 */ /* 0x000fe2000f8e08ff */
[----:B------:R-:W-:-:S07]  /*0ef0*/  IMAD.SHL.U32 R19, R4, 0x8, RZ ;  /* 0x0000000804137824 */ /* 0x000fce00078e00ff */
.L_x_1703:
[----:B0-2--5:R-:W0:Y:S01]  /*0f00*/  LDC.64 R4, c[0x0][0xc60] ;  /* 0x00031800ff047b82 */ /* 0x025e220000000a00 */
[----:B------:R-:W-:Y:S01]  /*0f10*/  ULDC.64 UR10, c[0x0][0x208] ;  /* 0x00008200000a7ab9 */ /* 0x000fe20000000a00 */
[----:B------:R-:W-:Y:S01]  /*0f20*/  ULDC.64 UR6, c[0x0][0xa28] ;  /* 0x00028a0000067ab9 */ /* 0x000fe20000000a00 */
[----:B------:R-:W-:Y:S01]  /*0f30*/  ULDC.64 UR8, c[0x0][0xa18] ;  /* 0x0002860000087ab9 */ /* 0x000fe20000000a00 */
[----:B0-----:R-:W-:-:S06]  /*0f40*/  IMAD.WIDE R4, R35, 0x4, R4 ;  /* 0x0000000423047825 */ /* 0x001fcc00078e0204 */
[----:B------:R-:W2:Y:S01]  /*0f50*/  LDG.E R4, desc[UR10][R4.64] ;  /* 0x0000000a04047981 */ /* 0x000ea2000c1e1900 */
[----:B------:R-:W-:Y:S02]  /*0f60*/  UISETP.NE.U32.AND UP0, UPT, UR6, URZ, UPT ;  /* 0x0000003f0600728c */ /* 0x000fe4000bf05070 */
[----:B------:R-:W-:Y:S02]  /*0f70*/  UISETP.NE.U32.AND UP1, UPT, UR8, URZ, UPT ;  /* 0x0000003f0800728c */ /* 0x000fe4000bf25070 */
[----:B------:R-:W-:Y:S02]  /*0f80*/  UISETP.NE.AND.EX UP0, UPT, UR7, URZ, UPT, UP0 ;  /* 0x0000003f0700728c */ /* 0x000fe4000bf05300 */
[----:B------:R-:W-:-:S04]  /*0f90*/  UISETP.NE.AND.EX UP1, UPT, UR9, URZ, UPT, UP1 ;  /* 0x0000003f0900728c */ /* 0x000fc8000bf25310 */
[----:B------:R-:W-:Y:S02]  /*0fa0*/  PLOP3.LUT P0, PT, PT, PT, UP0, 0x80, 0x0 ;  /* 0x000000000000781c */ /* 0x000fe40003f0f008 */
[----:B------:R-:W-:Y:S02]  /*0fb0*/  PLOP3.LUT P2, PT, PT, PT, UP1, 0x80, 0x0 ;  /* 0x000000000000781c */ /* 0x000fe40003f4f018 */
[----:B--2---:R-:W-:-:S13]  /*0fc0*/  R2UR UR4, R4 ;  /* 0x00000000040472ca */ /* 0x004fda00000e0000 */
[----:B------:R-:W-:Y:S02]  /*0fd0*/  USHF.R.S32.HI UR12, URZ, 0x1f, UR4 ;  /* 0x0000001f3f0c7899 */ /* 0x000fe40008011404 */
[----:B------:R-:W-:Y:S01]  /*0fe0*/  IMAD.U32 R146, RZ, RZ, UR4 ;  /* 0x00000004ff927e24 */ /* 0x000fe2000f8e00ff */
[----:B------:R-:W-:-:S04]  /*0ff0*/  @UP0 ULEA UR6, UP2, UR4, UR6, 0x2 ;  /* 0x0000000604060291 */ /* 0x000fc8000f84103f */
[----:B------:R-:W-:Y:S02]  /*1000*/  @UP0 ULEA.HI.X UR7, UR4, UR7, UR12, 0x2, UP2 ;  /* 0x0000000704070291 */ /* 0x000fe400090f140c */
[----:B------:R-:W-:Y:S01]  /*1010*/  IMAD.U32 R148, RZ, RZ, UR12 ;  /* 0x0000000cff947e24 */ /* 0x000fe2000f8e00ff */
[----:B------:R-:W-:Y:S01]  /*1020*/  @UP1 ULEA UR8, UP0, UR4, UR8, 0x2 ;  /* 0x0000000804081291 */ /* 0x000fe2000f80103f */
[----:B------:R-:W-:-:S03]  /*1030*/  IMAD.U32 R4, RZ, RZ, UR6 ;  /* 0x00000006ff047e24 */ /* 0x000fc6000f8e00ff */
[----:B------:R-:W-:Y:S01]  /*1040*/  @UP1 ULEA.HI.X UR9, UR4, UR9, UR12, 0x2, UP0 ;  /* 0x0000000904091291 */ /* 0x000fe200080f140c */
[----:B------:R-:W-:Y:S01]  /*1050*/  IMAD.U32 R5, RZ, RZ, UR7 ;  /* 0x00000007ff057e24 */ /* 0x000fe2000f8e00ff */
[----:B------:R-:W-:Y:S01]  /*1060*/  ULDC.64 UR6, c[0x0][0x3f8] ;  /* 0x0000fe0000067ab9 */ /* 0x000fe20000000a00 */
[----:B-1----:R-:W-:-:S03]  /*1070*/  IMAD.U32 R6, RZ, RZ, UR8 ;  /* 0x00000008ff067e24 */ /* 0x002fc6000f8e00ff */
[----:B------:R-:W-:Y:S01]  /*1080*/  IMAD.U32 R7, RZ, RZ, UR9 ;  /* 0x00000009ff077e24 */ /* 0x000fe2000f8e00ff */
[----:B------:R-:W2:Y:S01]  /*1090*/  @P0 LDG.E R4, desc[UR10][R4.64] ;  /* 0x0000000a04040981 */ /* 0x000ea2000c1e1900 */
[----:B------:R-:W-:Y:S01]  /*10a0*/  UISETP.NE.U32.AND UP0, UPT, UR6, URZ, UPT ;  /* 0x0000003f0600728c */ /* 0x000fe2000bf05070 */
[----:B------:R-:W-:Y:S02]  /*10b0*/  ULDC UR8, c[0x0][0x2e0] ;  /* 0x0000b80000087ab9 */ /* 0x000fe40000000800 */
[----:B---3--:R-:W3:Y:S01]  /*10c0*/  @P2 LDG.E R6, desc[UR10][R6.64] ;  /* 0x0000000a06062981 */ /* 0x008ee2000c1e1900 */
[----:B------:R-:W-:Y:S01]  /*10d0*/  ULDC UR9, c[0x0][0x288] ;  /* 0x0000a20000097ab9 */ /* 0x000fe20000000800 */
[----:B------:R-:W-:Y:S01]  /*10e0*/  UISETP.NE.AND.EX UP0, UPT, UR7, URZ, UPT, UP0 ;  /* 0x0000003f0700728c */ /* 0x000fe2000bf05300 */
[----:B------:R-:W-:Y:S01]  /*10f0*/  IMAD.U32 R147, RZ, RZ, UR5 ;  /* 0x00000005ff937e24 */ /* 0x000fe2000f8e00ff */
[----:B------:R-:W-:Y:S01]  /*1100*/  ULDC UR6, c[0x0][0x404] ;  /* 0x0001010000067ab9 */ /* 0x000fe20000000800 */
[----:B------:R-:W-:Y:S01]  /*1110*/  ULDC.64 UR10, c[0x0][0xa20] ;  /* 0x00028800000a7ab9 */ /* 0x000fe20000000a00 */
[----:B------:R-:W-:Y:S01]  /*1120*/  USEL UR6, UR6, 0x1, UP0 ;  /* 0x0000000106067887 */ /* 0x000fe20008000000 */
[----:B------:R-:W-:Y:S01]  /*1130*/  ISETP.NE.U32.AND P1, PT, RZ, UR10, PT ;  /* 0x0000000aff007c0c */ /* 0x000fe2000bf25070 */
[----:B------:R-:W-:-:S02]  /*1140*/  UMOV UR4, URZ ;  /* 0x0000003f00047c82 */ /* 0x000fc40008000000 */
[----:B------:R-:W-:Y:S01]  /*1150*/  UIMAD UR8, UR6, UR8, URZ ;  /* 0x00000008060872a4 */ /* 0x000fe2000f8e023f */
[----:B------:R-:W-:Y:S02]  /*1160*/  ISETP.NE.AND.EX P1, PT, RZ, UR11, PT, P1 ;  /* 0x0000000bff007c0c */ /* 0x000fe4000bf25310 */
[----:B--2---:R-:W-:Y:S02]  /*1170*/  @P0 R2UR UR4, R4 ;  /* 0x00000000040402ca */ /* 0x004fe400000e0000 */
[----:B---3--:R-:W-:-:S13]  /*1180*/  @P2 R2UR UR9, R6 ;  /* 0x00000000060922ca */ /* 0x008fda00000e0000 */
[----:B------:R-:W-:Y:S01]  /*1190*/  IMAD.U32 R17, RZ, RZ, UR9 ;  /* 0x00000009ff117e24 */ /* 0x000fe2000f8e00ff */
[----:B------:R-:W-:Y:S06]  /*11a0*/  @P2 BRA `(.L_x_1658) ;  /* 0x0000000000402947 */ /* 0x000fec0003800000 */
[----:B------:R-:W-:Y:S02]  /*11b0*/  ULDC.64 UR6, c[0x0][0xa00] ;  /* 0x0002800000067ab9 */ /* 0x000fe40000000a00 */
[----:B------:R-:W-:-:S04]  /*11c0*/  ISETP.NE.U32.AND P0, PT, RZ, UR6, PT ;  /* 0x00000006ff007c0c */ /* 0x000fc8000bf05070 */
[----:B------:R-:W-:-:S13]  /*11d0*/  ISETP.NE.AND.EX P0, PT, RZ, UR7, PT, P0 ;  /* 0x00000007ff007c0c */ /* 0x000fda000bf05300 */
[----:B------:R-:W-:Y:S05]  /*11e0*/  @!P0 BRA `(.L_x_1658) ;  /* 0x0000000000308947 */ /* 0x000fea0003800000 */
[----:B------:R-:W-:Y:S01]  /*11f0*/  R2UR UR5, R146 ;  /* 0x00000000920572ca */ /* 0x000fe200000e0000 */
[----:B------:R-:W-:Y:S01]  /*1200*/  ULDC.64 UR6, c[0x0][0xa00] ;  /* 0x0002800000067ab9 */ /* 0x000fe20000000a00 */
[----:B------:R-:W-:-:S11]  /*1210*/  ULDC.64 UR12, c[0x0][0x208] ;  /* 0x00008200000c7ab9 */ /* 0x000fd60000000a00 */
[----:B------:R-:W-:-:S06]  /*1220*/  UIMAD.WIDE UR6, UR5, 0x4, UR6 ;  /* 0x00000004050678a5 */ /* 0x000fcc000f8e0206 */
[----:B------:R-:W-:Y:S02]  /*1230*/  IMAD.U32 R4, RZ, RZ, UR6 ;  /* 0x00000006ff047e24 */ /* 0x000fe4000f8e00ff */
[----:B------:R-:W-:-:S05]  /*1240*/  IMAD.U32 R5, RZ, RZ, UR7 ;  /* 0x00000007ff057e24 */ /* 0x000fca000f8e00ff */
[----:B------:R-:W2:Y:S04]  /*1250*/  LDG.E R3, desc[UR12][R4.64] ;  /* 0x0000000c04037981 */ /* 0x000ea8000c1e1900 */
[----:B------:R-:W3:Y:S01]  /*1260*/  LDG.E R0, desc[UR12][R4.64+0x4] ;  /* 0x0000040c04007981 */ /* 0x000ee2000c1e1900 */
[----:B--2---:R-:W-:Y:S02]  /*1270*/  R2UR UR5, R3 ;  /* 0x00000000030572ca */ /* 0x004fe400000e0000 */
[----:B---3--:R-:W-:-:S13]  /*1280*/  R2UR UR6, R0 ;  /* 0x00000000000672ca */ /* 0x008fda00000e0000 */
[----:B------:R-:W-:-:S06]  /*1290*/  UIADD3 UR5, -UR5, UR6, URZ ;  /* 0x0000000605057290 */ /* 0x000fcc000fffe13f */
[----:B------:R-:W-:-:S07]  /*12a0*/  IMAD.U32 R17, RZ, RZ, UR5 ;  /* 0x00000005ff117e24 */ /* 0x000fce000f8e00ff */
.L_x_1658:
[----:B------:R-:W-:Y:S01]  /*12b0*/  IMAD.U32 R149, RZ, RZ, UR61 ;  /* 0x0000003dff957e24 */ /* 0x000fe2000f8e00ff */
[----:B------:R-:W-:Y:S06]  /*12c0*/  @!P1 BRA `(.L_x_1659) ;  /* 0x0000000000289947 */ /* 0x000fec0003800000 */
[----:B------:R-:W-:Y:S01]  /*12d0*/  R2UR UR6, R146 ;  /* 0x00000000920672ca */ /* 0x000fe200000e0000 */
[----:B------:R-:W-:Y:S01]  /*12e0*/  ULDC.64 UR8, c[0x0][0x208] ;  /* 0x0000820000087ab9 */ /* 0x000fe20000000a00 */
[----:B------:R-:W-:-:S11]  /*12f0*/  R2UR UR7, R148 ;  /* 0x00000000940772ca */ /* 0x000fd600000e0000 */
[----:B------:R-:W-:-:S04]  /*1300*/  ULEA UR5, UP0, UR6, UR10, 0x2 ;  /* 0x0000000a06057291 */ /* 0x000fc8000f80103f */
[----:B------:R-:W-:Y:S02]  /*1310*/  ULEA.HI.X UR6, UR6, UR11, UR7, 0x2, UP0 ;  /* 0x0000000b06067291 */ /* 0x000fe400080f1407 */
[----:B------:R-:W-:-:S04]  /*1320*/  IMAD.U32 R4, RZ, RZ, UR5 ;  /* 0x00000005ff047e24 */ /* 0x000fc8000f8e00ff */
[----:B------:R-:W-:-:S05]  /*1330*/  IMAD.U32 R5, RZ, RZ, UR6 ;  /* 0x00000006ff057e24 */ /* 0x000fca000f8e00ff */
[----:B------:R-:W2:Y:S02]  /*1340*/  LDG.E R4, desc[UR8][R4.64] ;  /* 0x0000000804047981 */ /* 0x000ea4000c1e1900 */
[----:B--2---:R-:W-:Y:S01]  /*1350*/  R2UR UR8, R4 ;  /* 0x00000000040872ca */ /* 0x004fe200000e0000 */
[----:B------:R-:W-:-:S14]  /*1360*/  BRA `(.L_x_1660) ;  /* 0x00000000003c7947 */ /* 0x000fdc0003800000 */
.L_x_1659:
        /* <DEDUP_REMOVED lines=14> */
[----:B------:R-:W-:-:S12]  /*1450*/  UIADD3 UR8, -UR8, UR5, URZ ;  /* 0x0000000508087290 */ /* 0x000fd8000fffe13f */
.L_x_1660:
[----:B------:R-:W-:Y:S01]  /*1460*/  R2UR UR7, R17 ;  /* 0x00000000110772ca */ /* 0x000fe200000e0000 */
[----:B------:R-:W-:Y:S01]  /*1470*/  UIADD3 UR6, -UR4, UR8, URZ ;  /* 0x0000000804067290 */ /* 0x000fe2000fffe13f */
[----:B------:R-:W-:Y:S01]  /*1480*/  PLOP3.LUT P0, PT, PT, PT, PT, 0x80, 0x0 ;  /* 0x000000000000781c */ /* 0x000fe20003f0f070 */
[----:B------:R-:W-:Y:S01]  /*1490*/  UMOV UR5, 0xc0 ;  /* 0x000000c000057882 */ /* 0x000fe20000000000 */
[----:B------:R-:W-:Y:S01]  /*14a0*/  IMAD.MOV.U32 R16, RZ, RZ, RZ ;  /* 0x000000ffff107224 */ /* 0x000fe200078e00ff */
[----:B------:R-:W-:Y:S01]  /*14b0*/  UIMAD UR5, UR61, UR5, 0x14f ;  /* 0x0000014f3d0574a4 */ /* 0x000fe2000f8e0205 */
[----:B------:R-:W-:Y:S01]  /*14c0*/  IMAD.MOV.U32 R3, RZ, RZ, RZ ;  /* 0x000000ffff037224 */ /* 0x000fe200078e00ff */
[----:B------:R-:W-:Y:S02]  /*14d0*/  UIADD3 UR4, UR6, 0x8f, URZ ;  /* 0x0000008f06047890 */ /* 0x000fe4000fffe03f */
[----:B------:R-:W-:Y:S01]  /*14e0*/  IMAD.U32 R18, RZ, RZ, UR6 ;  /* 0x00000006ff127e24 */ /* 0x000fe2000f8e00ff */
[----:B------:R-:W-:Y:S01]  /*14f0*/  CS2R R30, SRZ ;  /* 0x00000000001e7805 */ /* 0x000fe2000001ff00 */
[----:B------:R-:W-:Y:S01]  /*1500*/  IMAD.MOV.U32 R71, RZ, RZ, RZ ;  /* 0x000000ffff477224 */ /* 0x000fe200078e00ff */
[----:B------:R-:W-:Y:S01]  /*1510*/  CS2R R52, SRZ ;  /* 0x0000000000347805 */ /* 0x000fe2000001ff00 */
[----:B------:R-:W-:Y:S01]  /*1520*/  IMAD.MOV.U32 R0, RZ, RZ, RZ ;  /* 0x000000ffff007224 */ /* 0x000fe200078e00ff */
[----:B------:R-:W-:Y:S01]  /*1530*/  UIADD3 UR6, UR6, UR5, -UR7 ;  /* 0x0000000506067290 */ /* 0x000fe2000fffe807 */
[----:B------:R-:W-:Y:S01]  /*1540*/  CS2R R38, SRZ ;  /* 0x0000000000267805 */ /* 0x000fe2000001ff00 */
[----:B------:R-:W-:Y:S01]  /*1550*/  UIMAD.WIDE UR4, UR4, 0x38e38e39, URZ ;  /* 0x38e38e39040478a5 */ /* 0x000fe2000f8e023f */
[----:B------:R-:W-:Y:S01]  /*1560*/  CS2R R44, SRZ ;  /* 0x00000000002c7805 */ /* 0x000fe2000001ff00 */
[----:B------:R-:W-:Y:S01]  /*1570*/  UIMAD.WIDE UR6, UR6, 0x38e38e39, URZ ;  /* 0x38e38e39060678a5 */ /* 0x000fe2000f8e023f */
[----:B------:R-:W-:Y:S01]  /*1580*/  CS2R R28, SRZ ;  /* 0x00000000001c7805 */ /* 0x000fe2000001ff00 */
[----:B------:R-:W-:Y:S01]  /*1590*/  USHF.R.U32.HI UR4, URZ, 0x1f, UR5 ;  /* 0x0000001f3f047899 */ /* 0x000fe20008011605 */
[----:B------:R-:W-:Y:S01]  /*15a0*/  CS2R R26, SRZ ;  /* 0x00000000001a7805 */ /* 0x000fe2000001ff00 */
[----:B------:R-:W-:Y:S01]  /*15b0*/  USHF.R.U32.HI UR6, URZ, 0x1f, UR7 ;  /* 0x0000001f3f067899 */ /* 0x000fe20008011607 */
[----:B------:R-:W-:Y:S01]  /*15c0*/  CS2R R42, SRZ ;  /* 0x00000000002a7805 */ /* 0x000fe2000001ff00 */
[----:B------:R-:W-:Y:S01]  /*15d0*/  ULEA.HI.SX32 UR4, UR5, UR4, 0x1b ;  /* 0x0000000405047291 */ /* 0x000fe2000f8fda3f */
[----:B------:R-:W-:Y:S01]  /*15e0*/  CS2R R40, SRZ ;  /* 0x0000000000287805 */ /* 0x000fe2000001ff00 */
[----:B------:R-:W-:Y:S01]  /*15f0*/  ULEA.HI.SX32 UR6, UR7, UR6, 0x1b ;  /* 0x0000000607067291 */ /* 0x000fe2000f8fda3f */
[----:B------:R-:W-:-:S02]  /*1600*/  CS2R R36, SRZ ;  /* 0x0000000000247805 */ /* 0x000fc4000001ff00 */
[----:B------:R-:W-:Y:S02]  /*1610*/  CS2R R46, SRZ ;  /* 0x00000000002e7805 */ /* 0x000fe4000001ff00 */
[----:B------:R-:W-:Y:S01]  /*1620*/  CS2R R48, SRZ ;  /* 0x0000000000307805 */ /* 0x000fe2000001ff00 */
[----:B------:R-:W-:Y:S01]  /*1630*/  UISETP.LT.AND UP0, UPT, UR4, UR6, UPT ;  /* 0x000000060400728c */ /* 0x000fe2000bf01270 */
[----:B------:R-:W-:Y:S01]  /*1640*/  IMAD.MOV.U32 R50, RZ, RZ, RZ ;  /* 0x000000ffff327224 */ /* 0x000fe200078e00ff */
[----:B------:R-:W-:Y:S02]  /*1650*/  CS2R R56, SRZ ;  /* 0x0000000000387805 */ /* 0x000fe4000001ff00 */
[----:B------:R-:W-:Y:S01]  /*1660*/  CS2R R76, SRZ ;  /* 0x00000000004c7805 */ /* 0x000fe2000001ff00 */
[----:B------:R-:W-:Y:S01]  /*1670*/  USEL UR39, UR4, UR6, UP0 ;  /* 0x0000000604277287 */ /* 0x000fe20008000000 */
[----:B------:R-:W-:Y:S02]  /*1680*/  CS2R R72, SRZ ;  /* 0x0000000000487805 */ /* 0x000fe4000001ff00 */
[----:B------:R-:W-:-:S02]  /*1690*/  CS2R R60, SRZ ;  /* 0x00000000003c7805 */ /* 0x000fc4000001ff00 */
[----:B------:R-:W-:Y:S01]  /*16a0*/  CS2R R78, SRZ ;  /* 0x00000000004e7805 */ /* 0x000fe2000001ff00 */
[----:B------:R-:W-:Y:S01]  /*16b0*/  UISETP.GE.AND UP0, UPT, UR39, 0x1, UPT ;  /* 0x000000012700788c */ /* 0x000fe2000bf06270 */
[----:B------:R-:W-:Y:S02]  /*16c0*/  CS2R R64, SRZ ;  /* 0x0000000000407805 */ /* 0x000fe4000001ff00 */
[----:B------:R-:W-:Y:S01]  /*16d0*/  CS2R R74, SRZ ;  /* 0x00000000004a7805 */ /* 0x000fe2000001ff00 */
[----:B------:R-:W-:Y:S01]  /*16e0*/  IMAD.MOV.U32 R69, RZ, RZ, RZ ;  /* 0x000000ffff457224 */ /* 0x000fe200078e00ff */
[----:B------:R-:W-:Y:S01]  /*16f0*/  CS2R R6, SRZ ;  /* 0x0000000000067805 */ /* 0x000fe2000001ff00 */
[----:B------:R-:W-:Y:S01]  /*1700*/  IMAD.MOV.U32 R12, RZ, RZ, RZ ;  /* 0x000000ffff0c7224 */ /* 0x000fe200078e00ff */
[----:B------:R-:W-:Y:S01]  /*1710*/  PLOP3.LUT P1, PT, PT, PT, UP0, 0x80, 0x0 ;  /* 0x000000000000781c */ /* 0x000fe20003f2f008 */
[----:B------:R-:W-:Y:S02]  /*1720*/  IMAD.MOV.U32 R81, RZ, RZ, RZ ;  /* 0x000000ffff517224 */ /* 0x000fe400078e00ff */
[----:B------:R-:W-:-:S02]  /*1730*/  IMAD.MOV.U32 R14, RZ, RZ, RZ ;  /* 0x000000ffff0e7224 */ /* 0x000fc400078e00ff */
[----:B------:R-:W-:Y:S02]  /*1740*/  IMAD.MOV.U32 R83, RZ, RZ, RZ ;  /* 0x000000ffff537224 */ /* 0x000fe400078e00ff */
[----:B------:R-:W-:Y:S02]  /*1750*/  IMAD.MOV.U32 R24, RZ, RZ, RZ ;  /* 0x000000ffff187224 */ /* 0x000fe400078e00ff */
[----:B------:R-:W-:-:S04]  /*1760*/  IMAD.MOV.U32 R85, RZ, RZ, RZ ;  /* 0x000000ffff557224 */ /* 0x000fc800078e00ff */
[----:B------:R-:W-:Y:S05]  /*1770*/  @!P1 BRA `(.L_x_1661) ;  /* 0x000000c000889947 */ /* 0x000fea0003800000 */
[----:B------:R-:W0:Y:S01]  /*1780*/  SHFL.IDX PT, R0, R152, RZ, 0x1f ;  /* 0x00001fff98007589 */ /* 0x000e2200000e0000 */
[----:B------:R-:W-:-:S04]  /*1790*/  UIADD3 UR6, UR37, 0x24300, URZ ;  /* 0x0002430025067890 */ /* 0x000fc8000fffe03f */
[----:B------:R-:W-:-:S06]  /*17a0*/  ULOP3.LUT UP0, URZ, UR6, 0x9f, URZ, 0xc0, !UPT ;  /* 0x0000009f063f7892 */ /* 0x000fcc000f80c03f */
[----:B------:R-:W-:Y:S02]  /*17b0*/  PLOP3.LUT P0, PT, PT, PT, UP0, 0x80, 0x0 ;  /* 0x000000000000781c */ /* 0x000fe40003f0f008 */
[----:B0-----:R-:W-:-:S13]  /*17c0*/  R2UR UR7, R0 ;  /* 0x00000000000772ca */ /* 0x001fda00000e0000 */
        /* <DEDUP_REMOVED lines=28> */
.L_x_1662:
[----:B------:R-:W-:Y:S02]  /*1990*/  R2UR UR6, R150 ;  /* 0x00000000960672ca */ /* 0x000fe400000e0000 */
[----:B------:R-:W-:-:S11]  /*19a0*/  R2UR UR5, R154 ;  /* 0x000000009a0572ca */ /* 0x000fd600000e0000 */
[----:B------:R-:W-:Y:S02]  /*19b0*/  ULEA.HI UR4, UR6, UR6, URZ, 0x1 ;  /* 0x0000000606047291 */ /* 0x000fe4000f8f083f */
[----:B------:R-:W-:Y:S02]  /*19c0*/  IMAD.U32 R3, RZ, RZ, UR5 ;  /* 0x00000005ff037e24 */ /* 0x000fe4000f8e00ff */
[----:B------:R-:W-:-:S03]  /*19d0*/  ULOP3.LUT UR4, UR4, 0xfffffffe, URZ, 0xc0, !UPT ;  /* 0xfffffffe04047892 */ /* 0x000fc6000f8ec03f */
[----:B------:R-:W-:Y:S01]  /*19e0*/  ISETP.NE.AND P0, PT, R3, 0x3, PT ;  /* 0x000000030300780c */ /* 0x000fe20003f05270 */
[----:B------:R-:W-:-:S06]  /*19f0*/  UIADD3 UR4, UR6, -UR4, URZ ;  /* 0x8000000406047290 */ /* 0x000fcc000fffe03f */
[----:B------:R-:W-:-:S05]  /*1a00*/  IMAD.U32 R0, RZ, RZ, UR4 ;  /* 0x00000004ff007e24 */ /* 0x000fca000f8e00ff */
[----:B------:R-:W-:-:S04]  /*1a10*/  SHF.L.U32 R0, R0, 0x1f, RZ ;  /* 0x0000001f00007819 */ /* 0x000fc800000006ff */
[----:B------:R-:W0:Y:S02]  /*1a20*/  SYNCS.PHASECHK.TRANS64.TRYWAIT P1, [UR37+0x31c00], R0 ;  /* 0x031c0000ff0075a7 */ /* 0x000e240008020165 */
[----:B0-----:R-:W-:Y:S05]  /*1a30*/  @!P1 BRA `(.L_x_1663) ;  /* 0x00000124009c9947 */ /* 0x001fea0003800000 */
.L_x_1791:
[----:B------:R-:W-:Y:S05]  /*1a40*/  @!P0 BRA `(.L_x_1664) ;  /* 0x0000000000048947 */ /* 0x000fea0003800000 */
[----:B------:R-:W-:Y:S01]  /*1a50*/  BPT.TRAP 0x1 ;  /* 0x000000040000795c */ /* 0x000fe20000300000 */
.L_x_1664:
[----:B0-----:R-:W-:Y:S02]  /*1a60*/  IMAD.U32 R3, RZ, RZ, UR36 ;  /* 0x00000024ff037e24 */ /* 0x001fe4000f8e00ff */
[----:B------:R-:W-:-:S03]  /*1a70*/  IMAD.U32 R0, RZ, RZ, UR38 ;  /* 0x00000026ff007e24 */ /* 0x000fc6000f8e00ff */
[----:B------:R-:W-:Y:S02]  /*1a80*/  LEA R3, R3, UR37, 0x3 ;  /* 0x0000002503037c11 */ /* 0x000fe4000f8e18ff */
[----:B------:R-:W-:-:S04]  /*1a90*/  SHF.L.U32 R0, R0, 0x1f, RZ ;  /* 0x0000001f00007819 */ /* 0x000fc800000006ff */
[----:B------:R0:W1:Y:S01]  /*1aa0*/  SYNCS.PHASECHK.TRANS64.TRYWAIT P2, [R3+URZ+0x31c30], R0 ;  /* 0x031c3000030075a7 */ /* 0x000062000804017f */
[----:B------:R-:W-:Y:S05]  /*1ab0*/  @!P0 BRA `(.L_x_1665) ;  /* 0x0000000000048947 */ /* 0x000fea0003800000 */
[----:B------:R-:W-:Y:S01]  /*1ac0*/  BPT.TRAP 0x1 ;  /* 0x000000040000795c */ /* 0x000fe20000300000 */
.L_x_1665:
[----:B------:R-:W2:Y:S01]  /*1ad0*/  S2R R4, SR_TID.X ;  /* 0x0000000000047919 */ /* 0x000ea20000002100 */
[----:B------:R-:W-:Y:S01]  /*1ae0*/  IMAD.MOV.U32 R71, RZ, RZ, RZ ;  /* 0x000000ffff477224 */ /* 0x000fe200078e00ff */
[----:B--2---:R-:W-:Y:S01]  /*1af0*/  LOP3.LUT P1, RZ, R4, 0x7f, RZ, 0xc0, !PT ;  /* 0x0000007f04ff7812 */ /* 0x004fe2000782c0ff */
[----:B-1----:R-:W-:-:S12]  /*1b00*/  @P2 BRA `(.L_x_1666) ;  /* 0x0000000000082947 */ /* 0x002fd80003800000 */
[----:B------:R-:W1:Y:S02]  /*1b10*/  SYNCS.PHASECHK.TRANS64.TRYWAIT P2, [R3+URZ+0x31c30], R0 ;  /* 0x031c3000030075a7 */ /* 0x000e64000804017f */
[----:B-1----:R-:W-:Y:S05]  /*1b20*/  @!P2 BRA `(.L_x_1667) ;  /* 0x000001240078a947 */ /* 0x002fea0003800000 */
.L_x_1666:
[----:B------:R-:W-:Y:S05]  /*1b30*/  WARPSYNC.ALL ;  /* 0x0000000000007948 */ /* 0x000fea0003800000 */
[----:B------:R-:W-:Y:S01]  /*1b40*/  UIADD3 UR4, UR37, 0x16a00, URZ ;  /* 0x00016a0025047890 */ /* 0x000fe2000fffe03f */
[----:B------:R-:W-:Y:S01]  /*1b50*/  WARPGROUP.ARRIVE ;  /* 0x00000000000079c5 */ /* 0x000fe20000000000 */
[----:B------:R-:W-:Y:S01]  /*1b60*/  ULOP3.LUT UR6, UR40, 0x10000, URZ, 0xfc, !UPT ;  /* 0x0001000028067892 */ /* 0x000fe2000f8efc3f */
[----:B------:R-:W-:Y:S01]  /*1b70*/  R2UR UR52, R18 ;  /* 0x00000000123472ca */ /* 0x000fe200000e0000 */
[----:B------:R-:W-:Y:S01]  /*1b80*/  USHF.R.U32.HI UR4, URZ, 0x4, UR4 ;  /* 0x000000043f047899 */ /* 0x000fe20008011604 */
[----:B------:R-:W-:Y:S01]  /*1b90*/  R2UR UR53, R17 ;  /* 0x00000000113572ca */ /* 0x000fe200000e0000 */
[----:B------:R-:W-:Y:S01]  /*1ba0*/  UMOV UR29, 0x80000020 ;  /* 0x80000020001d7882 */ /* 0x000fe20000000000 */
[----:B------:R-:W-:Y:S01]  /*1bb0*/  UMOV UR31, 0x80000020 ;  /* 0x80000020001f7882 */ /* 0x000fe20000000000 */
[----:B------:R-:W-:Y:S01]  /*1bc0*/  ULOP3.LUT UR4, UR4, 0x3fff, URZ, 0xc0, !UPT ;  /* 0x00003fff04047892 */ /* 0x000fe2000f8ec03f */
[----:B01----:R-:W-:Y:S01]  /*1bd0*/  IMAD.U32 R0, RZ, RZ, UR61 ;  /* 0x0000003dff007e24 */ /* 0x003fe2000f8e00ff */
[----:B------:R-:W-:Y:S01]  /*1be0*/  UMOV UR28, UR6 ;  /* 0x00000006001c7c82 */ /* 0x000fe20008000000 */
[----:B------:R-:W-:Y:S01]  /*1bf0*/  UMOV UR9, UR29 ;  /* 0x0000001d00097c82 */ /* 0x000fe20008000000 */
[----:B------:R-:W-:Y:S01]  /*1c00*/  ULOP3.LUT UR5, UR4, 0x10000, URZ, 0xfc, !UPT ;  /* 0x0001000004057892 */ /* 0x000fe2000f8efc3f */
[----:B------:R-:W-:Y:S01]  /*1c10*/  IMAD R9, R0, 0xc0, R23 ;  /* 0x000000c000097824 */ /* 0x000fe200078e0217 */
[----:B------:R-:W-:Y:S01]  /*1c20*/  UMOV UR8, UR28 ;  /* 0x0000001c00087c82 */ /* 0x000fe20008000000 */
[----:B------:R-:W-:Y:S01]  /*1c30*/  UMOV UR11, 0x80000020 ;  /* 0x80000020000b7882 */ /* 0x000fe20000000000 */
[----:B------:R-:W-:Y:S01]  /*1c40*/  UIMAD UR4, UR36, 0x6c0, UR5 ;  /* 0x000006c0240478a4 */ /* 0x000fe2000f8e0205 */
[----:B------:R-:W-:Y:S01]  /*1c50*/  @!P1 VIADD R3, R3, 0x31c40 ;  /* 0x00031c4003039836 */ /* 0x000fe20000000000 */
[----:B------:R-:W-:Y:S01]  /*1c60*/  UMOV UR12, UR28 ;  /* 0x0000001c000c7c82 */ /* 0x000fe20008000000 */
[----:B------:R-:W-:Y:S01]  /*1c70*/  UMOV UR13, UR29 ;  /* 0x0000001d000d7c82 */ /* 0x000fe20008000000 */
[----:B------:R-:W-:-:S02]  /*1c80*/  UIADD3 UR10, UR4, 0x40, URZ ;  /* 0x00000040040a7890 */ /* 0x000fc4000fffe03f */
[----:B------:R-:W-:Y:S02]  /*1c90*/  UIADD3 UR14, UR4, 0xc0, URZ ;  /* 0x000000c0040e7890 */ /* 0x000fe4000fffe03f */
[----:B------:R-:W-:Y:S01]  /*1ca0*/  UMOV UR30, UR4 ;  /* 0x00000004001e7c82 */ /* 0x000fe20008000000 */
[----:B------:R-:W-:Y:S01]  /*1cb0*/  UMOV UR15, 0x80000020 ;  /* 0x80000020000f7882 */ /* 0x000fe20000000000 */
[----:B------:R-:W-:Y:S01]  /*1cc0*/  HGMMA.64x16x16.F32.BF16 R96, gdesc[UR28], RZ, !UPT, gsb0 ;  /* 0x002000001c6079f0 */ /* 0x000fe2000c0018ff */
        /* <DEDUP_REMOVED lines=13> */
[----:B------:R-:W-:Y:S01]  /*1da0*/  UMOV UR31, 0x80000020 ;  /* 0x80000020001f7882 */ /* 0x000fe20000000000 */
[----:B------:R-:W-:-:S02]  /*1db0*/  UIADD3 UR7, UR6, 0x2, URZ ;  /* 0x0000000206077890 */ /* 0x000fc4000fffe03f */
        /* <DEDUP_REMOVED lines=45> */
[----:B------:R-:W-:Y:S03]  /*2090*/  HGMMA.64x16x16.F32.BF16 R32, gdesc[UR28], RZ, !UPT, gsb0 ;  /* 0x002000001c2079f0 */ /* 0x000fe6000c0018ff */
        /* <DEDUP_REMOVED lines=98> */
[----:B------:R-:W-:Y:S02]  /*26c0*/  UIADD3 UR7, UR6, 0x600, URZ ;  /* 0x0000060006077890 */ /* 0x000fe4000fffe03f */
        /* <DEDUP_REMOVED lines=109> */
[----:B------:R-:W-:-:S04]  /*2da0*/  UIMAD UR6, UR39, -0x90, UR52 ;  /* 0xffffff70270678a4 */ /* 0x000fc8000f8e0234 */
[----:B------:R-:W-:Y:S02]  /*2db0*/  UIADD3 UR7, UR6, 0x90, URZ ;  /* 0x0000009006077890 */ /* 0x000fe4000fffe03f */
[----:B------:R-:W-:-:S04]  /*2dc0*/  UIADD3 UR6, -UR53, 0x91, UR6 ;  /* 0x0000009135067890 */ /* 0x000fc8000fffe106 */
[----:B------:R-:W-:Y:S01]  /*2dd0*/  IMAD.U32 R13, RZ, RZ, UR7 ;  /* 0x00000007ff0d7e24 */ /* 0x000fe2000f8e00ff */
[----:B------:R-:W-:Y:S01]  /*2de0*/  UIADD3 UR7, UR39, -0x2, URZ ;  /* 0xfffffffe27077890 */ /* 0x000fe2000fffe03f */
[----:B------:R-:W-:Y:S01]  /*2df0*/  IMAD.U32 R5, RZ, RZ, UR6 ;  /* 0x00000006ff057e24 */ /* 0x000fe2000f8e00ff */
[----:B------:R-:W-:Y:S01]  /*2e00*/  UIADD3 UR6, UR52, -UR53, URZ ;  /* 0x8000003534067290 */ /* 0x000fe2000fffe03f */
[C---:B------:R-:W-:Y:S02]  /*2e10*/  IMAD R13, R22.reuse, -0x2, R13 ;  /* 0xfffffffe160d7824 */ /* 0x040fe400078e020d */
[----:B------:R-:W-:Y:S01]  /*2e20*/  IMAD R112, R22, -0x2, R5 ;  /* 0xfffffffe16707824 */ /* 0x000fe200078e0205 */
[----:B------:R-:W-:-:S04]  /*2e30*/  UIMAD UR6, UR61, 0xc0, UR6 ;  /* 0x000000c03d0678a4 */ /* 0x000fc8000f8e0206 */
[----:B------:R-:W-:Y:S01]  /*2e40*/  VIADDMNMX R0, R9, R112, R13, PT ;  /* 0x0000007009007246 */ /* 0x000fe2000380010d */
[----:B------:R-:W-:Y:S01]  /*2e50*/  UIMAD.WIDE UR10, UR6, 0x38e38e39, URZ ;  /* 0x38e38e39060a78a5 */ /* 0x000fe2000f8e023f */
[----:B------:R-:W-:Y:S02]  /*2e60*/  IADD3 R112, R112, 0x8, R9 ;  /* 0x0000000870707810 */ /* 0x000fe40007ffe009 */
[C---:B------:R-:W-:Y:S01]  /*2e70*/  ISETP.GT.AND P2, PT, R0.reuse, RZ, PT ;  /* 0x000000ff0000720c */ /* 0x040fe20003f44270 */
[----:B------:R-:W-:Y:S01]  /*2e80*/  USHF.R.U32.HI UR6, URZ, 0x1f, UR11 ;  /* 0x0000001f3f067899 */ /* 0x000fe2000801160b */
[C---:B------:R-:W-:Y:S02]  /*2e90*/  ISETP.GT.AND P3, PT, R0.reuse, 0x1, PT ;  /* 0x000000010000780c */ /* 0x040fe40003f64270 */
[----:B------:R-:W-:Y:S01]  /*2ea0*/  ISETP.GT.AND P4, PT, R0, 0x8, PT ;  /* 0x000000080000780c */ /* 0x000fe20003f84270 */
[----:B------:R-:W-:Y:S01]  /*2eb0*/  ULEA.HI.SX32 UR6, UR11, UR6, 0x1b ;  /* 0x000000060b067291 */ /* 0x000fe2000f8fda3f */
[----:B------:R-:W-:-:S03]  /*2ec0*/  VIMNMX R13, R13, R112, PT ;  /* 0x000000700d0d7248 */ /* 0x000fc60003fe0100 */
[----:B------:R-:W-:-:S04]  /*2ed0*/  UISETP.LT.AND UP0, UPT, URZ, UR6, UPT ;  /* 0x000000063f00728c */ /* 0x000fc8000bf01270 */
[----:B------:R-:W-:-:S04]  /*2ee0*/  USEL UR14, URZ, UR6, !UP0 ;  /* 0x000000063f0e7287 */ /* 0x000fc8000c000000 */
[----:B------:R-:W-:Y:S01]  /*2ef0*/  UISETP.GE.AND UP0, UPT, UR7, UR14, UPT ;  /* 0x0000000e0700728c */ /* 0x000fe2000bf06270 */
        /* <DEDUP_REMOVED lines=29> */
[----:B------:R-:W-:-:S02]  /*30d0*/  FMNMX.FTZ R5, R4, R120, !PT ;  /* 0x0000007804057209 */ /* 0x000fc40007810000 */
        /* <DEDUP_REMOVED lines=90> */
[----:B------:R-:W-:-:S04]  /*3680*/  ISETP.GT.AND P4, PT, R13, 0x8, PT ;  /* 0x000000080d00780c */ /* 0x000fc80003f84270 */
[----:B------:R-:W-:Y:S01]  /*3690*/  FSEL R102, R102, -INF , P4 ;  /* 0xff80000066667808 */ /* 0x000fe20002000000 */
[----:B------:R-:W-:Y:S02]  /*36a0*/  WARPGROUP.DEPBAR.LE gsb0, 0x0 ;  /* 0x00008000000079c5 */ /* 0x000fe40000010000 */
        /* <DEDUP_REMOVED lines=23> */
[----:B------:R-:W-:Y:S02]  /*3820*/  FMNMX.FTZ R5, R32, R5, !PT ;  /* 0x0000000520057209 */ /* 0x000fe40007810000 */
[----:B------:R-:W-:Y:S02]  /*3830*/  ISETP.GT.AND P2, PT, R0, 0x79, PT ;  /* 0x000000790000780c */ /* 0x000fe40003f44270 */
        /* <DEDUP_REMOVED lines=8> */
[----:B------:R-:W-:Y:S02]  /*38c0*/  FSEL R24, R24, -INF , P3 ;  /* 0xff80000018187808 */ /* 0x000fe40001800000 */
[----:B------:R-:W-:Y:S02]  /*38d0*/  ISETP.GT.AND P3, PT, R0, 0x88, PT ;  /* 0x000000880000780c */ /* 0x000fe40003f64270 */
[----:B------:R-:W-:Y:S02]  /*38e0*/  FSEL R14, R25, -INF , P2 ;  /* 0xff800000190e7808 */ /* 0x000fe40001000000 */
[----:B------:R-:W-:Y:S02]  /*38f0*/  FMNMX.FTZ R5, R24, R5, !PT ;  /* 0x0000000518057209 */ /* 0x000fe40007810000 */
[----:B------:R-:W-:Y:S02]  /*3900*/  ISETP.GT.AND P2, PT, R0, 0x89, PT ;  /* 0x000000890000780c */ /* 0x000fe40003f44270 */
[----:B------:R-:W-:-:S02]  /*3910*/  FSEL R28, R28, -INF , P3 ;  /* 0xff8000001c1c7808 */ /* 0x000fc40001800000 */
[----:B------:R-:W-:Y:S02]  /*3920*/  FMNMX.FTZ R5, R14, R5, !PT ;  /* 0x000000050e057209 */ /* 0x000fe40007810000 */
[----:B------:R-:W-:Y:S02]  /*3930*/  FSEL R8, R29, -INF , P2 ;  /* 0xff8000001d087808 */ /* 0x000fe40001000000 */
[----:B------:R-:W-:Y:S02]  /*3940*/  FMNMX.FTZ R5, R28, R5, !PT ;  /* 0x000000051c057209 */ /* 0x000fe40007810000 */
[----:B------:R-:W-:Y:S02]  /*3950*/  ISETP.GT.AND P3, PT, R13, 0x1, PT ;  /* 0x000000010d00780c */ /* 0x000fe40003f64270 */
[----:B------:R-:W-:Y:S02]  /*3960*/  FMNMX.FTZ R5, R8, R5, !PT ;  /* 0x0000000508057209 */ /* 0x000fe40007810000 */
[----:B------:R-:W-:-:S02]  /*3970*/  FSEL R99, R99, -INF , P3 ;  /* 0xff80000063637808 */ /* 0x000fc40001800000 */
[----:B------:R-:W-:Y:S01]  /*3980*/  ISETP.GT.AND P3, PT, R13, 0x11, PT ;  /* 0x000000110d00780c */ /* 0x000fe20003f64270 */
[----:B------:R-:W0:Y:S03]  /*3990*/  SHFL.BFLY PT, R0, R5, 0x2, 0x1f ;  /* 0x0c401f0005007f89 */ /* 0x000e2600000e0000 */
[----:B------:R-:W-:Y:S02]  /*39a0*/  FSEL R91, R91, -INF , P3 ;  /* 0xff8000005b5b7808 */ /* 0x000fe40001800000 */
[----:B------:R-:W-:-:S04]  /*39b0*/  ISETP.GT.AND P3, PT, R13, 0x19, PT ;  /* 0x000000190d00780c */ /* 0x000fc80003f64270 */
[----:B------:R-:W-:Y:S02]  /*39c0*/  FSEL R95, R95, -INF , P3 ;  /* 0xff8000005f5f7808 */ /* 0x000fe40001800000 */
[----:B------:R-:W-:-:S04]  /*39d0*/  ISETP.GT.AND P3, PT, R13, 0x21, PT ;  /* 0x000000210d00780c */ /* 0x000fc80003f64270 */
[----:B------:R-:W-:Y:S02]  /*39e0*/  FSEL R83, R83, -INF , P3 ;  /* 0xff80000053537808 */ /* 0x000fe40001800000 */
[----:B------:R-:W-:-:S04]  /*39f0*/  ISETP.GT.AND P3, PT, R13, 0x29, PT ;  /* 0x000000290d00780c */ /* 0x000fc80003f64270 */
[----:B------:R-:W-:Y:S02]  /*3a00*/  FSEL R87, R87, -INF , P3 ;  /* 0xff80000057577808 */ /* 0x000fe40001800000 */
[----:B------:R-:W-:Y:S02]  /*3a10*/  ISETP.GT.AND P3, PT, R13, 0x31, PT ;  /* 0x000000310d00780c */ /* 0x000fe40003f64270 */
[----:B0-----:R-:W-:Y:S02]  /*3a20*/  FMNMX.FTZ R11, R5, R0, !PT ;  /* 0x00000000050b7209 */ /* 0x001fe40007810000 */
[----:B------:R-:W-:Y:S02]  /*3a30*/  FSEL R75, R75, -INF , P3 ;  /* 0xff8000004b4b7808 */ /* 0x000fe40001800000 */
[----:B------:R-:W-:Y:S01]  /*3a40*/  ISETP.GT.AND P3, PT, R13, 0x39, PT ;  /* 0x000000390d00780c */ /* 0x000fe20003f64270 */
[----:B------:R-:W0:Y:S03]  /*3a50*/  SHFL.BFLY PT, R0, R11, 0x1, 0x1f ;  /* 0x0c201f000b007f89 */ /* 0x000e2600000e0000 */
[----:B------:R-:W-:-:S02]  /*3a60*/  FSEL R79, R79, -INF , P3 ;  /* 0xff8000004f4f7808 */ /* 0x000fc40001800000 */
        /* <DEDUP_REMOVED lines=9> */
[C---:B------:R-:W-:Y:S01]  /*3b00*/  FSETP.NEU.FTZ.AND P2, PT, R0.reuse, -INF , PT ;  /* 0xff8000000000780b */ /* 0x040fe20003f5d000 */
[----:B------:R-:W-:Y:S01]  /*3b10*/  FMUL.FTZ R7, R0, UR4 ;  /* 0x0000000400077c20 */ /* 0x000fe20008410000 */
[----:B------:R-:W-:-:S04]  /*3b20*/  ISETP.GT.AND P3, PT, R13, 0x61, PT ;  /* 0x000000610d00780c */ /* 0x000fc80003f64270 */
[----:B------:R-:W-:Y:S02]  /*3b30*/  FSEL R7, R7, RZ, P2 ;  /* 0x000000ff07077208 */ /* 0x000fe40001000000 */
[----:B------:R-:W-:-:S03]  /*3b40*/  ISETP.GT.AND P2, PT, R13, RZ, PT ;  /* 0x000000ff0d00720c */ /* 0x000fc60003f44270 */
[--C-:B------:R-:W-:Y:S01]  /*3b50*/  FFMA.FTZ R49, R70, UR4, -R7.reuse ;  /* 0x0000000446317c23 */ /* 0x100fe20008010807 */
[----:B------:R-:W-:Y:S01]  /*3b60*/  FSEL R98, R98, -INF , P2 ;  /* 0xff80000062627808 */ /* 0x000fe20001000000 */
[--C-:B------:R-:W-:Y:S01]  /*3b70*/  FFMA.FTZ R55, R12, UR4, -R7.reuse ;  /* 0x000000040c377c23 */ /* 0x100fe20008010807 */
[----:B------:R-:W-:Y:S01]  /*3b80*/  ISETP.GT.AND P2, PT, R13, 0x9, PT ;  /* 0x000000090d00780c */ /* 0x000fe20003f44270 */
[--C-:B------:R-:W-:Y:S01]  /*3b90*/  FFMA.FTZ R57, R8, UR4, -R7.reuse ;  /* 0x0000000408397c23 */ /* 0x100fe20008010807 */
[----:B------:R-:W-:Y:S01]  /*3ba0*/  FMNMX.FTZ R15, R98, R99, !PT ;  /* 0x00000063620f7209 */ /* 0x000fe20007810000 */
        /* <DEDUP_REMOVED lines=8> */
[----:B------:R-:W-:Y:S01]  /*3c30*/  MUFU.EX2 R4, R4 ;  /* 0x0000000400047308 */ /* 0x000fe20000000800 */
[----:B------:R-:W-:Y:S01]  /*3c40*/  FMNMX.FTZ R21, R103, R112, !PT ;  /* 0x0000007067157209 */ /* 0x000fe20007810000 */
[--C-:B------:R-:W-:Y:S01]  /*3c50*/  FFMA.FTZ R11, R118, UR4, -R7.reuse ;  /* 0x00000004760b7c23 */ /* 0x100fe20008010807 */
[----:B------:R-:W-:Y:S01]  /*3c60*/  ISETP.GT.AND P2, PT, R13, 0x18, PT ;  /* 0x000000180d00780c */ /* 0x000fe20003f44270 */
[--C-:B------:R-:W-:Y:S01]  /*3c70*/  FFMA.FTZ R9, R116, UR4, -R7.reuse ;  /* 0x0000000474097c23 */ /* 0x100fe20008010807 */
[----:B------:R-:W-:Y:S01]  /*3c80*/  FMNMX.FTZ R110, R90, R21, !PT ;  /* 0x000000155a6e7209 */ /* 0x000fe20007810000 */
[--C-:B------:R-:W-:Y:S01]  /*3c90*/  FFMA.FTZ R84, R114, UR4, -R7.reuse ;  /* 0x0000000472547c23 */ /* 0x100fe20008010807 */
[----:B------:R-:W-:Y:S01]  /*3ca0*/  FSEL R94, R94, -INF , P2 ;  /* 0xff8000005e5e7808 */ /* 0x000fe20001000000 */
[----:B------:R-:W0:Y:S01]  /*3cb0*/  MUFU.EX2 R5, R120 ;  /* 0x0000007800057308 */ /* 0x000e220000000800 */
[----:B------:R-:W-:Y:S01]  /*3cc0*/  FMNMX.FTZ R21, R91, R110, !PT ;  /* 0x0000006e5b157209 */ /* 0x000fe20007810000 */
[--C-:B------:R-:W-:Y:S01]  /*3cd0*/  FFMA.FTZ R51, R14, UR4, -R7.reuse ;  /* 0x000000040e337c23 */ /* 0x100fe20008010807 */
[----:B------:R-:W-:Y:S01]  /*3ce0*/  ISETP.GT.AND P2, PT, R13, 0x20, PT ;  /* 0x000000200d00780c */ /* 0x000fe20003f44270 */
[--C-:B------:R-:W-:Y:S01]  /*3cf0*/  FFMA.FTZ R88, R88, UR4, -R7.reuse ;  /* 0x0000000458587c23 */ /* 0x100fe20008010807 */
[----:B------:R-:W-:Y:S01]  /*3d00*/  FMNMX.FTZ R110, R94, R21, !PT ;  /* 0x000000155e6e7209 */ /* 0x000fe20007810000 */
[--C-:B------:R-:W-:Y:S01]  /*3d10*/  FFMA.FTZ R21, R108, UR4, -R7.reuse ;  /* 0x000000046c157c23 */ /* 0x100fe20008010807 */
[----:B------:R-:W-:Y:S01]  /*3d20*/  FSEL R29, R82, -INF , P2 ;  /* 0xff800000521d7808 */ /* 0x000fe20001000000 */
[--C-:B------:R-:W-:Y:S01]  /*3d30*/  FFMA.FTZ R82, R106, UR4, -R7.reuse ;  /* 0x000000046a527c23 */ /* 0x100fe20008010807 */
[----:B------:R-:W-:Y:S01]  /*3d40*/  FMNMX.FTZ R110, R95, R110, !PT ;  /* 0x0000006e5f6e7209 */ /* 0x000fe20007810000 */
[----:B------:R-:W1:Y:S01]  /*3d50*/  MUFU.EX2 R6, R6 ;  /* 0x0000000600067308 */ /* 0x000e620000000800 */
[----:B------:R-:W-:Y:S01]  /*3d60*/  ISETP.GT.AND P2, PT, R13, 0x28, PT ;  /* 0x000000280d00780c */ /* 0x000fe20003f44270 */
[--C-:B------:R-:W-:Y:S01]  /*3d70*/  FFMA.FTZ R53, R66, UR4, -R7.reuse ;  /* 0x0000000442357c23 */ /* 0x100fe20008010807 */
[----:B------:R-:W-:Y:S01]  /*3d80*/  FMNMX.FTZ R110, R29, R110, !PT ;  /* 0x0000006e1d6e7209 */ /* 0x000fe20007810000 */
[----:B------:R-:W-:Y:S01]  /*3d90*/  FFMA.FTZ R14, R28, UR4, -R7 ;  /* 0x000000041c0e7c23 */ /* 0x000fe20008010807 */
[----:B------:R-:W-:-:S02]  /*3da0*/  FSEL R86, R86, -INF , P2 ;  /* 0xff80000056567808 */ /* 0x000fc40001000000 */
[----:B------:R-:W-:Y:S01]  /*3db0*/  FMNMX.FTZ R25, R83, R110, !PT ;  /* 0x0000006e53197209 */ /* 0x000fe20007810000 */
[----:B------:R-:W2:Y:S01]  /*3dc0*/  MUFU.EX2 R11, R11 ;  /* 0x0000000b000b7308 */ /* 0x000ea20000000800 */
[----:B------:R-:W-:Y:S02]  /*3dd0*/  ISETP.GT.AND P2, PT, R13, 0x30, PT ;  /* 0x000000300d00780c */ /* 0x000fe40003f44270 */
[----:B------:R-:W-:Y:S01]  /*3de0*/  FMNMX.FTZ R106, R86, R25, !PT ;  /* 0x00000019566a7209 */ /* 0x000fe20007810000 */
[--C-:B------:R-:W-:Y:S01]  /*3df0*/  FFMA.FTZ R25, R104, UR4, -R7.reuse ;  /* 0x0000000468197c23 */ /* 0x100fe20008010807 */
[----:B------:R-:W-:Y:S01]  /*3e00*/  FSEL R41, R74, -INF , P2 ;  /* 0xff8000004a297808 */ /* 0x000fe20001000000 */
[----:B------:R-:W-:Y:S01]  /*3e10*/  FFMA.FTZ R74, R100, UR4, -R7 ;  /* 0x00000004644a7c23 */ /* 0x000fe20008010807 */
[----:B------:R-:W-:Y:S01]  /*3e20*/  FMNMX.FTZ R106, R87, R106, !PT ;  /* 0x0000006a576a7209 */ /* 0x000fe20007810000 */
[----:B------:R-:W3:Y:S01]  /*3e30*/  MUFU.EX2 R9, R9 ;  /* 0x0000000900097308 */ /* 0x000ee20000000800 */
[----:B------:R-:W-:-:S02]  /*3e40*/  ISETP.GT.AND P2, PT, R13, 0x38, PT ;  /* 0x000000380d00780c */ /* 0x000fc40003f44270 */
[----:B------:R-:W-:Y:S02]  /*3e50*/  FMNMX.FTZ R106, R41, R106, !PT ;  /* 0x0000006a296a7209 */ /* 0x000fe40007810000 */
[----:B------:R-:W-:Y:S02]  /*3e60*/  FSEL R78, R78, -INF , P2 ;  /* 0xff8000004e4e7808 */ /* 0x000fe40001000000 */
[----:B------:R-:W-:Y:S01]  /*3e70*/  FMNMX.FTZ R33, R75, R106, !PT ;  /* 0x0000006a4b217209 */ /* 0x000fe20007810000 */
[----:B------:R-:W4:Y:S01]  /*3e80*/  MUFU.EX2 R84, R84 ;  /* 0x0000005400547308 */ /* 0x000f220000000800 */
[----:B------:R-:W-:Y:S02]  /*3e90*/  ISETP.GT.AND P2, PT, R13, 0x40, PT ;  /* 0x000000400d00780c */ /* 0x000fe40003f44270 */
[----:B------:R-:W-:Y:S01]  /*3ea0*/  FMNMX.FTZ R100, R78, R33, !PT ;  /* 0x000000214e647209 */ /* 0x000fe20007810000 */
[--C-:B------:R-:W-:Y:S01]  /*3eb0*/  FFMA.FTZ R33, R96, UR4, -R7.reuse ;  /* 0x0000000460217c23 */ /* 0x100fe20008010807 */
[----:B------:R-:W-:Y:S01]  /*3ec0*/  FSEL R61, R58, -INF , P2 ;  /* 0xff8000003a3d7808 */ /* 0x000fe20001000000 */
[----:B------:R-:W-:Y:S01]  /*3ed0*/  FFMA.FTZ R58, R92, UR4, -R7 ;  /* 0x000000045c3a7c23 */ /* 0x000fe20008010807 */
[----:B------:R-:W-:Y:S01]  /*3ee0*/  FMNMX.FTZ R100, R79, R100, !PT ;  /* 0x000000644f647209 */ /* 0x000fe20007810000 */
[----:B------:R-:W-:Y:S01]  /*3ef0*/  MUFU.EX2 R15, R15 ;  /* 0x0000000f000f7308 */ /* 0x000fe20000000800 */
[----:B------:R-:W-:-:S02]  /*3f00*/  ISETP.GT.AND P2, PT, R13, 0x48, PT ;  /* 0x000000480d00780c */ /* 0x000fc40003f44270 */
[----:B------:R-:W-:Y:S02]  /*3f10*/  FMNMX.FTZ R100, R61, R100, !PT ;  /* 0x000000643d647209 */ /* 0x000fe40007810000 */
[----:B------:R-:W-:Y:S02]  /*3f20*/  FSEL R62, R62, -INF , P2 ;  /* 0xff8000003e3e7808 */ /* 0x000fe40001000000 */
[----:B------:R-:W-:Y:S01]  /*3f30*/  FMNMX.FTZ R37, R59, R100, !PT ;  /* 0x000000643b257209 */ /* 0x000fe20007810000 */
[----:B------:R-:W-:Y:S01]  /*3f40*/  MUFU.EX2 R88, R88 ;  /* 0x0000005800587308 */ /* 0x000fe20000000800 */
        /* <DEDUP_REMOVED lines=13> */
[----:B------:R-:W-:Y:S02]  /*4020*/  FMNMX.FTZ R76, R54, R45, !PT ;  /* 0x0000002d364c7209 */ /* 0x000fe40007810000 */
[----:B------:R-:W-:Y:S01]  /*4030*/  FSEL R73, R42, -INF , P2 ;  /* 0xff8000002a497808 */ /* 0x000fe20001000000 */
[----:B------:R-:W-:Y:S01]  /*4040*/  FFMA.FTZ R42, R72, UR4, -R7 ;  /* 0x00000004482a7c23 */ /* 0x000fe20008010807 */
[----:B------:R-:W-:Y:S01]  /*4050*/  FMNMX.FTZ R76, R69, R76, !PT ;  /* 0x0000004c454c7209 */ /* 0x000fe20007810000 */
[----:B------:R-:W-:Y:S01]  /*4060*/  MUFU.EX2 R25, R25 ;  /* 0x0000001900197308 */ /* 0x000fe20000000800 */
[----:B------:R-:W-:-:S02]  /*4070*/  FSEL R72, R43, -INF , P3 ;  /* 0xff8000002b487808 */ /* 0x000fc40001800000 */
[----:B------:R-:W-:Y:S02]  /*4080*/  ISETP.GT.AND P2, PT, R13, 0x68, PT ;  /* 0x000000680d00780c */ /* 0x000fe40003f44270 */
[----:B------:R-:W-:Y:S02]  /*4090*/  FMNMX.FTZ R43, R73, R76, !PT ;  /* 0x0000004c492b7209 */ /* 0x000fe40007810000 */
[----:B------:R-:W-:Y:S01]  /*40a0*/  ISETP.GT.AND P3, PT, R13, 0x69, PT ;  /* 0x000000690d00780c */ /* 0x000fe20003f64270 */
[----:B------:R-:W-:Y:S01]  /*40b0*/  MUFU.EX2 R74, R74 ;  /* 0x0000004a004a7308 */ /* 0x000fe20000000800 */
[----:B------:R-:W-:Y:S02]  /*40c0*/  FSEL R76, R46, -INF , P2 ;  /* 0xff8000002e4c7808 */ /* 0x000fe40001000000 */
[----:B------:R-:W-:Y:S02]  /*40d0*/  FMNMX.FTZ R45, R72, R43, !PT ;  /* 0x0000002b482d7209 */ /* 0x000fe40007810000 */
[----:B------:R-:W-:Y:S01]  /*40e0*/  FSEL R70, R47, -INF , P3 ;  /* 0xff8000002f467808 */ /* 0x000fe20001800000 */
[----:B------:R-:W-:Y:S01]  /*40f0*/  FFMA.FTZ R47, R56, UR4, -R7 ;  /* 0x00000004382f7c23 */ /* 0x000fe20008010807 */
[----:B------:R-:W-:Y:S01]  /*4100*/  ISETP.GT.AND P2, PT, R13, 0x70, PT ;  /* 0x000000700d00780c */ /* 0x000fe20003f44270 */
[----:B------:R5:W-:Y:S01]  /*4110*/  MUFU.EX2 R43, R49 ;  /* 0x00000031002b7308 */ /* 0x000be20000000800 */
[----:B------:R-:W-:-:S02]  /*4120*/  FMNMX.FTZ R45, R76, R45, !PT ;  /* 0x0000002d4c2d7209 */ /* 0x000fc40007810000 */
[----:B------:R-:W-:Y:S02]  /*4130*/  ISETP.GT.AND P3, PT, R13, 0x71, PT ;  /* 0x000000710d00780c */ /* 0x000fe40003f64270 */
[----:B------:R-:W-:Y:S01]  /*4140*/  FSEL R77, R34, -INF , P2 ;  /* 0xff800000224d7808 */ /* 0x000fe20001000000 */
[--C-:B------:R-:W-:Y:S01]  /*4150*/  FFMA.FTZ R34, R68, UR4, -R7.reuse ;  /* 0x0000000444227c23 */ /* 0x100fe20008010807 */
[----:B------:R-:W-:Y:S01]  /*4160*/  FMNMX.FTZ R46, R70, R45, !PT ;  /* 0x0000002d462e7209 */ /* 0x000fe20007810000 */
[----:B------:R-:W-:Y:S01]  /*4170*/  MUFU.EX2 R33, R33 ;  /* 0x0000002100217308 */ /* 0x000fe20000000800 */
[----:B------:R-:W-:Y:S01]  /*4180*/  FSEL R68, R35, -INF , P3 ;  /* 0xff80000023447808 */ /* 0x000fe20001800000 */
[----:B-----5:R-:W-:Y:S01]  /*4190*/  FFMA.FTZ R49, R20, UR4, -R7 ;  /* 0x0000000414317c23 */ /* 0x020fe20008010807 */
[----:B------:R-:W-:Y:S02]  /*41a0*/  ISETP.GT.AND P2, PT, R13, 0x78, PT ;  /* 0x000000780d00780c */ /* 0x000fe40003f44270 */
[----:B------:R-:W-:-:S02]  /*41b0*/  FMNMX.FTZ R35, R77, R46, !PT ;  /* 0x0000002e4d237209 */ /* 0x000fc40007810000 */
[----:B------:R-:W-:Y:S01]  /*41c0*/  ISETP.GT.AND P3, PT, R13, 0x79, PT ;  /* 0x000000790d00780c */ /* 0x000fe20003f64270 */
[----:B------:R-:W-:Y:S01]  /*41d0*/  MUFU.EX2 R58, R58 ;  /* 0x0000003a003a7308 */ /* 0x000fe20000000800 */
[----:B------:R-:W-:Y:S01]  /*41e0*/  FSEL R80, R38, -INF , P2 ;  /* 0xff80000026507808 */ /* 0x000fe20001000000 */
[--C-:B------:R-:W-:Y:S01]  /*41f0*/  FFMA.FTZ R38, R64, UR4, -R7.reuse ;  /* 0x0000000440267c23 */ /* 0x100fe20008010807 */
[----:B------:R-:W-:Y:S02]  /*4200*/  FMNMX.FTZ R45, R68, R35, !PT ;  /* 0x00000023442d7209 */ /* 0x000fe40007810000 */
[----:B------:R-:W-:Y:S01]  /*4210*/  FSEL R56, R39, -INF , P3 ;  /* 0xff80000027387808 */ /* 0x000fe20001800000 */
[--C-:B------:R-:W-:Y:S01]  /*4220*/  FFMA.FTZ R39, R32, UR4, -R7.reuse ;  /* 0x0000000420277c23 */ /* 0x100fe20008010807 */
[C---:B------:R-:W-:Y:S01]  /*4230*/  ISETP.GT.AND P2, PT, R13.reuse, 0x80, PT ;  /* 0x000000800d00780c */ /* 0x040fe20003f44270 */
[----:B------:R5:W-:Y:S01]  /*4240*/  MUFU.EX2 R35, R47 ;  /* 0x0000002f00237308 */ /* 0x000be20000000800 */
[----:B------:R-:W-:Y:S01]  /*4250*/  FMNMX.FTZ R45, R80, R45, !PT ;  /* 0x0000002d502d7209 */ /* 0x000fe20007810000 */
[----:B------:R-:W-:Y:S01]  /*4260*/  FFMA.FTZ R32, R36, UR4, -R7 ;  /* 0x0000000424207c23 */ /* 0x000fe20008010807 */
[----:B------:R-:W-:-:S02]  /*4270*/  ISETP.GT.AND P3, PT, R13, 0x81, PT ;  /* 0x000000810d00780c */ /* 0x000fc40003f64270 */
[----:B------:R-:W-:Y:S02]  /*4280*/  FSEL R26, R26, -INF , P2 ;  /* 0xff8000001a1a7808 */ /* 0x000fe40001000000 */
[----:B------:R-:W-:Y:S01]  /*4290*/  FMNMX.FTZ R45, R56, R45, !PT ;  /* 0x0000002d382d7209 */ /* 0x000fe20007810000 */
[----:B------:R-:W-:Y:S01]  /*42a0*/  MUFU.EX2 R37, R37 ;  /* 0x0000002500257308 */ /* 0x000fe20000000800 */
[----:B------:R-:W-:Y:S01]  /*42b0*/  ISETP.GT.AND P2, PT, R13, 0x88, PT ;  /* 0x000000880d00780c */ /* 0x000fe20003f44270 */
[--C-:B-----5:R-:W-:Y:S01]  /*42c0*/  FFMA.FTZ R47, R48, UR4, -R7.reuse ;  /* 0x00000004302f7c23 */ /* 0x120fe20008010807 */
[----:B------:R-:W-:Y:S02]  /*42d0*/  FSEL R27, R27, -INF , P3 ;  /* 0xff8000001b1b7808 */ /* 0x000fe40001800000 */
[----:B------:R-:W-:Y:S01]  /*42e0*/  FMNMX.FTZ R46, R26, R45, !PT ;  /* 0x0000002d1a2e7209 */ /* 0x000fe20007810000 */
[--C-:B------:R-:W-:Y:S01]  /*42f0*/  FFMA.FTZ R45, R40, UR4, -R7.reuse ;  /* 0x00000004282d7c23 */ /* 0x100fe20008010807 */
[----:B------:R-:W-:Y:S01]  /*4300*/  ISETP.GT.AND P3, PT, R13, 0x89, PT ;  /* 0x000000890d00780c */ /* 0x000fe20003f64270 */
[--C-:B------:R-:W-:Y:S01]  /*4310*/  FFMA.FTZ R40, R44, UR4, -R7.reuse ;  /* 0x000000042c287c23 */ /* 0x100fe20008010807 */
[----:B------:R-:W-:Y:S01]  /*4320*/  FSEL R30, R30, -INF , P2 ;  /* 0xff8000001e1e7808 */ /* 0x000fe20001000000 */
[--C-:B------:R-:W-:Y:S01]  /*4330*/  FFMA.FTZ R44, R10, UR4, -R7.reuse ;  /* 0x000000040a2c7c23 */ /* 0x100fe20008010807 */
[----:B------:R-:W-:Y:S01]  /*4340*/  FMNMX.FTZ R13, R27, R46, !PT ;  /* 0x0000002e1b0d7209 */ /* 0x000fe20007810000 */
[--C-:B------:R-:W-:Y:S01]  /*4350*/  FFMA.FTZ R46, R52, UR4, -R7.reuse ;  /* 0x00000004342e7c23 */ /* 0x100fe20008010807 */
[----:B------:R-:W-:Y:S01]  /*4360*/  FSEL R31, R31, -INF , P3 ;  /* 0xff8000001f1f7808 */ /* 0x000fe20001800000 */
[----:B------:R-:W-:Y:S01]  /*4370*/  FFMA.FTZ R52, R60, UR4, -R7 ;  /* 0x000000043c347c23 */ /* 0x000fe20008010807 */
[----:B------:R-:W-:Y:S01]  /*4380*/  FMNMX.FTZ R12, R30, R13, !PT ;  /* 0x0000000d1e0c7209 */ /* 0x000fe20007810000 */
[----:B------:R-:W-:Y:S03]  /*4390*/  MUFU.EX2 R50, R50 ;  /* 0x0000003200327308 */ /* 0x000fe60000000800 */
[----:B------:R-:W-:-:S05]  /*43a0*/  FMNMX.FTZ R12, R31, R12, !PT ;  /* 0x0000000c1f0c7209 */ /* 0x000fca0007810000 */
[----:B------:R-:W5:Y:S01]  /*43b0*/  SHFL.BFLY PT, R13, R12, 0x2, 0x1f ;  /* 0x0c401f000c0d7f89 */ /* 0x000f6200000e0000 */
[----:B------:R-:W-:Y:S08]  /*43c0*/  MUFU.EX2 R42, R42 ;  /* 0x0000002a002a7308 */ /* 0x000ff00000000800 */
[----:B------:R-:W-:Y:S08]  /*43d0*/  MUFU.EX2 R34, R34 ;  /* 0x0000002200227308 */ /* 0x000ff00000000800 */
[----:B------:R-:W-:Y:S01]  /*43e0*/  MUFU.EX2 R38, R38 ;  /* 0x0000002600267308 */ /* 0x000fe20000000800 */
[----:B-----5:R-:W-:Y:S01]  /*43f0*/  FMNMX.FTZ R48, R12, R13, !PT ;  /* 0x0000000d0c307209 */ /* 0x020fe20007810000 */
[----:B------:R-:W-:Y:S01]  /*4400*/  FFMA.FTZ R12, R24, UR4, -R7 ;  /* 0x00000004180c7c23 */ /* 0x000fe20008010807 */
[----:B------:R-:W-:-:S05]  /*4410*/  @!P1 PRMT R7, RZ, 0x654, R3 ;  /* 0x00000654ff079816 */ /* 0x000fca0000000003 */
[----:B------:R-:W-:Y:S01]  /*4420*/  MUFU.EX2 R55, R55 ;  /* 0x0000003700377308 */ /* 0x000fe20000000800 */
[----:B------:R-:W5:Y:S01]  /*4430*/  SHFL.BFLY PT, R13, R48, 0x1, 0x1f ;  /* 0x0c201f00300d7f89 */ /* 0x000f6200000e0000 */
[----:B------:R4:W-:Y:S06]  /*4440*/  @!P1 SYNCS.ARRIVE.TRANS64.RED.A1T0 RZ, [R7+URZ], RZ ;  /* 0x000000ff07ff99a7 */ /* 0x0009ec000810043f */
[----:B------:R-:W-:Y:S08]  /*4450*/  MUFU.EX2 R46, R46 ;  /* 0x0000002e002e7308 */ /* 0x000ff00000000800 */
[----:B------:R-:W-:Y:S08]  /*4460*/  MUFU.EX2 R53, R53 ;  /* 0x0000003500357308 */ /* 0x000ff00000000800 */
[----:B------:R-:W-:Y:S01]  /*4470*/  MUFU.EX2 R45, R45 ;  /* 0x0000002d002d7308 */ /* 0x000fe20000000800 */
[----:B-----5:R-:W-:-:S04]  /*4480*/  FMNMX.FTZ R13, R48, R13, !PT ;  /* 0x0000000d300d7209 */ /* 0x020fc80007810000 */
[C---:B------:R-:W-:Y:S01]  /*4490*/  FSETP.NEU.FTZ.AND P2, PT, R13.reuse, -INF , PT ;  /* 0xff8000000d00780b */ /* 0x040fe20003f5d000 */
[----:B------:R-:W-:Y:S02]  /*44a0*/  FMUL.FTZ R10, R13, UR4 ;  /* 0x000000040d0a7c20 */ /* 0x000fe40008410000 */
[----:B------:R-:W-:Y:S03]  /*44b0*/  MUFU.EX2 R52, R52 ;  /* 0x0000003400347308 */ /* 0x000fe60000000800 */
[----:B------:R-:W-:Y:S02]  /*44c0*/  FSEL R8, R10, RZ, P2 ;  /* 0x000000ff0a087208 */ /* 0x000fe40001000000 */
[----:B------:R-:W-:-:S03]  /*44d0*/  PLOP3.LUT P2, PT, PT, PT, UP0, 0x80, 0x0 ;  /* 0x000000000000781c */ /* 0x000fc60003f4f008 */
[----:B------:R-:W-:Y:S01]  /*44e0*/  MUFU.EX2 R40, R40 ;  /* 0x0000002800287308 */ /* 0x000fe20000000800 */
[--C-:B------:R-:W-:Y:S01]  /*44f0*/  FFMA.FTZ R98, R98, UR4, -R8.reuse ;  /* 0x0000000462627c23 */ /* 0x100fe20008010808 */
        /* <DEDUP_REMOVED lines=9> */
[----:B0-----:R-:W-:Y:S01]  /*4590*/  FADD.FTZ R61, R4, R5 ;  /* 0x00000005043d7221 */ /* 0x001fe20000010000 */
[--C-:B------:R-:W-:Y:S01]  /*45a0*/  FFMA.FTZ R85, R95, UR4, -R8.reuse ;  /* 0x000000045f557c23 */ /* 0x100fe20008010808 */
[--C-:B------:R-:W-:Y:S01]  /*45b0*/  FFMA.FTZ R48, R78, UR4, -R8.reuse ;  /* 0x000000044e307c23 */ /* 0x100fe20008010808 */
[--C-:B------:R-:W-:Y:S01]  /*45c0*/  FFMA.FTZ R24, R29, UR4, -R8.reuse ;  /* 0x000000041d187c23 */ /* 0x100fe20008010808 */
[----:B-1----:R-:W-:Y:S01]  /*45d0*/  FADD.FTZ R66, R6, R61 ;  /* 0x0000003d06427221 */ /* 0x002fe20000010000 */
[----:B------:R-:W0:Y:S01]  /*45e0*/  MUFU.EX2 R99, R99 ;  /* 0x0000006300637308 */ /* 0x000e220000000800 */
[----:B--2---:R-:W-:Y:S01]  /*45f0*/  F2FP.BF16.F32.PACK_AB R6, R11, R6 ;  /* 0x000000060b06723e */ /* 0x004fe200000010ff */
[----:B------:R-:W-:Y:S01]  /*4600*/  FFMA.FTZ R60, R59, UR4, -R8 ;  /* 0x000000043b3c7c23 */ /* 0x000fe20008010808 */
[----:B------:R-:W-:Y:S01]  /*4610*/  FADD.FTZ R66, R11, R66 ;  /* 0x000000420b427221 */ /* 0x000fe20000010000 */
[--C-:B------:R-:W-:Y:S01]  /*4620*/  FFMA.FTZ R29, R83, UR4, -R8.reuse ;  /* 0x00000004531d7c23 */ /* 0x100fe20008010808 */
[--C-:B------:R-:W-:Y:S01]  /*4630*/  FFMA.FTZ R59, R62, UR4, -R8.reuse ;  /* 0x000000043e3b7c23 */ /* 0x100fe20008010808 */
[----:B------:R-:W-:Y:S01]  /*4640*/  FFMA.FTZ R62, R65, UR4, -R8 ;  /* 0x00000004413e7c23 */ /* 0x000fe20008010808 */
[----:B---3--:R-:W-:Y:S01]  /*4650*/  FADD.FTZ R65, R9, R66 ;  /* 0x0000004209417221 */ /* 0x008fe20000010000 */
[----:B------:R-:W1:Y:S01]  /*4660*/  MUFU.EX2 R102, R102 ;  /* 0x0000006600667308 */ /* 0x000e620000000800 */
[--C-:B------:R-:W-:Y:S01]  /*4670*/  FFMA.FTZ R28, R86, UR4, -R8.reuse ;  /* 0x00000004561c7c23 */ /* 0x100fe20008010808 */
[--C-:B------:R-:W-:Y:S01]  /*4680*/  FFMA.FTZ R64, R67, UR4, -R8.reuse ;  /* 0x0000000443407c23 */ /* 0x100fe20008010808 */
[--C-:B------:R-:W-:Y:S01]  /*4690*/  FFMA.FTZ R67, R76, UR4, -R8.reuse ;  /* 0x000000044c437c23 */ /* 0x100fe20008010808 */
[----:B----4-:R-:W-:Y:S01]  /*46a0*/  FADD.FTZ R76, R84, R65 ;  /* 0x00000041544c7221 */ /* 0x010fe20000010000 */
[--C-:B------:R-:W-:Y:S01]  /*46b0*/  FFMA.FTZ R83, R87, UR4, -R8.reuse ;  /* 0x0000000457537c23 */ /* 0x100fe20008010808 */
[--C-:B------:R-:W-:Y:S01]  /*46c0*/  FFMA.FTZ R63, R63, UR4, -R8.reuse ;  /* 0x000000043f3f7c23 */ /* 0x100fe20008010808 */
[----:B------:R-:W-:Y:S01]  /*46d0*/  FFMA.FTZ R75, R75, UR4, -R8 ;  /* 0x000000044b4b7c23 */ /* 0x000fe20008010808 */
[----:B------:R-:W2:Y:S01]  /*46e0*/  MUFU.EX2 R103, R103 ;  /* 0x0000006700677308 */ /* 0x000ea20000000800 */
[----:B0-----:R-:W-:Y:S01]  /*46f0*/  FADD.FTZ R7, R98, R99 ;  /* 0x0000006362077221 */ /* 0x001fe20000010000 */
[----:B------:R-:W-:Y:S01]  /*4700*/  FADD.FTZ R65, R15, R76 ;  /* 0x0000004c0f417221 */ /* 0x000fe20000010000 */
[--C-:B------:R-:W-:Y:S01]  /*4710*/  FFMA.FTZ R61, R69, UR4, -R8.reuse ;  /* 0x00000004453d7c23 */ /* 0x100fe20008010808 */
[--C-:B------:R-:W-:Y:S01]  /*4720*/  FFMA.FTZ R69, R56, UR4, -R8.reuse ;  /* 0x0000000438457c23 */ /* 0x100fe20008010808 */
[--C-:B------:R-:W-:Y:S01]  /*4730*/  FFMA.FTZ R79, R79, UR4, -R8.reuse ;  /* 0x000000044f4f7c23 */ /* 0x100fe20008010808 */
[----:B------:R-:W-:Y:S01]  /*4740*/  FADD.FTZ R76, R88, R65 ;  /* 0x00000041584c7221 */ /* 0x000fe20000010000 */
[----:B------:R-:W-:Y:S01]  /*4750*/  FFMA.FTZ R54, R54, UR4, -R8 ;  /* 0x0000000436367c23 */ /* 0x000fe20008010808 */
[----:B------:R-:W0:Y:S01]  /*4760*/  MUFU.EX2 R10, R10 ;  /* 0x0000000a000a7308 */ /* 0x000e220000000800 */
[----:B-1----:R-:W-:Y:S01]  /*4770*/  FADD.FTZ R78, R102, R7 ;  /* 0x00000007664e7221 */ /* 0x002fe20000010000 */
[----:B------:R-:W-:Y:S01]  /*4780*/  FADD.FTZ R65, R21, R76 ;  /* 0x0000004c15417221 */ /* 0x000fe20000010000 */
[--C-:B------:R-:W-:Y:S01]  /*4790*/  FFMA.FTZ R76, R27, UR4, -R8.reuse ;  /* 0x000000041b4c7c23 */ /* 0x100fe20008010808 */
[--C-:B------:R-:W-:Y:S01]  /*47a0*/  FFMA.FTZ R72, R72, UR4, -R8.reuse ;  /* 0x0000000448487c23 */ /* 0x100fe20008010808 */
[--C-:B------:R-:W-:Y:S01]  /*47b0*/  FFMA.FTZ R70, R70, UR4, -R8.reuse ;  /* 0x0000000446467c23 */ /* 0x100fe20008010808 */
[--C-:B------:R-:W-:Y:S01]  /*47c0*/  FFMA.FTZ R77, R77, UR4, -R8.reuse ;  /* 0x000000044d4d7c23 */ /* 0x100fe20008010808 */
[----:B------:R-:W-:Y:S01]  /*47d0*/  FFMA.FTZ R68, R68, UR4, -R8 ;  /* 0x0000000444447c23 */ /* 0x000fe20008010808 */
[----:B------:R-:W1:Y:S01]  /*47e0*/  MUFU.EX2 R81, R81 ;  /* 0x0000005100517308 */ /* 0x000e620000000800 */
[----:B--2---:R-:W-:Y:S01]  /*47f0*/  FADD.FTZ R11, R103, R78 ;  /* 0x0000004e670b7221 */ /* 0x004fe20000010000 */
[----:B------:R-:W-:Y:S01]  /*4800*/  FFMA.FTZ R80, R80, UR4, -R8 ;  /* 0x0000000450507c23 */ /* 0x000fe20008010808 */
[----:B------:R-:W-:-:S02]  /*4810*/  F2FP.BF16.F32.PACK_AB R4, R5, R4 ;  /* 0x000000040504723e */ /* 0x000fc400000010ff */
[----:B------:R-:W-:Y:S02]  /*4820*/  F2FP.BF16.F32.PACK_AB R5, R99, R98 ;  /* 0x000000626305723e */ /* 0x000fe400000010ff */
[----:B------:R-:W-:Y:S01]  /*4830*/  F2FP.BF16.F32.PACK_AB R7, R103, R102 ;  /* 0x000000666707723e */ /* 0x000fe200000010ff */
[----:B------:R-:W2:Y:S01]  /*4840*/  MUFU.EX2 R20, R20 ;  /* 0x0000001400147308 */ /* 0x000ea20000000800 */
[----:B0-----:R-:W-:-:S03]  /*4850*/  FADD.FTZ R66, R10, R11 ;  /* 0x0000000b0a427221 */ /* 0x001fc60000010000 */
[----:B------:R0:W-:Y:S04]  /*4860*/  STSM.16.M88.4 [R2+0x24300], R4 ;  /* 0x0243000402007844 */ /* 0x0001e80000000200 */
[----:B------:R-:W3:Y:S01]  /*4870*/  MUFU.EX2 R85, R85 ;  /* 0x0000005500557308 */ /* 0x000ee20000000800 */
[----:B-1----:R-:W-:-:S07]  /*4880*/  FADD.FTZ R11, R81, R66 ;  /* 0x00000042510b7221 */ /* 0x002fce0000010000 */
[----:B------:R-:W1:Y:S01]  /*4890*/  MUFU.EX2 R24, R24 ;  /* 0x0000001800187308 */ /* 0x000e620000000800 */
[----:B--2---:R-:W-:Y:S01]  /*48a0*/  FADD.FTZ R66, R20, R11 ;  /* 0x0000000b14427221 */ /* 0x004fe20000010000 */
[----:B0-----:R-:W-:-:S06]  /*48b0*/  F2FP.BF16.F32.PACK_AB R4, R82, R21 ;  /* 0x000000155204723e */ /* 0x001fcc00000010ff */
[----:B------:R-:W0:Y:S01]  /*48c0*/  MUFU.EX2 R29, R29 ;  /* 0x0000001d001d7308 */ /* 0x000e220000000800 */
[----:B---3--:R-:W-:Y:S01]  /*48d0*/  FADD.FTZ R11, R85, R66 ;  /* 0x00000042550b7221 */ /* 0x008fe20000010000 */
[----:B------:R-:W-:-:S06]  /*48e0*/  FFMA.FTZ R66, R30, UR4, -R8 ;  /* 0x000000041e427c23 */ /* 0x000fcc0008010808 */
[----:B------:R-:W2:Y:S01]  /*48f0*/  MUFU.EX2 R28, R28 ;  /* 0x0000001c001c7308 */ /* 0x000ea20000000800 */
[----:B-1----:R-:W-:-:S07]  /*4900*/  FADD.FTZ R56, R24, R11 ;  /* 0x0000000b18387221 */ /* 0x002fce0000010000 */
[----:B------:R-:W1:Y:S01]  /*4910*/  MUFU.EX2 R83, R83 ;  /* 0x0000005300537308 */ /* 0x000e620000000800 */
[----:B0-----:R-:W-:-:S07]  /*4920*/  FADD.FTZ R11, R29, R56 ;  /* 0x000000381d0b7221 */ /* 0x001fce0000010000 */
[----:B------:R-:W0:Y:S08]  /*4930*/  MUFU.EX2 R36, R36 ;  /* 0x0000002400247308 */ /* 0x000e300000000800 */
[----:B------:R3:W-:Y:S08]  /*4940*/  MUFU.EX2 R3, R63 ;  /* 0x0000003f00037308 */ /* 0x0007f00000000800 */
[----:B------:R-:W4:Y:S01]  /*4950*/  MUFU.EX2 R75, R75 ;  /* 0x0000004b004b7308 */ /* 0x000f220000000800 */
[--C-:B---3--:R-:W-:Y:S01]  /*4960*/  FFMA.FTZ R63, R73, UR4, -R8.reuse ;  /* 0x00000004493f7c23 */ /* 0x108fe20008010808 */
[--C-:B------:R-:W-:Y:S01]  /*4970*/  FFMA.FTZ R73, R26, UR4, -R8.reuse ;  /* 0x000000041a497c23 */ /* 0x100fe20008010808 */
[----:B------:R-:W-:Y:S01]  /*4980*/  FADD.FTZ R26, R82, R65 ;  /* 0x00000041521a7221 */ /* 0x000fe20000010000 */
[----:B------:R-:W-:-:S03]  /*4990*/  FFMA.FTZ R65, R31, UR4, -R8 ;  /* 0x000000041f417c23 */ /* 0x000fc60008010808 */
[----:B------:R-:W-:Y:S01]  /*49a0*/  FADD.FTZ R27, R25, R26 ;  /* 0x0000001a191b7221 */ /* 0x000fe20000010000 */
[----:B------:R-:W3:Y:S01]  /*49b0*/  MUFU.EX2 R48, R48 ;  /* 0x0000003000307308 */ /* 0x000ee20000000800 */
[----:B--2---:R-:W-:Y:S02]  /*49c0*/  FADD.FTZ R26, R28, R11 ;  /* 0x0000000b1c1a7221 */ /* 0x004fe40000010000 */
[----:B------:R-:W-:Y:S02]  /*49d0*/  FADD.FTZ R8, R74, R27 ;  /* 0x0000001b4a087221 */ /* 0x000fe40000010000 */
[----:B-1----:R-:W-:Y:S02]  /*49e0*/  FADD.FTZ R11, R83, R26 ;  /* 0x0000001a530b7221 */ /* 0x002fe40000010000 */
[----:B------:R-:W-:Y:S01]  /*49f0*/  FADD.FTZ R27, R33, R8 ;  /* 0x00000008211b7221 */ /* 0x000fe20000010000 */
[----:B------:R-:W1:Y:S01]  /*4a00*/  MUFU.EX2 R79, R79 ;  /* 0x0000004f004f7308 */ /* 0x000e620000000800 */
[----:B0-----:R-:W-:Y:S01]  /*4a10*/  FADD.FTZ R26, R36, R11 ;  /* 0x0000000b241a7221 */ /* 0x001fe20000010000 */
[----:B------:R-:W-:Y:S01]  /*4a20*/  F2FP.BF16.F32.PACK_AB R8, R84, R9 ;  /* 0x000000095408723e */ /* 0x000fe200000010ff */
[----:B------:R-:W-:Y:S01]  /*4a30*/  FADD.FTZ R30, R58, R27 ;  /* 0x0000001b3a1e7221 */ /* 0x000fe20000010000 */
[----:B------:R-:W-:-:S02]  /*4a40*/  F2FP.BF16.F32.PACK_AB R9, R81, R10 ;  /* 0x0000000a5109723e */ /* 0x000fc400000010ff */
[----:B------:R-:W-:Y:S01]  /*4a50*/  F2FP.BF16.F32.PACK_AB R10, R88, R15 ;  /* 0x0000000f580a723e */ /* 0x000fe200000010ff */
[----:B----4-:R-:W-:Y:S01]  /*4a60*/  FADD.FTZ R15, R75, R26 ;  /* 0x0000001a4b0f7221 */ /* 0x010fe20000010000 */
[----:B------:R-:W0:Y:S01]  /*4a70*/  MUFU.EX2 R41, R41 ;  /* 0x0000002900297308 */ /* 0x000e220000000800 */
[----:B------:R-:W-:Y:S01]  /*4a80*/  FADD.FTZ R5, R37, R30 ;  /* 0x0000001e25057221 */ /* 0x000fe20000010000 */
[----:B------:R-:W-:Y:S01]  /*4a90*/  F2FP.BF16.F32.PACK_AB R11, R85, R20 ;  /* 0x00000014550b723e */ /* 0x000fe200000010ff */
[----:B---3--:R-:W-:Y:S01]  /*4aa0*/  FADD.FTZ R6, R48, R15 ;  /* 0x0000000f30067221 */ /* 0x008fe20000010000 */
[C---:B------:R-:W-:Y:S01]  /*4ab0*/  F2FP.BF16.F32.PACK_AB R26, R50.reuse, R37 ;  /* 0x00000025321a723e */ /* 0x040fe200000010ff */
[----:B------:R-:W-:Y:S01]  /*4ac0*/  FADD.FTZ R7, R50, R5 ;  /* 0x0000000532077221 */ /* 0x000fe20000010000 */
[----:B------:R-:W-:Y:S01]  /*4ad0*/  F2FP.BF16.F32.PACK_AB R5, R29, R24 ;  /* 0x000000181d05723e */ /* 0x000fe200000010ff */
[----:B------:R-:W-:Y:S01]  /*4ae0*/  STSM.16.M88.4 [R2+0x25b00], R8 ;  /* 0x025b000802007844 */ /* 0x000fe20000000200 */
[----:B------:R-:W2:Y:S01]  /*4af0*/  MUFU.EX2 R60, R60 ;  /* 0x0000003c003c7308 */ /* 0x000ea20000000800 */
[----:B-1----:R-:W-:Y:S01]  /*4b00*/  FADD.FTZ R20, R79, R6 ;  /* 0x000000064f147221 */ /* 0x002fe20000010000 */
[----:B------:R-:W-:Y:S01]  /*4b10*/  FADD.FTZ R24, R42, R7 ;  /* 0x000000072a187221 */ /* 0x000fe20000010000 */
[----:B------:R-:W-:Y:S01]  /*4b20*/  F2FP.BF16.F32.PACK_AB R7, R83, R28 ;  /* 0x0000001c5307723e */ /* 0x000fe200000010ff */
[----:B------:R-:W-:Y:S01]  /*4b30*/  IMAD.MOV.U32 R50, RZ, RZ, R71 ;  /* 0x000000ffff327224 */ /* 0x000fe200078e0047 */
[----:B------:R-:W-:Y:S01]  /*4b40*/  F2FP.BF16.F32.PACK_AB R6, R74, R25 ;  /* 0x000000194a06723e */ /* 0x000fe200000010ff */
[----:B------:R-:W-:Y:S01]  /*4b50*/  FADD.FTZ R21, R43, R24 ;  /* 0x000000182b157221 */ /* 0x000fe20000010000 */
[----:B------:R-:W-:Y:S01]  /*4b60*/  F2FP.BF16.F32.PACK_AB R25, R75, R36 ;  /* 0x000000244b19723e */ /* 0x000fe200000010ff */
[----:B------:R-:W1:Y:S01]  /*4b70*/  MUFU.EX2 R59, R59 ;  /* 0x0000003b003b7308 */ /* 0x000e620000000800 */
[----:B0-----:R-:W-:Y:S01]  /*4b80*/  FADD.FTZ R15, R41, R20 ;  /* 0x00000014290f7221 */ /* 0x001fe20000010000 */
[----:B------:R-:W-:Y:S01]  /*4b90*/  FADD.FTZ R28, R34, R21 ;  /* 0x00000015221c7221 */ /* 0x000fe20000010000 */
[----:B------:R0:W-:Y:S01]  /*4ba0*/  STSM.16.M88.4 [R2+0x27300], R4 ;  /* 0x0273000402007844 */ /* 0x0001e20000000200 */
[----:B------:R-:W-:Y:S01]  /*4bb0*/  F2FP.BF16.F32.PACK_AB R24, R58, R33 ;  /* 0x000000213a18723e */ /* 0x000fe200000010ff */
[----:B------:R-:W-:-:S02]  /*4bc0*/  IMAD.MOV.U32 R58, RZ, RZ, R71 ;  /* 0x000000ffff3a7224 */ /* 0x000fc400078e0047 */
[----:B------:R-:W-:Y:S01]  /*4bd0*/  FADD.FTZ R21, R35, R28 ;  /* 0x0000001c23157221 */ /* 0x000fe20000010000 */
[----:B------:R-:W-:Y:S01]  /*4be0*/  F2FP.BF16.F32.PACK_AB R27, R79, R48 ;  /* 0x000000304f1b723e */ /* 0x000fe200000010ff */
[----:B------:R-:W3:Y:S01]  /*4bf0*/  MUFU.EX2 R62, R62 ;  /* 0x0000003e003e7308 */ /* 0x000ee20000000800 */
[----:B--2---:R-:W-:Y:S01]  /*4c00*/  FADD.FTZ R20, R60, R15 ;  /* 0x0000000f3c147221 */ /* 0x004fe20000010000 */
[----:B------:R-:W-:Y:S01]  /*4c10*/  FADD.FTZ R28, R38, R21 ;  /* 0x00000015261c7221 */ /* 0x000fe20000010000 */
[----:B------:R-:W-:Y:S01]  /*4c20*/  F2FP.BF16.F32.PACK_AB R29, R60, R41 ;  /* 0x000000293c1d723e */ /* 0x000fe200000010ff */
[----:B------:R-:W-:Y:S01]  /*4c30*/  STSM.16.M88.4 [R2+0x28b00], R24 ;  /* 0x028b001802007844 */ /* 0x000fe20000000200 */
[----:B------:R-:W-:Y:S01]  /*4c40*/  F2FP.BF16.F32.PACK_AB R30, R35, R34 ;  /* 0x00000022231e723e */ /* 0x000fe200000010ff */
[----:B------:R-:W-:Y:S01]  /*4c50*/  FADD.FTZ R21, R55, R28 ;  /* 0x0000001c37157221 */ /* 0x000fe20000010000 */
[----:B------:R-:W-:Y:S01]  /*4c60*/  F2FP.BF16.F32.PACK_AB R28, R43, R42 ;  /* 0x0000002a2b1c723e */ /* 0x000fe200000010ff */
[----:B------:R-:W2:Y:S01]  /*4c70*/  MUFU.EX2 R64, R64 ;  /* 0x0000004000407308 */ /* 0x000ea20000000800 */
[----:B-1----:R-:W-:Y:S01]  /*4c80*/  FADD.FTZ R15, R59, R20 ;  /* 0x000000143b0f7221 */ /* 0x002fe20000010000 */
[--C-:B------:R-:W-:Y:S01]  /*4c90*/  IMAD.MOV.U32 R60, RZ, RZ, R71.reuse ;  /* 0x000000ffff3c7224 */ /* 0x100fe200078e0047 */
[----:B0-----:R-:W-:Y:S01]  /*4ca0*/  F2FP.BF16.F32.PACK_AB R4, R55, R38 ;  /* 0x000000263704723e */ /* 0x001fe200000010ff */
[--C-:B------:R-:W-:Y:S01]  /*4cb0*/  IMAD.MOV.U32 R55, RZ, RZ, R71.reuse ;  /* 0x000000ffff377224 */ /* 0x100fe200078e0047 */
[----:B------:R-:W-:Y:S01]  /*4cc0*/  F2FP.BF16.F32.PACK_AB R6, R53, R46 ;  /* 0x0000002e3506723e */ /* 0x000fe200000010ff */
[----:B------:R-:W-:-:S02]  /*4cd0*/  IMAD.MOV.U32 R48, RZ, RZ, R71 ;  /* 0x000000ffff307224 */ /* 0x000fc400078e0047 */
[----:B------:R-:W0:Y:S01]  /*4ce0*/  MUFU.EX2 R54, R54 ;  /* 0x0000003600367308 */ /* 0x000e220000000800 */
[C---:B---3--:R-:W-:Y:S01]  /*4cf0*/  FADD.FTZ R20, R62.reuse, R15 ;  /* 0x0000000f3e147221 */ /* 0x048fe20000010000 */
[----:B------:R-:W-:Y:S01]  /*4d00*/  F2FP.BF16.F32.PACK_AB R31, R62, R59 ;  /* 0x0000003b3e1f723e */ /* 0x000fe200000010ff */
[----:B------:R-:W-:Y:S02]  /*4d10*/  IMAD.MOV.U32 R62, RZ, RZ, R71 ;  /* 0x000000ffff3e7224 */ /* 0x000fe400078e0047 */
[----:B------:R-:W-:Y:S01]  /*4d20*/  FADD.FTZ R15, R3, R20 ;  /* 0x00000014030f7221 */ /* 0x000fe20000010000 */
[----:B------:R-:W-:Y:S01]  /*4d30*/  FADD.FTZ R20, R46, R21 ;  /* 0x000000152e147221 */ /* 0x000fe20000010000 */
[----:B------:R1:W-:Y:S01]  /*4d40*/  STSM.16.M88.4 [R2+0x2a300], R28 ;  /* 0x02a3001c02007844 */ /* 0x0003e20000000200 */
[----:B------:R-:W3:Y:S01]  /*4d50*/  MUFU.EX2 R61, R61 ;  /* 0x0000003d003d7308 */ /* 0x000ee20000000800 */
[----:B--2---:R-:W-:Y:S01]  /*4d60*/  FADD.FTZ R15, R64, R15 ;  /* 0x0000000f400f7221 */ /* 0x004fe20000010000 */
[----:B------:R-:W-:Y:S01]  /*4d70*/  FADD.FTZ R20, R53, R20 ;  /* 0x0000001435147221 */ /* 0x000fe20000010000 */
[----:B------:R-:W-:-:S02]  /*4d80*/  IMAD.MOV.U32 R59, RZ, RZ, R71 ;  /* 0x000000ffff3b7224 */ /* 0x000fc400078e0047 */
[--C-:B------:R-:W-:Y:S02]  /*4d90*/  IMAD.MOV.U32 R53, RZ, RZ, R71.reuse ;  /* 0x000000ffff357224 */ /* 0x100fe400078e0047 */
[----:B------:R-:W-:Y:S01]  /*4da0*/  FADD.FTZ R5, R45, R20 ;  /* 0x000000142d057221 */ /* 0x000fe20000010000 */
[----:B------:R-:W-:Y:S01]  /*4db0*/  IMAD.MOV.U32 R43, RZ, RZ, R71 ;  /* 0x000000ffff2b7224 */ /* 0x000fe200078e0047 */
[----:B------:R-:W2:Y:S01]  /*4dc0*/  MUFU.EX2 R63, R63 ;  /* 0x0000003f003f7308 */ /* 0x000ea20000000800 */
[----:B0-----:R-:W-:Y:S01]  /*4dd0*/  FADD.FTZ R36, R54, R15 ;  /* 0x0000000f36247221 */ /* 0x001fe20000010000 */
[----:B------:R-:W-:Y:S01]  /*4de0*/  FADD.FTZ R9, R52, R5 ;  /* 0x0000000534097221 */ /* 0x000fe20000010000 */
[----:B------:R-:W-:Y:S01]  /*4df0*/  F2FP.BF16.F32.PACK_AB R5, R64, R3 ;  /* 0x000000034005723e */ /* 0x000fe200000010ff */
[----:B------:R-:W-:Y:S02]  /*4e00*/  IMAD.MOV.U32 R64, RZ, RZ, R71 ;  /* 0x000000ffff407224 */ /* 0x000fe400078e0047 */
[----:B------:R-:W-:Y:S01]  /*4e10*/  FADD.FTZ R10, R40, R9 ;  /* 0x00000009280a7221 */ /* 0x000fe20000010000 */
[--C-:B------:R-:W-:Y:S01]  /*4e20*/  IMAD.MOV.U32 R42, RZ, RZ, R71.reuse ;  /* 0x000000ffff2a7224 */ /* 0x100fe200078e0047 */
[----:B------:R-:W0:Y:S01]  /*4e30*/  MUFU.EX2 R56, R72 ;  /* 0x0000004800387308 */ /* 0x000e220000000800 */
[----:B---3--:R-:W-:Y:S01]  /*4e40*/  FADD.FTZ R36, R61, R36 ;  /* 0x000000243d247221 */ /* 0x008fe20000010000 */
[----:B------:R-:W-:-:S02]  /*4e50*/  IMAD.MOV.U32 R41, RZ, RZ, R71 ;  /* 0x000000ffff297224 */ /* 0x000fc400078e0047 */
[--C-:B------:R-:W-:Y:S02]  /*4e60*/  IMAD.MOV.U32 R38, RZ, RZ, R71.reuse ;  /* 0x000000ffff267224 */ /* 0x100fe400078e0047 */
[--C-:B------:R-:W-:Y:S02]  /*4e70*/  IMAD.MOV.U32 R37, RZ, RZ, R71.reuse ;  /* 0x000000ffff257224 */ /* 0x100fe400078e0047 */
[----:B------:R-:W3:Y:S01]  /*4e80*/  MUFU.EX2 R67, R67 ;  /* 0x0000004300437308 */ /* 0x000ee20000000800 */
[----:B--2---:R-:W-:Y:S01]  /*4e90*/  FADD.FTZ R7, R63, R36 ;  /* 0x000000243f077221 */ /* 0x004fe20000010000 */
[--C-:B------:R-:W-:Y:S02]  /*4ea0*/  IMAD.MOV.U32 R36, RZ, RZ, R71.reuse ;  /* 0x000000ffff247224 */ /* 0x100fe400078e0047 */
[--C-:B------:R-:W-:Y:S02]  /*4eb0*/  IMAD.MOV.U32 R35, RZ, RZ, R71.reuse ;  /* 0x000000ffff237224 */ /* 0x100fe400078e0047 */
[----:B------:R-:W-:-:S02]  /*4ec0*/  IMAD.MOV.U32 R34, RZ, RZ, R71 ;  /* 0x000000ffff227224 */ /* 0x000fc400078e0047 */
[----:B------:R-:W2:Y:S01]  /*4ed0*/  MUFU.EX2 R47, R47 ;  /* 0x0000002f002f7308 */ /* 0x000ea20000000800 */
[C---:B0-----:R-:W-:Y:S01]  /*4ee0*/  FADD.FTZ R8, R56.reuse, R7 ;  /* 0x0000000738087221 */ /* 0x041fe20000010000 */
[----:B------:R-:W-:Y:S01]  /*4ef0*/  F2FP.BF16.F32.PACK_AB R7, R61, R54 ;  /* 0x000000363d07723e */ /* 0x000fe200000010ff */
[--C-:B------:R-:W-:Y:S01]  /*4f00*/  IMAD.MOV.U32 R61, RZ, RZ, R71.reuse ;  /* 0x000000ffff3d7224 */ /* 0x100fe200078e0047 */
[----:B------:R-:W-:Y:S01]  /*4f10*/  F2FP.BF16.F32.PACK_AB R9, R56, R63 ;  /* 0x0000003f3809723e */ /* 0x000fe200000010ff */
[--C-:B------:R-:W-:Y:S02]  /*4f20*/  IMAD.MOV.U32 R63, RZ, RZ, R71.reuse ;  /* 0x000000ffff3f7224 */ /* 0x100fe400078e0047 */
[----:B------:R0:W-:Y:S01]  /*4f30*/  STSM.16.M88.4 [R2+0x2bb00], R4 ;  /* 0x02bb000402007844 */ /* 0x0001e20000000200 */
[----:B------:R-:W4:Y:S01]  /*4f40*/  MUFU.EX2 R70, R70 ;  /* 0x0000004600467308 */ /* 0x000f220000000800 */
[----:B---3--:R-:W-:Y:S01]  /*4f50*/  FADD.FTZ R3, R67, R8 ;  /* 0x0000000843037221 */ /* 0x008fe20000010000 */
[----:B------:R-:W-:-:S02]  /*4f60*/  IMAD.MOV.U32 R56, RZ, RZ, R71 ;  /* 0x000000ffff387224 */ /* 0x000fc400078e0047 */
[--C-:B------:R-:W-:Y:S02]  /*4f70*/  IMAD.MOV.U32 R54, RZ, RZ, R71.reuse ;  /* 0x000000ffff367224 */ /* 0x100fe400078e0047 */
[--C-:B------:R-:W-:Y:S02]  /*4f80*/  IMAD.MOV.U32 R33, RZ, RZ, R71.reuse ;  /* 0x000000ffff217224 */ /* 0x100fe400078e0047 */
[----:B------:R-:W3:Y:S01]  /*4f90*/  MUFU.EX2 R39, R39 ;  /* 0x0000002700277308 */ /* 0x000ee20000000800 */
[----:B--2---:R-:W-:Y:S01]  /*4fa0*/  FADD.FTZ R10, R47, R10 ;  /* 0x0000000a2f0a7221 */ /* 0x004fe20000010000 */
[--C-:B-1----:R-:W-:Y:S02]  /*4fb0*/  IMAD.MOV.U32 R31, RZ, RZ, R71.reuse ;  /* 0x000000ffff1f7224 */ /* 0x102fe400078e0047 */
[--C-:B------:R-:W-:Y:S02]  /*4fc0*/  IMAD.MOV.U32 R30, RZ, RZ, R71.reuse ;  /* 0x000000ffff1e7224 */ /* 0x100fe400078e0047 */
[----:B------:R-:W-:-:S02]  /*4fd0*/  IMAD.MOV.U32 R29, RZ, RZ, R71 ;  /* 0x000000ffff1d7224 */ /* 0x000fc400078e0047 */
[----:B------:R-:W1:Y:S01]  /*4fe0*/  MUFU.EX2 R77, R77 ;  /* 0x0000004d004d7308 */ /* 0x000e620000000800 */
[----:B----4-:R-:W-:Y:S01]  /*4ff0*/  FADD.FTZ R8, R70, R3 ;  /* 0x0000000346087221 */ /* 0x010fe20000010000 */
[----:B0-----:R-:W-:Y:S02]  /*5000*/  IMAD.U32 R6, RZ, RZ, UR14 ;  /* 0x0000000eff067e24 */ /* 0x001fe4000f8e00ff */
[--C-:B------:R-:W-:Y:S02]  /*5010*/  IMAD.MOV.U32 R28, RZ, RZ, R71.reuse ;  /* 0x000000ffff1c7224 */ /* 0x100fe400078e0047 */
[--C-:B------:R-:W-:Y:S02]  /*5020*/  IMAD.MOV.U32 R27, RZ, RZ, R71.reuse ;  /* 0x000000ffff1b7224 */ /* 0x100fe400078e0047 */
[----:B------:R-:W0:Y:S01]  /*5030*/  MUFU.EX2 R44, R44 ;  /* 0x0000002c002c7308 */ /* 0x000e220000000800 */
[----:B---3--:R-:W-:Y:S01]  /*5040*/  FADD.FTZ R3, R39, R10 ;  /* 0x0000000a27037221 */ /* 0x008fe20000010000 */
[----:B------:R-:W-:Y:S01]  /*5050*/  F2FP.BF16.F32.PACK_AB R10, R47, R40 ;  /* 0x000000282f0a723e */ /* 0x000fe200000010ff */
[----:B------:R-:W-:-:S02]  /*5060*/  IMAD.MOV.U32 R40, RZ, RZ, R71 ;  /* 0x000000ffff287224 */ /* 0x000fc400078e0047 */
[--C-:B------:R-:W-:Y:S02]  /*5070*/  IMAD.MOV.U32 R26, RZ, RZ, R71.reuse ;  /* 0x000000ffff1a7224 */ /* 0x100fe400078e0047 */
[--C-:B------:R-:W-:Y:S01]  /*5080*/  IMAD.MOV.U32 R25, RZ, RZ, R71.reuse ;  /* 0x000000ffff197224 */ /* 0x100fe200078e0047 */
[----:B------:R-:W2:Y:S01]  /*5090*/  MUFU.EX2 R68, R68 ;  /* 0x0000004400447308 */ /* 0x000ea20000000800 */
[----:B-1----:R-:W-:Y:S01]  /*50a0*/  FADD.FTZ R11, R77, R8 ;  /* 0x000000084d0b7221 */ /* 0x002fe20000010000 */
[----:B------:R-:W-:Y:S01]  /*50b0*/  F2FP.BF16.F32.PACK_AB R8, R52, R45 ;  /* 0x0000002d3408723e */ /* 0x000fe200000010ff */
[----:B------:R-:W-:-:S05]  /*50c0*/  IMAD.MOV.U32 R52, RZ, RZ, R71 ;  /* 0x000000ffff347224 */ /* 0x000fca00078e0047 */
[----:B------:R-:W1:Y:S01]  /*50d0*/  MUFU.EX2 R32, R32 ;  /* 0x0000002000207308 */ /* 0x000e620000000800 */
[C---:B0-----:R-:W-:Y:S01]  /*50e0*/  FADD.FTZ R3, R44.reuse, R3 ;  /* 0x000000032c037221 */ /* 0x041fe20000010000 */
[----:B------:R-:W-:Y:S01]  /*50f0*/  F2FP.BF16.F32.PACK_AB R44, R44, R39 ;  /* 0x000000272c2c723e */ /* 0x000fe200000010ff */
[----:B------:R-:W-:-:S05]  /*5100*/  IMAD.MOV.U32 R39, RZ, RZ, R71 ;  /* 0x000000ffff277224 */ /* 0x000fca00078e0047 */
[----:B------:R-:W0:Y:S01]  /*5110*/  MUFU.EX2 R80, R80 ;  /* 0x0000005000507308 */ /* 0x000e220000000800 */
[C---:B--2---:R-:W-:Y:S01]  /*5120*/  FADD.FTZ R11, R68.reuse, R11 ;  /* 0x0000000b440b7221 */ /* 0x044fe20000010000 */
[----:B------:R-:W-:Y:S01]  /*5130*/  F2FP.BF16.F32.PACK_AB R45, R68, R77 ;  /* 0x0000004d442d723e */ /* 0x000fe200000010ff */
[----:B------:R-:W-:-:S05]  /*5140*/  IMAD.MOV.U32 R68, RZ, RZ, R71 ;  /* 0x000000ffff447224 */ /* 0x000fca00078e0047 */
[----:B------:R-:W2:Y:S01]  /*5150*/  MUFU.EX2 R49, R49 ;  /* 0x0000003100317308 */ /* 0x000ea20000000800 */
[----:B-1----:R-:W-:-:S07]  /*5160*/  FADD.FTZ R20, R32, R3 ;  /* 0x0000000320147221 */ /* 0x002fce0000010000 */
[----:B------:R-:W1:Y:S01]  /*5170*/  MUFU.EX2 R69, R69 ;  /* 0x0000004500457308 */ /* 0x000e620000000800 */
[----:B0-----:R-:W-:Y:S01]  /*5180*/  FADD.FTZ R24, R80, R11 ;  /* 0x0000000b50187221 */ /* 0x001fe20000010000 */
[----:B------:R-:W-:Y:S01]  /*5190*/  F2FP.BF16.F32.PACK_AB R11, R70, R67 ;  /* 0x00000043460b723e */ /* 0x000fe200000010ff */
[--C-:B------:R-:W-:Y:S02]  /*51a0*/  IMAD.MOV.U32 R70, RZ, RZ, R71.reuse ;  /* 0x000000ffff467224 */ /* 0x100fe400078e0047 */
[--C-:B------:R-:W-:Y:S02]  /*51b0*/  IMAD.MOV.U32 R67, RZ, RZ, R71.reuse ;  /* 0x000000ffff437224 */ /* 0x100fe400078e0047 */
[----:B------:R-:W-:Y:S01]  /*51c0*/  STSM.16.M88.4 [R2+0x2d300], R8 ;  /* 0x02d3000802007844 */ /* 0x000fe20000000200 */
[----:B------:R-:W0:Y:S01]  /*51d0*/  MUFU.EX2 R12, R12 ;  /* 0x0000000c000c7308 */ /* 0x000e220000000800 */
[C---:B--2---:R-:W-:Y:S01]  /*51e0*/  FADD.FTZ R3, R49.reuse, R20 ;  /* 0x0000001431037221 */ /* 0x044fe20000010000 */
[----:B------:R-:W-:Y:S01]  /*51f0*/  F2FP.BF16.F32.PACK_AB R46, R49, R32 ;  /* 0x00000020312e723e */ /* 0x000fe200000010ff */
[----:B------:R-:W-:-:S02]  /*5200*/  IMAD.MOV.U32 R49, RZ, RZ, R71 ;  /* 0x000000ffff317224 */ /* 0x000fc400078e0047 */
[----:B------:R-:W-:-:S03]  /*5210*/  IMAD.MOV.U32 R32, RZ, RZ, R71 ;  /* 0x000000ffff207224 */ /* 0x000fc600078e0047 */
[----:B------:R-:W2:Y:S01]  /*5220*/  MUFU.EX2 R73, R73 ;  /* 0x0000004900497308 */ /* 0x000ea20000000800 */
[C---:B-1----:R-:W-:Y:S01]  /*5230*/  FADD.FTZ R24, R69.reuse, R24 ;  /* 0x0000001845187221 */ /* 0x042fe20000010000 */
[----:B------:R-:W-:Y:S01]  /*5240*/  F2FP.BF16.F32.PACK_AB R47, R69, R80 ;  /* 0x00000050452f723e */ /* 0x000fe200000010ff */
[----:B------:R-:W-:-:S04]  /*5250*/  IMAD.MOV.U32 R69, RZ, RZ, R71 ;  /* 0x000000ffff457224 */ /* 0x000fc800078e0047 */
[----:B------:R1:W-:Y:S01]  /*5260*/  STSM.16.M88.4 [R2+0x2eb00], R44 ;  /* 0x02eb002c02007844 */ /* 0x0003e20000000200 */
[----:B------:R-:W3:Y:S01]  /*5270*/  MUFU.EX2 R51, R51 ;  /* 0x0000003300337308 */ /* 0x000ee20000000800 */
[----:B0-----:R-:W-:-:S07]  /*5280*/  FADD.FTZ R4, R12, R3 ;  /* 0x000000030c047221 */ /* 0x001fce0000010000 */
[----:B------:R-:W0:Y:S01]  /*5290*/  MUFU.EX2 R14, R14 ;  /* 0x0000000e000e7308 */ /* 0x000e220000000800 */
[----:B--2---:R-:W-:Y:S01]  /*52a0*/  FADD.FTZ R3, R73, R24 ;  /* 0x0000001849037221 */ /* 0x004fe20000010000 */
[--C-:B------:R-:W-:Y:S02]  /*52b0*/  IMAD.MOV.U32 R24, RZ, RZ, R71.reuse ;  /* 0x000000ffff187224 */ /* 0x100fe400078e0047 */
[----:B-1----:R-:W-:-:S04]  /*52c0*/  IMAD.MOV.U32 R47, RZ, RZ, R71 ;  /* 0x000000ffff2f7224 */ /* 0x002fc800078e0047 */
[----:B------:R-:W1:Y:S01]  /*52d0*/  MUFU.EX2 R57, R57 ;  /* 0x0000003900397308 */ /* 0x000e620000000800 */
[C---:B---3--:R-:W-:Y:S01]  /*52e0*/  F2FP.BF16.F32.PACK_AB R72, R51.reuse, R12 ;  /* 0x0000000c3348723e */ /* 0x048fe200000010ff */
[----:B------:R-:W-:Y:S01]  /*52f0*/  FADD.FTZ R5, R51, R4 ;  /* 0x0000000433057221 */ /* 0x000fe20000010000 */
[--C-:B------:R-:W-:Y:S02]  /*5300*/  IMAD.MOV.U32 R51, RZ, RZ, R71.reuse ;  /* 0x000000ffff337224 */ /* 0x100fe400078e0047 */
[--C-:B------:R-:W-:Y:S02]  /*5310*/  IMAD.MOV.U32 R46, RZ, RZ, R71.reuse ;  /* 0x000000ffff2e7224 */ /* 0x100fe400078e0047 */
[----:B------:R-:W-:Y:S01]  /*5320*/  IMAD.MOV.U32 R45, RZ, RZ, R71 ;  /* 0x000000ffff2d7224 */ /* 0x000fe200078e0047 */
[----:B------:R-:W2:Y:S01]  /*5330*/  MUFU.EX2 R76, R76 ;  /* 0x0000004c004c7308 */ /* 0x000ea20000000800 */
[----:B0-----:R-:W-:Y:S01]  /*5340*/  FADD.FTZ R4, R14, R5 ;  /* 0x000000050e047221 */ /* 0x001fe20000010000 */
[----:B------:R-:W-:-:S06]  /*5350*/  IMAD.MOV.U32 R44, RZ, RZ, R71 ;  /* 0x000000ffff2c7224 */ /* 0x000fcc00078e0047 */
[----:B------:R-:W-:Y:S01]  /*5360*/  MUFU.EX2 R66, R66 ;  /* 0x0000004200427308 */ /* 0x000fe20000000800 */
[C---:B-1----:R-:W-:Y:S01]  /*5370*/  F2FP.BF16.F32.PACK_AB R74, R57.reuse, R14 ;  /* 0x0000000e394a723e */ /* 0x042fe200000010ff */
[----:B------:R-:W-:Y:S01]  /*5380*/  FADD.FTZ R4, R57, R4 ;  /* 0x0000000439047221 */ /* 0x000fe20000010000 */
[----:B------:R-:W-:-:S05]  /*5390*/  IMAD.MOV.U32 R57, RZ, RZ, R71 ;  /* 0x000000ffff397224 */ /* 0x000fca00078e0047 */
[----:B------:R-:W0:Y:S01]  /*53a0*/  MUFU.EX2 R65, R65 ;  /* 0x0000004100417308 */ /* 0x000e220000000800 */
[C---:B--2---:R-:W-:Y:S01]  /*53b0*/  F2FP.BF16.F32.PACK_AB R73, R76.reuse, R73 ;  /* 0x000000494c49723e */ /* 0x044fe200000010ff */
[----:B------:R-:W-:Y:S01]  /*53c0*/  FADD.FTZ R3, R76, R3 ;  /* 0x000000034c037221 */ /* 0x000fe20000010000 */
[----:B0-----:R-:W-:-:S03]  /*53d0*/  F2FP.BF16.F32.PACK_AB R75, R65, R66 ;  /* 0x00000042414b723e */ /* 0x001fc600000010ff */
[----:B------:R-:W-:Y:S02]  /*53e0*/  FADD.FTZ R66, R66, R3 ;  /* 0x0000000342427221 */ /* 0x000fe40000010000 */
[----:B------:R0:W-:Y:S02]  /*53f0*/  STSM.16.M88.4 [R2+0x30300], R72 ;  /* 0x0303004802007844 */ /* 0x0001e40000000200 */
[----:B------:R-:W-:Y:S01]  /*5400*/  FADD.FTZ R3, R65, R66 ;  /* 0x0000004241037221 */ /* 0x000fe20000010000 */
[--C-:B------:R-:W-:Y:S01]  /*5410*/  IMAD.MOV.U32 R66, RZ, RZ, R71.reuse ;  /* 0x000000ffff427224 */ /* 0x100fe200078e0047 */
[----:B------:R1:W-:Y:S06]  /*5420*/  MEMBAR.ALL.CTA ;  /* 0x0000000000007992 */ /* 0x0003ec0000008000 */
[----:B-1----:R-:W1:Y:S01]  /*5430*/  FENCE.VIEW.ASYNC.S ;  /* 0x00000000000073c6 */ /* 0x002e620000000000 */
[----:B------:R-:W-:Y:S01]  /*5440*/  IMAD.MOV.U32 R65, RZ, RZ, R71 ;  /* 0x000000ffff417224 */ /* 0x000fe200078e0047 */
[----:B-1----:R-:W-:Y:S01]  /*5450*/  NOP ;  /* 0x0000000000007918 */ /* 0x002fe20000000000 */
[----:B------:R-:W-:Y:S05]  /*5460*/  @!P2 BRA `(.L_x_1668) ;  /* 0x0000004000c8a947 */ /* 0x000fea0003800000 */
[----:B------:R-:W-:Y:S01]  /*5470*/  IMAD.MOV.U32 R5, RZ, RZ, R13 ;  /* 0x000000ffff057224 */ /* 0x000fe200078e000d */
[----:B------:R-:W-:Y:S01]  /*5480*/  CS2R R70, SRZ ;  /* 0x0000000000467805 */ /* 0x000fe2000001ff00 */
[----:B------:R-:W-:Y:S01]  /*5490*/  IMAD.MOV.U32 R7, RZ, RZ, R0 ;  /* 0x000000ffff077224 */ /* 0x000fe200078e0000 */
        /* <DEDUP_REMOVED lines=25> */
.L_x_1677:
[----:B------:R-:W-:Y:S01]  /*5630*/  R2UR UR4, R16 ;  /* 0x00000000100472ca */ /* 0x000fe200000e0000 */
[----:B------:R-:W-:-:S04]  /*5640*/  UIADD3 UR36, UR6, 0x1, URZ ;  /* 0x0000000106247890 */ /* 0x000fc8000fffe03f */
[----:B------:R-:W-:-:S04]  /*5650*/  UISETP.NE.AND UP0, UPT, UR36, 0x2, UPT ;  /* 0x000000022400788c */ /* 0x000fc8000bf05270 */
[----:B------:R-:W-:Y:S02]  /*5660*/  USEL UR38, URZ, 0x1, UP0 ;  /* 0x000000013f267887 */ /* 0x000fe40008000000 */
[----:B------:R-:W-:Y:S02]  /*5670*/  USEL UR36, UR36, URZ, UP0 ;  /* 0x0000003f24247287 */ /* 0x000fe40008000000 */
[----:B------:R-:W-:Y:S01]  /*5680*/  ISETP.NE.AND P3, PT, RZ, UR4, PT ;  /* 0x00000004ff007c0c */ /* 0x000fe2000bf65270 */
[----:B------:R-:W-:-:S12]  /*5690*/  ULOP3.LUT UR38, UR39, UR38, URZ, 0x3c, !UPT ;  /* 0x0000002627267292 */ /* 0x000fd8000f8e3c3f */
[----:B------:R-:W-:Y:S05]  /*56a0*/  @P3 BRA `(.L_x_1669) ;  /* 0x00000000002c3947 */ /* 0x000fea0003800000 */
[----:B------:R-:W-:Y:S05]  /*56b0*/  @!P0 BRA `(.L_x_1670) ;  /* 0x0000000000048947 */ /* 0x000fea0003800000 */
[----:B------:R-:W-:Y:S01]  /*56c0*/  BPT.TRAP 0x1 ;  /* 0x000000040000795c */ /* 0x000fe20000300000 */
.L_x_1670:
[----:B------:R-:W-:Y:S01]  /*56d0*/  ULEA UR4, UR36, UR37, 0x3 ;  /* 0x0000002524047291 */ /* 0x000fe2000f8e183f */
[----:B------:R-:W-:-:S05]  /*56e0*/  IMAD.U32 R0, RZ, RZ, UR38 ;  /* 0x00000026ff007e24 */ /* 0x000fca000f8e00ff */
[----:B------:R-:W-:-:S04]  /*56f0*/  SHF.L.U32 R0, R0, 0x1f, RZ ;  /* 0x0000001f00007819 */ /* 0x000fc800000006ff */
[----:B------:R1:W2:Y:S01]  /*5700*/  SYNCS.PHASECHK.TRANS64.TRYWAIT P2, [UR4+0x31c30], R0 ;  /* 0x031c3000ff0075a7 */ /* 0x0002a20008040144 */
[----:B------:R-:W-:Y:S05]  /*5710*/  @!P0 BRA `(.L_x_1671) ;  /* 0x0000000000048947 */ /* 0x000fea0003800000 */
[----:B------:R-:W-:Y:S01]  /*5720*/  BPT.TRAP 0x1 ;  /* 0x000000040000795c */ /* 0x000fe20000300000 */
.L_x_1671:
[----:B--2---:R-:W-:Y:S05]  /*5730*/  @P2 BRA `(.L_x_1669) ;  /* 0x0000000000082947 */ /* 0x004fea0003800000 */
[----:B------:R-:W2:Y:S02]  /*5740*/  SYNCS.PHASECHK.TRANS64.TRYWAIT P2, [UR4+0x31c30], R0 ;  /* 0x031c3000ff0075a7 */ /* 0x000ea40008040144 */
[----:B--2---:R-:W-:Y:S05]  /*5750*/  @!P2 BRA `(.L_x_1672) ;  /* 0x000000e80080a947 */ /* 0x004fea0003800000 */
.L_x_1669:
[----:B------:R-:W3:Y:S01]  /*5760*/  S2R R8, SR_TID.X ;  /* 0x0000000000087919 */ /* 0x000ee20000002100 */
        /* <DEDUP_REMOVED lines=29> */
[----:B-12---:R-:W-:Y:S01]  /*5940*/  VIADD R0, R8, 0x8 ;  /* 0x0000000808007836 */ /* 0x006fe20000000000 */
        /* <DEDUP_REMOVED lines=63> */
[----:B0-----:R-:W-:-:S06]  /*5d40*/  WARPGROUP.ARRIVE ;  /* 0x00000000000079c5 */ /* 0x001fcc0000000000 */
        /* <DEDUP_REMOVED lines=261> */
.L_x_1674:
[----:B------:R-:W-:Y:S01]  /*6da0*/  ULEA UR4, UR6, UR37, 0x3 ;  /* 0x0000002506047291 */ /* 0x000fe2000f8e183f */
[----:B------:R-:W-:-:S05]  /*6db0*/  IMAD.U32 R0, RZ, RZ, UR39 ;  /* 0x00000027ff007e24 */ /* 0x000fca000f8e00ff */
[----:B------:R-:W-:-:S04]  /*6dc0*/  SHF.L.U32 R0, R0, 0x1f, RZ ;  /* 0x0000001f00007819 */ /* 0x000fc800000006ff */
[----:B------:R0:W1:Y:S01]  /*6dd0*/  SYNCS.PHASECHK.TRANS64.TRYWAIT P2, [UR4+0x31c50], R0 ;  /* 0x031c5000ff0075a7 */ /* 0x0000620008040144 */
[----:B------:R-:W-:Y:S05]  /*6de0*/  @!P0 BRA `(.L_x_1675) ;  /* 0x0000000000048947 */ /* 0x000fea0003800000 */
[----:B------:R-:W-:Y:S01]  /*6df0*/  BPT.TRAP 0x1 ;  /* 0x000000040000795c */ /* 0x000fe20000300000 */
.L_x_1675:
[----:B-1----:R-:W-:Y:S05]  /*6e00*/  @P2 BRA `(.L_x_1673) ;  /* 0x0000000000082947 */ /* 0x002fea0003800000 */
[----:B------:R-:W1:Y:S02]  /*6e10*/  SYNCS.PHASECHK.TRANS64.TRYWAIT P2, [UR4+0x31c50], R0 ;  /* 0x031c5000ff0075a7 */ /* 0x000e640008040144 */
[----:B-1----:R-:W-:Y:S05]  /*6e20*/  @!P2 BRA `(.L_x_1676) ;  /* 0x000000d000e4a947 */ /* 0x002fea0003800000 */
.L_x_1673:
        /* <DEDUP_REMOVED lines=9> */
[----:B-1----:R-:W-:Y:S01]  /*6ec0*/  IMAD.MOV.U32 R9, RZ, RZ, -0x2 ;  /* 0xfffffffeff097424 */ /* 0x002fe200078e00ff */
[----:B------:R-:W-:Y:S01]  /*6ed0*/  UMOV UR32, UR10 ;  /* 0x0000000a00207c82 */ /* 0x000fe20008000000 */
[----:B------:R-:W-:Y:S01]  /*6ee0*/  UMOV UR39, UR38 ;  /* 0x0000002600277c82 */ /* 0x000fe20008000000 */
[----:B------:R-:W-:-:S04]  /*6ef0*/  ULOP3.LUT UR4, UR4, 0x2400000, URZ, 0xfc, !UPT ;  /* 0x0240000004047892 */ /* 0x000fc8000f8efc3f */
[----:B------:R-:W-:Y:S02]  /*6f00*/  UIMAD UR11, UR6, 0x6c0, UR4 ;  /* 0x000006c0060b78a4 */ /* 0x000fe4000f8e0204 */
[----:B------:R-:W-:-:S04]  /*6f10*/  UIMAD UR4, UR61, 0xc0, URZ ;  /* 0x000000c03d0478a4 */ /* 0x000fc8000f8e023f */
[----:B------:R-:W-:Y:S01]  /*6f20*/  UIMAD UR4, UR7, -0x90, UR4 ;  /* 0xffffff70070478a4 */ /* 0x000fe2000f8e0204 */
[----:B------:R-:W-:Y:S02]  /*6f30*/  UMOV UR34, UR11 ;  /* 0x0000000b00227c82 */ /* 0x000fe40008000000 */
[----:B------:R-:W-:Y:S01]  /*6f40*/  HGMMA.64x96x16.F32.BF16 R24, gdesc[UR32].tnspB, R24, gsb0 ;  /* 0x41600000201879f0 */ /* 0x000fe20008001818 */
[----:B------:R-:W-:Y:S02]  /*6f50*/  UIADD3 UR32, UR10, 0x180, URZ ;  /* 0x000001800a207890 */ /* 0x000fe4000fffe03f */
[----:B------:R-:W-:Y:S01]  /*6f60*/  UIADD3 UR34, UR11, 0x40, URZ ;  /* 0x000000400b227890 */ /* 0x000fe2000fffe03f */
[----:B------:R-:W-:Y:S01]  /*6f70*/  UMOV UR33, 0xc0000010 ;  /* 0xc000001000217882 */ /* 0x000fe20000000000 */
[----:B------:R-:W-:Y:S01]  /*6f80*/  UMOV UR35, 0x80000020 ;  /* 0x8000002000237882 */ /* 0x000fe20000000000 */
[----:B------:R-:W-:-:S04]  /*6f90*/  UIADD3 UR4, UR4, 0x1, UR15 ;  /* 0x0000000104047890 */ /* 0x000fc8000fffe00f */
[----:B------:R-:W-:-:S03]  /*6fa0*/  UIADD3 UR4, UR4, -UR14, URZ ;  /* 0x8000000e04047290 */ /* 0x000fc6000fffe03f */
[----:B------:R-:W-:-:S03]  /*6fb0*/  ULDC UR14, c[0x0][0x988] ;  /* 0x00026200000e7ab9 */ /* 0x000fc60000000800 */
[----:B------:R-:W-:Y:S01]  /*6fc0*/  IMAD R8, R22, R9, UR4 ;  /* 0x0000000416087e24 */ /* 0x000fe2000f8e0209 */
[----:B------:R-:W-:Y:S01]  /*6fd0*/  UMOV UR4, UR14 ;  /* 0x0000000e00047c82 */ /* 0x000fe20008000000 */
[----:B------:R-:W-:Y:S02]  /*6fe0*/  R2UR UR14, R6 ;  /* 0x00000000060e72ca */ /* 0x000fe400000e0000 */
[----:B------:R-:W-:-:S04]  /*6ff0*/  IMAD.IADD R8, R23, 0x1, R8 ;  /* 0x0000000117087824 */ /* 0x000fc800078e0208 */
[C---:B------:R-:W-:Y:S01]  /*7000*/  VIADD R13, R8.reuse, 0x8 ;  /* 0x00000008080d7836 */ /* 0x040fe20000000000 */
[C---:B------:R-:W-:Y:S02]  /*7010*/  ISETP.GT.AND P2, PT, R8.reuse, RZ, PT ;  /* 0x000000ff0800720c */ /* 0x040fe40003f44270 */
[----:B------:R-:W-:Y:S02]  /*7020*/  ISETP.GT.AND P3, PT, R8, 0x1, PT ;  /* 0x000000010800780c */ /* 0x000fe40003f64270 */
[----:B------:R-:W-:Y:S02]  /*7030*/  FSEL R136, R136, -INF , P2 ;  /* 0xff80000088887808 */ /* 0x000fe40001000000 */
[----:B------:R-:W-:Y:S01]  /*7040*/  ISETP.GT.AND P2, PT, R8, 0x8, PT ;  /* 0x000000080800780c */ /* 0x000fe20003f44270 */
[----:B------:R-:W-:Y:S01]  /*7050*/  UISETP.GT.AND UP0, UPT, UR7, UR14, UPT ;  /* 0x0000000e0700728c */ /* 0x000fe2000bf04270 */
[----:B------:R-:W-:Y:S02]  /*7060*/  FSEL R137, R137, -INF , P3 ;  /* 0xff80000089897808 */ /* 0x000fe40001800000 */
[----:B0-----:R-:W-:-:S02]  /*7070*/  FMNMX.FTZ R0, R136, R7, !PT ;  /* 0x0000000788007209 */ /* 0x001fc40007810000 */
        /* <DEDUP_REMOVED lines=31> */
[----:B------:R-:W-:Y:S01]  /*7270*/  FSEL R112, R112, -INF , P2 ;  /* 0xff80000070707808 */ /* 0x000fe20001000000 */
[----:B------:R-:W-:Y:S02]  /*7280*/  WARPGROUP.DEPBAR.LE gsb0, 0x0 ;  /* 0x00008000000079c5 */ /* 0x000fe40000010000 */
[----:B------:R-:W-:Y:S01]  /*7290*/  WARPGROUP.ARRIVE ;  /* 0x00000000000079c5 */ /* 0x000fe20000000000 */
[----:B------:R-:W-:Y:S02]  /*72a0*/  FMNMX.FTZ R9, R125, R0, !PT ;  /* 0x000000007d097209 */ /* 0x000fe40007810000 */
[----:B------:R-:W-:Y:S02]  /*72b0*/  ISETP.GT.AND P2, PT, R8, 0x38, PT ;  /* 0x000000380800780c */ /* 0x000fe40003f44270 */
[----:B------:R-:W-:Y:S01]  /*72c0*/  FSEL R113, R113, -INF , P3 ;  /* 0xff80000071717808 */ /* 0x000fe20001800000 */
[----:B------:R-:W-:Y:S01]  /*72d0*/  HGMMA.64x96x16.F32.BF16 R24, gdesc[UR32].tnspB, R24, gsb0 ;  /* 0x41600000201879f0 */ /* 0x000fe20008001818 */
[----:B------:R-:W-:Y:S01]  /*72e0*/  UIADD3 UR32, UR10, 0x300, URZ ;  /* 0x000003000a207890 */ /* 0x000fe2000fffe03f */
[----:B------:R-:W-:Y:S01]  /*72f0*/  FMNMX.FTZ R0, R112, R9, !PT ;  /* 0x0000000970007209 */ /* 0x000fe20007810000 */
[----:B------:R-:W-:Y:S01]  /*7300*/  UIADD3 UR34, UR11, 0x80, URZ ;  /* 0x000000800b227890 */ /* 0x000fe2000fffe03f */
[----:B------:R-:W-:Y:S01]  /*7310*/  ISETP.GT.AND P3, PT, R8, 0x39, PT ;  /* 0x000000390800780c */ /* 0x000fe20003f64270 */
[----:B------:R-:W-:Y:S01]  /*7320*/  UMOV UR33, 0xc0000010 ;  /* 0xc000001000217882 */ /* 0x000fe20000000000 */
[----:B------:R-:W-:Y:S01]  /*7330*/  UMOV UR35, 0x80000020 ;  /* 0x8000002000237882 */ /* 0x000fe20000000000 */
[----:B------:R-:W-:-:S02]  /*7340*/  FSEL R116, R116, -INF , P2 ;  /* 0xff80000074747808 */ /* 0x000fc40001000000 */
[----:B------:R-:W-:Y:S02]  /*7350*/  FMNMX.FTZ R9, R113, R0, !PT ;  /* 0x0000000071097209 */ /* 0x000fe40007810000 */
[----:B------:R-:W-:Y:S02]  /*7360*/  ISETP.GT.AND P2, PT, R8, 0x40, PT ;  /* 0x000000400800780c */ /* 0x000fe40003f44270 */
[----:B------:R-:W-:Y:S02]  /*7370*/  FSEL R117, R117, -INF , P3 ;  /* 0xff80000075757808 */ /* 0x000fe40001800000 */
        /* <DEDUP_REMOVED lines=43> */
[----:B------:R-:W-:Y:S01]  /*7630*/  ISETP.GT.AND P3, PT, R8, 0x79, PT ;  /* 0x000000790800780c */ /* 0x000fe20003f64270 */
[----:B------:R-:W-:Y:S02]  /*7640*/  WARPGROUP.DEPBAR.LE gsb0, 0x0 ;  /* 0x00008000000079c5 */ /* 0x000fe40000010000 */
[----:B------:R-:W-:Y:S01]  /*7650*/  WARPGROUP.ARRIVE ;  /* 0x00000000000079c5 */ /* 0x000fe20000000000 */
[----:B------:R-:W-:-:S02]  /*7660*/  FSEL R84, R84, -INF , P2 ;  /* 0xff80000054547808 */ /* 0x000fc40001000000 */
        /* <DEDUP_REMOVED lines=18> */
[----:B------:R-:W-:Y:S02]  /*7790*/  FSEL R77, R77, -INF , P3 ;  /* 0xff8000004d4d7808 */ /* 0x000fe40001800000 */
[----:B------:R-:W-:Y:S02]  /*77a0*/  FMNMX.FTZ R0, R76, R9, !PT ;  /* 0x000000094c007209 */ /* 0x000fe40007810000 */
[----:B------:R-:W-:Y:S02]  /*77b0*/  ISETP.GT.AND P3, PT, R13, RZ, PT ;  /* 0x000000ff0d00720c */ /* 0x000fe40003f64270 */
[----:B------:R-:W-:-:S02]  /*77c0*/  FMNMX.FTZ R9, R77, R0, !PT ;  /* 0x000000004d097209 */ /* 0x000fc40007810000 */
[C---:B------:R-:W-:Y:S02]  /*77d0*/  ISETP.GT.AND P4, PT, R13.reuse, 0x1, PT ;  /* 0x000000010d00780c */ /* 0x040fe40003f84270 */
[----:B------:R-:W-:Y:S01]  /*77e0*/  FSEL R138, R138, -INF , P3 ;  /* 0xff8000008a8a7808 */ /* 0x000fe20001800000 */
[----:B------:R-:W0:Y:S01]  /*77f0*/  SHFL.BFLY PT, R0, R9, 0x2, 0x1f ;  /* 0x0c401f0009007f89 */ /* 0x000e2200000e0000 */
[----:B------:R-:W-:Y:S02]  /*7800*/  ISETP.GT.AND P5, PT, R13, 0x8, PT ;  /* 0x000000080d00780c */ /* 0x000fe40003fa4270 */
[----:B------:R-:W-:Y:S02]  /*7810*/  FSEL R139, R139, -INF , P4 ;  /* 0xff8000008b8b7808 */ /* 0x000fe40002000000 */
[----:B------:R-:W-:Y:S02]  /*7820*/  FMNMX.FTZ R20, R138, R5, !PT ;  /* 0x000000058a147209 */ /* 0x000fe40007810000 */
[----:B------:R-:W-:-:S02]  /*7830*/  ISETP.GT.AND P6, PT, R13, 0x9, PT ;  /* 0x000000090d00780c */ /* 0x000fc40003fc4270 */
[----:B------:R-:W-:Y:S02]  /*7840*/  FSEL R142, R142, -INF , P5 ;  /* 0xff8000008e8e7808 */ /* 0x000fe40002800000 */
[----:B------:R-:W-:Y:S02]  /*7850*/  FMNMX.FTZ R21, R139, R20, !PT ;  /* 0x000000148b157209 */ /* 0x000fe40007810000 */
[----:B------:R-:W-:Y:S02]  /*7860*/  FSEL R143, R143, -INF , P6 ;  /* 0xff8000008f8f7808 */ /* 0x000fe40003000000 */
[C---:B------:R-:W-:Y:S02]  /*7870*/  ISETP.GT.AND P3, PT, R13.reuse, 0x10, PT ;  /* 0x000000100d00780c */ /* 0x040fe40003f64270 */
[----:B------:R-:W-:Y:S02]  /*7880*/  ISETP.GT.AND P4, PT, R13, 0x11, PT ;  /* 0x000000110d00780c */ /* 0x000fe40003f84270 */
[----:B------:R-:W-:-:S02]  /*7890*/  FSEL R130, R130, -INF , P3 ;  /* 0xff80000082827808 */ /* 0x000fc40001800000 */
[----:B------:R-:W-:Y:S02]  /*78a0*/  ISETP.GT.AND P5, PT, R13, 0x18, PT ;  /* 0x000000180d00780c */ /* 0x000fe40003fa4270 */
[----:B------:R-:W-:Y:S02]  /*78b0*/  FSEL R131, R131, -INF , P4 ;  /* 0xff80000083837808 */ /* 0x000fe40002000000 */
[----:B0-----:R-:W-:Y:S02]  /*78c0*/  FMNMX.FTZ R10, R9, R0, !PT ;  /* 0x00000000090a7209 */ /* 0x001fe40007810000 */
[----:B------:R-:W-:Y:S02]  /*78d0*/  ISETP.GT.AND P6, PT, R13, 0x19, PT ;  /* 0x000000190d00780c */ /* 0x000fe40003fc4270 */
[----:B------:R-:W-:Y:S01]  /*78e0*/  FSEL R134, R134, -INF , P5 ;  /* 0xff80000086867808 */ /* 0x000fe20002800000 */
[----:B------:R-:W0:Y:S01]  /*78f0*/  SHFL.BFLY PT, R11, R10, 0x1, 0x1f ;  /* 0x0c201f000a0b7f89 */ /* 0x000e2200000e0000 */
[----:B------:R-:W-:-:S02]  /*7900*/  FSEL R135, R135, -INF , P6 ;  /* 0xff80000087877808 */ /* 0x000fc40003000000 */
[C---:B------:R-:W-:Y:S02]  /*7910*/  ISETP.GT.AND P3, PT, R13.reuse, 0x20, PT ;  /* 0x000000200d00780c */ /* 0x040fe40003f64270 */
[C---:B------:R-:W-:Y:S02]  /*7920*/  ISETP.GT.AND P4, PT, R13.reuse, 0x21, PT ;  /* 0x000000210d00780c */ /* 0x040fe40003f84270 */
[----:B------:R-:W-:Y:S02]  /*7930*/  FSEL R122, R122, -INF , P3 ;  /* 0xff8000007a7a7808 */ /* 0x000fe40001800000 */
[----:B------:R-:W-:Y:S02]  /*7940*/  ISETP.GT.AND P5, PT, R13, 0x28, PT ;  /* 0x000000280d00780c */ /* 0x000fe40003fa4270 */
[----:B------:R-:W-:Y:S02]  /*7950*/  FSEL R123, R123, -INF , P4 ;  /* 0xff8000007b7b7808 */ /* 0x000fe40002000000 */
[----:B------:R-:W-:-:S02]  /*7960*/  ISETP.GT.AND P6, PT, R13, 0x29, PT ;  /* 0x000000290d00780c */ /* 0x000fc40003fc4270 */
[----:B------:R-:W-:Y:S02]  /*7970*/  FSEL R126, R126, -INF , P5 ;  /* 0xff8000007e7e7808 */ /* 0x000fe40002800000 */
[----:B------:R-:W-:Y:S02]  /*7980*/  FSEL R127, R127, -INF , P6 ;  /* 0xff8000007f7f7808 */ /* 0x000fe40003000000 */
[C---:B------:R-:W-:Y:S02]  /*7990*/  ISETP.GT.AND P3, PT, R13.reuse, 0x30, PT ;  /* 0x000000300d00780c */ /* 0x040fe40003f64270 */
[----:B------:R-:W-:Y:S02]  /*79a0*/  ISETP.GT.AND P4, PT, R13, 0x31, PT ;  /* 0x000000310d00780c */ /* 0x000fe40003f84270 */
[----:B------:R-:W-:Y:S02]  /*79b0*/  FSEL R114, R114, -INF , P3 ;  /* 0xff80000072727808 */ /* 0x000fe40001800000 */
[----:B0-----:R-:W-:-:S02]  /*79c0*/  FMNMX.FTZ R0, R10, R11, !PT ;  /* 0x0000000b0a007209 */ /* 0x001fc40007810000 */
[C---:B------:R-:W-:Y:S02]  /*79d0*/  ISETP.GT.AND P5, PT, R13.reuse, 0x38, PT ;  /* 0x000000380d00780c */ /* 0x040fe40003fa4270 */
[C---:B------:R-:W-:Y:S01]  /*79e0*/  FSETP.NEU.FTZ.AND P2, PT, R0.reuse, -INF , PT ;  /* 0xff8000000000780b */ /* 0x040fe20003f5d000 */
[----:B------:R-:W-:Y:S01]  /*79f0*/  FMUL.FTZ R11, R0, UR4 ;  /* 0x00000004000b7c20 */ /* 0x000fe20008410000 */
[----:B------:R-:W-:Y:S02]  /*7a00*/  ISETP.GT.AND P6, PT, R13, 0x39, PT ;  /* 0x000000390d00780c */ /* 0x000fe40003fc4270 */
[----:B------:R-:W-:Y:S02]  /*7a10*/  FSEL R118, R118, -INF , P5 ;  /* 0xff80000076767808 */ /* 0x000fe40002800000 */
[----:B------:R-:W-:Y:S01]  /*7a20*/  FSEL R9, R11, RZ, P2 ;  /* 0x000000ff0b097208 */ /* 0x000fe20001000000 */
[----:B------:R-:W-:Y:S02]  /*7a30*/  WARPGROUP.DEPBAR.LE gsb0, 0x0 ;  /* 0x00008000000079c5 */ /* 0x000fe40000010000 */
[----:B------:R-:W-:Y:S01]  /*7a40*/  WARPGROUP.ARRIVE ;  /* 0x00000000000079c5 */ /* 0x000fe20000000000 */
[----:B------:R-:W-:Y:S01]  /*7a50*/  FSEL R119, R119, -INF , P6 ;  /* 0xff80000077777808 */ /* 0x000fe20003000000 */
[--C-:B------:R-:W-:Y:S01]  /*7a60*/  FFMA.FTZ R14, R128, UR4, -R9.reuse ;  /* 0x00000004800e7c23 */ /* 0x100fe20008010809 */
[----:B------:R-:W-:Y:S01]  /*7a70*/  FMNMX.FTZ R128, R142, R21, !PT ;  /* 0x000000158e807209 */ /* 0x000fe20007810000 */
[--C-:B------:R-:W-:Y:S01]  /*7a80*/  FFMA.FTZ R15, R129, UR4, -R9.reuse ;  /* 0x00000004810f7c23 */ /* 0x100fe20008010809 */
[--C-:B------:R-:W-:Y:S01]  /*7a90*/  FFMA.FTZ R132, R132, UR4, -R9.reuse ;  /* 0x0000000484847c23 */ /* 0x100fe20008010809 */
[----:B------:R-:W-:Y:S01]  /*7aa0*/  HGMMA.64x96x16.F32.BF16 R24, gdesc[UR32].tnspB, R24, gsb0 ;  /* 0x41600000201879f0 */ /* 0x000fe20008001818 */
[----:B------:R-:W-:Y:S01]  /*7ab0*/  UIADD3 UR32, UR10, 0x600, URZ ;  /* 0x000006000a207890 */ /* 0x000fe2000fffe03f */
[----:B------:R-:W-:Y:S01]  /*7ac0*/  FMNMX.FTZ R129, R143, R128, !PT ;  /* 0x000000808f817209 */ /* 0x000fe20007810000 */
[----:B------:R-:W-:Y:S01]  /*7ad0*/  UIADD3 UR34, UR11, 0x100, URZ ;  /* 0x000001000b227890 */ /* 0x000fe2000fffe03f */
[----:B------:R0:W-:Y:S01]  /*7ae0*/  MUFU.EX2 R20, R132 ;  /* 0x0000008400147308 */ /* 0x0001e20000000800 */
[----:B------:R-:W-:Y:S01]  /*7af0*/  UMOV UR33, 0xc0000010 ;  /* 0xc000001000217882 */ /* 0x000fe20000000000 */
[----:B------:R-:W-:Y:S01]  /*7b00*/  UMOV UR35, 0x80000020 ;  /* 0x8000002000237882 */ /* 0x000fe20000000000 */
[----:B------:R-:W-:Y:S01]  /*7b10*/  FMNMX.FTZ R128, R130, R129, !PT ;  /* 0x0000008182807209 */ /* 0x000fe20007810000 */
[--C-:B------:R-:W-:Y:S01]  /*7b20*/  FFMA.FTZ R21, R133, UR4, -R9.reuse ;  /* 0x0000000485157c23 */ /* 0x100fe20008010809 */
[----:B------:R-:W-:Y:S01]  /*7b30*/  ISETP.GT.AND P3, PT, R13, 0x40, PT ;  /* 0x000000400d00780c */ /* 0x000fe20003f64270 */
[--C-:B------:R-:W-:Y:S01]  /*7b40*/  FFMA.FTZ R133, R116, UR4, -R9.reuse ;  /* 0x0000000474857c23 */ /* 0x100fe20008010809 */
[----:B------:R-:W-:Y:S01]  /*7b50*/  FMNMX.FTZ R129, R131, R128, !PT ;  /* 0x0000008083817209 */ /* 0x000fe20007810000 */
[--C-:B------:R-:W-:Y:S01]  /*7b60*/  FFMA.FTZ R10, R136, UR4, -R9.reuse ;  /* 0x00000004880a7c23 */ /* 0x100fe20008010809 */
[--C-:B0-----:R-:W-:Y:S01]  /*7b70*/  FFMA.FTZ R132, R125, UR4, -R9.reuse ;  /* 0x000000047d847c23 */ /* 0x101fe20008010809 */
[----:B------:R-:W-:Y:S01]  /*7b80*/  FSEL R125, R115, -INF , P4 ;  /* 0xff800000737d7808 */ /* 0x000fe20002000000 */
[--C-:B------:R-:W-:Y:S01]  /*7b90*/  FFMA.FTZ R136, R117, UR4, -R9.reuse ;  /* 0x0000000475887c23 */ /* 0x100fe20008010809 */
[----:B------:R-:W-:Y:S01]  /*7ba0*/  FMNMX.FTZ R128, R134, R129, !PT ;  /* 0x0000008186807209 */ /* 0x000fe20007810000 */
[----:B------:R0:W-:Y:S01]  /*7bb0*/  MUFU.EX2 R115, R132 ;  /* 0x0000008400737308 */ /* 0x0001e20000000800 */
[----:B------:R-:W-:Y:S01]  /*7bc0*/  ISETP.GT.AND P4, PT, R13, 0x41, PT ;  /* 0x000000410d00780c */ /* 0x000fe20003f84270 */
[--C-:B------:R-:W-:Y:S01]  /*7bd0*/  FFMA.FTZ R11, R137, UR4, -R9.reuse ;  /* 0x00000004890b7c23 */ /* 0x100fe20008010809 */
[----:B------:R-:W-:Y:S01]  /*7be0*/  FMNMX.FTZ R129, R135, R128, !PT ;  /* 0x0000008087817209 */ /* 0x000fe20007810000 */
[--C-:B------:R-:W-:Y:S01]  /*7bf0*/  FFMA.FTZ R137, R108, UR4, -R9.reuse ;  /* 0x000000046c897c23 */ /* 0x100fe20008010809 */
[----:B------:R-:W-:Y:S01]  /*7c00*/  ISETP.GT.AND P5, PT, R13, 0x48, PT ;  /* 0x000000480d00780c */ /* 0x000fe20003fa4270 */
[--C-:B------:R-:W-:Y:S01]  /*7c10*/  FFMA.FTZ R100, R100, UR4, -R9.reuse ;  /* 0x0000000464647c23 */ /* 0x100fe20008010809 */
[----:B------:R-:W-:Y:S01]  /*7c20*/  FMNMX.FTZ R128, R122, R129, !PT ;  /* 0x000000817a807209 */ /* 0x000fe20007810000 */
[----:B------:R-:W-:Y:S01]  /*7c30*/  MUFU.EX2 R10, R10 ;  /* 0x0000000a000a7308 */ /* 0x000fe20000000800 */
[--C-:B0-----:R-:W-:Y:S01]  /*7c40*/  FFMA.FTZ R132, R113, UR4, -R9.reuse ;  /* 0x0000000471847c23 */ /* 0x101fe20008010809 */
[----:B------:R-:W-:Y:S01]  /*7c50*/  FSEL R113, R106, -INF , P3 ;  /* 0xff8000006a717808 */ /* 0x000fe20001800000 */
[--C-:B------:R-:W-:Y:S01]  /*7c60*/  FFMA.FTZ R12, R140, UR4, -R9.reuse ;  /* 0x000000048c0c7c23 */ /* 0x100fe20008010809 */
[----:B------:R-:W-:Y:S01]  /*7c70*/  FMNMX.FTZ R129, R123, R128, !PT ;  /* 0x000000807b817209 */ /* 0x000fe20007810000 */
[--C-:B------:R-:W-:Y:S01]  /*7c80*/  FFMA.FTZ R141, R141, UR4, -R9.reuse ;  /* 0x000000048d8d7c23 */ /* 0x100fe20008010809 */
[----:B------:R-:W-:Y:S01]  /*7c90*/  FSEL R107, R107, -INF , P4 ;  /* 0xff8000006b6b7808 */ /* 0x000fe20002000000 */
[--C-:B------:R-:W-:Y:S01]  /*7ca0*/  FFMA.FTZ R120, R120, UR4, -R9.reuse ;  /* 0x0000000478787c23 */ /* 0x100fe20008010809 */
[----:B------:R-:W-:Y:S01]  /*7cb0*/  FMNMX.FTZ R128, R126, R129, !PT ;  /* 0x000000817e807209 */ /* 0x000fe20007810000 */
[----:B------:R-:W-:Y:S01]  /*7cc0*/  MUFU.EX2 R106, R132 ;  /* 0x00000084006a7308 */ /* 0x000fe20000000800 */
[----:B------:R-:W-:Y:S01]  /*7cd0*/  ISETP.GT.AND P3, PT, R13, 0x49, PT ;  /* 0x000000490d00780c */ /* 0x000fe20003f64270 */
[--C-:B------:R-:W-:Y:S01]  /*7ce0*/  FFMA.FTZ R121, R121, UR4, -R9.reuse ;  /* 0x0000000479797c23 */ /* 0x100fe20008010809 */
[----:B------:R-:W-:Y:S01]  /*7cf0*/  FMNMX.FTZ R129, R127, R128, !PT ;  /* 0x000000807f817209 */ /* 0x000fe20007810000 */
[--C-:B------:R-:W-:Y:S01]  /*7d00*/  FFMA.FTZ R124, R124, UR4, -R9.reuse ;  /* 0x000000047c7c7c23 */ /* 0x100fe20008010809 */
[----:B------:R-:W-:Y:S01]  /*7d10*/  FSEL R110, R110, -INF , P5 ;  /* 0xff8000006e6e7808 */ /* 0x000fe20002800000 */
[--C-:B------:R-:W-:Y:S01]  /*7d20*/  FFMA.FTZ R112, R112, UR4, -R9.reuse ;  /* 0x0000000470707c23 */ /* 0x100fe20008010809 */
[----:B------:R-:W-:Y:S01]  /*7d30*/  FMNMX.FTZ R128, R114, R129, !PT ;  /* 0x0000008172807209 */ /* 0x000fe20007810000 */
[----:B------:R-:W-:Y:S01]  /*7d40*/  MUFU.EX2 R11, R11 ;  /* 0x0000000b000b7308 */ /* 0x000fe20000000800 */
[----:B------:R-:W-:Y:S01]  /*7d50*/  FSEL R116, R111, -INF , P3 ;  /* 0xff8000006f747808 */ /* 0x000fe20001800000 */
[--C-:B------:R-:W-:Y:S01]  /*7d60*/  FFMA.FTZ R88, R88, UR4, -R9.reuse ;  /* 0x0000000458587c23 */ /* 0x100fe20008010809 */
[----:B------:R-:W-:Y:S01]  /*7d70*/  FMNMX.FTZ R129, R125, R128, !PT ;  /* 0x000000807d817209 */ /* 0x000fe20007810000 */
[--C-:B------:R-:W-:Y:S01]  /*7d80*/  FFMA.FTZ R89, R89, UR4, -R9.reuse ;  /* 0x0000000459597c23 */ /* 0x100fe20008010809 */
[C---:B------:R-:W-:Y:S01]  /*7d90*/  ISETP.GT.AND P3, PT, R13.reuse, 0x50, PT ;  /* 0x000000500d00780c */ /* 0x040fe20003f64270 */
        /* <DEDUP_REMOVED lines=19> */
[----:B------:R-:W-:Y:S01]  /*7ed0*/  FSEL R103, R103, -INF , P3 ;  /* 0xff80000067677808 */ /* 0x000fe20001800000 */
[----:B0-----:R-:W-:Y:S01]  /*7ee0*/  FFMA.FTZ R136, R105, UR4, -R9 ;  /* 0x0000000469887c23 */ /* 0x001fe20008010809 */
[----:B------:R-:W-:-:S02]  /*7ef0*/  FMNMX.FTZ R128, R116, R129, !PT ;  /* 0x0000008174807209 */ /* 0x000fc40007810000 */
[----:B------:R-:W-:Y:S01]  /*7f00*/  FSEL R129, R99, -INF , P4 ;  /* 0xff80000063817808 */ /* 0x000fe20002000000 */
[----:B------:R-:W-:Y:S01]  /*7f10*/  FFMA.FTZ R99, R104, UR4, -R9 ;  /* 0x0000000468637c23 */ /* 0x000fe20008010809 */
[----:B------:R-:W-:Y:S01]  /*7f20*/  FMNMX.FTZ R132, R117, R128, !PT ;  /* 0x0000008075847209 */ /* 0x000fe20007810000 */
[----:B------:R-:W-:Y:S01]  /*7f30*/  MUFU.EX2 R8, R141 ;  /* 0x0000008d00087308 */ /* 0x000fe20000000800 */
[----:B------:R-:W-:Y:S02]  /*7f40*/  FSEL R128, R102, -INF , P5 ;  /* 0xff80000066807808 */ /* 0x000fe40002800000 */
[----:B------:R-:W-:Y:S02]  /*7f50*/  FMNMX.FTZ R133, R129, R132, !PT ;  /* 0x0000008481857209 */ /* 0x000fe40007810000 */
[C---:B------:R-:W-:Y:S02]  /*7f60*/  ISETP.GT.AND P3, PT, R13.reuse, 0x60, PT ;  /* 0x000000600d00780c */ /* 0x040fe40003f64270 */
[----:B------:R-:W-:Y:S01]  /*7f70*/  FMNMX.FTZ R104, R128, R133, !PT ;  /* 0x0000008580687209 */ /* 0x000fe20007810000 */
[----:B------:R-:W-:Y:S01]  /*7f80*/  MUFU.EX2 R14, R14 ;  /* 0x0000000e000e7308 */ /* 0x000fe20000000800 */
[----:B------:R-:W-:-:S02]  /*7f90*/  ISETP.GT.AND P4, PT, R13, 0x61, PT ;  /* 0x000000610d00780c */ /* 0x000fc40003f84270 */
[----:B------:R-:W-:Y:S02]  /*7fa0*/  FSEL R102, R90, -INF , P3 ;  /* 0xff8000005a667808 */ /* 0x000fe40001800000 */
[----:B------:R-:W-:Y:S02]  /*7fb0*/  FMNMX.FTZ R105, R103, R104, !PT ;  /* 0x0000006867697209 */ /* 0x000fe40007810000 */
[----:B------:R-:W-:Y:S01]  /*7fc0*/  ISETP.GT.AND P5, PT, R13, 0x68, PT ;  /* 0x000000680d00780c */ /* 0x000fe20003fa4270 */
[----:B------:R-:W-:Y:S01]  /*7fd0*/  MUFU.EX2 R90, R136 ;  /* 0x00000088005a7308 */ /* 0x000fe20000000800 */
[----:B------:R-:W-:Y:S02]  /*7fe0*/  FSEL R91, R91, -INF , P4 ;  /* 0xff8000005b5b7808 */ /* 0x000fe40002000000 */
[----:B------:R-:W-:Y:S02]  /*7ff0*/  FMNMX.FTZ R132, R102, R105, !PT ;  /* 0x0000006966847209 */ /* 0x000fe40007810000 */
[----:B------:R-:W-:-:S02]  /*8000*/  ISETP.GT.AND P3, PT, R13, 0x69, PT ;  /* 0x000000690d00780c */ /* 0x000fc40003f64270 */
[----:B------:R-:W-:Y:S01]  /*8010*/  FSEL R94, R94, -INF , P5 ;  /* 0xff8000005e5e7808 */ /* 0x000fe20002800000 */
[----:B------:R-:W-:Y:S01]  /*8020*/  MUFU.EX2 R15, R15 ;  /* 0x0000000f000f7308 */ /* 0x000fe20000000800 */
[----:B------:R-:W-:Y:S01]  /*8030*/  FMNMX.FTZ R105, R91, R132, !PT ;  /* 0x000000845b697209 */ /* 0x000fe20007810000 */
[----:B------:R-:W-:Y:S01]  /*8040*/  FFMA.FTZ R132, R109, UR4, -R9 ;  /* 0x000000046d847c23 */ /* 0x000fe20008010809 */
[----:B------:R-:W-:Y:S01]  /*8050*/  FSEL R104, R95, -INF , P3 ;  /* 0xff8000005f687808 */ /* 0x000fe20001800000 */
[----:B------:R-:W-:Y:S02]  /*8060*/  WARPGROUP.DEPBAR.LE gsb0, 0x0 ;  /* 0x00008000000079c5 */ /* 0x000fe40000010000 */
[----:B------:R-:W-:Y:S01]  /*8070*/  WARPGROUP.ARRIVE ;  /* 0x00000000000079c5 */ /* 0x000fe20000000000 */
[----:B------:R-:W-:Y:S01]  /*8080*/  ISETP.GT.AND P3, PT, R13, 0x70, PT ;  /* 0x000000700d00780c */ /* 0x000fe20003f64270 */
[----:B------:R-:W-:Y:S01]  /*8090*/  MUFU.EX2 R95, R137 ;  /* 0x00000089005f7308 */ /* 0x000fe20000000800 */
[----:B------:R-:W-:-:S02]  /*80a0*/  FMNMX.FTZ R133, R94, R105, !PT ;  /* 0x000000695e857209 */ /* 0x000fc40007810000 */
[C---:B------:R-:W-:Y:S01]  /*80b0*/  ISETP.GT.AND P4, PT, R13.reuse, 0x71, PT ;  /* 0x000000710d00780c */ /* 0x040fe20003f84270 */
[----:B------:R-:W-:Y:S01]  /*80c0*/  HGMMA.64x96x16.F32.BF16 R24, gdesc[UR32].tnspB, R24, gsb0 ;  /* 0x41600000201879f0 */ /* 0x000fe20008001818 */
[----:B------:R-:W-:Y:S01]  /*80d0*/  UIADD3 UR32, UR10, 0x780, URZ ;  /* 0x000007800a207890 */ /* 0x000fe2000fffe03f */
[----:B------:R-:W-:Y:S01]  /*80e0*/  FSEL R105, R82, -INF , P3 ;  /* 0xff80000052697808 */ /* 0x000fe20001800000 */
[----:B------:R-:W-:Y:S01]  /*80f0*/  UIADD3 UR34, UR11, 0x140, URZ ;  /* 0x000001400b227890 */ /* 0x000fe2000fffe03f */
[----:B------:R-:W-:Y:S01]  /*8100*/  FMNMX.FTZ R108, R104, R133, !PT ;  /* 0x00000085686c7209 */ /* 0x000fe20007810000 */
[----:B------:R-:W-:Y:S01]  /*8110*/  UMOV UR33, 0xc0000010 ;  /* 0xc000001000217882 */ /* 0x000fe20000000000 */
[----:B------:R-:W-:Y:S01]  /*8120*/  UMOV UR35, 0x80000020 ;  /* 0x8000002000237882 */ /* 0x000fe20000000000 */
[----:B------:R-:W-:Y:S01]  /*8130*/  ISETP.GT.AND P5, PT, R13, 0x78, PT ;  /* 0x000000780d00780c */ /* 0x000fe20003fa4270 */
[----:B------:R-:W-:Y:S01]  /*8140*/  FFMA.FTZ R133, R96, UR4, -R9 ;  /* 0x0000000460857c23 */ /* 0x000fe20008010809 */
[----:B------:R-:W-:Y:S01]  /*8150*/  FSEL R83, R83, -INF , P4 ;  /* 0xff80000053537808 */ /* 0x000fe20002000000 */
[----:B------:R0:W-:Y:S01]  /*8160*/  MUFU.EX2 R82, R132 ;  /* 0x0000008400527308 */ /* 0x0001e20000000800 */
[----:B------:R-:W-:-:S02]  /*8170*/  FMNMX.FTZ R108, R105, R108, !PT ;  /* 0x0000006c696c7209 */ /* 0x000fc40007810000 */
[----:B------:R-:W-:Y:S02]  /*8180*/  ISETP.GT.AND P3, PT, R13, 0x79, PT ;  /* 0x000000790d00780c */ /* 0x000fe40003f64270 */
[----:B------:R-:W-:Y:S02]  /*8190*/  FSEL R86, R86, -INF , P5 ;  /* 0xff80000056567808 */ /* 0x000fe40002800000 */
[----:B------:R-:W-:Y:S01]  /*81a0*/  FMNMX.FTZ R109, R83, R108, !PT ;  /* 0x0000006c536d7209 */ /* 0x000fe20007810000 */
[----:B------:R-:W-:Y:S01]  /*81b0*/  FFMA.FTZ R108, R97, UR4, -R9 ;  /* 0x00000004616c7c23 */ /* 0x000fe20008010809 */
[----:B------:R-:W-:Y:S01]  /*81c0*/  FSEL R96, R87, -INF , P3 ;  /* 0xff80000057607808 */ /* 0x000fe20001800000 */
[----:B------:R-:W-:Y:S01]  /*81d0*/  MUFU.EX2 R21, R21 ;  /* 0x0000001500157308 */ /* 0x000fe20000000800 */
[----:B------:R-:W-:Y:S02]  /*81e0*/  ISETP.GT.AND P3, PT, R13, 0x80, PT ;  /* 0x000000800d00780c */ /* 0x000fe40003f64270 */
[----:B------:R-:W-:-:S02]  /*81f0*/  FMNMX.FTZ R109, R86, R109, !PT ;  /* 0x0000006d566d7209 */ /* 0x000fc40007810000 */
[----:B------:R-:W-:Y:S02]  /*8200*/  FSEL R97, R74, -INF , P3 ;  /* 0xff8000004a617808 */ /* 0x000fe40001800000 */
[C---:B------:R-:W-:Y:S01]  /*8210*/  ISETP.GT.AND P4, PT, R13.reuse, 0x81, PT ;  /* 0x000000810d00780c */ /* 0x040fe20003f84270 */
[----:B------:R1:W-:Y:S01]  /*8220*/  MUFU.EX2 R87, R133 ;  /* 0x0000008500577308 */ /* 0x0003e20000000800 */
[----:B------:R-:W-:Y:S02]  /*8230*/  FMNMX.FTZ R74, R96, R109, !PT ;  /* 0x0000006d604a7209 */ /* 0x000fe40007810000 */
[----:B------:R-:W-:Y:S02]  /*8240*/  ISETP.GT.AND P5, PT, R13, 0x88, PT ;  /* 0x000000880d00780c */ /* 0x000fe40003fa4270 */
[----:B------:R-:W-:Y:S02]  /*8250*/  FSEL R109, R75, -INF , P4 ;  /* 0xff8000004b6d7808 */ /* 0x000fe40002000000 */
[----:B------:R-:W-:Y:S01]  /*8260*/  FMNMX.FTZ R74, R97, R74, !PT ;  /* 0x0000004a614a7209 */ /* 0x000fe20007810000 */
[----:B------:R-:W-:Y:S01]  /*8270*/  MUFU.EX2 R120, R120 ;  /* 0x0000007800787308 */ /* 0x000fe20000000800 */
[----:B------:R-:W-:-:S02]  /*8280*/  ISETP.GT.AND P3, PT, R13, 0x89, PT ;  /* 0x000000890d00780c */ /* 0x000fc40003f64270 */
[----:B0-----:R-:W-:Y:S02]  /*8290*/  FSEL R132, R78, -INF , P5 ;  /* 0xff8000004e847808 */ /* 0x001fe40002800000 */
[----:B------:R-:W-:Y:S02]  /*82a0*/  FMNMX.FTZ R13, R109, R74, !PT ;  /* 0x0000004a6d0d7209 */ /* 0x000fe40007810000 */
[----:B-1----:R-:W-:Y:S01]  /*82b0*/  FSEL R133, R79, -INF , P3 ;  /* 0xff8000004f857808 */ /* 0x002fe20001800000 */
[----:B------:R0:W-:Y:S01]  /*82c0*/  MUFU.EX2 R78, R100 ;  /* 0x00000064004e7308 */ /* 0x0001e20000000800 */
[----:B------:R-:W-:Y:S01]  /*82d0*/  FMNMX.FTZ R74, R132, R13, !PT ;  /* 0x0000000d844a7209 */ /* 0x000fe20007810000 */
[--C-:B------:R-:W-:Y:S01]  /*82e0*/  FFMA.FTZ R79, R101, UR4, -R9.reuse ;  /* 0x00000004654f7c23 */ /* 0x100fe20008010809 */
[----:B------:R-:W-:Y:S02]  /*82f0*/  FFMA.FTZ R101, R73, UR4, -R9 ;  /* 0x0000000449657c23 */ /* 0x000fe40008010809 */
[----:B------:R-:W-:-:S03]  /*8300*/  FMNMX.FTZ R13, R133, R74, !PT ;  /* 0x0000004a850d7209 */ /* 0x000fc60007810000 */
[----:B------:R-:W-:Y:S01]  /*8310*/  MUFU.EX2 R121, R121 ;  /* 0x0000007900797308 */ /* 0x000fe20000000800 */
[----:B0-----:R-:W-:Y:S01]  /*8320*/  FFMA.FTZ R100, R72, UR4, -R9 ;  /* 0x0000000448647c23 */ /* 0x001fe20008010809 */
[----:B------:R-:W0:Y:S01]  /*8330*/  SHFL.BFLY PT, R74, R13, 0x2, 0x1f ;  /* 0x0c401f000d4a7f89 */ /* 0x000e2200000e0000 */
[----:B------:R-:W-:-:S05]  /*8340*/  FSEL R72, R0, RZ, P2 ;  /* 0x000000ff00487208 */ /* 0x000fca0001000000 */
[----:B------:R-:W-:Y:S01]  /*8350*/  FADD.FTZ R72, -R72, R7 ;  /* 0x0000000748487221 */ /* 0x000fe20000010100 */
[----:B------:R-:W-:Y:S03]  /*8360*/  MUFU.EX2 R124, R124 ;  /* 0x0000007c007c7308 */ /* 0x000fe60000000800 */
[----:B------:R-:W-:-:S05]  /*8370*/  FMUL.FTZ R72, R72, UR4 ;  /* 0x0000000448487c20 */ /* 0x000fca0008410000 */
[----:B------:R-:W-:Y:S08]  /*8380*/  MUFU.EX2 R112, R112 ;  /* 0x0000007000707308 */ /* 0x000ff00000000800 */
[----:B------:R-:W-:Y:S01]  /*8390*/  MUFU.EX2 R99, R99 ;  /* 0x0000006300637308 */ /* 0x000fe20000000800 */
[----:B0-----:R-:W-:-:S05]  /*83a0*/  FMNMX.FTZ R74, R13, R74, !PT ;  /* 0x0000004a0d4a7209 */ /* 0x001fca0007810000 */
[----:B------:R-:W0:Y:S02]  /*83b0*/  SHFL.BFLY PT, R13, R74, 0x1, 0x1f ;  /* 0x0c201f004a0d7f89 */ /* 0x000e2400000e0000 */
[----:B------:R-:W-:Y:S08]  /*83c0*/  MUFU.EX2 R108, R108 ;  /* 0x0000006c006c7308 */ /* 0x000ff00000000800 */
[----:B------:R-:W-:Y:S08]  /*83d0*/  MUFU.EX2 R79, R79 ;  /* 0x0000004f004f7308 */ /* 0x000ff00000000800 */
[----:B------:R-:W-:Y:S01]  /*83e0*/  MUFU.EX2 R88, R88 ;  /* 0x0000005800587308 */ /* 0x000fe20000000800 */
[----:B------:R-:W-:-:S02]  /*83f0*/  WARPGROUP.DEPBAR.LE gsb0, 0x0 ;  /* 0x00008000000079c5 */ /* 0x000fc40000010000 */
[----:B------:R-:W-:Y:S01]  /*8400*/  WARPGROUP.ARRIVE ;  /* 0x00000000000079c5 */ /* 0x000fe20000000000 */
[----:B0-----:R-:W-:Y:S01]  /*8410*/  FMNMX.FTZ R13, R74, R13, !PT ;  /* 0x0000000d4a0d7209 */ /* 0x001fe20007810000 */
[----:B------:R-:W-:-:S03]  /*8420*/  FFMA.FTZ R74, R77, UR4, -R9 ;  /* 0x000000044d4a7c23 */ /* 0x000fc60008010809 */
[----:B------:R-:W-:Y:S01]  /*8430*/  MUFU.EX2 R89, R89 ;  /* 0x0000005900597308 */ /* 0x000fe20000000800 */
[----:B------:R-:W-:Y:S01]  /*8440*/  HGMMA.64x96x16.F32.BF16 R24, gdesc[UR32].tnspB, R24, gsb0 ;  /* 0x41600000201879f0 */ /* 0x000fe20008001818 */
[----:B------:R-:W-:Y:S01]  /*8450*/  UIADD3 UR32, UR10, 0x900, URZ ;  /* 0x000009000a207890 */ /* 0x000fe2000fffe03f */
[C---:B------:R-:W-:Y:S01]  /*8460*/  FMUL.FTZ R136, R13.reuse, UR4 ;  /* 0x000000040d887c20 */ /* 0x040fe20008410000 */
[----:B------:R-:W-:Y:S01]  /*8470*/  UIADD3 UR34, UR11, 0x180, URZ ;  /* 0x000001800b227890 */ /* 0x000fe2000fffe03f */
[----:B------:R-:W-:Y:S01]  /*8480*/  FSETP.NEU.FTZ.AND P2, PT, R13, -INF , PT ;  /* 0xff8000000d00780b */ /* 0x000fe20003f5d000 */
[----:B------:R-:W-:Y:S01]  /*8490*/  UMOV UR33, 0xc0000010 ;  /* 0xc000001000217882 */ /* 0x000fe20000000000 */
[----:B------:R-:W-:Y:S01]  /*84a0*/  UMOV UR35, 0x80000020 ;  /* 0x8000002000237882 */ /* 0x000fe20000000000 */
[----:B------:R0:W1:Y:S01]  /*84b0*/  MUFU.EX2 R77, R72 ;  /* 0x00000048004d7308 */ /* 0x0000620000000800 */
[----:B------:R-:W-:-:S05]  /*84c0*/  FSEL R136, R136, RZ, P2 ;  /* 0x000000ff88887208 */ /* 0x000fca0001000000 */
[--C-:B------:R-:W-:Y:S01]  /*84d0*/  FFMA.FTZ R137, R143, UR4, -R136.reuse ;  /* 0x000000048f897c23 */ /* 0x100fe20008010888 */
[--C-:B------:R-:W-:Y:S01]  /*84e0*/  FFMA.FTZ R75, R142, UR4, -R136.reuse ;  /* 0x000000048e4b7c23 */ /* 0x100fe20008010888 */
[----:B------:R-:W2:Y:S01]  /*84f0*/  S2R R143, SR_TID.X ;  /* 0x00000000008f7919 */ /* 0x000ea20000002100 */
[----:B0-----:R-:W-:Y:S01]  /*8500*/  FSEL R72, R13, RZ, P2 ;  /* 0x000000ff0d487208 */ /* 0x001fe20001000000 */
[----:B------:R0:W-:Y:S01]  /*8510*/  MUFU.EX2 R7, R74 ;  /* 0x0000004a00077308 */ /* 0x0001e20000000800 */
[--C-:B------:R-:W-:Y:S01]  /*8520*/  FFMA.FTZ R73, R138, UR4, -R136.reuse ;  /* 0x000000048a497c23 */ /* 0x100fe20008010888 */
[--C-:B------:R-:W-:Y:S01]  /*8530*/  FFMA.FTZ R9, R139, UR4, -R136.reuse ;  /* 0x000000048b097c23 */ /* 0x100fe20008010888 */
[--C-:B------:R-:W-:Y:S01]  /*8540*/  FFMA.FTZ R140, R135, UR4, -R136.reuse ;  /* 0x00000004878c7c23 */ /* 0x100fe20008010888 */
[--C-:B------:R-:W-:Y:S01]  /*8550*/  FFMA.FTZ R135, R118, UR4, -R136.reuse ;  /* 0x0000000476877c23 */ /* 0x100fe20008010888 */
[----:B------:R-:W-:Y:S01]  /*8560*/  FFMA.FTZ R118, R113, UR4, -R136 ;  /* 0x0000000471767c23 */ /* 0x000fe20008010888 */
[----:B------:R-:W-:-:S02]  /*8570*/  IMAD.U32 R113, RZ, RZ, UR36 ;  /* 0x00000024ff717e24 */ /* 0x000fc4000f8e00ff */
[--C-:B------:R-:W-:Y:S01]  /*8580*/  FFMA.FTZ R139, R131, UR4, -R136.reuse ;  /* 0x00000004838b7c23 */ /* 0x100fe20008010888 */
[----:B------:R-:W-:Y:S01]  /*8590*/  MUFU.EX2 R73, R73 ;  /* 0x0000004900497308 */ /* 0x000fe20000000800 */
[----:B0-----:R-:W-:Y:S01]  /*85a0*/  FADD.FTZ R74, -R72, R5 ;  /* 0x00000005484a7221 */ /* 0x001fe20000010100 */
[--C-:B------:R-:W-:Y:S01]  /*85b0*/  FFMA.FTZ R131, R114, UR4, -R136.reuse ;  /* 0x0000000472837c23 */ /* 0x100fe20008010888 */
[----:B------:R-:W-:Y:S01]  /*85c0*/  @!P1 LEA R113, R113, UR37, 0x3 ;  /* 0x0000002571719c11 */ /* 0x000fe2000f8e18ff */
[----:B------:R-:W-:Y:S01]  /*85d0*/  FFMA.FTZ R138, R130, UR4, -R136 ;  /* 0x00000004828a7c23 */ /* 0x000fe20008010888 */
[----:B-1----:R-:W-:Y:S01]  /*85e0*/  FFMA.FTZ R114, R77, R4, R10 ;  /* 0x000000044d727223 */ /* 0x002fe2000001000a */
[--C-:B------:R-:W-:Y:S01]  /*85f0*/  FFMA.FTZ R134, R134, UR4, -R136.reuse ;  /* 0x0000000486867c23 */ /* 0x100fe20008010888 */
[--C-:B------:R-:W-:Y:S01]  /*8600*/  FFMA.FTZ R141, R119, UR4, -R136.reuse ;  /* 0x00000004778d7c23 */ /* 0x100fe20008010888 */
        /* <DEDUP_REMOVED lines=9> */
[----:B------:R-:W-:Y:S01]  /*86a0*/  FFMA.FTZ R107, R107, UR4, -R136 ;  /* 0x000000046b6b7c23 */ /* 0x000fe20008010888 */
[----:B------:R-:W-:-:S02]  /*86b0*/  IMAD.U32 R122, RZ, RZ, UR6 ;  /* 0x00000006ff7a7e24 */ /* 0x000fc4000f8e00ff */
[--C-:B------:R-:W-:Y:S01]  /*86c0*/  FFMA.FTZ R104, R104, UR4, -R136.reuse ;  /* 0x0000000468687c23 */ /* 0x100fe20008010888 */
[--C-:B------:R-:W-:Y:S01]  /*86d0*/  FFMA.FTZ R105, R105, UR4, -R136.reuse ;  /* 0x0000000469697c23 */ /* 0x100fe20008010888 */
[--C-:B------:R-:W-:Y:S01]  /*86e0*/  FFMA.FTZ R96, R96, UR4, -R136.reuse ;  /* 0x0000000460607c23 */ /* 0x100fe20008010888 */
[----:B--2---:R-:W-:Y:S01]  /*86f0*/  SHF.R.U32.HI R142, RZ, 0x7, R143 ;  /* 0x00000007ff8e7819 */ /* 0x004fe2000001168f */
[--C-:B------:R-:W-:Y:S01]  /*8700*/  FFMA.FTZ R132, R132, UR4, -R136.reuse ;  /* 0x0000000484847c23 */ /* 0x100fe20008010888 */
[----:B------:R-:W-:Y:S01]  /*8710*/  ISETP.GE.U32.AND P2, PT, R143, 0x180, PT ;  /* 0x000001808f00780c */ /* 0x000fe20003f46070 */
[----:B------:R-:W-:Y:S01]  /*8720*/  MUFU.EX2 R137, R137 ;  /* 0x0000008900897308 */ /* 0x000fe20000000800 */
[----:B------:R-:W-:Y:S01]  /*8730*/  @!P1 LEA R116, R122, UR37, 0x3 ;  /* 0x000000257a749c11 */ /* 0x000fe2000f8e18ff */
[----:B------:R-:W-:Y:S02]  /*8740*/  VIADD R5, R142, 0x9 ;  /* 0x000000098e057836 */ /* 0x000fe40000000000 */
[--C-:B------:R-:W-:Y:S01]  /*8750*/  FFMA.FTZ R133, R133, UR4, -R136.reuse ;  /* 0x0000000485857c23 */ /* 0x100fe20008010888 */
[----:B------:R-:W-:Y:S01]  /*8760*/  FFMA.FTZ R97, R97, UR4, -R136 ;  /* 0x0000000461617c23 */ /* 0x000fe20008010888 */
[----:B------:R-:W-:Y:S01]  /*8770*/  F2FP.BF16.F32.PACK_AB R122, R115, R124 ;  /* 0x0000007c737a723e */ /* 0x000fe200000010ff */
[----:B------:R-:W-:Y:S01]  /*8780*/  UMOV UR6, UR36 ;  /* 0x0000002400067c82 */ /* 0x000fe20008000000 */
[----:B------:R-:W-:Y:S01]  /*8790*/  SEL R72, R5, 0x9, !P2 ;  /* 0x0000000905487807 */ /* 0x000fe20005000000 */
[----:B------:R-:W-:Y:S01]  /*87a0*/  FMUL.FTZ R5, R74, UR4 ;  /* 0x000000044a057c20 */ /* 0x000fe20008410000 */
[----:B------:R-:W-:-:S02]  /*87b0*/  @!P1 VIADD R74, R113, 0x31c40 ;  /* 0x00031c40714a9836 */ /* 0x000fc40000000000 */
[----:B------:R-:W-:Y:S01]  /*87c0*/  FADD.FTZ R113, R11, R114 ;  /* 0x000000720b717221 */ /* 0x000fe20000010000 */
[----:B------:R-:W-:Y:S01]  /*87d0*/  MUFU.EX2 R138, R138 ;  /* 0x0000008a008a7308 */ /* 0x000fe20000000800 */
[----:B------:R-:W-:Y:S02]  /*87e0*/  @!P1 VIADD R114, R116, 0x31c60 ;  /* 0x00031c6074729836 */ /* 0x000fe40000000000 */
[----:B------:R-:W-:Y:S01]  /*87f0*/  FFMA.FTZ R116, R117, UR4, -R136 ;  /* 0x0000000475747c23 */ /* 0x000fe20008010888 */
[----:B------:R-:W-:Y:S01]  /*8800*/  @!P1 PRMT R74, RZ, 0x654, R74 ;  /* 0x00000654ff4a9816 */ /* 0x000fe2000000004a */
[----:B------:R-:W-:Y:S01]  /*8810*/  FADD.FTZ R113, R12, R113 ;  /* 0x000000710c717221 */ /* 0x000fe20000010000 */
[----:B------:R-:W-:Y:S02]  /*8820*/  PLOP3.LUT P2, PT, PT, PT, UP0, 0x80, 0x0 ;  /* 0x000000000000781c */ /* 0x000fe40003f4f008 */
[----:B------:R-:W-:Y:S01]  /*8830*/  @!P1 PRMT R114, RZ, 0x654, R114 ;  /* 0x00000654ff729816 */ /* 0x000fe20000000072 */
[----:B------:R-:W0:Y:S01]  /*8840*/  MUFU.EX2 R5, R5 ;  /* 0x0000000500057308 */ /* 0x000e220000000800 */
[----:B------:R-:W-:-:S07]  /*8850*/  FADD.FTZ R113, R8, R113 ;  /* 0x0000007108717221 */ /* 0x000fce0000010000 */
[----:B------:R-:W1:Y:S08]  /*8860*/  MUFU.EX2 R139, R139 ;  /* 0x0000008b008b7308 */ /* 0x000e700000000800 */
[----:B------:R-:W2:Y:S08]  /*8870*/  MUFU.EX2 R134, R134 ;  /* 0x0000008600867308 */ /* 0x000eb00000000800 */
[----:B------:R3:W-:Y:S08]  /*8880*/  MUFU.EX2 R4, R110 ;  /* 0x0000006e00047308 */ /* 0x0007f00000000800 */
[----:B------:R-:W4:Y:S01]  /*8890*/  MUFU.EX2 R140, R140 ;  /* 0x0000008c008c7308 */ /* 0x000f220000000800 */
[----:B------:R-:W-:-:S02]  /*88a0*/  WARPGROUP.DEPBAR.LE gsb0, 0x0 ;  /* 0x00008000000079c5 */ /* 0x000fc40000010000 */
[----:B------:R-:W-:Y:S01]  /*88b0*/  WARPGROUP.ARRIVE ;  /* 0x00000000000079c5 */ /* 0x000fe20000000000 */
[----:B---3--:R-:W-:-:S04]  /*88c0*/  FADD.FTZ R110, R14, R113 ;  /* 0x000000710e6e7221 */ /* 0x008fc80000010000 */
[----:B------:R-:W-:Y:S01]  /*88d0*/  FADD.FTZ R113, R15, R110 ;  /* 0x0000006e0f717221 */ /* 0x000fe20000010000 */
[----:B------:R-:W-:Y:S01]  /*88e0*/  HGMMA.64x96x16.F32.BF16 R24, gdesc[UR32].tnspB, R24, gsb0 ;  /* 0x41600000201879f0 */ /* 0x000fe20008001818 */
[----:B------:R-:W-:Y:S01]  /*88f0*/  UIADD3 UR32, UR10, 0xa80, URZ ;  /* 0x00000a800a207890 */ /* 0x000fe2000fffe03f */
[----:B------:R-:W3:Y:S01]  /*8900*/  MUFU.EX2 R130, R130 ;  /* 0x0000008200827308 */ /* 0x000ee20000000800 */
[----:B------:R-:W-:Y:S01]  /*8910*/  UIADD3 UR34, UR11, 0x1c0, URZ ;  /* 0x000001c00b227890 */ /* 0x000fe2000fffe03f */
[----:B------:R-:W-:Y:S01]  /*8920*/  UMOV UR33, 0xc0000010 ;  /* 0xc000001000217882 */ /* 0x000fe20000000000 */
[----:B------:R-:W-:-:S05]  /*8930*/  UMOV UR35, 0x80000020 ;  /* 0x8000002000237882 */ /* 0x000fca0000000000 */
[----:B------:R-:W5:Y:S08]  /*8940*/  MUFU.EX2 R123, R123 ;  /* 0x0000007b007b7308 */ /* 0x000f700000000800 */
[----:B------:R-:W5:Y:S08]  /*8950*/  MUFU.EX2 R126, R126 ;  /* 0x0000007e007e7308 */ /* 0x000f700000000800 */
        /* <DEDUP_REMOVED lines=18> */
[----:B------:R-:W-:Y:S01]  /*8a80*/  UMOV UR35, 0x80000020 ;  /* 0x8000002000237882 */ /* 0x000fe20000000000 */
[----:B------:R-:W-:-:S05]  /*8a90*/  UIADD3 UR10, UR7, -0x1, URZ ;  /* 0xffffffff070a7890 */ /* 0x000fca000fffe03f */
[----:B------:R-:W-:Y:S02]  /*8aa0*/  MUFU.EX2 R81, R81 ;  /* 0x0000005100517308 */ /* 0x000fe40000000800 */
[----:B------:R-:W-:-:S06]  /*8ab0*/  UMOV UR7, UR10 ;  /* 0x0000000a00077c82 */ /* 0x000fcc0008000000 */
        /* <DEDUP_REMOVED lines=11> */
[----:B------:R-:W-:Y:S03]  /*8b70*/  HGMMA.64x96x16.F32.BF16 R24, gdesc[UR32].tnspB, R24, gsb0 ;  /* 0x41600000201879f0 */ /* 0x000fe60008001818 */
[----:B------:R-:W-:Y:S02]  /*8b80*/  WARPGROUP.DEPBAR.LE gsb0, 0x0 ;  /* 0x00008000000079c5 */ /* 0x000fe40000010000 */
[----:B------:R1:W-:Y:S06]  /*8b90*/  BAR.ARV R72, 0x100 ;  /* 0x000400480000751d */ /* 0x0003ec0000002000 */
[----:B------:R2:W-:Y:S01]  /*8ba0*/  @!P1 SYNCS.ARRIVE.TRANS64.RED.A1T0 RZ, [R74+URZ], RZ ;  /* 0x000000ff4aff99a7 */ /* 0x0005e2000810043f */
[----:B0-----:R-:W-:Y:S01]  /*8bb0*/  FMUL.FTZ R26, R26, R5 ;  /* 0x000000051a1a7220 */ /* 0x001fe20000410000 */
[----:B-1----:R-:W-:Y:S01]  /*8bc0*/  FFMA.FTZ R72, R5, R3, R73 ;  /* 0x0000000305487223 */ /* 0x002fe20000010049 */
[----:B------:R-:W-:Y:S01]  /*8bd0*/  FFMA.FTZ R3, R129, UR4, -R136 ;  /* 0x0000000481037c23 */ /* 0x000fe20008010888 */
[----:B------:R-:W-:Y:S01]  /*8be0*/  F2FP.BF16.F32.PACK_AB R73, R9, R73 ;  /* 0x000000490949723e */ /* 0x000fe200000010ff */
[-C--:B------:R-:W-:Y:S01]  /*8bf0*/  FMUL.FTZ R27, R27, R5.reuse ;  /* 0x000000051b1b7220 */ /* 0x080fe20000410000 */
[-C--:B------:R-:W-:Y:S01]  /*8c00*/  FMUL.FTZ R30, R30, R5.reuse ;  /* 0x000000051e1e7220 */ /* 0x080fe20000410000 */
[----:B------:R-:W-:Y:S01]  /*8c10*/  FMUL.FTZ R31, R31, R5 ;  /* 0x000000051f1f7220 */ /* 0x000fe20000410000 */
[----:B--2---:R-:W-:Y:S01]  /*8c20*/  FADD.FTZ R74, R9, R72 ;  /* 0x00000048094a7221 */ /* 0x004fe20000010000 */
[----:B------:R-:W-:Y:S01]  /*8c30*/  F2FP.BF16.F32.PACK_AB R72, R11, R10 ;  /* 0x0000000a0b48723e */ /* 0x000fe200000010ff */
[----:B------:R0:W-:Y:S01]  /*8c40*/  @!P1 SYNCS.ARRIVE.TRANS64.RED.A1T0 RZ, [R114+URZ], RZ ;  /* 0x000000ff72ff99a7 */ /* 0x0001e2000810043f */
[----:B------:R-:W-:Y:S01]  /*8c50*/  F2FP.BF16.F32.PACK_AB R9, R139, R138 ;  /* 0x0000008a8b09723e */ /* 0x000fe200000010ff */
[----:B------:R-:W-:Y:S01]  /*8c60*/  FADD.FTZ R10, R75, R74 ;  /* 0x0000004a4b0a7221 */ /* 0x000fe20000010000 */
[----:B------:R-:W-:Y:S01]  /*8c70*/  F2FP.BF16.F32.PACK_AB R74, R8, R12 ;  /* 0x0000000c084a723e */ /* 0x000fe200000010ff */
[----:B------:R-:W-:Y:S01]  /*8c80*/  FFMA.FTZ R12, R128, UR4, -R136 ;  /* 0x00000004800c7c23 */ /* 0x000fe20008010888 */
[----:B------:R-:W-:Y:S01]  /*8c90*/  F2FP.BF16.F32.PACK_AB R8, R15, R14 ;  /* 0x0000000e0f08723e */ /* 0x000fe200000010ff */
[----:B------:R-:W-:Y:S01]  /*8ca0*/  FADD.FTZ R11, R137, R10 ;  /* 0x0000000a890b7221 */ /* 0x000fe20000010000 */
[----:B------:R-:W-:Y:S01]  /*8cb0*/  FADD.FTZ R10, R20, R113 ;  /* 0x00000071140a7221 */ /* 0x000fe20000010000 */
[--C-:B------:R-:W-:Y:S01]  /*8cc0*/  FFMA.FTZ R15, R102, UR4, -R136.reuse ;  /* 0x00000004660f7c23 */ /* 0x100fe20008010888 */
[----:B------:R-:W-:Y:S01]  /*8cd0*/  FFMA.FTZ R14, R103, UR4, -R136 ;  /* 0x00000004670e7c23 */ /* 0x000fe20008010888 */
[----:B------:R-:W-:Y:S01]  /*8ce0*/  FADD.FTZ R110, R138, R11 ;  /* 0x0000000b8a6e7221 */ /* 0x000fe20000010000 */
[C---:B------:R-:W-:Y:S01]  /*8cf0*/  FADD.FTZ R113, R21.reuse, R10 ;  /* 0x0000000a15717221 */ /* 0x040fe20000010000 */
[----:B------:R-:W-:Y:S01]  /*8d00*/  F2FP.BF16.F32.PACK_AB R10, R21, R20 ;  /* 0x00000014150a723e */ /* 0x000fe200000010ff */
[----:B------:R-:W-:Y:S01]  /*8d10*/  FFMA.FTZ R20, R91, UR4, -R136 ;  /* 0x000000045b147c23 */ /* 0x000fe20008010888 */
[----:B------:R-:W-:Y:S01]  /*8d20*/  FADD.FTZ R11, R139, R110 ;  /* 0x0000006e8b0b7221 */ /* 0x000fe20000010000 */
[----:B------:R-:W-:Y:S01]  /*8d30*/  FADD.FTZ R102, R120, R113 ;  /* 0x0000007178667221 */ /* 0x000fe20000010000 */
[----:B------:R-:W-:Y:S01]  /*8d40*/  FFMA.FTZ R91, R94, UR4, -R136 ;  /* 0x000000045e5b7c23 */ /* 0x000fe20008010888 */
[----:B------:R-:W-:Y:S01]  /*8d50*/  F2FP.BF16.F32.PACK_AB R75, R137, R75 ;  /* 0x0000004b894b723e */ /* 0x000fe200000010ff */
[----:B------:R-:W-:Y:S01]  /*8d60*/  FADD.FTZ R11, R134, R11 ;  /* 0x0000000b860b7221 */ /* 0x000fe20000010000 */
[----:B------:R-:W-:Y:S01]  /*8d70*/  FADD.FTZ R103, R121, R102 ;  /* 0x0000006679677221 */ /* 0x000fe20000010000 */
[----:B------:R-:W1:Y:S01]  /*8d80*/  MUFU.EX2 R3, R3 ;  /* 0x0000000300037308 */ /* 0x000e620000000800 */
[----:B0-----:R-:W-:Y:S01]  /*8d90*/  F2FP.BF16.F32.PACK_AB R114, R98, R111 ;  /* 0x0000006f6272723e */ /* 0x001fe200000010ff */
[----:B----4-:R-:W-:Y:S01]  /*8da0*/  FADD.FTZ R21, R140, R11 ;  /* 0x0000000b8c157221 */ /* 0x010fe20000010000 */
[----:B------:R-:W-:Y:S01]  /*8db0*/  FADD.FTZ R102, R124, R103 ;  /* 0x000000677c667221 */ /* 0x000fe20000010000 */
[----:B------:R-:W-:Y:S01]  /*8dc0*/  F2FP.BF16.F32.PACK_AB R11, R140, R134 ;  /* 0x000000868c0b723e */ /* 0x000fe200000010ff */
[----:B------:R0:W-:Y:S01]  /*8dd0*/  STSM.16.M88.4 [R2+0x24300], R72 ;  /* 0x0243004802007844 */ /* 0x0001e20000000200 */
[----:B---3--:R-:W-:Y:S01]  /*8de0*/  FADD.FTZ R94, R130, R21 ;  /* 0x00000015825e7221 */ /* 0x008fe20000010000 */
[----:B------:R-:W-:Y:S01]  /*8df0*/  FADD.FTZ R103, R115, R102 ;  /* 0x0000006673677221 */ /* 0x000fe20000010000 */
[----:B------:R-:W-:Y:S01]  /*8e00*/  MUFU.EX2 R12, R12 ;  /* 0x0000000c000c7308 */ /* 0x000fe20000000800 */
[----:B------:R2:W-:Y:S01]  /*8e10*/  STSM.16.M88.4 [R2+0x25b00], R8 ;  /* 0x025b000802007844 */ /* 0x0005e20000000200 */
[----:B-----5:R-:W-:Y:S01]  /*8e20*/  FADD.FTZ R21, R123, R94 ;  /* 0x0000005e7b157221 */ /* 0x020fe20000010000 */
[----:B------:R-:W-:Y:S01]  /*8e30*/  FADD.FTZ R103, R112, R103 ;  /* 0x0000006770677221 */ /* 0x000fe20000010000 */
[--C-:B------:R-:W-:Y:S01]  /*8e40*/  FFMA.FTZ R94, R83, UR4, -R136.reuse ;  /* 0x00000004535e7c23 */ /* 0x100fe20008010888 */
[--C-:B------:R-:W-:Y:S01]  /*8e50*/  FFMA.FTZ R83, R86, UR4, -R136.reuse ;  /* 0x0000000456537c23 */ /* 0x100fe20008010888 */
[----:B------:R-:W-:Y:S01]  /*8e60*/  FADD.FTZ R102, R126, R21 ;  /* 0x000000157e667221 */ /* 0x000fe20000010000 */
[----:B------:R-:W-:Y:S01]  /*8e70*/  FADD.FTZ R86, R106, R103 ;  /* 0x000000676a567221 */ /* 0x000fe20000010000 */
[----:B------:R-:W-:Y:S01]  /*8e80*/  FFMA.FTZ R21, R109, UR4, -R136 ;  /* 0x000000046d157c23 */ /* 0x000fe20008010888 */
        /* <DEDUP_REMOVED lines=8> */
[----:B------:R-:W4:Y:S01]  /*8f10*/  MUFU.EX2 R15, R15 ;  /* 0x0000000f000f7308 */ /* 0x000f220000000800 */
[----:B------:R-:W-:Y:S01]  /*8f20*/  FADD.FTZ R102, R125, R102 ;  /* 0x000000667d667221 */ /* 0x000fe20000010000 */
[----:B------:R-:W-:Y:S01]  /*8f30*/  FADD.FTZ R109, R99, R110 ;  /* 0x0000006e636d7221 */ /* 0x000fe20000010000 */
[----:B------:R-:W-:Y:S01]  /*8f40*/  F2FP.BF16.F32.PACK_AB R123, R127, R126 ;  /* 0x0000007e7f7b723e */ /* 0x000fe200000010ff */
[----:B------:R-:W-:Y:S01]  /*8f50*/  FMUL.FTZ R35, R35, R5 ;  /* 0x0000000523237220 */ /* 0x000fe20000410000 */
[----:B------:R-:W-:Y:S01]  /*8f60*/  FADD.FTZ R102, R135, R102 ;  /* 0x0000006687667221 */ /* 0x000fe20000010000 */
[----:B------:R-:W-:Y:S01]  /*8f70*/  FADD.FTZ R110, R90, R109 ;  /* 0x0000006d5a6e7221 */ /* 0x000fe20000010000 */
[----:B-1----:R-:W-:Y:S01]  /*8f80*/  F2FP.BF16.F32.PACK_AB R109, R3, R116 ;  /* 0x00000074036d723e */ /* 0x002fe200000010ff */
[----:B------:R-:W1:Y:S01]  /*8f90*/  MUFU.EX2 R20, R20 ;  /* 0x0000001400147308 */ /* 0x000e620000000800 */
[----:B------:R-:W-:Y:S01]  /*8fa0*/  FADD.FTZ R103, R141, R102 ;  /* 0x000000668d677221 */ /* 0x000fe20000010000 */
[----:B---3--:R-:W-:Y:S01]  /*8fb0*/  F2FP.BF16.F32.PACK_AB R111, R14, R12 ;  /* 0x0000000c0e6f723e */ /* 0x008fe200000010ff */
[----:B------:R-:W-:Y:S01]  /*8fc0*/  STSM.16.M88.4 [R2+0x27300], R120 ;  /* 0x0273007802007844 */ /* 0x000fe20000000200 */
[----:B------:R-:W-:Y:S01]  /*8fd0*/  F2FP.BF16.F32.PACK_AB R112, R106, R112 ;  /* 0x000000706a70723e */ /* 0x000fe200000010ff */
[----:B------:R-:W-:Y:S01]  /*8fe0*/  FADD.FTZ R102, R118, R103 ;  /* 0x0000006776667221 */ /* 0x000fe20000010000 */
[----:B------:R-:W-:Y:S01]  /*8ff0*/  FADD.FTZ R103, R95, R110 ;  /* 0x0000006e5f677221 */ /* 0x000fe20000010000 */
[----:B------:R-:W-:Y:S01]  /*9000*/  F2FP.BF16.F32.PACK_AB R113, R125, R131 ;  /* 0x000000837d71723e */ /* 0x000fe200000010ff */
[----:B------:R-:W3:Y:S01]  /*9010*/  MUFU.EX2 R91, R91 ;  /* 0x0000005b005b7308 */ /* 0x000ee20000000800 */
[----:B------:R-:W-:Y:S01]  /*9020*/  FADD.FTZ R102, R107, R102 ;  /* 0x000000666b667221 */ /* 0x000fe20000010000 */
[----:B0-----:R-:W-:Y:S01]  /*9030*/  FADD.FTZ R72, R82, R103 ;  /* 0x0000006752487221 */ /* 0x001fe20000010000 */
[----:B------:R-:W-:Y:S01]  /*9040*/  F2FP.BF16.F32.PACK_AB R115, R141, R135 ;  /* 0x000000878d73723e */ /* 0x000fe200000010ff */
[----:B------:R-:W-:Y:S01]  /*9050*/  FMUL.FTZ R38, R38, R5 ;  /* 0x0000000526267220 */ /* 0x000fe20000410000 */
[----:B--2---:R-:W-:Y:S01]  /*9060*/  FADD.FTZ R9, R119, R102 ;  /* 0x0000006677097221 */ /* 0x004fe20000010000 */
[----:B------:R-:W-:Y:S01]  /*9070*/  FADD.FTZ R11, R87, R72 ;  /* 0x00000048570b7221 */ /* 0x000fe20000010000 */
[----:B------:R-:W-:Y:S01]  /*9080*/  F2FP.BF16.F32.PACK_AB R110, R79, R78 ;  /* 0x0000004e4f6e723e */ /* 0x000fe200000010ff */
[----:B------:R-:W0:Y:S01]  /*9090*/  MUFU.EX2 R86, R104 ;  /* 0x0000006800567308 */ /* 0x000e220000000800 */
[----:B------:R-:W-:Y:S01]  /*90a0*/  FADD.FTZ R9, R4, R9 ;  /* 0x0000000904097221 */ /* 0x000fe20000010000 */
[C---:B------:R-:W-:Y:S01]  /*90b0*/  FADD.FTZ R11, R108.reuse, R11 ;  /* 0x0000000b6c0b7221 */ /* 0x040fe20000010000 */
[----:B------:R-:W-:Y:S01]  /*90c0*/  STSM.16.M88.4 [R2+0x28b00], R112 ;  /* 0x028b007002007844 */ /* 0x000fe20000000200 */
[----:B------:R-:W-:Y:S01]  /*90d0*/  F2FP.BF16.F32.PACK_AB R108, R108, R87 ;  /* 0x000000576c6c723e */ /* 0x000fe200000010ff */
[----:B------:R-:W-:Y:S01]  /*90e0*/  FADD.FTZ R8, R116, R9 ;  /* 0x0000000974087221 */ /* 0x000fe20000010000 */
[----:B------:R-:W-:Y:S01]  /*90f0*/  FADD.FTZ R10, R78, R11 ;  /* 0x0000000b4e0a7221 */ /* 0x000fe20000010000 */
[----:B------:R-:W-:Y:S01]  /*9100*/  F2FP.BF16.F32.PACK_AB R102, R7, R76 ;  /* 0x0000004c0766723e */ /* 0x000fe200000010ff */
[----:B------:R-:W2:Y:S01]  /*9110*/  MUFU.EX2 R94, R94 ;  /* 0x0000005e005e7308 */ /* 0x000ea20000000800 */
[----:B------:R-:W-:Y:S01]  /*9120*/  FADD.FTZ R9, R3, R8 ;  /* 0x0000000803097221 */ /* 0x000fe20000010000 */
[----:B------:R-:W-:Y:S01]  /*9130*/  FADD.FTZ R11, R79, R10 ;  /* 0x0000000a4f0b7221 */ /* 0x000fe20000010000 */
[----:B------:R-:W-:Y:S01]  /*9140*/  F2FP.BF16.F32.PACK_AB R8, R90, R99 ;  /* 0x000000635a08723e */ /* 0x000fe200000010ff */
[----:B------:R-:W-:Y:S01]  /*9150*/  FMUL.FTZ R39, R39, R5 ;  /* 0x0000000527277220 */ /* 0x000fe20000410000 */
[----:B------:R-:W-:Y:S01]  /*9160*/  FADD.FTZ R9, R12, R9 ;  /* 0x000000090c097221 */ /* 0x000fe20000010000 */
[----:B------:R-:W-:Y:S01]  /*9170*/  FADD.FTZ R74, R88, R11 ;  /* 0x0000000b584a7221 */ /* 0x000fe20000010000 */
[----:B------:R-:W-:Y:S01]  /*9180*/  F2FP.BF16.F32.PACK_AB R10, R82, R95 ;  /* 0x0000005f520a723e */ /* 0x000fe200000010ff */
[----:B------:R-:W5:Y:S01]  /*9190*/  MUFU.EX2 R83, R83 ;  /* 0x0000005300537308 */ /* 0x000f620000000800 */
[----:B------:R-:W-:Y:S01]  /*91a0*/  FADD.FTZ R72, R14, R9 ;  /* 0x000000090e487221 */ /* 0x000fe20000010000 */
[C---:B------:R-:W-:Y:S01]  /*91b0*/  FADD.FTZ R9, R89.reuse, R74 ;  /* 0x0000004a59097221 */ /* 0x040fe20000010000 */
[----:B------:R-:W-:Y:S01]  /*91c0*/  F2FP.BF16.F32.PACK_AB R88, R89, R88 ;  /* 0x000000585958723e */ /* 0x000fe200000010ff */
[----:B------:R-:W-:Y:S01]  /*91d0*/  FMUL.FTZ R42, R42, R5 ;  /* 0x000000052a2a7220 */ /* 0x000fe20000410000 */
[----:B----4-:R-:W-:Y:S01]  /*91e0*/  FADD.FTZ R11, R15, R72 ;  /* 0x000000480f0b7221 */ /* 0x010fe20000010000 */
[----:B------:R-:W-:Y:S01]  /*91f0*/  FADD.FTZ R74, R92, R9 ;  /* 0x000000095c4a7221 */ /* 0x000fe20000010000 */
[----:B------:R-:W-:Y:S01]  /*9200*/  F2FP.BF16.F32.PACK_AB R9, R107, R118 ;  /* 0x000000766b09723e */ /* 0x000fe200000010ff */
[----:B------:R-:W4:Y:S01]  /*9210*/  MUFU.EX2 R98, R97 ;  /* 0x0000006100627308 */ /* 0x000f220000000800 */
[----:B-1----:R-:W-:Y:S01]  /*9220*/  FADD.FTZ R72, R20, R11 ;  /* 0x0000000b14487221 */ /* 0x002fe20000010000 */
[----:B------:R-:W-:Y:S01]  /*9230*/  FADD.FTZ R75, R93, R74 ;  /* 0x0000004a5d4b7221 */ /* 0x000fe20000010000 */
[----:B------:R-:W-:Y:S01]  /*9240*/  F2FP.BF16.F32.PACK_AB R11, R4, R119 ;  /* 0x00000077040b723e */ /* 0x000fe200000010ff */
[----:B------:R-:W-:Y:S01]  /*9250*/  FMUL.FTZ R43, R43, R5 ;  /* 0x000000052b2b7220 */ /* 0x000fe20000410000 */
[----:B---3--:R-:W-:Y:S01]  /*9260*/  FADD.FTZ R73, R91, R72 ;  /* 0x000000485b497221 */ /* 0x008fe20000010000 */
[----:B------:R-:W-:Y:S01]  /*9270*/  FADD.FTZ R72, R80, R75 ;  /* 0x0000004b50487221 */ /* 0x000fe20000010000 */
[----:B------:R-:W-:Y:S01]  /*9280*/  F2FP.BF16.F32.PACK_AB R90, R93, R92 ;  /* 0x0000005c5d5a723e */ /* 0x000fe200000010ff */
[----:B------:R1:W3:Y:S01]  /*9290*/  MUFU.EX2 R74, R21 ;  /* 0x00000015004a7308 */ /* 0x0002e20000000800 */
[----:B0-----:R-:W-:Y:S01]  /*92a0*/  FADD.FTZ R4, R86, R73 ;  /* 0x0000004956047221 */ /* 0x001fe20000010000 */
[C---:B------:R-:W-:Y:S01]  /*92b0*/  FADD.FTZ R73, R81.reuse, R72 ;  /* 0x0000004851497221 */ /* 0x040fe20000010000 */
[----:B------:R0:W-:Y:S01]  /*92c0*/  STSM.16.M88.4 [R2+0x2a300], R8 ;  /* 0x02a3000802007844 */ /* 0x0001e20000000200 */
[----:B------:R-:W-:Y:S01]  /*92d0*/  F2FP.BF16.F32.PACK_AB R80, R81, R80 ;  /* 0x000000505150723e */ /* 0x000fe200000010ff */
[----:B------:R-:W-:Y:S01]  /*92e0*/  FADD.FTZ R3, R105, R4 ;  /* 0x0000000469037221 */ /* 0x000fe20000010000 */
[----:B------:R-:W-:Y:S01]  /*92f0*/  FADD.FTZ R12, R84, R73 ;  /* 0x00000049540c7221 */ /* 0x000fe20000010000 */
[----:B------:R-:W-:Y:S01]  /*9300*/  F2FP.BF16.F32.PACK_AB R89, R20, R15 ;  /* 0x0000000f1459723e */ /* 0x000fe200000010ff */
[----:B------:R3:W-:Y:S01]  /*9310*/  STSM.16.M88.4 [R2+0x2bb00], R108 ;  /* 0x02bb006c02007844 */ /* 0x0007e20000000200 */
[----:B--2---:R-:W-:Y:S01]  /*9320*/  FADD.FTZ R4, R94, R3 ;  /* 0x000000035e047221 */ /* 0x004fe20000010000 */
[----:B-1----:R-:W-:Y:S01]  /*9330*/  FADD.FTZ R21, R85, R12 ;  /* 0x0000000c55157221 */ /* 0x002fe20000010000 */
[----:B------:R-:W-:Y:S01]  /*9340*/  F2FP.BF16.F32.PACK_AB R91, R86, R91 ;  /* 0x0000005b565b723e */ /* 0x000fe200000010ff */
[----:B------:R-:W-:Y:S01]  /*9350*/  FMUL.FTZ R46, R46, R5 ;  /* 0x000000052e2e7220 */ /* 0x000fe20000410000 */
[----:B-----5:R-:W-:Y:S01]  /*9360*/  FADD.FTZ R3, R83, R4 ;  /* 0x0000000453037221 */ /* 0x020fe20000010000 */
[----:B------:R-:W-:Y:S01]  /*9370*/  FADD.FTZ R4, R100, R21 ;  /* 0x0000001564047221 */ /* 0x000fe20000010000 */
[----:B------:R-:W-:Y:S01]  /*9380*/  F2FP.BF16.F32.PACK_AB R82, R85, R84 ;  /* 0x000000545552723e */ /* 0x000fe200000010ff */
[----:B------:R1:W-:Y:S01]  /*9390*/  STSM.16.M88.4 [R2+0x2d300], R88 ;  /* 0x02d3005802007844 */ /* 0x0003e20000000200 */
[C---:B------:R-:W-:Y:S01]  /*93a0*/  F2FP.BF16.F32.PACK_AB R100, R101.reuse, R100 ;  /* 0x000000646564723e */ /* 0x040fe200000010ff */
[----:B------:R-:W-:Y:S01]  /*93b0*/  FADD.FTZ R3, R96, R3 ;  /* 0x0000000360037221 */ /* 0x000fe20000010000 */
[----:B0-----:R-:W-:Y:S01]  /*93c0*/  FADD.FTZ R9, R101, R4 ;  /* 0x0000000465097221 */ /* 0x001fe20000010000 */
[----:B------:R-:W-:Y:S01]  /*93d0*/  F2FP.BF16.F32.PACK_AB R81, R94, R105 ;  /* 0x000000695e51723e */ /* 0x000fe200000010ff */
[----:B------:R-:W-:Y:S01]  /*93e0*/  FMUL.FTZ R47, R47, R5 ;  /* 0x000000052f2f7220 */ /* 0x000fe20000410000 */
[----:B------:R-:W-:Y:S01]  /*93f0*/  F2FP.BF16.F32.PACK_AB R83, R96, R83 ;  /* 0x000000536053723e */ /* 0x000fe200000010ff */
[----:B----4-:R-:W-:Y:S01]  /*9400*/  FADD.FTZ R3, R98, R3 ;  /* 0x0000000362037221 */ /* 0x010fe20000010000 */
[----:B---3--:R-:W-:Y:S01]  /*9410*/  F2FP.BF16.F32.PACK_AB R101, R74, R98 ;  /* 0x000000624a65723e */ /* 0x008fe200000010ff */
[----:B------:R-:W-:Y:S01]  /*9420*/  FADD.FTZ R4, R76, R9 ;  /* 0x000000094c047221 */ /* 0x000fe20000010000 */
[----:B------:R-:W-:Y:S01]  /*9430*/  F2FP.BF16.F32.PACK_AB R103, R133, R132 ;  /* 0x000000848567723e */ /* 0x000fe200000010ff */
[----:B------:R1:W-:Y:S01]  /*9440*/  STSM.16.M88.4 [R2+0x2eb00], R80 ;  /* 0x02eb005002007844 */ /* 0x0003e20000000200 */
[----:B------:R-:W-:Y:S01]  /*9450*/  FADD.FTZ R3, R74, R3 ;  /* 0x000000034a037221 */ /* 0x000fe20000010000 */
[----:B------:R-:W-:Y:S01]  /*9460*/  FADD.FTZ R4, R7, R4 ;  /* 0x0000000407047221 */ /* 0x000fe20000010000 */
        /* <DEDUP_REMOVED lines=47> */
[----:B0-----:R-:W-:Y:S01]  /*9760*/  NOP ;  /* 0x0000000000007918 */ /* 0x001fe20000000000 */
[----:B-1----:R-:W-:Y:S05]  /*9770*/  @P2 BRA `(.L_x_1677) ;  /* 0xffffffbc00ac2947 */ /* 0x002fea000383ffff */
[----:B------:R-:W-:-:S05]  /*9780*/  UMOV UR7, UR10 ;  /* 0x0000000a00077c82 */ /* 0x000fca0008000000 */
.L_x_1668:
[----:B------:R-:W-:-:S13]  /*9790*/  ISETP.LE.AND P2, PT, RZ, UR7, PT ;  /* 0x00000007ff007c0c */ /* 0x000fda000bf43270 */
[----:B------:R-:W-:Y:S05]  /*97a0*/  @!P2 BRA `(.L_x_1678) ;  /* 0x0000003400dca947 */ /* 0x000fea0003800000 */
[----:B------:R-:W-:Y:S01]  /*97b0*/  IMAD.MOV.U32 R6, RZ, RZ, R13 ;  /* 0x000000ffff067224 */ /* 0x000fe200078e000d */
[----:B------:R-:W-:Y:S01]  /*97c0*/  UMOV UR39, UR38 ;  /* 0x0000002600277c82 */ /* 0x000fe20008000000 */
[----:B------:R-:W-:Y:S01]  /*97d0*/  IMAD.MOV.U32 R5, RZ, RZ, R0 ;  /* 0x000000ffff057224 */ /* 0x000fe200078e0000 */
[----:B------:R-:W-:Y:S01]  /*97e0*/  UMOV UR6, UR36 ;  /* 0x0000002400067c82 */ /* 0x000fe20008000000 */
[----:B------:R-:W-:-:S05]  /*97f0*/  ULDC UR61, c[0x0][0x988] ;  /* 0x00026200003d7ab9 */ /* 0x000fca0000000800 */
.L_x_1687:
        /* <DEDUP_REMOVED lines=10> */
.L_x_1680:
[----:B------:R-:W-:Y:S01]  /*98a0*/  ULEA UR4, UR36, UR37, 0x3 ;  /* 0x0000002524047291 */ /* 0x000fe2000f8e183f */
[----:B------:R-:W-:-:S05]  /*98b0*/  IMAD.U32 R0, RZ, RZ, UR38 ;  /* 0x00000026ff007e24 */ /* 0x000fca000f8e00ff */
[----:B------:R-:W-:-:S04]  /*98c0*/  SHF.L.U32 R0, R0, 0x1f, RZ ;  /* 0x0000001f00007819 */ /* 0x000fc800000006ff */
[----:B------:R1:W2:Y:S01]  /*98d0*/  SYNCS.PHASECHK.TRANS64.TRYWAIT P2, [UR4+0x31c30], R0 ;  /* 0x031c3000ff0075a7 */ /* 0x0002a20008040144 */
[----:B------:R-:W-:Y:S05]  /*98e0*/  @!P0 BRA `(.L_x_1681) ;  /* 0x0000000000048947 */ /* 0x000fea0003800000 */
[----:B------:R-:W-:Y:S01]  /*98f0*/  BPT.TRAP 0x1 ;  /* 0x000000040000795c */ /* 0x000fe20000300000 */
.L_x_1681:
[----:B--2---:R-:W-:Y:S05]  /*9900*/  @P2 BRA `(.L_x_1679) ;  /* 0x0000000000082947 */ /* 0x004fea0003800000 */
[----:B------:R-:W2:Y:S02]  /*9910*/  SYNCS.PHASECHK.TRANS64.TRYWAIT P2, [UR4+0x31c30], R0 ;  /* 0x031c3000ff0075a7 */ /* 0x000ea40008040144 */
[----:B--2---:R-:W-:Y:S05]  /*9920*/  @!P2 BRA `(.L_x_1682) ;  /* 0x000000a8003ca947 */ /* 0x004fea0003800000 */
.L_x_1679:
[----:B--2---:R-:W2:Y:S01]  /*9930*/  S2R R7, SR_TID.X ;  /* 0x0000000000077919 */ /* 0x004ea20000002100 */
        /* <DEDUP_REMOVED lines=24> */
[----:B--2---:R-:W-:Y:S01]  /*9ac0*/  SHF.R.U32.HI R7, RZ, 0x7, R7 ;  /* 0x00000007ff077819 */ /* 0x004fe20000011607 */
        /* <DEDUP_REMOVED lines=330> */
.L_x_1684:
[----:B------:R-:W-:Y:S01]  /*af70*/  ULEA UR4, UR6, UR37, 0x3 ;  /* 0x0000002506047291 */ /* 0x000fe2000f8e183f */
[----:B------:R-:W-:-:S05]  /*af80*/  IMAD.U32 R0, RZ, RZ, UR39 ;  /* 0x00000027ff007e24 */ /* 0x000fca000f8e00ff */
[----:B------:R-:W-:-:S04]  /*af90*/  SHF.L.U32 R0, R0, 0x1f, RZ ;  /* 0x0000001f00007819 */ /* 0x000fc800000006ff */
[----:B------:R0:W1:Y:S01]  /*afa0*/  SYNCS.PHASECHK.TRANS64.TRYWAIT P2, [UR4+0x31c50], R0 ;  /* 0x031c5000ff0075a7 */ /* 0x0000620008040144 */
[----:B------:R-:W-:Y:S05]  /*afb0*/  @!P0 BRA `(.L_x_1685) ;  /* 0x0000000000048947 */ /* 0x000fea0003800000 */
[----:B------:R-:W-:Y:S01]  /*afc0*/  BPT.TRAP 0x1 ;  /* 0x000000040000795c */ /* 0x000fe20000300000 */
.L_x_1685:
[----:B-1----:R-:W-:Y:S05]  /*afd0*/  @P2 BRA `(.L_x_1683) ;  /* 0x0000000000082947 */ /* 0x002fea0003800000 */
[----:B------:R-:W1:Y:S02]  /*afe0*/  SYNCS.PHASECHK.TRANS64.TRYWAIT P2, [UR4+0x31c50], R0 ;  /* 0x031c5000ff0075a7 */ /* 0x000e640008040144 */
[----:B-1----:R-:W-:Y:S05]  /*aff0*/  @!P2 BRA `(.L_x_1686) ;  /* 0x0000009000a0a947 */ /* 0x002fea0003800000 */
.L_x_1683:
        /* <DEDUP_REMOVED lines=13> */
[----:B------:R-:W-:Y:S01]  /*b0d0*/  FMNMX.FTZ R0, R140, R7, !PT ;  /* 0x000000078c007209 */ /* 0x000fe20007810000 */
[----:B------:R-:W-:Y:S01]  /*b0e0*/  UMOV UR39, UR38 ;  /* 0x0000002600277c82 */ /* 0x000fe20008000000 */
[----:B------:R-:W-:Y:S01]  /*b0f0*/  FMNMX.FTZ R18, R142, R13, !PT ;  /* 0x0000000d8e127209 */ /* 0x000fe20007810000 */
[----:B------:R-:W-:Y:S01]  /*b100*/  UIMAD UR11, UR6, 0x6c0, UR4 ;  /* 0x000006c0060b78a4 */ /* 0x000fe2000f8e0204 */
[----:B------:R-:W-:-:S02]  /*b110*/  FMNMX.FTZ R7, R141, R0, !PT ;  /* 0x000000008d077209 */ /* 0x000fc40007810000 */
[----:B------:R-:W-:Y:S01]  /*b120*/  FMNMX.FTZ R13, R143, R18, !PT ;  /* 0x000000128f0d7209 */ /* 0x000fe20007810000 */
[----:B------:R-:W-:Y:S01]  /*b130*/  UMOV UR4, UR61 ;  /* 0x0000003d00047c82 */ /* 0x000fe20008000000 */
[----:B------:R-:W-:Y:S02]  /*b140*/  FMNMX.FTZ R0, R128, R7, !PT ;  /* 0x0000000780007209 */ /* 0x000fe40007810000 */
        /* <DEDUP_REMOVED lines=9> */
[----:B------:R-:W-:-:S02]  /*b1e0*/  FMNMX.FTZ R0, R132, R7, !PT ;  /* 0x0000000784007209 */ /* 0x000fc40007810000 */
[----:B------:R-:W-:Y:S02]  /*b1f0*/  FMNMX.FTZ R20, R134, R13, !PT ;  /* 0x0000000d86147209 */ /* 0x000fe40007810000 */
[----:B------:R-:W-:Y:S02]  /*b200*/  FMNMX.FTZ R7, R133, R0, !PT ;  /* 0x0000000085077209 */ /* 0x000fe40007810000 */
[----:B------:R-:W-:Y:S02]  /*b210*/  FMNMX.FTZ R13, R135, R20, !PT ;  /* 0x00000014870d7209 */ /* 0x000fe40007810000 */
        /* <DEDUP_REMOVED lines=35> */
[----:B------:R-:W0:Y:S02]  /*b450*/  SHFL.BFLY PT, R0, R7, 0x2, 0x1f ;  /* 0x0c401f0007007f89 */ /* 0x000e2400000e0000 */
[----:B0-----:R-:W-:-:S05]  /*b460*/  FMNMX.FTZ R8, R7, R0, !PT ;  /* 0x0000000007087209 */ /* 0x001fca0007810000 */
[----:B------:R-:W0:Y:S02]  /*b470*/  SHFL.BFLY PT, R9, R8, 0x1, 0x1f ;  /* 0x0c201f0008097f89 */ /* 0x000e2400000e0000 */
[----:B0-----:R-:W-:-:S05]  /*b480*/  FMNMX.FTZ R0, R8, R9, !PT ;  /* 0x0000000908007209 */ /* 0x001fca0007810000 */
[C---:B------:R-:W-:Y:S01]  /*b490*/  FMUL.FTZ R7, R0.reuse, UR4 ;  /* 0x0000000400077c20 */ /* 0x040fe20008410000 */
[----:B------:R-:W-:-:S03]  /*b4a0*/  FADD.FTZ R5, -R0, R5 ;  /* 0x0000000500057221 */ /* 0x000fc60000010100 */
        /* <DEDUP_REMOVED lines=9> */
[----:B------:R-:W0:Y:S01]  /*b540*/  S2R R136, SR_TID.X ;  /* 0x0000000000887919 */ /* 0x000e220000002100 */
[----:B------:R-:W-:Y:S01]  /*b550*/  FMNMX.FTZ R120, R126, R13, !PT ;  /* 0x0000000d7e787209 */ /* 0x000fe20007810000 */
[--C-:B------:R-:W-:Y:S01]  /*b560*/  FFMA.FTZ R9, R137, UR4, -R7.reuse ;  /* 0x0000000489097c23 */ /* 0x100fe20008010807 */
[--C-:B------:R-:W-:Y:S01]  /*b570*/  FFMA.FTZ R10, R140, UR4, -R7.reuse ;  /* 0x000000048c0a7c23 */ /* 0x100fe20008010807 */
[----:B------:R1:W-:Y:S01]  /*b580*/  MUFU.EX2 R20, R121 ;  /* 0x0000007900147308 */ /* 0x0003e20000000800 */
[----:B------:R-:W-:Y:S01]  /*b590*/  FMNMX.FTZ R13, R127, R120, !PT ;  /* 0x000000787f0d7209 */ /* 0x000fe20007810000 */
[--C-:B------:R-:W-:Y:S01]  /*b5a0*/  FFMA.FTZ R11, R141, UR4, -R7.reuse ;  /* 0x000000048d0b7c23 */ /* 0x100fe20008010807 */
[--C-:B------:R-:W-:Y:S01]  /*b5b0*/  FFMA.FTZ R14, R129, UR4, -R7.reuse ;  /* 0x00000004810e7c23 */ /* 0x100fe20008010807 */
[----:B------:R-:W-:Y:S01]  /*b5c0*/  FFMA.FTZ R15, R132, UR4, -R7 ;  /* 0x00000004840f7c23 */ /* 0x000fe20008010807 */
[----:B------:R-:W-:Y:S01]  /*b5d0*/  FMNMX.FTZ R124, R114, R13, !PT ;  /* 0x0000000d727c7209 */ /* 0x000fe20007810000 */
[----:B------:R-:W-:-:S02]  /*b5e0*/  WARPGROUP.DEPBAR.LE gsb0, 0x0 ;  /* 0x00008000000079c5 */ /* 0x000fc40000010000 */
[----:B------:R-:W-:Y:S01]  /*b5f0*/  WARPGROUP.ARRIVE ;  /* 0x00000000000079c5 */ /* 0x000fe20000000000 */
[----:B------:R-:W-:Y:S01]  /*b600*/  FMNMX.FTZ R13, R115, R124, !PT ;  /* 0x0000007c730d7209 */ /* 0x000fe20007810000 */
[----:B------:R2:W-:Y:S01]  /*b610*/  MUFU.EX2 R120, R125 ;  /* 0x0000007d00787308 */ /* 0x0005e20000000800 */
[--C-:B------:R-:W-:Y:S01]  /*b620*/  FFMA.FTZ R17, R133, UR4, -R7.reuse ;  /* 0x0000000485117c23 */ /* 0x100fe20008010807 */
        /* <DEDUP_REMOVED lines=33> */
[--C-:B-1----:R-:W-:Y:S01]  /*b840*/  FFMA.FTZ R121, R72, UR4, -R7.reuse ;  /* 0x0000000448797c23 */ /* 0x102fe20008010807 */
[----:B------:R-:W-:Y:S01]  /*b850*/  FMNMX.FTZ R124, R102, R13, !PT ;  /* 0x0000000d667c7209 */ /* 0x000fe20007810000 */
[--C-:B------:R-:W-:Y:S01]  /*b860*/  FFMA.FTZ R76, R76, UR4, -R7.reuse ;  /* 0x000000044c4c7c23 */ /* 0x100fe20008010807 */
[----:B------:R-:W-:Y:S01]  /*b870*/  FFMA.FTZ R77, R77, UR4, -R7 ;  /* 0x000000044d4d7c23 */ /* 0x000fe20008010807 */
[----:B------:R-:W-:Y:S01]  /*b880*/  FMUL.FTZ R5, R5, UR4 ;  /* 0x0000000405057c20 */ /* 0x000fe20008410000 */
[----:B------:R-:W-:Y:S01]  /*b890*/  FMNMX.FTZ R13, R103, R124, !PT ;  /* 0x0000007c670d7209 */ /* 0x000fe20007810000 */
[----:B------:R-:W-:Y:S01]  /*b8a0*/  MUFU.EX2 R8, R8 ;  /* 0x0000000800087308 */ /* 0x000fe20000000800 */
[----:B0-----:R-:W-:-:S02]  /*b8b0*/  ISETP.GE.U32.AND P2, PT, R136, 0x180, PT ;  /* 0x000001808800780c */ /* 0x001fc40003f46070 */
[----:B------:R-:W-:Y:S02]  /*b8c0*/  FMNMX.FTZ R124, R90, R13, !PT ;  /* 0x0000000d5a7c7209 */ /* 0x000fe40007810000 */
[----:B------:R-:W-:Y:S01]  /*b8d0*/  SHF.R.U32.HI R137, RZ, 0x7, R136 ;  /* 0x00000007ff897819 */ /* 0x000fe20000011688 */
[----:B------:R-:W-:Y:S01]  /*b8e0*/  IMAD.U32 R136, RZ, RZ, UR6 ;  /* 0x00000006ff887e24 */ /* 0x000fe2000f8e00ff */
[----:B------:R-:W-:Y:S01]  /*b8f0*/  FMNMX.FTZ R13, R91, R124, !PT ;  /* 0x0000007c5b0d7209 */ /* 0x000fe20007810000 */
[----:B------:R-:W0:Y:S01]  /*b900*/  MUFU.EX2 R5, R5 ;  /* 0x0000000500057308 */ /* 0x000e220000000800 */
[----:B------:R-:W-:Y:S02]  /*b910*/  UIADD3 UR6, UR7, -0x1, URZ ;  /* 0xffffffff07067890 */ /* 0x000fe4000fffe03f */
[----:B------:R-:W-:Y:S02]  /*b920*/  FMNMX.FTZ R124, R94, R13, !PT ;  /* 0x0000000d5e7c7209 */ /* 0x000fe40007810000 */
[----:B------:R-:W-:-:S02]  /*b930*/  @!P1 LEA R136, R136, UR37, 0x3 ;  /* 0x0000002588889c11 */ /* 0x000fc4000f8e18ff */
[----:B------:R-:W-:Y:S01]  /*b940*/  FMNMX.FTZ R13, R95, R124, !PT ;  /* 0x0000007c5f0d7209 */ /* 0x000fe20007810000 */
[----:B------:R-:W1:Y:S03]  /*b950*/  MUFU.EX2 R9, R9 ;  /* 0x0000000900097308 */ /* 0x000e660000000800 */
        /* <DEDUP_REMOVED lines=12> */
[----:B------:R-:W2:Y:S04]  /*ba20*/  SHFL.BFLY PT, R124, R13, 0x2, 0x1f ;  /* 0x0c401f000d7c7f89 */ /* 0x000ea800000e0000 */
        /* <DEDUP_REMOVED lines=8> */
[----:B--2---:R-:W-:Y:S01]  /*bab0*/  FMNMX.FTZ R125, R13, R124, !PT ;  /* 0x0000007c0d7d7209 */ /* 0x004fe20007810000 */
[----:B------:R-:W-:Y:S01]  /*bac0*/  UMOV UR33, 0xc0000010 ;  /* 0xc000001000217882 */ /* 0x000fe20000000000 */
[----:B------:R-:W-:Y:S01]  /*bad0*/  UMOV UR35, 0x80000020 ;  /* 0x8000002000237882 */ /* 0x000fe20000000000 */
[----:B------:R-:W-:Y:S01]  /*bae0*/  FFMA.FTZ R124, R73, UR4, -R7 ;  /* 0x00000004497c7c23 */ /* 0x000fe20008010807 */
[----:B------:R-:W-:Y:S01]  /*baf0*/  MUFU.EX2 R112, R112 ;  /* 0x0000007000707308 */ /* 0x000fe20000000800 */
[----:B------:R-:W2:Y:S07]  /*bb00*/  SHFL.BFLY PT, R128, R125, 0x1, 0x1f ;  /* 0x0c201f007d807f89 */ /* 0x000eae00000e0000 */
[----:B------:R-:W-:Y:S08]  /*bb10*/  MUFU.EX2 R113, R113 ;  /* 0x0000007100717308 */ /* 0x000ff00000000800 */
[----:B------:R-:W-:Y:S08]  /*bb20*/  MUFU.EX2 R116, R116 ;  /* 0x0000007400747308 */ /* 0x000ff00000000800 */
[----:B------:R-:W-:Y:S01]  /*bb30*/  MUFU.EX2 R117, R117 ;  /* 0x0000007500757308 */ /* 0x000fe20000000800 */
[----:B--2---:R-:W-:-:S05]  /*bb40*/  FMNMX.FTZ R13, R125, R128, !PT ;  /* 0x000000807d0d7209 */ /* 0x004fca0007810000 */
[C---:B------:R-:W-:Y:S01]  /*bb50*/  FADD.FTZ R7, -R13.reuse, R6 ;  /* 0x000000060d077221 */ /* 0x040fe20000010100 */
[----:B------:R-:W-:Y:S01]  /*bb60*/  FMUL.FTZ R72, R13, UR4 ;  /* 0x000000040d487c20 */ /* 0x000fe20008410000 */
[----:B------:R2:W-:Y:S02]  /*bb70*/  MUFU.EX2 R6, R77 ;  /* 0x0000004d00067308 */ /* 0x0005e40000000800 */
[----:B------:R-:W-:Y:S01]  /*bb80*/  FMUL.FTZ R7, R7, UR4 ;  /* 0x0000000407077c20 */ /* 0x000fe20008410000 */
[--C-:B------:R-:W-:Y:S01]  /*bb90*/  FFMA.FTZ R73, R138, UR4, -R72.reuse ;  /* 0x000000048a497c23 */ /* 0x100fe20008010848 */
[--C-:B------:R-:W-:Y:S01]  /*bba0*/  FFMA.FTZ R128, R139, UR4, -R72.reuse ;  /* 0x000000048b807c23 */ /* 0x100fe20008010848 */
[--C-:B------:R-:W-:Y:S01]  /*bbb0*/  FFMA.FTZ R129, R134, UR4, -R72.reuse ;  /* 0x0000000486817c23 */ /* 0x100fe20008010848 */
[----:B------:R-:W-:Y:S02]  /*bbc0*/  IMAD.U32 R134, RZ, RZ, UR36 ;  /* 0x00000024ff867e24 */ /* 0x000fe4000f8e00ff */
[--C-:B------:R-:W-:Y:S01]  /*bbd0*/  FFMA.FTZ R125, R142, UR4, -R72.reuse ;  /* 0x000000048e7d7c23 */ /* 0x100fe20008010848 */
[----:B------:R-:W-:Y:S01]  /*bbe0*/  MUFU.EX2 R7, R7 ;  /* 0x0000000700077308 */ /* 0x000fe20000000800 */
[--C-:B------:R-:W-:Y:S01]  /*bbf0*/  FFMA.FTZ R133, R131, UR4, -R72.reuse ;  /* 0x0000000483857c23 */ /* 0x100fe20008010848 */
[--C-:B------:R-:W-:Y:S01]  /*bc00*/  FFMA.FTZ R131, R135, UR4, -R72.reuse ;  /* 0x0000000487837c23 */ /* 0x100fe20008010848 */
[----:B------:R-:W-:Y:S01]  /*bc10*/  @!P1 LEA R134, R134, UR37, 0x3 ;  /* 0x0000002586869c11 */ /* 0x000fe2000f8e18ff */
[----:B------:R-:W-:Y:S01]  /*bc20*/  FFMA.FTZ R132, R143, UR4, -R72 ;  /* 0x000000048f847c23 */ /* 0x000fe20008010848 */
[----:B------:R-:W-:-:S02]  /*bc30*/  VIADD R135, R137, 0x9 ;  /* 0x0000000989877836 */ /* 0x000fc40000000000 */
[--C-:B--2---:R-:W-:Y:S01]  /*bc40*/  FFMA.FTZ R77, R130, UR4, -R72.reuse ;  /* 0x00000004824d7c23 */ /* 0x104fe20008010848 */
[--C-:B------:R-:W-:Y:S01]  /*bc50*/  FFMA.FTZ R130, R123, UR4, -R72.reuse ;  /* 0x000000047b827c23 */ /* 0x100fe20008010848 */
[----:B------:R-:W2:Y:S01]  /*bc60*/  MUFU.EX2 R73, R73 ;  /* 0x0000004900497308 */ /* 0x000ea20000000800 */
[----:B------:R-:W-:Y:S02]  /*bc70*/  @!P1 VIADD R137, R134, 0x31c40 ;  /* 0x00031c4086899836 */ /* 0x000fe40000000000 */
[--C-:B------:R-:W-:Y:S01]  /*bc80*/  FFMA.FTZ R123, R126, UR4, -R72.reuse ;  /* 0x000000047e7b7c23 */ /* 0x100fe20008010848 */
[----:B------:R-:W-:Y:S01]  /*bc90*/  @!P1 VIADD R134, R136, 0x31c60 ;  /* 0x00031c6088869836 */ /* 0x000fe20000000000 */
[----:B------:R-:W-:Y:S01]  /*bca0*/  SEL R136, R135, 0x9, !P2 ;  /* 0x0000000987887807 */ /* 0x000fe20005000000 */
[--C-:B------:R-:W-:Y:S01]  /*bcb0*/  FFMA.FTZ R135, R99, UR4, -R72.reuse ;  /* 0x0000000463877c23 */ /* 0x100fe20008010848 */
[----:B------:R-:W-:Y:S01]  /*bcc0*/  FFMA.FTZ R99, R102, UR4, -R72 ;  /* 0x0000000466637c23 */ /* 0x000fe20008010848 */
[----:B------:R-:W-:Y:S01]  /*bcd0*/  @!P1 PRMT R137, RZ, 0x654, R137 ;  /* 0x00000654ff899816 */ /* 0x000fe20000000089 */
[----:B------:R-:W3:Y:S01]  /*bce0*/  MUFU.EX2 R128, R128 ;  /* 0x0000008000807308 */ /* 0x000ee20000000800 */
[----:B0-----:R-:W-:Y:S01]  /*bcf0*/  FFMA.FTZ R102, R5, R4, R8 ;  /* 0x0000000405667223 */ /* 0x001fe20000010008 */
[----:B------:R-:W-:Y:S01]  /*bd00*/  @!P1 PRMT R134, RZ, 0x654, R134 ;  /* 0x00000654ff869816 */ /* 0x000fe20000000086 */
[--C-:B------:R-:W-:Y:S01]  /*bd10*/  FFMA.FTZ R4, R103, UR4, -R72.reuse ;  /* 0x0000000467047c23 */ /* 0x100fe20008010848 */
[----:B------:R-:W-:Y:S01]  /*bd20*/  FFMA.FTZ R126, R127, UR4, -R72 ;  /* 0x000000047f7e7c23 */ /* 0x000fe20008010848 */
[----:B-1----:R-:W-:Y:S01]  /*bd30*/  FADD.FTZ R103, R9, R102 ;  /* 0x0000006609677221 */ /* 0x002fe20000010000 */
[--C-:B------:R-:W-:Y:S01]  /*bd40*/  FFMA.FTZ R127, R115, UR4, -R72.reuse ;  /* 0x00000004737f7c23 */ /* 0x100fe20008010848 */
[--C-:B------:R-:W-:Y:S01]  /*bd50*/  FFMA.FTZ R115, R118, UR4, -R72.reuse ;  /* 0x0000000476737c23 */ /* 0x100fe20008010848 */
[----:B------:R-:W0:Y:S01]  /*bd60*/  MUFU.EX2 R125, R125 ;  /* 0x0000007d007d7308 */ /* 0x000e220000000800 */
[----:B--2---:R-:W-:Y:S01]  /*bd70*/  FFMA.FTZ R3, R7, R3, R73 ;  /* 0x0000000307037223 */ /* 0x004fe20000010049 */
[--C-:B------:R-:W-:Y:S01]  /*bd80*/  FFMA.FTZ R118, R119, UR4, -R72.reuse ;  /* 0x0000000477767c23 */ /* 0x100fe20008010848 */
[--C-:B------:R-:W-:Y:S01]  /*bd90*/  FFMA.FTZ R119, R107, UR4, -R72.reuse ;  /* 0x000000046b777c23 */ /* 0x100fe20008010848 */
[----:B------:R-:W-:Y:S01]  /*bda0*/  FADD.FTZ R102, R10, R103 ;  /* 0x000000670a667221 */ /* 0x000fe20000010000 */
[--C-:B------:R-:W-:Y:S01]  /*bdb0*/  FFMA.FTZ R107, R111, UR4, -R72.reuse ;  /* 0x000000046f6b7c23 */ /* 0x100fe20008010848 */
[--C-:B------:R-:W-:Y:S01]  /*bdc0*/  FFMA.FTZ R122, R122, UR4, -R72.reuse ;  /* 0x000000047a7a7c23 */ /* 0x100fe20008010848 */
[----:B------:R-:W-:Y:S01]  /*bdd0*/  FFMA.FTZ R103, R94, UR4, -R72 ;  /* 0x000000045e677c23 */ /* 0x000fe20008010848 */
[----:B------:R-:W1:Y:S01]  /*bde0*/  MUFU.EX2 R132, R132 ;  /* 0x0000008400847308 */ /* 0x000e620000000800 */
[C---:B------:R-:W-:Y:S01]  /*bdf0*/  FADD.FTZ R139, R11.reuse, R102 ;  /* 0x000000660b8b7221 */ /* 0x040fe20000010000 */
[----:B------:R-:W-:Y:S01]  /*be00*/  F2FP.BF16.F32.PACK_AB R10, R11, R10 ;  /* 0x0000000a0b0a723e */ /* 0x000fe200000010ff */
[--C-:B------:R-:W-:Y:S01]  /*be10*/  FFMA.FTZ R114, R114, UR4, -R72.reuse ;  /* 0x0000000472727c23 */ /* 0x100fe20008010848 */
[----:B------:R-:W-:Y:S01]  /*be20*/  F2FP.BF16.F32.PACK_AB R8, R9, R8 ;  /* 0x000000080908723e */ /* 0x000fe200000010ff */
[----:B------:R-:W-:Y:S01]  /*be30*/  FADD.FTZ R139, R12, R139 ;  /* 0x0000008b0c8b7221 */ /* 0x000fe20000010000 */
[----:B---3--:R-:W-:Y:S01]  /*be40*/  F2FP.BF16.F32.PACK_AB R9, R128, R73 ;  /* 0x000000498009723e */ /* 0x008fe200000010ff */
[--C-:B------:R-:W-:Y:S01]  /*be50*/  FFMA.FTZ R102, R74, UR4, -R72.reuse ;  /* 0x000000044a667c23 */ /* 0x100fe20008010848 */
[----:B------:R-:W-:Y:S01]  /*be60*/  MUFU.EX2 R77, R77 ;  /* 0x0000004d004d7308 */ /* 0x000fe20000000800 */
[----:B------:R-:W-:Y:S01]  /*be70*/  FADD.FTZ R94, R14, R139 ;  /* 0x0000008b0e5e7221 */ /* 0x000fe20000010000 */
[--C-:B------:R-:W-:Y:S01]  /*be80*/  FFMA.FTZ R106, R106, UR4, -R72.reuse ;  /* 0x000000046a6a7c23 */ /* 0x100fe20008010848 */
[--C-:B------:R-:W-:Y:S01]  /*be90*/  FFMA.FTZ R110, R110, UR4, -R72.reuse ;  /* 0x000000046e6e7c23 */ /* 0x100fe20008010848 */
[----:B------:R-:W-:Y:S01]  /*bea0*/  FFMA.FTZ R98, R98, UR4, -R72 ;  /* 0x0000000462627c23 */ /* 0x000fe20008010848 */
[----:B------:R-:W-:Y:S01]  /*beb0*/  FADD.FTZ R94, R15, R94 ;  /* 0x0000005e0f5e7221 */ /* 0x000fe20000010000 */
[--C-:B------:R-:W-:Y:S01]  /*bec0*/  FFMA.FTZ R95, R95, UR4, -R72.reuse ;  /* 0x000000045f5f7c23 */ /* 0x100fe20008010848 */
[----:B------:R-:W-:Y:S01]  /*bed0*/  FFMA.FTZ R86, R86, UR4, -R72 ;  /* 0x0000000456567c23 */ /* 0x000fe20008010848 */
[----:B------:R-:W-:Y:S01]  /*bee0*/  MUFU.EX2 R133, R133 ;  /* 0x0000008500857308 */ /* 0x000fe20000000800 */
[----:B------:R-:W-:Y:S01]  /*bef0*/  FADD.FTZ R11, R17, R94 ;  /* 0x0000005e110b7221 */ /* 0x000fe20000010000 */
[--C-:B------:R-:W-:Y:S01]  /*bf00*/  FFMA.FTZ R94, R75, UR4, -R72.reuse ;  /* 0x000000044b5e7c23 */ /* 0x100fe20008010848 */
[--C-:B------:R-:W-:Y:S01]  /*bf10*/  FFMA.FTZ R87, R87, UR4, -R72.reuse ;  /* 0x0000000457577c23 */ /* 0x100fe20008010848 */
[--C-:B------:R-:W-:Y:S01]  /*bf20*/  FFMA.FTZ R78, R78, UR4, -R72.reuse ;  /* 0x000000044e4e7c23 */ /* 0x100fe20008010848 */
[----:B------:R-:W-:Y:S01]  /*bf30*/  FFMA.FTZ R79, R79, UR4, -R72 ;  /* 0x000000044f4f7c23 */ /* 0x000fe20008010848 */
[----:B------:R-:W-:-:S02]  /*bf40*/  WARPGROUP.DEPBAR.LE gsb0, 0x0 ;  /* 0x00008000000079c5 */ /* 0x000fc40000010000 */
[----:B------:R-:W-:Y:S01]  /*bf50*/  WARPGROUP.ARRIVE ;  /* 0x00000000000079c5 */ /* 0x000fe20000000000 */
[----:B------:R-:W-:Y:S01]  /*bf60*/  MUFU.EX2 R129, R129 ;  /* 0x0000008100817308 */ /* 0x000fe20000000800 */
[----:B------:R-:W-:Y:S01]  /*bf70*/  ISETP.LT.AND P2, PT, RZ, UR7, PT ;  /* 0x00000007ff007c0c */ /* 0x000fe2000bf41270 */
[----:B------:R-:W-:Y:S01]  /*bf80*/  UMOV UR7, UR6 ;  /* 0x0000000600077c82 */ /* 0x000fe20008000000 */
[----:B------:R-:W-:Y:S02]  /*bf90*/  UMOV UR6, UR36 ;  /* 0x0000002400067c82 */ /* 0x000fe40008000000 */
[----:B------:R-:W-:Y:S01]  /*bfa0*/  HGMMA.64x96x16.F32.BF16 R24, gdesc[UR32].tnspB, R24, gsb0 ;  /* 0x41600000201879f0 */ /* 0x000fe20008001818 */
[----:B------:R-:W-:Y:S02]  /*bfb0*/  UIADD3 UR32, UR10, 0x780, URZ ;  /* 0x000007800a207890 */ /* 0x000fe4000fffe03f */
[----:B------:R-:W-:Y:S01]  /*bfc0*/  UIADD3 UR34, UR11, 0x140, URZ ;  /* 0x000001400b227890 */ /* 0x000fe2000fffe03f */
[----:B------:R2:W-:Y:S01]  /*bfd0*/  MUFU.EX2 R111, R119 ;  /* 0x00000077006f7308 */ /* 0x0005e20000000800 */
[----:B------:R-:W-:Y:S01]  /*bfe0*/  UMOV UR33, 0xc0000010 ;  /* 0xc000001000217882 */ /* 0x000fe20000000000 */
[----:B------:R-:W-:-:S06]  /*bff0*/  UMOV UR35, 0x80000020 ;  /* 0x8000002000237882 */ /* 0x000fcc0000000000 */
[----:B------:R-:W-:Y:S01]  /*c000*/  MUFU.EX2 R131, R131 ;  /* 0x0000008300837308 */ /* 0x000fe20000000800 */
[--C-:B--2---:R-:W-:Y:S01]  /*c010*/  FFMA.FTZ R119, R91, UR4, -R72.reuse ;  /* 0x000000045b777c23 */ /* 0x104fe20008010848 */
[----:B------:R-:W-:-:S06]  /*c020*/  FFMA.FTZ R91, R82, UR4, -R72 ;  /* 0x00000004525b7c23 */ /* 0x000fcc0008010848 */
        /* <DEDUP_REMOVED lines=51> */
[----:B------:R-:W2:Y:S01]  /*c360*/  MUFU.EX2 R94, R94 ;  /* 0x0000005e005e7308 */ /* 0x000ea20000000800 */
        /* <DEDUP_REMOVED lines=9> */
[----:B------:R-:W-:Y:S02]  /*c400*/  WARPGROUP.DEPBAR.LE gsb0, 0x0 ;  /* 0x00008000000079c5 */ /* 0x000fe40000010000 */
[----:B------:R-:W-:-:S06]  /*c410*/  WARPGROUP.ARRIVE ;  /* 0x00000000000079c5 */ /* 0x000fcc0000000000 */
[----:B------:R-:W-:Y:S03]  /*c420*/  HGMMA.64x96x16.F32.BF16 R24, gdesc[UR32].tnspB, R24, gsb0 ;  /* 0x41600000201879f0 */ /* 0x000fe60008001818 */
[----:B------:R-:W-:Y:S02]  /*c430*/  WARPGROUP.DEPBAR.LE gsb0, 0x0 ;  /* 0x00008000000079c5 */ /* 0x000fe40000010000 */
[----:B------:R3:W-:Y:S06]  /*c440*/  BAR.ARV R136, 0x100 ;  /* 0x000400880000751d */ /* 0x0007ec0000002000 */
[----:B------:R-:W-:Y:S01]  /*c450*/  @!P1 SYNCS.ARRIVE.TRANS64.RED.A1T0 RZ, [R137+URZ], RZ ;  /* 0x000000ff89ff99a7 */ /* 0x000fe2000810043f */
[-C--:B------:R-:W-:Y:S01]  /*c460*/  FMUL.FTZ R24, R24, R5.reuse ;  /* 0x0000000518187220 */ /* 0x080fe20000410000 */
[-C--:B------:R-:W-:Y:S01]  /*c470*/  FMUL.FTZ R25, R25, R5.reuse ;  /* 0x0000000519197220 */ /* 0x080fe20000410000 */
[-C--:B------:R-:W-:Y:S01]  /*c480*/  FMUL.FTZ R28, R28, R5.reuse ;  /* 0x000000051c1c7220 */ /* 0x080fe20000410000 */
[-C--:B------:R-:W-:Y:S01]  /*c490*/  FMUL.FTZ R29, R29, R5.reuse ;  /* 0x000000051d1d7220 */ /* 0x080fe20000410000 */
        /* <DEDUP_REMOVED lines=11> */
[----:B----4-:R-:W-:Y:S01]  /*c550*/  FFMA.FTZ R134, R90, UR4, -R72 ;  /* 0x000000045a867c23 */ /* 0x010fe20008010848 */
[----:B------:R-:W-:Y:S01]  /*c560*/  FADD.FTZ R90, R128, R3 ;  /* 0x00000003805a7221 */ /* 0x000fe20000010000 */
[-C--:B------:R-:W-:Y:S01]  /*c570*/  FMUL.FTZ R52, R52, R5.reuse ;  /* 0x0000000534347220 */ /* 0x080fe20000410000 */
[----:B------:R-:W4:Y:S01]  /*c580*/  MUFU.EX2 R3, R135 ;  /* 0x0000008700037308 */ /* 0x000f220000000800 */
[----:B------:R-:W-:Y:S01]  /*c590*/  FMUL.FTZ R53, R53, R5 ;  /* 0x0000000535357220 */ /* 0x000fe20000410000 */
[----:B0-----:R-:W-:Y:S01]  /*c5a0*/  FADD.FTZ R137, R125, R90 ;  /* 0x0000005a7d897221 */ /* 0x001fe20000010000 */
[----:B------:R-:W-:Y:S01]  /*c5b0*/  FFMA.FTZ R90, R83, UR4, -R72 ;  /* 0x00000004535a7c23 */ /* 0x000fe20008010848 */
[----:B------:R-:W-:Y:S01]  /*c5c0*/  FADD.FTZ R83, R18, R11 ;  /* 0x0000000b12537221 */ /* 0x000fe20000010000 */
[C---:B-1----:R-:W-:Y:S01]  /*c5d0*/  F2FP.BF16.F32.PACK_AB R11, R132.reuse, R125 ;  /* 0x0000007d840b723e */ /* 0x042fe200000010ff */
[----:B------:R-:W-:Y:S01]  /*c5e0*/  FADD.FTZ R82, R132, R137 ;  /* 0x0000008984527221 */ /* 0x000fe20000010000 */
[----:B--2---:R-:W-:Y:S01]  /*c5f0*/  F2FP.BF16.F32.PACK_AB R125, R94, R102 ;  /* 0x000000665e7d723e */ /* 0x004fe200000010ff */
[----:B------:R-:W-:Y:S01]  /*c600*/  FADD.FTZ R74, R20, R83 ;  /* 0x00000053144a7221 */ /* 0x000fe20000010000 */
[-C--:B------:R-:W-:Y:S01]  /*c610*/  FMUL.FTZ R56, R56, R5.reuse ;  /* 0x0000000538387220 */ /* 0x080fe20000410000 */
[----:B------:R-:W-:Y:S01]  /*c620*/  FADD.FTZ R82, R77, R82 ;  /* 0x000000524d527221 */ /* 0x000fe20000010000 */
[----:B------:R0:W-:Y:S01]  /*c630*/  STSM.16.M88.4 [R2+0x24300], R8 ;  /* 0x0243000802007844 */ /* 0x0001e20000000200 */
[----:B------:R-:W-:Y:S01]  /*c640*/  MUFU.EX2 R83, R119 ;  /* 0x0000007700537308 */ /* 0x000fe20000000800 */
[-C--:B------:R-:W-:Y:S01]  /*c650*/  FMUL.FTZ R57, R57, R5.reuse ;  /* 0x0000000539397220 */ /* 0x080fe20000410000 */
[----:B------:R-:W-:Y:S01]  /*c660*/  FADD.FTZ R82, R133, R82 ;  /* 0x0000005285527221 */ /* 0x000fe20000010000 */
[-C--:B------:R-:W-:Y:S01]  /*c670*/  FMUL.FTZ R60, R60, R5.reuse ;  /* 0x000000053c3c7220 */ /* 0x080fe20000410000 */
[-C--:B------:R-:W-:Y:S01]  /*c680*/  FMUL.FTZ R61, R61, R5.reuse ;  /* 0x000000053d3d7220 */ /* 0x080fe20000410000 */
[-C--:B------:R-:W-:Y:S01]  /*c690*/  FMUL.FTZ R64, R64, R5.reuse ;  /* 0x0000000540407220 */ /* 0x080fe20000410000 */
[----:B------:R-:W-:Y:S01]  /*c6a0*/  FADD.FTZ R82, R129, R82 ;  /* 0x0000005281527221 */ /* 0x000fe20000010000 */
[-C--:B------:R-:W-:Y:S01]  /*c6b0*/  FMUL.FTZ R65, R65, R5.reuse ;  /* 0x0000000541417220 */ /* 0x080fe20000410000 */
[-C--:B------:R-:W-:Y:S01]  /*c6c0*/  FMUL.FTZ R68, R68, R5.reuse ;  /* 0x0000000544447220 */ /* 0x080fe20000410000 */
[----:B------:R-:W-:Y:S01]  /*c6d0*/  FMUL.FTZ R69, R69, R5 ;  /* 0x0000000545457220 */ /* 0x000fe20000410000 */
[----:B------:R-:W-:Y:S01]  /*c6e0*/  FADD.FTZ R73, R131, R82 ;  /* 0x0000005283497221 */ /* 0x000fe20000010000 */
[-C--:B------:R-:W-:Y:S01]  /*c6f0*/  FMUL.FTZ R26, R26, R7.reuse ;  /* 0x000000071a1a7220 */ /* 0x080fe20000410000 */
[----:B------:R-:W1:Y:S01]  /*c700*/  MUFU.EX2 R82, R134 ;  /* 0x0000008600527308 */ /* 0x000e620000000800 */
[-C--:B------:R-:W-:Y:S01]  /*c710*/  FMUL.FTZ R27, R27, R7.reuse ;  /* 0x000000071b1b7220 */ /* 0x080fe20000410000 */
[----:B------:R-:W-:Y:S01]  /*c720*/  FADD.FTZ R73, R122, R73 ;  /* 0x000000497a497221 */ /* 0x000fe20000010000 */
[----:B0-----:R-:W-:Y:S01]  /*c730*/  F2FP.BF16.F32.PACK_AB R8, R14, R12 ;  /* 0x0000000c0e08723e */ /* 0x001fe200000010ff */
[----:B------:R-:W-:Y:S01]  /*c740*/  FMUL.FTZ R30, R30, R7 ;  /* 0x000000071e1e7220 */ /* 0x000fe20000410000 */
[----:B------:R-:W-:Y:S01]  /*c750*/  F2FP.BF16.F32.PACK_AB R10, R17, R15 ;  /* 0x0000000f110a723e */ /* 0x000fe200000010ff */
        /* <DEDUP_REMOVED lines=14> */
[----:B------:R-:W-:Y:S01]  /*c840*/  F2FP.BF16.F32.PACK_AB R72, R20, R18 ;  /* 0x000000121448723e */ /* 0x000fe200000010ff */
[----:B------:R-:W-:Y:S01]  /*c850*/  FMUL.FTZ R35, R35, R7 ;  /* 0x0000000723237220 */ /* 0x000fe20000410000 */
[----:B------:R-:W-:Y:S01]  /*c860*/  FADD.FTZ R14, R127, R12 ;  /* 0x0000000c7f0e7221 */ /* 0x000fe20000010000 */
[----:B------:R-:W-:Y:S01]  /*c870*/  FADD.FTZ R74, R116, R73 ;  /* 0x00000049744a7221 */ /* 0x000fe20000010000 */
[----:B------:R-:W2:Y:S01]  /*c880*/  MUFU.EX2 R12, R95 ;  /* 0x0000005f000c7308 */ /* 0x000ea20000000800 */
[----:B------:R-:W-:Y:S01]  /*c890*/  F2FP.BF16.F32.PACK_AB R73, R130, R122 ;  /* 0x0000007a8249723e */ /* 0x000fe200000010ff */
[----:B------:R-:W-:Y:S01]  /*c8a0*/  FADD.FTZ R15, R115, R14 ;  /* 0x0000000e730f7221 */ /* 0x000fe20000010000 */
[----:B------:R-:W-:Y:S01]  /*c8b0*/  FADD.FTZ R17, R117, R74 ;  /* 0x0000004a75117221 */ /* 0x000fe20000010000 */
[----:B------:R-:W-:Y:S01]  /*c8c0*/  F2FP.BF16.F32.PACK_AB R74, R120, R21 ;  /* 0x00000015784a723e */ /* 0x000fe200000010ff */
[----:B------:R-:W-:Y:S01]  /*c8d0*/  FMUL.FTZ R38, R38, R7 ;  /* 0x0000000726267220 */ /* 0x000fe20000410000 */
[----:B------:R-:W-:Y:S01]  /*c8e0*/  FADD.FTZ R15, R118, R15 ;  /* 0x0000000f760f7221 */ /* 0x000fe20000010000 */
[----:B------:R-:W-:Y:S01]  /*c8f0*/  FADD.FTZ R18, R104, R17 ;  /* 0x0000001168127221 */ /* 0x000fe20000010000 */
[----:B------:R-:W5:Y:S01]  /*c900*/  MUFU.EX2 R14, R91 ;  /* 0x0000005b000e7308 */ /* 0x000f620000000800 */
[----:B------:R-:W-:Y:S01]  /*c910*/  F2FP.BF16.F32.PACK_AB R75, R126, R123 ;  /* 0x0000007b7e4b723e */ /* 0x000fe200000010ff */
[----:B------:R-:W-:Y:S01]  /*c920*/  FADD.FTZ R20, R106, R15 ;  /* 0x0000000f6a147221 */ /* 0x000fe20000010000 */
[----:B------:R-:W-:Y:S01]  /*c930*/  FADD.FTZ R17, R105, R18 ;  /* 0x0000001269117221 */ /* 0x000fe20000010000 */
[----:B------:R-:W-:Y:S01]  /*c940*/  F2FP.BF16.F32.PACK_AB R113, R127, R114 ;  /* 0x000000727f71723e */ /* 0x000fe200000010ff */
[-C--:B------:R-:W-:Y:S01]  /*c950*/  FMUL.FTZ R39, R39, R7.reuse ;  /* 0x0000000727277220 */ /* 0x080fe20000410000 */
[----:B------:R-:W-:Y:S01]  /*c960*/  FADD.FTZ R21, R111, R20 ;  /* 0x000000146f157221 */ /* 0x000fe20000010000 */
[----:B------:R-:W-:Y:S01]  /*c970*/  FADD.FTZ R18, R108, R17 ;  /* 0x000000116c127221 */ /* 0x000fe20000010000 */
[----:B------:R3:W3:Y:S01]  /*c980*/  MUFU.EX2 R15, R90 ;  /* 0x0000005a000f7308 */ /* 0x0006e20000000800 */
[----:B------:R-:W-:Y:S01]  /*c990*/  F2FP.BF16.F32.PACK_AB R104, R105, R104 ;  /* 0x000000686968723e */ /* 0x000fe200000010ff */
        /* <DEDUP_REMOVED lines=9> */
[----:B------:R-:W-:Y:S01]  /*ca30*/  FADD.FTZ R17, R97, R18 ;  /* 0x0000001261117221 */ /* 0x000fe20000010000 */
[----:B----4-:R-:W-:Y:S01]  /*ca40*/  F2FP.BF16.F32.PACK_AB R97, R3, R98 ;  /* 0x000000620361723e */ /* 0x010fe200000010ff */
[----:B------:R-:W-:Y:S01]  /*ca50*/  FMUL.FTZ R43, R43, R7 ;  /* 0x000000072b2b7220 */ /* 0x000fe20000410000 */
[----:B------:R-:W-:Y:S01]  /*ca60*/  FADD.FTZ R20, R3, R20 ;  /* 0x0000001403147221 */ /* 0x000fe20000010000 */
[----:B------:R-:W-:Y:S01]  /*ca70*/  FADD.FTZ R18, R100, R17 ;  /* 0x0000001164127221 */ /* 0x000fe20000010000 */
[----:B------:R-:W-:Y:S01]  /*ca80*/  F2FP.BF16.F32.PACK_AB R115, R118, R115 ;  /* 0x000000737673723e */ /* 0x000fe200000010ff */
[----:B------:R-:W-:Y:S01]  /*ca90*/  FMUL.FTZ R46, R46, R7 ;  /* 0x000000072e2e7220 */ /* 0x000fe20000410000 */
[----:B------:R-:W-:Y:S01]  /*caa0*/  FADD.FTZ R17, R99, R20 ;  /* 0x0000001463117221 */ /* 0x000fe20000010000 */
[----:B0-----:R-:W-:Y:S01]  /*cab0*/  FADD.FTZ R9, R101, R18 ;  /* 0x0000001265097221 */ /* 0x001fe20000010000 */
[C---:B------:R-:W-:Y:S01]  /*cac0*/  F2FP.BF16.F32.PACK_AB R99, R4.reuse, R99 ;  /* 0x000000630463723e */ /* 0x040fe200000010ff */
[----:B------:R4:W-:Y:S01]  /*cad0*/  STSM.16.M88.4 [R2+0x28b00], R112 ;  /* 0x028b007002007844 */ /* 0x0009e20000000200 */
[----:B------:R-:W-:Y:S01]  /*cae0*/  FADD.FTZ R17, R4, R17 ;  /* 0x0000001104117221 */ /* 0x000fe20000010000 */
[----:B------:R-:W-:Y:S01]  /*caf0*/  FADD.FTZ R8, R88, R9 ;  /* 0x0000000958087221 */ /* 0x000fe20000010000 */
[----:B------:R-:W-:Y:S01]  /*cb00*/  F2FP.BF16.F32.PACK_AB R105, R111, R106 ;  /* 0x0000006a6f69723e */ /* 0x000fe200000010ff */
[-C--:B------:R-:W-:Y:S01]  /*cb10*/  FMUL.FTZ R47, R47, R7.reuse ;  /* 0x000000072f2f7220 */ /* 0x080fe20000410000 */
[----:B-1----:R-:W-:Y:S01]  /*cb20*/  FADD.FTZ R10, R82, R17 ;  /* 0x00000011520a7221 */ /* 0x002fe20000010000 */
        /* <DEDUP_REMOVED lines=11> */
[----:B--2---:R-:W-:Y:S01]  /*cbe0*/  FADD.FTZ R3, R12, R3 ;  /* 0x000000030c037221 */ /* 0x004fe20000010000 */
[----:B------:R-:W-:Y:S01]  /*cbf0*/  FADD.FTZ R4, R80, R9 ;  /* 0x0000000950047221 */ /* 0x000fe20000010000 */
[----:B------:R-:W-:Y:S01]  /*cc00*/  F2FP.BF16.F32.PACK_AB R88, R89, R88 ;  /* 0x000000585958723e */ /* 0x000fe200000010ff */
[----:B------:R4:W-:Y:S01]  /*cc10*/  STSM.16.M88.4 [R2+0x2bb00], R96 ;  /* 0x02bb006002007844 */ /* 0x0009e20000000200 */
[----:B-----5:R-:W-:Y:S01]  /*cc20*/  FADD.FTZ R8, R14, R3 ;  /* 0x000000030e087221 */ /* 0x020fe20000010000 */
[----:B------:R-:W-:Y:S01]  /*cc30*/  FADD.FTZ R3, R81, R4 ;  /* 0x0000000451037221 */ /* 0x000fe20000010000 */
[----:B------:R-:W-:Y:S01]  /*cc40*/  F2FP.BF16.F32.PACK_AB R89, R83, R82 ;  /* 0x000000525359723e */ /* 0x000fe200000010ff */
[----:B------:R-:W-:Y:S01]  /*cc50*/  FMUL.FTZ R54, R54, R7 ;  /* 0x0000000736367220 */ /* 0x000fe20000410000 */
[----:B---3--:R-:W-:Y:S01]  /*cc60*/  F2FP.BF16.F32.PACK_AB R90, R93, R92 ;  /* 0x0000005c5d5a723e */ /* 0x008fe200000010ff */
        /* <DEDUP_REMOVED lines=12> */
[C---:B------:R-:W-:Y:S01]  /*cd30*/  FADD.FTZ R3, R124.reuse, R3 ;  /* 0x000000037c037221 */ /* 0x040fe20000010000 */
[----:B------:R-:W-:Y:S01]  /*cd40*/  F2FP.BF16.F32.PACK_AB R124, R124, R121 ;  /* 0x000000797c7c723e */ /* 0x000fe200000010ff */
[----:B------:R4:W-:Y:S01]  /*cd50*/  STSM.16.M88.4 [R2+0x2eb00], R80 ;  /* 0x02eb005002007844 */ /* 0x0009e20000000200 */
[----:B------:R-:W-:Y:S01]  /*cd60*/  F2FP.BF16.F32.PACK_AB R127, R79, R78 ;  /* 0x0000004e4f7f723e */ /* 0x000fe200000010ff */
[----:B------:R-:W-:Y:S01]  /*cd70*/  FADD.FTZ R9, R87, R9 ;  /* 0x0000000957097221 */ /* 0x000fe20000010000 */
[----:B------:R-:W-:Y:S01]  /*cd80*/  FADD.FTZ R3, R76, R3 ;  /* 0x000000034c037221 */ /* 0x000fe20000010000 */
[-C--:B------:R-:W-:Y:S01]  /*cd90*/  FMUL.FTZ R55, R55, R7.reuse ;  /* 0x0000000737377220 */ /* 0x080fe20000410000 */
        /* <DEDUP_REMOVED lines=10> */
[----:B0-----:R-:W0:Y:S01]  /*ce40*/  FENCE.VIEW.ASYNC.S ;  /* 0x00000000000073c6 */ /* 0x001e220000000000 */
        /* <DEDUP_REMOVED lines=9> */
[----:B------:R-:W-:-:S02]  /*cee0*/  IMAD.MOV.U32 R6, RZ, RZ, R13 ;  /* 0x000000ffff067224 */ /* 0x000fc400078e000d */
[----:B------:R-:W-:Y:S01]  /*cef0*/  IMAD.MOV.U32 R5, RZ, RZ, R0 ;  /* 0x000000ffff057224 */ /* 0x000fe200078e0000 */
[----:B0-----:R-:W-:Y:S01]  /*cf00*/  NOP ;  /* 0x0000000000007918 */ /* 0x001fe20000000000 */
[----:B----4-:R-:W-:Y:S05]  /*cf10*/  @P2 BRA `(.L_x_1687) ;  /* 0xffffffc800382947 */ /* 0x010fea000383ffff */
.L_x_1678:
[----:B------:R-:W-:Y:S06]  /*cf20*/  BAR.ARV 0x8, 0x1a0 ;  /* 0x0206800000007b1d */ /* 0x000fec0000002000 */
[----:B------:R-:W-:Y:S05]  /*cf30*/  @!P0 BRA `(.L_x_1688) ;  /* 0x0000000000048947 */ /* 0x000fea0003800000 */
[----:B------:R-:W-:Y:S01]  /*cf40*/  BPT.TRAP 0x1 ;  /* 0x000000040000795c */ /* 0x000fe20000300000 */
.L_x_1688:
[----:B------:R-:W-:Y:S01]  /*cf50*/  ULEA UR6, UR36, UR37, 0x3 ;  /* 0x0000002524067291 */ /* 0x000fe2000f8e183f */
[----:B------:R-:W-:-:S05]  /*cf60*/  IMAD.U32 R5, RZ, RZ, UR38 ;  /* 0x00000026ff057e24 */ /* 0x000fca000f8e00ff */
[----:B------:R-:W-:-:S04]  /*cf70*/  SHF.L.U32 R5, R5, 0x1f, RZ ;  /* 0x0000001f05057819 */ /* 0x000fc800000006ff */
[----:B------:R1:W2:Y:S01]  /*cf80*/  SYNCS.PHASECHK.TRANS64.TRYWAIT P2, [UR6+0x31c50], R5 ;  /* 0x031c5005ff0075a7 */ /* 0x0002a20008040146 */
[----:B------:R-:W-:Y:S05]  /*cf90*/  @!P0 BRA `(.L_x_1689) ;  /* 0x0000000000048947 */ /* 0x000fea0003800000 */
[----:B------:R-:W-:Y:S01]  /*cfa0*/  BPT.TRAP 0x1 ;  /* 0x000000040000795c */ /* 0x000fe20000300000 */
.L_x_1689:
[----:B--2---:R-:W-:Y:S05]  /*cfb0*/  @P2 BRA `(.L_x_1690) ;  /* 0x0000000000082947 */ /* 0x004fea0003800000 */
[----:B------:R-:W2:Y:S02]  /*cfc0*/  SYNCS.PHASECHK.TRANS64.TRYWAIT P0, [UR6+0x31c50], R5 ;  /* 0x031c5005ff0075a7 */ /* 0x000ea40008000146 */
[----:B--2---:R-:W-:Y:S05]  /*cfd0*/  @!P0 BRA `(.L_x_1691) ;  /* 0x0000007000c08947 */ /* 0x004fea0003800000 */
.L_x_1690:
[----:B------:R-:W-:Y:S01]  /*cfe0*/  UIADD3 UR37, UR37, 0x200, URZ ;  /* 0x0000020025257890 */ /* 0x000fe2000fffe03f */
[----:B------:R-:W-:Y:S01]  /*cff0*/  WARPGROUP.ARRIVE ;  /* 0x00000000000079c5 */ /* 0x000fe20000000000 */
[----:B------:R-:W-:Y:S01]  /*d000*/  ULOP3.LUT UR60, UR60, 0x10000, URZ, 0xfc, !UPT ;  /* 0x000100003c3c7892 */ /* 0x000fe2000f8efc3f */
[----:B-12---:R-:W1:Y:S01]  /*d010*/  SHFL.BFLY PT, R5, R4, 0x2, 0x1f ;  /* 0x0c401f0004057f89 */ /* 0x006e6200000e0000 */
[----:B------:R-:W-:Y:S01]  /*d020*/  USHF.R.U32.HI UR37, URZ, 0x4, UR37 ;  /* 0x000000043f257899 */ /* 0x000fe20008011625 */
[----:B------:R-:W-:Y:S01]  /*d030*/  R2UR UR7, R150 ;  /* 0x00000000960772ca */ /* 0x000fe200000e0000 */
[----:B------:R-:W-:Y:S01]  /*d040*/  UMOV UR9, 0xc0000010 ;  /* 0xc000001000097882 */ /* 0x000fe20000000000 */
[----:B------:R-:W-:Y:S01]  /*d050*/  UMOV UR11, 0x80000020 ;  /* 0x80000020000b7882 */ /* 0x000fe20000000000 */
[----:B------:R-:W-:Y:S01]  /*d060*/  ULOP3.LUT UR37, UR37, 0x3fff, URZ, 0xc0, !UPT ;  /* 0x00003fff25257892 */ /* 0x000fe2000f8ec03f */
[----:B------:R-:W2:Y:S01]  /*d070*/  SHFL.BFLY PT, R6, R3, 0x2, 0x1f ;  /* 0x0c401f0003067f89 */ /* 0x000ea200000e0000 */
[----:B------:R-:W-:Y:S01]  /*d080*/  UMOV UR8, UR60 ;  /* 0x0000003c00087c82 */ /* 0x000fe20008000000 */
[----:B------:R-:W-:Y:S01]  /*d090*/  IMAD.U32 R15, RZ, RZ, UR4 ;  /* 0x00000004ff0f7e24 */ /* 0x000fe2000f8e00ff */
[----:B------:R-:W-:Y:S01]  /*d0a0*/  ULOP3.LUT UR5, UR37, 0x2400000, URZ, 0xfc, !UPT ;  /* 0x0240000025057892 */ /* 0x000fe2000f8efc3f */
[----:B------:R-:W-:-:S03]  /*d0b0*/  IMAD.MOV.U32 R16, RZ, RZ, -0x800000 ;  /* 0xff800000ff107424 */ /* 0x000fc600078e00ff */
[----:B------:R-:W-:Y:S02]  /*d0c0*/  UIMAD UR5, UR36, 0x6c0, UR5 ;  /* 0x000006c0240578a4 */ /* 0x000fe4000f8e0205 */
[----:B------:R-:W-:Y:S02]  /*d0d0*/  UIADD3 UR36, UR36, 0x1, URZ ;  /* 0x0000000124247890 */ /* 0x000fe4000fffe03f */
[----:B------:R-:W-:Y:S02]  /*d0e0*/  UIADD3 UR7, UR7, 0x1, URZ ;  /* 0x0000000107077890 */ /* 0x000fe4000fffe03f */
[----:B------:R-:W-:Y:S01]  /*d0f0*/  UISETP.NE.AND UP0, UPT, UR36, 0x2, UPT ;  /* 0x000000022400788c */ /* 0x000fe2000bf05270 */
[----:B------:R-:W-:Y:S02]  /*d100*/  UMOV UR10, UR5 ;  /* 0x00000005000a7c82 */ /* 0x000fe40008000000 */
[----:B------:R-:W-:Y:S01]  /*d110*/  HGMMA.64x96x16.F32.BF16 R24, gdesc[UR8].tnspB, R24, gsb0 ;  /* 0x41600000081879f0 */ /* 0x000fe20008001818 */
[----:B------:R-:W-:Y:S01]  /*d120*/  UIADD3 UR8, UR60, 0x180, URZ ;  /* 0x000001803c087890 */ /* 0x000fe2000fffe03f */
[----:B-1----:R-:W-:Y:S01]  /*d130*/  FADD.FTZ R5, R5, R4 ;  /* 0x0000000405057221 */ /* 0x002fe20000010000 */
[----:B------:R-:W-:Y:S01]  /*d140*/  UIADD3 UR10, UR5, 0x40, URZ ;  /* 0x00000040050a7890 */ /* 0x000fe2000fffe03f */
[----:B------:R-:W-:Y:S01]  /*d150*/  IMAD.MOV.U32 R4, RZ, RZ, RZ ;  /* 0x000000ffff047224 */ /* 0x000fe200078e00ff */
[----:B------:R-:W-:Y:S01]  /*d160*/  UMOV UR9, 0xc0000010 ;  /* 0xc000001000097882 */ /* 0x000fe20000000000 */
[----:B------:R-:W-:Y:S01]  /*d170*/  UMOV UR11, 0x80000020 ;  /* 0x80000020000b7882 */ /* 0x000fe20000000000 */
[----:B--2---:R-:W-:Y:S01]  /*d180*/  FADD.FTZ R7, R6, R3 ;  /* 0x0000000306077221 */ /* 0x004fe20000010000 */
[----:B------:R-:W-:Y:S01]  /*d190*/  IMAD.MOV.U32 R3, RZ, RZ, -0x800000 ;  /* 0xff800000ff037424 */ /* 0x000fe200078e00ff */
[----:B------:R-:W1:Y:S01]  /*d1a0*/  SHFL.BFLY PT, R6, R5, 0x1, 0x1f ;  /* 0x0c201f0005067f89 */ /* 0x000e6200000e0000 */
[----:B------:R-:W-:Y:S01]  /*d1b0*/  IMAD.U32 R150, RZ, RZ, UR7 ;  /* 0x00000007ff967e24 */ /* 0x000fe2000f8e00ff */
[----:B------:R-:W-:-:S02]  /*d1c0*/  USEL UR36, UR36, URZ, UP0 ;  /* 0x0000003f24247287 */ /* 0x000fc40008000000 */
[----:B------:R-:W2:Y:S01]  /*d1d0*/  SHFL.BFLY PT, R8, R7, 0x1, 0x1f ;  /* 0x0c201f0007087f89 */ /* 0x000ea200000e0000 */
[----:B-1----:R-:W-:Y:S01]  /*d1e0*/  FADD.FTZ R10, R5, R6 ;  /* 0x00000006050a7221 */ /* 0x002fe20000010000 */
[----:B------:R-:W-:Y:S01]  /*d1f0*/  IMAD.U32 R5, RZ, RZ, UR4 ;  /* 0x00000004ff057e24 */ /* 0x000fe2000f8e00ff */
[----:B------:R-:W-:Y:S01]  /*d200*/  USEL UR4, URZ, 0x1, UP0 ;  /* 0x000000013f047887 */ /* 0x000fe20008000000 */
[----:B--2---:R-:W-:Y:S02]  /*d210*/  FADD.FTZ R11, R7, R8 ;  /* 0x00000008070b7221 */ /* 0x004fe40000010000 */
[----:B------:R-:W-:Y:S01]  /*d220*/  FSETP.NE.FTZ.AND P0, PT, R10, RZ, PT ;  /* 0x000000ff0a00720b */ /* 0x000fe20003f15000 */
[----:B------:R-:W-:Y:S01]  /*d230*/  IMAD.MOV.U32 R8, RZ, RZ, RZ ;  /* 0x000000ffff087224 */ /* 0x000fe200078e00ff */
[----:B------:R-:W-:Y:S01]  /*d240*/  ULOP3.LUT UR38, UR38, UR4, URZ, 0x3c, !UPT ;  /* 0x0000000426267292 */ /* 0x000fe2000f8e3c3f */
[----:B------:R-:W-:Y:S01]  /*d250*/  IMAD.U32 R7, RZ, RZ, UR6 ;  /* 0x00000006ff077e24 */ /* 0x000fe2000f8e00ff */
[----:B------:R-:W-:-:S03]  /*d260*/  FSETP.NE.FTZ.AND P2, PT, R11, RZ, PT ;  /* 0x000000ff0b00720b */ /* 0x000fc60003f55000 */
[----:B------:R-:W-:-:S05]  /*d270*/  @!P1 VIADD R7, R7, 0x31c60 ;  /* 0x00031c6007079836 */ /* 0x000fca0000000000 */
[----:B------:R-:W-:Y:S01]  /*d280*/  @!P1 PRMT R7, RZ, 0x654, R7 ;  /* 0x00000654ff079816 */ /* 0x000fe20000000007 */
[----:B------:R-:W1:Y:S01]  /*d290*/  @P0 MUFU.LG2 R6, R10 ;  /* 0x0000000a00060308 */ /* 0x000e620000000c00 */
[----:B------:R-:W-:-:S03]  /*d2a0*/  @P0 FMUL.FTZ R5, R5, 0.69314718246459960938 ;  /* 0x3f31721805050820 */ /* 0x000fc60000410000 */
[----:B------:R-:W-:-:S04]  /*d2b0*/  @P2 FMUL.FTZ R15, R15, 0.69314718246459960938 ;  /* 0x3f3172180f0f2820 */ /* 0x000fc80000410000 */
[----:B------:R-:W-:Y:S08]  /*d2c0*/  @P0 MUFU.RCP R4, R10 ;  /* 0x0000000a00040308 */ /* 0x000ff00000001000 */
[----:B------:R-:W2:Y:S01]  /*d2d0*/  @P2 MUFU.LG2 R9, R11 ;  /* 0x0000000b00092308 */ /* 0x000ea20000000c00 */
[----:B-1----:R-:W-:-:S04]  /*d2e0*/  @P0 FMUL.FTZ R6, R6, 0.69314718246459960938 ;  /* 0x3f31721806060820 */ /* 0x002fc80000410000 */
[----:B------:R-:W-:Y:S01]  /*d2f0*/  @P0 FFMA.FTZ R3, R5, R0, R6 ;  /* 0x0000000005030223 */ /* 0x000fe20000010006 */
[----:B------:R-:W-:Y:S02]  /*d300*/  PLOP3.LUT P0, PT, PT, PT, PT, 0x8, 0x0 ;  /* 0x000000000000781c */ /* 0x000fe40003f0e170 */
[----:B------:R-:W1:Y:S01]  /*d310*/  @P2 MUFU.RCP R8, R11 ;  /* 0x0000000b00082308 */ /* 0x000e620000001000 */
        /* <DEDUP_REMOVED lines=74> */
[----:B------:R-:W-:Y:S01]  /*d7c0*/  FMUL.FTZ R53, R69, R4 ;  /* 0x0000000445357220 */ /* 0x000fe20000410000 */
[-C--:B-1----:R-:W-:Y:S01]  /*d7d0*/  FMUL.FTZ R83, R26, R8.reuse ;  /* 0x000000081a537220 */ /* 0x082fe20000410000 */
[-C--:B------:R-:W-:Y:S01]  /*d7e0*/  FMUL.FTZ R14, R27, R8.reuse ;  /* 0x000000081b0e7220 */ /* 0x080fe20000410000 */
[-C--:B------:R-:W-:Y:S01]  /*d7f0*/  FMUL.FTZ R12, R30, R8.reuse ;  /* 0x000000081e0c7220 */ /* 0x080fe20000410000 */
[-C--:B------:R-:W-:Y:S01]  /*d800*/  FMUL.FTZ R65, R38, R8.reuse ;  /* 0x0000000826417220 */ /* 0x080fe20000410000 */
[-C--:B0-----:R-:W-:Y:S01]  /*d810*/  FMUL.FTZ R7, R31, R8.reuse ;  /* 0x000000081f077220 */ /* 0x081fe20000410000 */
        /* <DEDUP_REMOVED lines=23> */
[----:B------:R-:W-:-:S07]  /*d990*/  FMUL.FTZ R71, R71, R8 ;  /* 0x0000000847477220 */ /* 0x000fce0000410000 */
.L_x_1661:
        /* <DEDUP_REMOVED lines=14> */
[----:B------:R-:W-:Y:S01]  /*da80*/  R2UR UR11, R148 ;  /* 0x00000000940b72ca */ /* 0x000fe200000e0000 */
[----:B------:R-:W-:Y:S01]  /*da90*/  ULDC.64 UR8, c[0x0][0xbe0] ;  /* 0x0002f80000087ab9 */ /* 0x000fe20000000a00 */
[----:B------:R-:W-:Y:S01]  /*daa0*/  R2UR UR10, R146 ;  /* 0x00000000920a72ca */ /* 0x000fe200000e0000 */
[----:B------:R-:W-:Y:S01]  /*dab0*/  UISETP.NE.U32.AND UP0, UPT, UR8, URZ, UPT ;  /* 0x0000003f0800728c */ /* 0x000fe2000bf05070 */
[----:B------:R-:W-:Y:S01]  /*dac0*/  F2FP.BF16.F32.PACK_AB R27, R27, R42 ;  /* 0x0000002a1b1b723e */ /* 0x000fe200000010ff */
[----:B------:R-:W-:Y:S01]  /*dad0*/  ULDC.64 UR12, c[0x0][0x208] ;  /* 0x00008200000c7ab9 */ /* 0x000fe20000000a00 */
[----:B------:R-:W-:Y:S01]  /*dae0*/  F2FP.BF16.F32.PACK_AB R68, R45, R28 ;  /* 0x0000001c2d44723e */ /* 0x000fe200000010ff */
[----:B------:R-:W-:Y:S01]  /*daf0*/  UISETP.NE.AND.EX UP0, UPT, UR9, URZ, UPT, UP0 ;  /* 0x0000003f0900728c */ /* 0x000fe2000bf05300 */
[----:B------:R-:W-:Y:S02]  /*db00*/  F2FP.BF16.F32.PACK_AB R70, R53, R0 ;  /* 0x000000003546723e */ /* 0x000fe400000010ff */
[----:B------:R-:W-:-:S05]  /*db10*/  F2FP.BF16.F32.PACK_AB R71, R71, R30 ;  /* 0x0000001e4747723e */ /* 0x000fca00000010ff */
[----:B------:R-:W-:Y:S02]  /*db20*/  USHF.L.U64.HI UR11, UR10, 0x2, UR11 ;  /* 0x000000020a0b7899 */ /* 0x000fe4000801020b */
[----:B------:R-:W-:Y:S01]  /*db30*/  USHF.L.U32 UR10, UR10, 0x2, URZ ;  /* 0x000000020a0a7899 */ /* 0x000fe2000800063f */
[----:B------:R-:W-:Y:S01]  /*db40*/  UMOV UR6, UR37 ;  /* 0x0000002500067c82 */ /* 0x000fe20008000000 */
[----:B0-----:R-:W-:Y:S01]  /*db50*/  UMOV UR7, UR4 ;  /* 0x0000000400077c82 */ /* 0x001fe20008000000 */
[----:B------:R-:W-:Y:S02]  /*db60*/  IMAD.U32 R20, RZ, RZ, UR6 ;  /* 0x00000006ff147e24 */ /* 0x000fe4000f8e00ff */
[----:B------:R-:W-:Y:S01]  /*db70*/  IMAD.U32 R21, RZ, RZ, UR7 ;  /* 0x00000007ff157e24 */ /* 0x000fe2000f8e00ff */
[----:B------:R-:W-:Y:S02]  /*db80*/  ULDC.64 UR6, c[0x0][0xbd8] ;  /* 0x0002f60000067ab9 */ /* 0x000fe40000000a00 */
[----:B------:R-:W-:Y:S01]  /*db90*/  UISETP.NE.U32.AND UP1, UPT, UR6, URZ, UPT ;  /* 0x0000003f0600728c */ /* 0x000fe2000bf25070 */
[----:B------:R-:W-:Y:S01]  /*dba0*/  IMAD.WIDE R4, R153, 0x2, R20 ;  /* 0x0000000299047825 */ /* 0x000fe200078e0214 */
[----:B------:R-:W-:-:S02]  /*dbb0*/  UIADD3 UR4, UP2, UR10, UR6, URZ ;  /* 0x000000060a047290 */ /* 0x000fc4000ff5e03f */
[----:B------:R-:W-:Y:S01]  /*dbc0*/  UISETP.NE.AND.EX UP1, UPT, UR7, URZ, UPT, UP1 ;  /* 0x0000003f0700728c */ /* 0x000fe2000bf25310 */
[C---:B------:R-:W-:Y:S01]  /*dbd0*/  LOP3.LUT R11, R4.reuse, 0x180, RZ, 0xc0, !PT ;  /* 0x00000180040b7812 */ /* 0x040fe200078ec0ff */
[----:B------:R-:W-:Y:S01]  /*dbe0*/  @UP0 UIADD3 UR6, UP3, UR10, UR8, URZ ;  /* 0x000000080a060290 */ /* 0x000fe2000ff7e03f */
[C---:B------:R-:W-:Y:S01]  /*dbf0*/  IADD3 R13, P0, R4.reuse, 0x6020, RZ ;  /* 0x00006020040d7810 */ /* 0x040fe20007f1e0ff */
[----:B------:R-:W-:Y:S01]  /*dc00*/  UIADD3.X UR8, UR11, UR7, URZ, UP2, !UPT ;  /* 0x000000070b087290 */ /* 0x000fe200097fe43f */
[----:B------:R-:W-:Y:S01]  /*dc10*/  IADD3 R9, P1, R4, 0x6000, RZ ;  /* 0x0000600004097810 */ /* 0x000fe20007f3e0ff */
[----:B------:R-:W-:Y:S01]  /*dc20*/  @UP0 UIADD3.X UR7, UR11, UR9, URZ, UP3, !UPT ;  /* 0x000000090b070290 */ /* 0x000fe20009ffe43f */
[----:B------:R-:W-:Y:S02]  /*dc30*/  SHF.R.U64 R11, R11, 0x3, RZ ;  /* 0x000000030b0b7819 */ /* 0x000fe400000012ff */
[----:B------:R-:W-:Y:S02]  /*dc40*/  LOP3.LUT R8, R13, 0x180, RZ, 0xc0, !PT ;  /* 0x000001800d087812 */ /* 0x000fe400078ec0ff */
[----:B------:R-:W-:-:S02]  /*dc50*/  LOP3.LUT R10, R9, 0x180, RZ, 0xc0, !PT ;  /* 0x00000180090a7812 */ /* 0x000fc400078ec0ff */
[C---:B------:R-:W-:Y:S02]  /*dc60*/  IADD3 R51, P2, R4.reuse, 0x3020, RZ ;  /* 0x0000302004337810 */ /* 0x040fe40007f5e0ff */
[C---:B------:R-:W-:Y:S02]  /*dc70*/  IADD3 R33, P3, R4.reuse, 0x3000, RZ ;  /* 0x0000300004217810 */ /* 0x040fe40007f7e0ff */
[----:B------:R-:W-:Y:S02]  /*dc80*/  IADD3 R18, P4, R4, 0x20, RZ ;  /* 0x0000002004127810 */ /* 0x000fe40007f9e0ff */
[----:B------:R-:W-:Y:S01]  /*dc90*/  LOP3.LUT R4, R11, R4, RZ, 0x3c, !PT ;  /* 0x000000040b047212 */ /* 0x000fe200078e3cff */
[--C-:B------:R-:W-:Y:S01]  /*dca0*/  IMAD.X R11, RZ, RZ, R5.reuse, P1 ;  /* 0x000000ffff0b7224 */ /* 0x100fe200008e0605 */
[----:B------:R-:W-:Y:S01]  /*dcb0*/  SHF.R.U64 R8, R8, 0x3, RZ ;  /* 0x0000000308087819 */ /* 0x000fe200000012ff */
[--C-:B------:R-:W-:Y:S01]  /*dcc0*/  IMAD.X R15, RZ, RZ, R5.reuse, P3 ;  /* 0x000000ffff0f7224 */ /* 0x100fe200018e0605 */
[----:B------:R-:W-:Y:S01]  /*dcd0*/  SHF.R.U64 R10, R10, 0x3, RZ ;  /* 0x000000030a0a7819 */ /* 0x000fe200000012ff */
[----:B------:R-:W-:Y:S01]  /*dce0*/  IMAD.X R25, RZ, RZ, R5, P4 ;  /* 0x000000ffff197224 */ /* 0x000fe200020e0605 */
[----:B------:R-:W-:-:S02]  /*dcf0*/  MOV R32, R4 ;  /* 0x0000000400207202 */ /* 0x000fc40000000f00 */
[----:B------:R-:W-:Y:S01]  /*dd00*/  LOP3.LUT R8, R8, R13, RZ, 0x3c, !PT ;  /* 0x0000000d08087212 */ /* 0x000fe200078e3cff */
[--C-:B------:R-:W-:Y:S01]  /*dd10*/  IMAD.X R13, RZ, RZ, R5.reuse, P2 ;  /* 0x000000ffff0d7224 */ /* 0x100fe200010e0605 */
[----:B------:R-:W-:Y:S01]  /*dd20*/  LOP3.LUT R10, R10, R9, RZ, 0x3c, !PT ;  /* 0x000000090a0a7212 */ /* 0x000fe200078e3cff */
[----:B------:R-:W-:Y:S01]  /*dd30*/  IMAD.X R9, RZ, RZ, R5, P0 ;  /* 0x000000ffff097224 */ /* 0x000fe200000e0605 */
[----:B------:R-:W-:Y:S02]  /*dd40*/  F2FP.BF16.F32.PACK_AB R4, R24, R85 ;  /* 0x000000551804723e */ /* 0x000fe400000010ff */
[----:B------:R-:W-:Y:S02]  /*dd50*/  LOP3.LUT R24, R51, 0x180, RZ, 0xc0, !PT ;  /* 0x0000018033187812 */ /* 0x000fe400078ec0ff */
[----:B------:R-:W-:Y:S02]  /*dd60*/  F2FP.BF16.F32.PACK_AB R5, R14, R83 ;  /* 0x000000530e05723e */ /* 0x000fe400000010ff */
[----:B------:R-:W-:-:S02]  /*dd70*/  LOP3.LUT R17, R18, 0x180, RZ, 0xc0, !PT ;  /* 0x0000018012117812 */ /* 0x000fc400078ec0ff */
[----:B------:R-:W-:Y:S01]  /*dd80*/  LOP3.LUT R14, R33, 0x180, RZ, 0xc0, !PT ;  /* 0x00000180210e7812 */ /* 0x000fe200078ec0ff */
[----:B------:R0:W-:Y:S01]  /*dd90*/  STSM.16.M88.4 [R32], R4 ;  /* 0x0000000420007844 */ /* 0x0001e20000000200 */
[----:B------:R-:W-:Y:S02]  /*dda0*/  SHF.R.U64 R24, R24, 0x3, RZ ;  /* 0x0000000318187819 */ /* 0x000fe400000012ff */
[----:B------:R-:W-:Y:S02]  /*ddb0*/  SHF.R.U64 R17, R17, 0x3, RZ ;  /* 0x0000000311117819 */ /* 0x000fe400000012ff */
[----:B------:R-:W-:Y:S02]  /*ddc0*/  SHF.R.U64 R14, R14, 0x3, RZ ;  /* 0x000000030e0e7819 */ /* 0x000fe400000012ff */
[----:B------:R-:W-:Y:S02]  /*ddd0*/  LOP3.LUT R12, R24, R51, RZ, 0x3c, !PT ;  /* 0x00000033180c7212 */ /* 0x000fe400078e3cff */
[----:B------:R-:W-:-:S02]  /*dde0*/  LOP3.LUT R24, R17, R18, RZ, 0x3c, !PT ;  /* 0x0000001211187212 */ /* 0x000fc400078e3cff */
[----:B------:R-:W-:Y:S02]  /*ddf0*/  LOP3.LUT R14, R14, R33, RZ, 0x3c, !PT ;  /* 0x000000210e0e7212 */ /* 0x000fe400078e3cff */
[----:B------:R-:W-:Y:S02]  /*de00*/  MOV R17, R8 ;  /* 0x0000000800117202 */ /* 0x000fe40000000f00 */
[----:B------:R-:W-:Y:S02]  /*de10*/  MOV R18, R10 ;  /* 0x0000000a00127202 */ /* 0x000fe40000000f00 */
[----:B------:R-:W-:Y:S02]  /*de20*/  MOV R34, R24 ;  /* 0x0000001800227202 */ /* 0x000fe40000000f00 */
[----:B------:R-:W-:Y:S02]  /*de30*/  F2FP.BF16.F32.PACK_AB R8, R76, R75 ;  /* 0x0000004b4c08723e */ /* 0x000fe400000010ff */
[----:B------:R-:W-:-:S02]  /*de40*/  F2FP.BF16.F32.PACK_AB R9, R64, R69 ;  /* 0x000000454009723e */ /* 0x000fc400000010ff */
[----:B------:R-:W-:Y:S02]  /*de50*/  F2FP.BF16.F32.PACK_AB R10, R79, R74 ;  /* 0x0000004a4f0a723e */ /* 0x000fe400000010ff */
[----:B------:R-:W-:Y:S02]  /*de60*/  F2FP.BF16.F32.PACK_AB R11, R60, R65 ;  /* 0x000000413c0b723e */ /* 0x000fe400000010ff */
[----:B------:R-:W-:Y:S02]  /*de70*/  MOV R33, R14 ;  /* 0x0000000e00217202 */ /* 0x000fe40000000f00 */
[----:B0-----:R-:W-:Y:S01]  /*de80*/  F2FP.BF16.F32.PACK_AB R4, R78, R73 ;  /* 0x000000494e04723e */ /* 0x001fe200000010ff */
[----:B------:R-:W-:Y:S01]  /*de90*/  STSM.16.M88.4 [R34], R8 ;  /* 0x0000000822007844 */ /* 0x000fe20000000200 */
[----:B------:R-:W-:Y:S02]  /*dea0*/  F2FP.BF16.F32.PACK_AB R5, R56, R61 ;  /* 0x0000003d3805723e */ /* 0x000fe400000010ff */
[----:B------:R-:W-:-:S02]  /*deb0*/  F2FP.BF16.F32.PACK_AB R6, R77, R72 ;  /* 0x000000484d06723e */ /* 0x000fc400000010ff */
[----:B------:R-:W-:Y:S02]  /*dec0*/  F2FP.BF16.F32.PACK_AB R7, R52, R57 ;  /* 0x000000393407723e */ /* 0x000fe400000010ff */
[----:B------:R-:W-:Y:S02]  /*ded0*/  MOV R32, R12 ;  /* 0x0000000c00207202 */ /* 0x000fe40000000f00 */
[----:B------:R-:W-:Y:S01]  /*dee0*/  F2FP.BF16.F32.PACK_AB R12, R49, R40 ;  /* 0x00000028310c723e */ /* 0x000fe200000010ff */
[----:B------:R0:W-:Y:S01]  /*def0*/  STSM.16.M88.4 [R33], R4 ;  /* 0x0000000421007844 */ /* 0x0001e20000000200 */
[----:B------:R-:W-:Y:S02]  /*df00*/  F2FP.BF16.F32.PACK_AB R13, R47, R50 ;  /* 0x000000322f0d723e */ /* 0x000fe400000010ff */
[----:B------:R-:W-:Y:S02]  /*df10*/  F2FP.BF16.F32.PACK_AB R14, R48, R37 ;  /* 0x00000025300e723e */ /* 0x000fe400000010ff */
[----:B------:R-:W-:-:S02]  /*df20*/  F2FP.BF16.F32.PACK_AB R15, R43, R46 ;  /* 0x0000002e2b0f723e */ /* 0x000fc400000010ff */
[----:B------:R-:W-:Y:S02]  /*df30*/  F2FP.BF16.F32.PACK_AB R25, R26, R39 ;  /* 0x000000271a19723e */ /* 0x000fe400000010ff */
[----:B------:R-:W-:Y:S01]  /*df40*/  F2FP.BF16.F32.PACK_AB R24, R41, R36 ;  /* 0x000000242918723e */ /* 0x000fe200000010ff */
[----:B------:R1:W-:Y:S01]  /*df50*/  STSM.16.M88.4 [R32], R12 ;  /* 0x0000000c20007844 */ /* 0x0003e20000000200 */
[----:B------:R-:W-:Y:S02]  /*df60*/  F2FP.BF16.F32.PACK_AB R26, R44, R29 ;  /* 0x0000001d2c1a723e */ /* 0x000fe400000010ff */
[----:B------:R-:W-:Y:S02]  /*df70*/  F2FP.BF16.F32.PACK_AB R69, R31, R38 ;  /* 0x000000261f45723e */ /* 0x000fe400000010ff */
[----:B------:R-:W-:Y:S01]  /*df80*/  PLOP3.LUT P0, PT, PT, PT, UP1, 0x80, 0x0 ;  /* 0x000000000000781c */ /* 0x000fe20003f0f018 */
[----:B------:R1:W-:Y:S01]  /*df90*/  STSM.16.M88.4 [R18], R24 ;  /* 0x0000001812007844 */ /* 0x0003e20000000200 */
[----:B------:R-:W-:Y:S01]  /*dfa0*/  PLOP3.LUT P1, PT, PT, PT, UP0, 0x80, 0x0 ;  /* 0x000000000000781c */ /* 0x000fe20003f2f008 */
[----:B0-----:R-:W-:-:S02]  /*dfb0*/  IMAD.U32 R4, RZ, RZ, UR4 ;  /* 0x00000004ff047e24 */ /* 0x001fc4000f8e00ff */
[----:B------:R1:W-:Y:S01]  /*dfc0*/  STSM.16.M88.4 [R17], R68 ;  /* 0x0000004411007844 */ /* 0x0003e20000000200 */
[----:B------:R-:W-:Y:S02]  /*dfd0*/  IMAD.U32 R6, RZ, RZ, UR6 ;  /* 0x00000006ff067e24 */ /* 0x000fe4000f8e00ff */
[----:B------:R-:W-:Y:S01]  /*dfe0*/  IMAD.U32 R5, RZ, RZ, UR8 ;  /* 0x00000008ff057e24 */ /* 0x000fe2000f8e00ff */
[----:B------:R-:W-:Y:S01]  /*dff0*/  BAR.SYNC.DEFER_BLOCKING 0x1, 0x180 ;  /* 0x0046000000007b1d */ /* 0x000fe20000010000 */
[----:B------:R-:W-:-:S05]  /*e000*/  IMAD.U32 R7, RZ, RZ, UR7 ;  /* 0x00000007ff077e24 */ /* 0x000fca000f8e00ff */
[----:B------:R-:W2:Y:S04]  /*e010*/  @P0 LDG.E R0, desc[UR12][R4.64] ;  /* 0x0000000c04000981 */ /* 0x000ea8000c1e1900 */
[----:B------:R-:W3:Y:S01]  /*e020*/  @P1 LDG.E R6, desc[UR12][R6.64] ;  /* 0x0000000c06061981 */ /* 0x000ee2000c1e1900 */
[----:B------:R-:W-:Y:S01]  /*e030*/  IMAD R9, R144, 0x20, R19 ;  /* 0x0000002090097824 */ /* 0x000fe200078e0213 */
[----:B------:R-:W-:Y:S01]  /*e040*/  UMOV UR4, URZ ;  /* 0x0000003f00047c82 */ /* 0x000fe20008000000 */
[----:B------:R-:W-:Y:S02]  /*e050*/  ULDC UR10, c[0x0][0xa88] ;  /* 0x0002a200000a7ab9 */ /* 0x000fe40000000800 */
[----:B------:R-:W-:-:S03]  /*e060*/  IMAD.WIDE R20, R9, 0x2, R20 ;  /* 0x0000000209147825 */ /* 0x000fc600078e0214 */
[----:B------:R-:W-:Y:S02]  /*e070*/  IADD3 R9, P6, R20, 0x1800, RZ ;  /* 0x0000180014097810 */ /* 0x000fe40007fde0ff */
[----:B--2---:R-:W-:Y:S02]  /*e080*/  @P0 R2UR UR4, R0 ;  /* 0x00000000000402ca */ /* 0x004fe400000e0000 */
[----:B---3--:R-:W-:Y:S01]  /*e090*/  @P1 R2UR UR10, R6 ;  /* 0x00000000060a12ca */ /* 0x008fe200000e0000 */
[----:B-1----:R-:W-:-:S14]  /*e0a0*/  @P1 BRA `(.L_x_1694) ;  /* 0x00000000001c1947 */ /* 0x002fdc0003800000 */
[----:B------:R-:W-:Y:S05]  /*e0b0*/  @!P0 BRA `(.L_x_1694) ;  /* 0x0000000000188947 */ /* 0x000fea0003800000 */
[----:B------:R-:W-:Y:S02]  /*e0c0*/  ULDC.64 UR6, c[0x0][0x208] ;  /* 0x0000820000067ab9 */ /* 0x000fe40000000a00 */
[----:B------:R-:W2:Y:S04]  /*e0d0*/  LDG.E R6, desc[UR6][R4.64] ;  /* 0x0000000604067981 */ /* 0x000ea8000c1e1900 */
[----:B------:R-:W3:Y:S01]  /*e0e0*/  LDG.E R0, desc[UR6][R4.64+0x4] ;  /* 0x0000040604007981 */ /* 0x000ee2000c1e1900 */
[----:B--2---:R-:W-:Y:S02]  /*e0f0*/  R2UR UR6, R6 ;  /* 0x00000000060672ca */ /* 0x004fe400000e0000 */
[----:B---3--:R-:W-:-:S13]  /*e100*/  R2UR UR10, R0 ;  /* 0x00000000000a72ca */ /* 0x008fda00000e0000 */
[----:B------:R-:W-:-:S12]  /*e110*/  UIADD3 UR10, -UR6, UR10, URZ ;  /* 0x0000000a060a7290 */ /* 0x000fd8000fffe13f */
.L_x_1694:
[----:B------:R-:W-:Y:S01]  /*e120*/  R2UR UR18, R147 ;  /* 0x00000000931272ca */ /* 0x000fe200000e0000 */
[----:B------:R-:W-:Y:S01]  /*e130*/  ULDC.64 UR12, c[0x0][0xb70] ;  /* 0x0002dc00000c7ab9 */ /* 0x000fe20000000a00 */
[----:B------:R-:W-:Y:S01]  /*e140*/  R2UR UR16, R148 ;  /* 0x00000000941072ca */ /* 0x000fe200000e0000 */
[----:B------:R-:W-:Y:S01]  /*e150*/  USHF.R.S32.HI UR7, URZ, 0x1f, UR4 ;  /* 0x0000001f3f077899 */ /* 0x000fe20008011404 */
[----:B------:R-:W-:Y:S01]  /*e160*/  R2UR UR15, R146 ;  /* 0x00000000920f72ca */ /* 0x000fe200000e0000 */
[----:B------:R-:W-:Y:S01]  /*e170*/  UMOV UR6, UR4 ;  /* 0x0000000400067c82 */ /* 0x000fe20008000000 */
[----:B------:R-:W-:Y:S01]  /*e180*/  LOP3.LUT R4, R9, 0x180, RZ, 0xc0, !PT ;  /* 0x0000018009047812 */ /* 0x000fe200078ec0ff */
[----:B------:R-:W-:Y:S01]  /*e190*/  ULDC.64 UR20, c[0x0][0x208] ;  /* 0x0000820000147ab9 */ /* 0x000fe20000000a00 */
[----:B------:R-:W-:Y:S02]  /*e1a0*/  R2UR UR17, R149 ;  /* 0x00000000951172ca */ /* 0x000fe400000e0000 */
[----:B------:R-:W-:-:S02]  /*e1b0*/  SHF.R.U64 R4, R4, 0x3, RZ ;  /* 0x0000000304047819 */ /* 0x000fc400000012ff */
[----:B------:R-:W-:Y:S01]  /*e1c0*/  LOP3.LUT P0, RZ, R151, 0x3, RZ, 0xc0, !PT ;  /* 0x0000000397ff7812 */ /* 0x000fe2000780c0ff */
[----:B------:R-:W-:Y:S01]  /*e1d0*/  USHF.R.S32.HI UR14, URZ, 0x1f, UR18 ;  /* 0x0000001f3f0e7899 */ /* 0x000fe20008011412 */
[----:B------:R-:W-:Y:S01]  /*e1e0*/  LOP3.LUT R4, R4, R9, RZ, 0x3c, !PT ;  /* 0x0000000904047212 */ /* 0x000fe200078e3cff */
[----:B------:R-:W-:Y:S01]  /*e1f0*/  USEL UR16, UR16, URZ, !UP1 ;  /* 0x0000003f10107287 */ /* 0x000fe2000c800000 */
[C---:B------:R-:W-:Y:S01]  /*e200*/  IADD3 R9, P4, R20.reuse, 0x4800, RZ ;  /* 0x0000480014097810 */ /* 0x040fe20007f9e0ff */
[----:B------:R-:W-:Y:S01]  /*e210*/  UIMAD UR11, UR14, UR12, URZ ;  /* 0x0000000c0e0b72a4 */ /* 0x000fe2000f8e023f */
[----:B------:R-:W-:Y:S01]  /*e220*/  IADD3 R29, P5, R20, 0x3000, RZ ;  /* 0x00003000141d7810 */ /* 0x000fe20007fbe0ff */
[----:B------:R-:W-:Y:S01]  /*e230*/  UIMAD.WIDE.U32 UR8, UR18, UR12, UR6 ;  /* 0x0000000c120872a5 */ /* 0x000fe2000f8e0006 */
[----:B------:R-:W-:Y:S01]  /*e240*/  LOP3.LUT R8, R9, 0x180, RZ, 0xc0, !PT ;  /* 0x0000018009087812 */ /* 0x000fe200078ec0ff */
[----:B------:R-:W-:Y:S01]  /*e250*/  UIMAD UR11, UR18, UR13, UR11 ;  /* 0x0000000d120b72a4 */ /* 0x000fe2000f8e020b */
[----:B------:R-:W-:Y:S01]  /*e260*/  IMAD.U32 R0, RZ, RZ, UR17 ;  /* 0x00000011ff007e24 */ /* 0x000fe2000f8e00ff */
[----:B------:R-:W-:Y:S01]  /*e270*/  USEL UR15, UR15, URZ, !UP1 ;  /* 0x0000003f0f0f7287 */ /* 0x000fe2000c800000 */
[----:B------:R-:W-:Y:S01]  /*e280*/  SHF.R.U64 R8, R8, 0x3, RZ ;  /* 0x0000000308087819 */ /* 0x000fe200000012ff */
[----:B------:R-:W-:Y:S01]  /*e290*/  ULDC.64 UR12, c[0x0][0xb78] ;  /* 0x0002de00000c7ab9 */ /* 0x000fe20000000a00 */
[----:B------:R-:W-:Y:S01]  /*e2a0*/  UIADD3 UR9, UR9, UR11, URZ ;  /* 0x0000000b09097290 */ /* 0x000fe2000fffe03f */
[----:B------:R-:W-:Y:S01]  /*e2b0*/  IMAD R7, R0, 0xc0, R23 ;  /* 0x000000c000077824 */ /* 0x000fe200078e0217 */
[----:B------:R-:W-:Y:S01]  /*e2c0*/  UIMAD UR6, UR16, UR12, URZ ;  /* 0x0000000c100672a4 */ /* 0x000fe2000f8e023f */
[----:B------:R-:W-:Y:S01]  /*e2d0*/  LOP3.LUT R8, R8, R9, RZ, 0x3c, !PT ;  /* 0x0000000908087212 */ /* 0x000fe200078e3cff */
[----:B------:R-:W-:Y:S01]  /*e2e0*/  UIMAD.WIDE.U32 UR8, UR15, UR12, UR8 ;  /* 0x0000000c0f0872a5 */ /* 0x000fe2000f8e0008 */
[----:B------:R-:W-:Y:S01]  /*e2f0*/  IADD3 R37, P3, R20, 0x6000, RZ ;  /* 0x0000600014257810 */ /* 0x000fe20007f7e0ff */
[----:B------:R-:W-:Y:S01]  /*e300*/  UIMAD UR6, UR15, UR13, UR6 ;  /* 0x0000000d0f0672a4 */ /* 0x000fe2000f8e0206 */
[----:B------:R-:W-:-:S02]  /*e310*/  SHF.R.S32.HI R0, RZ, 0x1f, R7 ;  /* 0x0000001fff007819 */ /* 0x000fc40000011407 */
[----:B------:R-:W-:Y:S01]  /*e320*/  ULDC.64 UR12, c[0x0][0xb40] ;  /* 0x0002d000000c7ab9 */ /* 0x000fe20000000a00 */
[----:B------:R-:W-:Y:S02]  /*e330*/  IADD3 R5, P1, R7, UR8, RZ ;  /* 0x0000000807057c10 */ /* 0x000fe4000ff3e0ff */
[----:B------:R-:W-:Y:S01]  /*e340*/  IMAD.U32 R9, RZ, RZ, UR6 ;  /* 0x00000006ff097e24 */ /* 0x000fe2000f8e00ff */
[----:B------:R-:W-:Y:S02]  /*e350*/  LOP3.LUT R28, R29, 0x180, RZ, 0xc0, !PT ;  /* 0x000001801d1c7812 */ /* 0x000fe400078ec0ff */
[----:B------:R-:W-:Y:S02]  /*e360*/  LEA R40, P2, R5, UR12, 0x2 ;  /* 0x0000000c05287c11 */ /* 0x000fe4000f8410ff */
[----:B------:R-:W-:Y:S01]  /*e370*/  IADD3.X R6, R0, UR9, R9, P1, !PT ;  /* 0x0000000900067c10 */ /* 0x000fe20008ffe409 */
[C---:B------:R-:W-:Y:S01]  /*e380*/  VIADD R0, R7.reuse, 0x8 ;  /* 0x0000000807007836 */ /* 0x040fe20000000000 */
[----:B------:R-:W-:Y:S01]  /*e390*/  ISETP.GE.OR P1, PT, R7, UR10, P0 ;  /* 0x0000000a07007c0c */ /* 0x000fe20008726670 */
[----:B------:R-:W-:Y:S01]  /*e3a0*/  ULDC.64 UR8, c[0x0][0xaa0] ;  /* 0x0002a80000087ab9 */ /* 0x000fe20000000a00 */
[----:B------:R-:W-:Y:S01]  /*e3b0*/  LEA.HI.X R41, R5, UR13, R6, 0x2, P2 ;  /* 0x0000000d05297c11 */ /* 0x000fe200090f1406 */
[----:B------:R-:W-:Y:S01]  /*e3c0*/  IMAD.X R5, RZ, RZ, R21, P6 ;  /* 0x000000ffff057224 */ /* 0x000fe200030e0615 */
[----:B------:R-:W-:-:S02]  /*e3d0*/  IADD3 R7, P2, R20, 0x7800, RZ ;  /* 0x0000780014077810 */ /* 0x000fc40007f5e0ff */
[----:B------:R-:W-:Y:S02]  /*e3e0*/  LOP3.LUT R36, R37, 0x180, RZ, 0xc0, !PT ;  /* 0x0000018025247812 */ /* 0x000fe400078ec0ff */
[----:B------:R-:W-:Y:S01]  /*e3f0*/  LOP3.LUT R9, R20, 0x180, RZ, 0xc0, !PT ;  /* 0x0000018014097812 */ /* 0x000fe200078ec0ff */
[----:B------:R-:W-:Y:S01]  /*e400*/  IMAD.X R13, RZ, RZ, R21, P2 ;  /* 0x000000ffff0d7224 */ /* 0x000fe200010e0615 */
[----:B------:R-:W-:Y:S02]  /*e410*/  ISETP.GE.OR P0, PT, R0, UR10, P0 ;  /* 0x0000000a00007c0c */ /* 0x000fe40008706670 */
[----:B------:R-:W-:Y:S02]  /*e420*/  LOP3.LUT R0, R7, 0x180, RZ, 0xc0, !PT ;  /* 0x0000018007007812 */ /* 0x000fe400078ec0ff */
[----:B------:R-:W-:Y:S01]  /*e430*/  SHF.R.U64 R28, R28, 0x3, RZ ;  /* 0x000000031c1c7819 */ /* 0x000fe200000012ff */
[----:B------:R-:W-:Y:S01]  /*e440*/  UIMAD UR6, UR7, UR8, URZ ;  /* 0x00000008070672a4 */ /* 0x000fe2000f8e023f */
[----:B------:R-:W-:Y:S01]  /*e450*/  SHF.R.U64 R36, R36, 0x3, RZ ;  /* 0x0000000324247819 */ /* 0x000fe200000012ff */
[----:B------:R-:W-:Y:S01]  /*e460*/  IMAD.U32 R17, RZ, RZ, UR8 ;  /* 0x00000008ff117e24 */ /* 0x000fe2000f8e00ff */
[----:B------:R-:W-:Y:S01]  /*e470*/  SHF.R.U64 R9, R9, 0x3, RZ ;  /* 0x0000000309097819 */ /* 0x000fe200000012ff */
[----:B------:R-:W-:Y:S01]  /*e480*/  IMAD.MOV.U32 R32, RZ, RZ, R19 ;  /* 0x000000ffff207224 */ /* 0x000fe200078e0013 */
[----:B------:R-:W-:Y:S01]  /*e490*/  SHF.R.U64 R0, R0, 0x3, RZ ;  /* 0x0000000300007819 */ /* 0x000fe200000012ff */
[----:B------:R-:W-:Y:S01]  /*e4a0*/  @!P1 STG.E desc[UR20][R40.64], R3 ;  /* 0x0000000328009986 */ /* 0x000fe2000c101914 */
[----:B------:R-:W-:Y:S01]  /*e4b0*/  LOP3.LUT R28, R28, R29, RZ, 0x3c, !PT ;  /* 0x0000001d1c1c7212 */ /* 0x000fe200078e3cff */
[--C-:B------:R-:W-:Y:S01]  /*e4c0*/  IMAD.X R29, RZ, RZ, R21.reuse, P5 ;  /* 0x000000ffff1d7224 */ /* 0x100fe200028e0615 */
[----:B------:R-:W-:Y:S01]  /*e4d0*/  LOP3.LUT R36, R36, R37, RZ, 0x3c, !PT ;  /* 0x0000002524247212 */ /* 0x000fe200078e3cff */
[--C-:B------:R-:W-:Y:S01]  /*e4e0*/  IMAD.X R37, RZ, RZ, R21.reuse, P3 ;  /* 0x000000ffff257224 */ /* 0x100fe200018e0615 */
[----:B------:R-:W-:Y:S01]  /*e4f0*/  LOP3.LUT R20, R9, R20, RZ, 0x3c, !PT ;  /* 0x0000001409147212 */ /* 0x000fe200078e3cff */
[----:B------:R-:W-:Y:S01]  /*e500*/  IMAD.X R9, RZ, RZ, R21, P4 ;  /* 0x000000ffff097224 */ /* 0x000fe200020e0615 */
[----:B------:R-:W-:Y:S01]  /*e510*/  LOP3.LUT R12, R0, R7, RZ, 0x3c, !PT ;  /* 0x00000007000c7212 */ /* 0x000fe200078e3cff */
[----:B------:R0:W-:Y:S01]  /*e520*/  @!P0 STG.E desc[UR20][R40.64+0x20], R16 ;  /* 0x0000201028008986 */ /* 0x0001e2000c101914 */
[----:B------:R-:W-:Y:S01]  /*e530*/  SHF.R.S32.HI R33, RZ, 0x1f, R19 ;  /* 0x0000001fff217819 */ /* 0x000fe20000011413 */
[----:B------:R-:W-:-:S02]  /*e540*/  UIMAD UR6, UR4, UR9, UR6 ;  /* 0x00000009040672a4 */ /* 0x000fc4000f8e0206 */
[----:B------:R1:W5:Y:S01]  /*e550*/  LD.E.128 R24, desc[UR20][R20.64] ;  /* 0x0000001414187980 */ /* 0x000362000c101d00 */
[----:B------:R-:W-:-:S03]  /*e560*/  ULDC.64 UR8, c[0x0][0xae0] ;  /* 0x0002b80000087ab9 */ /* 0x000fc60000000a00 */
        /* <DEDUP_REMOVED lines=8> */
[----:B------:R-:W-:Y:S01]  /*e5f0*/  UIMAD UR10, UR17, -0xc0, UR10 ;  /* 0xffffff40110a78a4 */ /* 0x000fe2000f8e020a */
[----:B------:R-:W-:Y:S01]  /*e600*/  @!PT LDS RZ, [RZ] ;  /* 0x00000000fffff984 */ /* 0x000fe20000000800 */
[----:B------:R-:W-:Y:S01]  /*e610*/  @!PT LDS RZ, [RZ] ;  /* 0x00000000fffff984 */ /* 0x000fe20000000800 */
[----:B------:R-:W-:Y:S01]  /*e620*/  @!PT LDS RZ, [RZ] ;  /* 0x00000000fffff984 */ /* 0x000fe20000000800 */
[----:B------:R-:W-:Y:S01]  /*e630*/  @!PT LDS RZ, [RZ] ;  /* 0x00000000fffff984 */ /* 0x000fe20000000800 */
[----:B------:R0:W-:Y:S06]  /*e640*/  MEMBAR.ALL.CTA ;  /* 0x0000000000007992 */ /* 0x0001ec0000008000 */
[----:B0-----:R-:W0:Y:S01]  /*e650*/  FENCE.VIEW.ASYNC.S ;  /* 0x00000000000073c6 */ /* 0x001e220000000000 */
[----:B------:R-:W-:Y:S01]  /*e660*/  IMAD.U32 R3, RZ, RZ, UR8 ;  /* 0x00000008ff037e24 */ /* 0x000fe2000f8e00ff */
[----:B------:R-:W-:Y:S01]  /*e670*/  UIMAD UR6, UR18, UR9, UR4 ;  /* 0x00000009120672a4 */ /* 0x000fe2000f8e0204 */
[C---:B------:R-:W-:Y:S01]  /*e680*/  VIADD R0, R144.reuse, 0x60 ;  /* 0x0000006090007836 */ /* 0x040fe20000000000 */
[----:B------:R-:W-:Y:S01]  /*e690*/  UIADD3 UR4, UR37, 0x31c20, URZ ;  /* 0x00031c2025047890 */ /* 0x000fe2000fffe03f */
[----:B------:R-:W-:Y:S01]  /*e6a0*/  IMAD.WIDE.U32 R16, R3, UR18, R16 ;  /* 0x0000001203107c25 */ /* 0x000fe2000f8e0010 */
[----:B------:R-:W-:Y:S01]  /*e6b0*/  ULDC.64 UR8, c[0x0][0xae8] ;  /* 0x0002ba0000087ab9 */ /* 0x000fe20000000a00 */
[----:B------:R-:W-:Y:S01]  /*e6c0*/  ISETP.GE.AND P0, PT, R144, UR10, PT ;  /* 0x0000000a90007c0c */ /* 0x000fe2000bf06270 */
[----:B------:R-:W-:Y:S01]  /*e6d0*/  UPRMT UR4, URZ, 0x654, UR4 ;  /* 0x000006543f047896 */ /* 0x000fe20008000004 */
[----:B------:R-:W-:Y:S01]  /*e6e0*/  VIADD R17, R17, UR6 ;  /* 0x0000000611117c36 */ /* 0x000fe20008000000 */
[----:B------:R-:W-:-:S02]  /*e6f0*/  UIMAD UR6, UR16, UR8, URZ ;  /* 0x00000008100672a4 */ /* 0x000fc4000f8e023f */
[----:B------:R-:W-:Y:S01]  /*e700*/  IMAD.U32 R33, RZ, RZ, UR8 ;  /* 0x00000008ff217e24 */ /* 0x000fe2000f8e00ff */
[----:B------:R-:W-:Y:S01]  /*e710*/  SHF.R.S32.HI R145, RZ, 0x1f, R144 ;  /* 0x0000001fff917819 */ /* 0x000fe20000011490 */
[----:B-1----:R-:W-:Y:S01]  /*e720*/  IMAD.U32 R21, RZ, RZ, UR17 ;  /* 0x00000011ff157e24 */ /* 0x002fe2000f8e00ff */
[----:B------:R-:W-:Y:S02]  /*e730*/  UIMAD UR6, UR15, UR9, UR6 ;  /* 0x000000090f0672a4 */ /* 0x000fe4000f8e0206 */
[----:B------:R-:W-:Y:S01]  /*e740*/  IMAD.WIDE.U32 R32, R33, UR15, R16 ;  /* 0x0000000f21207c25 */ /* 0x000fe2000f8e0010 */
[----:B------:R-:W-:Y:S01]  /*e750*/  BSSY B1, `(.L_x_1695) ;  /* 0x000001a000017945 */ /* 0x000fe20003800000 */
[----:B------:R-:W-:Y:S02]  /*e760*/  ISETP.GE.AND P3, PT, R0, UR10, PT ;  /* 0x0000000a00007c0c */ /* 0x000fe4000bf66270 */
        /* <DEDUP_REMOVED lines=24> */
.L_x_1696:
[----:B------:R-:W-:Y:S05]  /*e8f0*/  BSYNC B1 ;  /* 0x0000000000017941 */ /* 0x000fea0003800000 */
.L_x_1695:
[----:B------:R-:W-:Y:S05]  /*e900*/  @P3 BRA `(.L_x_1697) ;  /* 0x0000000800b83947 */ /* 0x000fea0003800000 */
[----:B------:R-:W-:Y:S01]  /*e910*/  IADD3 R3, P0, R20, 0x60, RZ ;  /* 0x0000006014037810 */ /* 0x000fe20007f1e0ff */
[----:B------:R-:W-:Y:S01]  /*e920*/  ULDC.64 UR6, c[0x0][0xad8] ;  /* 0x0002b60000067ab9 */ /* 0x000fe20000000a00 */
[----:B------:R-:W-:Y:S01]  /*e930*/  IMAD.MOV.U32 R16, RZ, RZ, R32 ;  /* 0x000000ffff107224 */ /* 0x000fe200078e0020 */
[----:B------:R-:W-:Y:S01]  /*e940*/  ULDC UR4, c[0x0][0xa8c] ;  /* 0x0002a30000047ab9 */ /* 0x000fe20000000800 */
[----:B------:R-:W-:Y:S01]  /*e950*/  IMAD.MOV.U32 R17, RZ, RZ, R43 ;  /* 0x000000ffff117224 */ /* 0x000fe200078e002b */
[C---:B------:R-:W-:Y:S01]  /*e960*/  ISETP.GE.AND P1, PT, R19.reuse, UR4, PT ;  /* 0x0000000413007c0c */ /* 0x040fe2000bf26270 */
[----:B------:R-:W-:Y:S01]  /*e970*/  IMAD.X R20, RZ, RZ, R21, P0 ;  /* 0x000000ffff147224 */ /* 0x000fe200000e0615 */
[----:B------:R-:W-:Y:S01]  /*e980*/  ULDC.64 UR8, c[0x0][0x208] ;  /* 0x0000820000087ab9 */ /* 0x000fe20000000a00 */
        /* <DEDUP_REMOVED lines=11> */
[----:B-----5:R2:W-:Y:S04]  /*ea40*/  @!P1 STG.E.128 desc[UR8][R20.64], R4 ;  /* 0x0000000414009986 */ /* 0x0205e8000c101d08 */
[----:B------:R2:W-:Y:S06]  /*ea50*/  @!P2 STG.E.128 desc[UR8][R20.64+0x40], R8 ;  /* 0x000040081400a986 */ /* 0x0005ec000c101d08 */
[----:B------:R-:W-:Y:S05]  /*ea60*/  @P0 BRA `(.L_x_1697) ;  /* 0x0000000800600947 */ /* 0x000fea0003800000 */
[----:B------:R-:W-:Y:S02]  /*ea70*/  ULDC.64 UR6, c[0x0][0x208] ;  /* 0x0000820000067ab9 */ /* 0x000fe40000000a00 */
[----:B------:R3:W-:Y:S01]  /*ea80*/  STG.E.128 desc[UR6][R20.64+0x80], R12 ;  /* 0x0000800c14007986 */ /* 0x0007e2000c101d06 */
[----:B------:R-:W-:Y:S05]  /*ea90*/  BRA `(.L_x_1697) ;  /* 0x0000000800547947 */ /* 0x000fea0003800000 */
.L_x_1693:
[----:B------:R-:W-:Y:S01]  /*eaa0*/  R2UR UR8, R148 ;  /* 0x00000000940872ca */ /* 0x000fe200000e0000 */
[----:B------:R-:W-:Y:S01]  /*eab0*/  ULDC.64 UR6, c[0x0][0xbe0] ;  /* 0x0002f80000067ab9 */ /* 0x000fe20000000a00 */
[----:B------:R-:W-:Y:S01]  /*eac0*/  R2UR UR4, R146 ;  /* 0x00000000920472ca */ /* 0x000fe200000e0000 */
[----:B------:R-:W-:Y:S01]  /*ead0*/  UISETP.NE.U32.AND UP0, UPT, UR6, URZ, UPT ;  /* 0x0000003f0600728c */ /* 0x000fe2000bf05070 */
[----:B------:R-:W-:-:S03]  /*eae0*/  ULDC.64 UR12, c[0x0][0x208] ;  /* 0x00008200000c7ab9 */ /* 0x000fc60000000a00 */
[----:B------:R-:W-:-:S06]  /*eaf0*/  UISETP.NE.AND.EX UP1, UPT, UR7, URZ, UPT, UP0 ;  /* 0x0000003f0700728c */ /* 0x000fcc000bf25300 */
[----:B------:R-:W-:Y:S02]  /*eb00*/  PLOP3.LUT P2, PT, PT, PT, UP1, 0x80, 0x0 ;  /* 0x000000000000781c */ /* 0x000fe40003f4f018 */
[----:B------:R-:W-:Y:S02]  /*eb10*/  USHF.L.U64.HI UR10, UR4, 0x2, UR8 ;  /* 0x00000002040a7899 */ /* 0x000fe40008010208 */
[----:B------:R-:W-:Y:S01]  /*eb20*/  USHF.L.U32 UR4, UR4, 0x2, URZ ;  /* 0x0000000204047899 */ /* 0x000fe2000800063f */
[----:B------:R-:W-:-:S03]  /*eb30*/  ULDC.64 UR8, c[0x0][0xbd8] ;  /* 0x0002f60000087ab9 */ /* 0x000fc60000000a00 */
[----:B------:R-:W-:Y:S02]  /*eb40*/  @UP1 UIADD3 UR6, UP2, UR4, UR6, URZ ;  /* 0x0000000604061290 */ /* 0x000fe4000ff5e03f */
[----:B------:R-:W-:Y:S02]  /*eb50*/  UISETP.NE.U32.AND UP0, UPT, UR8, URZ, UPT ;  /* 0x0000003f0800728c */ /* 0x000fe4000bf05070 */
[----:B------:R-:W-:Y:S02]  /*eb60*/  @UP1 UIADD3.X UR7, UR10, UR7, URZ, UP2, !UPT ;  /* 0x000000070a071290 */ /* 0x000fe400097fe43f */
[----:B------:R-:W-:Y:S01]  /*eb70*/  IMAD.U32 R6, RZ, RZ, UR6 ;  /* 0x00000006ff067e24 */ /* 0x000fe2000f8e00ff */
[----:B------:R-:W-:Y:S02]  /*eb80*/  UISETP.NE.AND.EX UP0, UPT, UR9, URZ, UPT, UP0 ;  /* 0x0000003f0900728c */ /* 0x000fe4000bf05300 */
[----:B------:R-:W-:Y:S01]  /*eb90*/  UIADD3 UR4, UP1, UR4, UR8, URZ ;  /* 0x0000000804047290 */ /* 0x000fe2000ff3e03f */
[----:B------:R-:W-:-:S03]  /*eba0*/  IMAD.U32 R7, RZ, RZ, UR7 ;  /* 0x00000007ff077e24 */ /* 0x000fc6000f8e00ff */
[----:B------:R-:W-:Y:S01]  /*ebb0*/  PLOP3.LUT P1, PT, PT, PT, UP0, 0x80, 0x0 ;  /* 0x000000000000781c */ /* 0x000fe20003f2f008 */
[----:B------:R-:W-:Y:S01]  /*ebc0*/  UIADD3.X UR6, UR10, UR9, URZ, UP1, !UPT ;  /* 0x000000090a067290 */ /* 0x000fe20008ffe43f */
[----:B------:R-:W2:Y:S01]  /*ebd0*/  @P2 LDG.E R6, desc[UR12][R6.64] ;  /* 0x0000000c06062981 */ /* 0x000ea2000c1e1900 */
[----:B------:R-:W-:Y:S02]  /*ebe0*/  IMAD.MOV.U32 R3, RZ, RZ, RZ ;  /* 0x000000ffff037224 */ /* 0x000fe400078e00ff */
[----:B------:R-:W-:Y:S02]  /*ebf0*/  IMAD.U32 R4, RZ, RZ, UR4 ;  /* 0x00000004ff047e24 */ /* 0x000fe4000f8e00ff */
[----:B------:R-:W-:Y:S01]  /*ec00*/  IMAD.U32 R5, RZ, RZ, UR6 ;  /* 0x00000006ff057e24 */ /* 0x000fe2000f8e00ff */
[----:B------:R-:W-:Y:S01]  /*ec10*/  ULDC UR4, c[0x0][0xa88] ;  /* 0x0002a20000047ab9 */ /* 0x000fe20000000800 */
[----:B------:R-:W-:-:S04]  /*ec20*/  ISETP.GT.AND P0, PT, R155, 0xbf, PT ;  /* 0x000000bf9b00780c */ /* 0x000fc80003f04270 */
[----:B------:R0:W5:Y:S01]  /*ec30*/  @P1 LDG.E R3, desc[UR12][R4.64] ;  /* 0x0000000c04031981 */ /* 0x000162000c1e1900 */
[----:B--2---:R-:W-:Y:S01]  /*ec40*/  @P2 R2UR UR4, R6 ;  /* 0x00000000060422ca */ /* 0x004fe200000e0000 */
[----:B0-----:R-:W-:-:S14]  /*ec50*/  @P2 BRA `(.L_x_1698) ;  /* 0x00000000001c2947 */ /* 0x001fdc0003800000 */
[----:B------:R-:W-:Y:S05]  /*ec60*/  @!P1 BRA `(.L_x_1698) ;  /* 0x0000000000189947 */ /* 0x000fea0003800000 */
[----:B------:R-:W-:Y:S02]  /*ec70*/  ULDC.64 UR6, c[0x0][0x208] ;  /* 0x0000820000067ab9 */ /* 0x000fe40000000a00 */
[----:B------:R-:W2:Y:S04]  /*ec80*/  LDG.E R6, desc[UR6][R4.64] ;  /* 0x0000000604067981 */ /* 0x000ea8000c1e1900 */
[----:B------:R-:W3:Y:S01]  /*ec90*/  LDG.E R0, desc[UR6][R4.64+0x4] ;  /* 0x0000040604007981 */ /* 0x000ee2000c1e1900 */
[----:B--2---:R-:W-:Y:S02]  /*eca0*/  R2UR UR6, R6 ;  /* 0x00000000060672ca */ /* 0x004fe400000e0000 */
[----:B---3--:R-:W-:-:S13]  /*ecb0*/  R2UR UR4, R0 ;  /* 0x00000000000472ca */ /* 0x008fda00000e0000 */
[----:B------:R-:W-:-:S12]  /*ecc0*/  UIADD3 UR4, -UR6, UR4, URZ ;  /* 0x0000000406047290 */ /* 0x000fd8000fffe13f */
.L_x_1698:
[----:B------:R-:W-:Y:S01]  /*ecd0*/  R2UR UR8, R147 ;  /* 0x00000000930872ca */ /* 0x000fe200000e0000 */
[----:B------:R-:W-:Y:S01]  /*ece0*/  BSSY B1, `(.L_x_1699) ;  /* 0x0000025000017945 */ /* 0x000fe20003800000 */
[----:B------:R-:W-:Y:S02]  /*ecf0*/  R2UR UR7, R146 ;  /* 0x00000000920772ca */ /* 0x000fe400000e0000 */
[----:B------:R-:W-:Y:S02]  /*ed00*/  R2UR UR6, R148 ;  /* 0x00000000940672ca */ /* 0x000fe400000e0000 */
[----:B------:R-:W-:Y:S02]  /*ed10*/  SHF.R.S32.HI R10, RZ, 0x1f, R19 ;  /* 0x0000001fff0a7819 */ /* 0x000fe40000011413 */
[----:B-----5:R-:W-:-:S05]  /*ed20*/  SHF.R.S32.HI R8, RZ, 0x1f, R3 ;  /* 0x0000001fff087819 */ /* 0x020fca0000011403 */
[----:B------:R-:W-:Y:S02]  /*ed30*/  USHF.R.S32.HI UR8, URZ, 0x1f, UR8 ;  /* 0x0000001f3f087899 */ /* 0x000fe40008011408 */
[----:B------:R-:W-:Y:S02]  /*ed40*/  USEL UR9, UR7, URZ, !UP0 ;  /* 0x0000003f07097287 */ /* 0x000fe4000c000000 */
[----:B------:R-:W-:Y:S01]  /*ed50*/  USEL UR10, UR6, URZ, !UP0 ;  /* 0x0000003f060a7287 */ /* 0x000fe2000c000000 */
[----:B------:R-:W-:Y:S11]  /*ed60*/  @P0 BRA `(.L_x_1700) ;  /* 0x0000000000700947 */ /* 0x000ff60003800000 */
[----:B------:R-:W0:Y:S01]  /*ed70*/  S2R R4, SR_TID.X ;  /* 0x0000000000047919 */ /* 0x000e220000002100 */
[----:B------:R-:W-:-:S13]  /*ed80*/  R2UR UR6, R149 ;  /* 0x00000000950672ca */ /* 0x000fda00000e0000 */
[----:B------:R-:W-:-:S04]  /*ed90*/  IMAD.U32 R0, RZ, RZ, UR6 ;  /* 0x00000006ff007e24 */ /* 0x000fc8000f8e00ff */
[----:B0-----:R-:W-:-:S04]  /*eda0*/  IMAD R0, R0, 0xc0, R4 ;  /* 0x000000c000007824 */ /* 0x001fc800078e0204 */
[----:B------:R-:W-:-:S05]  /*edb0*/  VIADD R0, R0, 0xffffff80 ;  /* 0xffffff8000007836 */ /* 0x000fca0000000000 */
[----:B------:R-:W-:-:S13]  /*edc0*/  ISETP.GE.AND P0, PT, R0, UR4, PT ;  /* 0x0000000400007c0c */ /* 0x000fda000bf06270 */
[----:B------:R-:W-:Y:S05]  /*edd0*/  @P0 BRA `(.L_x_1700) ;  /* 0x0000000000540947 */ /* 0x000fea0003800000 */
[----:B------:R-:W-:Y:S01]  /*ede0*/  R2UR UR7, R147 ;  /* 0x00000000930772ca */ /* 0x000fe200000e0000 */
[----:B------:R-:W-:Y:S01]  /*edf0*/  ULDC.64 UR12, c[0x0][0xb70] ;  /* 0x0002dc00000c7ab9 */ /* 0x000fe20000000a00 */
[C---:B------:R-:W-:Y:S01]  /*ee00*/  IADD3 R4, P0, R0.reuse, R3, RZ ;  /* 0x0000000300047210 */ /* 0x040fe20007f1e0ff */
[----:B------:R-:W-:Y:S02]  /*ee10*/  UIMAD UR6, UR8, UR12, URZ ;  /* 0x0000000c080672a4 */ /* 0x000fe4000f8e023f */
[----:B------:R-:W-:Y:S01]  /*ee20*/  IMAD.U32 R7, RZ, RZ, UR12 ;  /* 0x0000000cff077e24 */ /* 0x000fe2000f8e00ff */
[----:B------:R-:W-:Y:S01]  /*ee30*/  ULDC.64 UR14, c[0x0][0x208] ;  /* 0x00008200000e7ab9 */ /* 0x000fe20000000a00 */
[----:B------:R-:W-:-:S06]  /*ee40*/  LEA.HI.X.SX32 R5, R0, R8, 0x1, P0 ;  /* 0x0000000800057211 */ /* 0x000fcc00000f0eff */
[----:B------:R-:W-:Y:S02]  /*ee50*/  UIMAD UR6, UR7, UR13, UR6 ;  /* 0x0000000d070672a4 */ /* 0x000fe4000f8e0206 */
[----:B------:R-:W-:Y:S01]  /*ee60*/  IMAD.WIDE.U32 R4, R7, UR7, R4 ;  /* 0x0000000707047c25 */ /* 0x000fe2000f8e0004 */
[----:B------:R-:W-:Y:S02]  /*ee70*/  ULDC.64 UR12, c[0x0][0xb78] ;  /* 0x0002de00000c7ab9 */ /* 0x000fe40000000a00 */
        /* <DEDUP_REMOVED lines=11> */
.L_x_1700:
[----:B------:R-:W-:Y:S05]  /*ef30*/  BSYNC B1 ;  /* 0x0000000000017941 */ /* 0x000fea0003800000 */
.L_x_1699:
[----:B------:R-:W-:Y:S01]  /*ef40*/  R2UR UR11, R149 ;  /* 0x00000000950b72ca */ /* 0x000fe200000e0000 */
[----:B------:R-:W-:Y:S01]  /*ef50*/  ULDC.64 UR6, c[0x0][0xaa0] ;  /* 0x0002a80000067ab9 */ /* 0x000fe20000000a00 */
[----:B------:R-:W-:Y:S01]  /*ef60*/  R2UR UR14, R147 ;  /* 0x00000000930e72ca */ /* 0x000fe200000e0000 */
[----:B------:R-:W-:Y:S01]  /*ef70*/  IMAD.MOV.U32 R4, RZ, RZ, R19 ;  /* 0x000000ffff047224 */ /* 0x000fe200078e0013 */
[----:B------:R-:W-:Y:S01]  /*ef80*/  ULDC.64 UR12, c[0x0][0xae0] ;  /* 0x0002b800000c7ab9 */ /* 0x000fe20000000a00 */
[----:B0-----:R-:W-:Y:S01]  /*ef90*/  IMAD.MOV.U32 R5, RZ, RZ, R10 ;  /* 0x000000ffff057224 */ /* 0x001fe200078e000a */
[----:B------:R-:W-:Y:S01]  /*efa0*/  SHF.R.S32.HI R9, RZ, 0x1f, R144 ;  /* 0x0000001fff097819 */ /* 0x000fe20000011490 */
[----:B------:R-:W-:Y:S01]  /*efb0*/  IMAD R0, R8, UR6, RZ ;  /* 0x0000000608007c24 */ /* 0x000fe2000f8e02ff */
[----:B------:R-:W-:Y:S01]  /*efc0*/  BSSY B1, `(.L_x_1701) ;  /* 0x000002b000017945 */ /* 0x000fe20003800000 */
[----:B------:R-:W-:Y:S01]  /*efd0*/  IMAD.WIDE.U32 R4, R3, UR6, R4 ;  /* 0x0000000603047c25 */ /* 0x000fe2000f8e0004 */
[----:B------:R-:W-:-:S03]  /*efe0*/  UIMAD UR6, UR8, UR12, URZ ;  /* 0x0000000c080672a4 */ /* 0x000fc6000f8e023f */
[----:B------:R-:W-:Y:S01]  /*eff0*/  IMAD R3, R3, UR7, R0 ;  /* 0x0000000703037c24 */ /* 0x000fe2000f8e0200 */
[----:B------:R-:W-:Y:S01]  /*f000*/  UIMAD UR7, UR11, -0xc0, UR4 ;  /* 0xffffff400b0778a4 */ /* 0x000fe2000f8e0204 */
[C---:B------:R-:W-:Y:S01]  /*f010*/  VIADD R0, R144.reuse, 0x60 ;  /* 0x0000006090007836 */ /* 0x040fe20000000000 */
[----:B------:R-:W-:Y:S01]  /*f020*/  UIMAD UR6, UR14, UR13, UR6 ;  /* 0x0000000d0e0672a4 */ /* 0x000fe2000f8e0206 */
[----:B------:R-:W-:Y:S02]  /*f030*/  IMAD.IADD R5, R5, 0x1, R3 ;  /* 0x0000000105057824 */ /* 0x000fe400078e0203 */
[----:B------:R-:W-:Y:S01]  /*f040*/  IMAD.U32 R3, RZ, RZ, UR12 ;  /* 0x0000000cff037e24 */ /* 0x000fe2000f8e00ff */
[----:B------:R-:W-:Y:S01]  /*f050*/  ULDC.64 UR12, c[0x0][0xae8] ;  /* 0x0002ba00000c7ab9 */ /* 0x000fe20000000a00 */
[----:B------:R-:W-:Y:S01]  /*f060*/  ISETP.GE.AND P0, PT, R144, UR7, PT ;  /* 0x0000000790007c0c */ /* 0x000fe2000bf06270 */
[----:B------:R-:W-:Y:S01]  /*f070*/  UIMAD UR4, UR10, UR12, URZ ;  /* 0x0000000c0a0472a4 */ /* 0x000fe2000f8e023f */
[----:B------:R-:W-:Y:S01]  /*f080*/  IMAD.WIDE.U32 R4, R3, UR14, R4 ;  /* 0x0000000e03047c25 */ /* 0x000fe2000f8e0004 */
[----:B------:R-:W-:-:S02]  /*f090*/  ISETP.GE.AND P1, PT, R0, UR7, PT ;  /* 0x0000000700007c0c */ /* 0x000fc4000bf26270 */
[----:B------:R-:W-:Y:S01]  /*f0a0*/  UIMAD UR4, UR9, UR13, UR4 ;  /* 0x0000000d090472a4 */ /* 0x000fe2000f8e0204 */
[----:B------:R-:W-:Y:S02]  /*f0b0*/  VIADD R5, R5, UR6 ;  /* 0x0000000605057c36 */ /* 0x000fe40008000000 */
[----:B------:R-:W-:Y:S02]  /*f0c0*/  IMAD.U32 R7, RZ, RZ, UR12 ;  /* 0x0000000cff077e24 */ /* 0x000fe4000f8e00ff */
[----:B------:R-:W-:Y:S02]  /*f0d0*/  IMAD.U32 R3, RZ, RZ, UR11 ;  /* 0x0000000bff037e24 */ /* 0x000fe4000f8e00ff */
[----:B------:R-:W-:-:S04]  /*f0e0*/  IMAD.WIDE.U32 R6, R7, UR9, R4 ;  /* 0x0000000907067c25 */ /* 0x000fc8000f8e0004 */
[----:B------:R-:W-:Y:S02]  /*f0f0*/  IMAD.MOV.U32 R8, RZ, RZ, R144 ;  /* 0x000000ffff087224 */ /* 0x000fe400078e0090 */
[----:B------:R-:W-:Y:S02]  /*f100*/  VIADD R11, R7, UR4 ;  /* 0x00000004070b7c36 */ /* 0x000fe40008000000 */
        /* <DEDUP_REMOVED lines=22> */
.L_x_1702:
[----:B------:R-:W-:Y:S05]  /*f270*/  BSYNC B1 ;  /* 0x0000000000017941 */ /* 0x000fea0003800000 */
.L_x_1701:
        /* <DEDUP_REMOVED lines=9> */
[----:B------:R-:W-:Y:S01]  /*f310*/  IMAD.MOV.U32 R5, RZ, RZ, R11 ;  /* 0x000000ffff057224 */ /* 0x000fe200078e000b */
[----:B------:R-:W-:Y:S01]  /*f320*/  ULDC.64 UR8, c[0x0][0x208] ;  /* 0x0000820000087ab9 */ /* 0x000fe20000000a00 */
        /* <DEDUP_REMOVED lines=12> */
.L_x_1697:
[----:B------:R-:W-:Y:S05]  /*f3f0*/  BSYNC B0 ;  /* 0x0000000000007941 */ /* 0x000fea0003800000 */
.L_x_1692:
[----:B------:R-:W-:Y:S02]  /*f400*/  ULDC UR4, c[0x0][0xc14] ;  /* 0x0003050000047ab9 */ /* 0x000fe40000000800 */
[----:B------:R-:W-:-:S13]  /*f410*/  ISETP.GE.AND P0, PT, R35, UR4, PT ;  /* 0x0000000423007c0c */ /* 0x000fda000bf06270 */
[----:B------:R-:W-:Y:S05]  /*f420*/  @!P0 BRA `(.L_x_1703) ;  /* 0xffffff1800b48947 */ /* 0x000fea000383ffff */
[----:B------:R-:W-:Y:S05]  /*f430*/  EXIT ;  /* 0x000000000000794d */ /* 0x000fea0003800000 */
.L_x_1656:
[----:B------:R-:W-:-:S08]  /*f440*/  NOP ;  /* 0x0000000000007918 */ /* 0x000fd00000000000 */
[----:B0-----:R-:W0:-:S00]  /*f450*/  USETMAXREG.DEALLOC.CTAPOOL 0x20 ;  /* 0x00000020000079c8 */ /* 0x001e0000080e0500 */
        /* <DEDUP_REMOVED lines=8> */
[----:B------:R-:W-:Y:S01]  /*f4e0*/  ULDC.64 UR6, c[0x0][0x208] ;  /* 0x0000820000067ab9 */ /* 0x000fe20000000a00 */
        /* <DEDUP_REMOVED lines=9> */
[----:B------:R-:W0:Y:S01]  /*f580*/  S2UR UR6, SR_CTAID.X ;  /* 0x00000000000679c3 */ /* 0x000e220000002500 */
[----:B------:R-:W-:Y:S01]  /*f590*/  ISETP.GE.U32.AND P0, PT, R26, 0x2, PT ;  /* 0x000000021a00780c */ /* 0x000fe20003f06070 */
[----:B------:R-:W-:Y:S01]  /*f5a0*/  IMAD.MOV.U32 R16, RZ, RZ, RZ ;  /* 0x000000ffff107224 */ /* 0x000fe200078e00ff */
[----:B------:R-:W-:Y:S01]  /*f5b0*/  LOP3.LUT R5, R5, 0xfffffffe, RZ, 0xc0, !PT ;  /* 0xfffffffe05057812 */ /* 0x000fe200078ec0ff */
[----:B------:R-:W-:-:S08]  /*f5c0*/  IMAD.MOV.U32 R19, RZ, RZ, RZ ;  /* 0x000000ffff137224 */ /* 0x000fd000078e00ff */
[----:B------:R-:W-:-:S04]  /*f5d0*/  @P1 LOP3.LUT R5, R5, 0x1, RZ, 0xfc, !PT ;  /* 0x0000000105051812 */ /* 0x000fc800078efcff */
[----:B------:R-:W-:-:S04]  /*f5e0*/  LOP3.LUT R5, R5, 0xffffffef, RZ, 0xc0, !PT ;  /* 0xffffffef05057812 */ /* 0x000fc800078ec0ff */
[----:B------:R-:W-:-:S04]  /*f5f0*/  @P0 LOP3.LUT R5, R5, 0x10, RZ, 0xfc, !PT ;  /* 0x0000001005050812 */ /* 0x000fc800078efcff */
[----:B------:R-:W-:Y:S01]  /*f600*/  LOP3.LUT R5, R5, 0xfffffff7, RZ, 0xc0, !PT ;  /* 0xfffffff705057812 */ /* 0x000fe200078ec0ff */
[----:B--2---:R-:W1:Y:S02]  /*f610*/  SHFL.UP PT, R4, R0, 0x1, RZ ;  /* 0x0420000000047989 */ /* 0x004e6400000e00ff */
[----:B-1----:R-:W-:-:S05]  /*f620*/  SEL R7, R4, RZ, P1 ;  /* 0x000000ff04077207 */ /* 0x002fca0000800000 */
[----:B------:R-:W-:-:S05]  /*f630*/  IMAD.IADD R7, R0, 0x1, R7 ;  /* 0x0000000100077824 */ /* 0x000fca00078e0207 */
[----:B------:R-:W1:Y:S02]  /*f640*/  SHFL.UP PT, R4, R7, 0x2, RZ ;  /* 0x0440000007047989 */ /* 0x000e6400000e00ff */
[----:B-1----:R-:W-:Y:S02]  /*f650*/  SEL R4, R4, RZ, P0 ;  /* 0x000000ff04047207 */ /* 0x002fe40000000000 */
[----:B------:R-:W-:-:S03]  /*f660*/  ISETP.GE.U32.AND P0, PT, R26, 0x4, PT ;  /* 0x000000041a00780c */ /* 0x000fc60003f06070 */
[----:B------:R-:W-:-:S05]  /*f670*/  IMAD.IADD R4, R7, 0x1, R4 ;  /* 0x0000000107047824 */ /* 0x000fca00078e0204 */
[----:B------:R-:W1:Y:S05]  /*f680*/  SHFL.UP PT, R6, R4, 0x4, RZ ;  /* 0x0480000004067989 */ /* 0x000e6a00000e00ff */
[----:B------:R-:W-:-:S04]  /*f690*/  @P0 LOP3.LUT R5, R5, 0x8, RZ, 0xfc, !PT ;  /* 0x0000000805050812 */ /* 0x000fc800078efcff */
[----:B------:R-:W-:Y:S02]  /*f6a0*/  LOP3.LUT R5, R5, 0xfffffffb, RZ, 0xc0, !PT ;  /* 0xfffffffb05057812 */ /* 0x000fe400078ec0ff */
        /* <DEDUP_REMOVED lines=10> */
[----:B------:R-:W-:Y:S02]  /*f750*/  @P0 LOP3.LUT R5, R5, 0x2, RZ, 0xfc, !PT ;  /* 0x0000000205050812 */ /* 0x000fe400078efcff */
[----:B-1----:R-:W-:-:S05]  /*f760*/  SEL R7, R6, RZ, P0 ;  /* 0x000000ff06077207 */ /* 0x002fca0000000000 */
[----:B------:R-:W-:-:S05]  /*f770*/  IMAD.IADD R6, R2, 0x1, R7 ;  /* 0x0000000102067824 */ /* 0x000fca00078e0207 */
[----:B------:R-:W1:Y:S02]  /*f780*/  SHFL.IDX PT, R4, R6, 0x1f, 0x1f ;  /* 0x03e01f0006047f89 */ /* 0x000e6400000e0000 */
[----:B-1----:R-:W-:-:S04]  /*f790*/  IMAD R4, R4, UR4, RZ ;  /* 0x0000000404047c24 */ /* 0x002fc8000f8e02ff */
[----:B------:R-:W-:Y:S01]  /*f7a0*/  IMAD.MOV.U32 R9, RZ, RZ, R4 ;  /* 0x000000ffff097224 */ /* 0x000fe200078e0004 */
[----:B0-----:R-:W-:-:S13]  /*f7b0*/  ISETP.GT.AND P0, PT, R4, UR6, PT ;  /* 0x0000000604007c0c */ /* 0x001fda000bf04270 */
[----:B------:R-:W-:Y:S05]  /*f7c0*/  @P0 BRA `(.L_x_1704) ;  /* 0x0000000000b80947 */ /* 0x000fea0003800000 */
[----:B------:R-:W-:Y:S01]  /*f7d0*/  IMAD.MOV.U32 R4, RZ, RZ, R9 ;  /* 0x000000ffff047224 */ /* 0x000fe200078e0009 */
[----:B------:R-:W-:Y:S01]  /*f7e0*/  ULDC UR5, c[0x0][0xc14] ;  /* 0x0003050000057ab9 */ /* 0x000fe20000000800 */
[----:B------:R-:W-:Y:S01]  /*f7f0*/  IMAD.MOV.U32 R19, RZ, RZ, RZ ;  /* 0x000000ffff137224 */ /* 0x000fe200078e00ff */
[----:B------:R-:W-:Y:S01]  /*f800*/  ULDC UR7, c[0x0][0xc14] ;  /* 0x0003050000077ab9 */ /* 0x000fe20000000800 */
[----:B------:R-:W-:-:S05]  /*f810*/  ULDC UR4, c[0x0][0xc10] ;  /* 0x0003040000047ab9 */ /* 0x000fca0000000800 */
.L_x_1708:
        /* <DEDUP_REMOVED lines=11> */
[----:B------:R-:W0:Y:S01]  /*f8d0*/  LDC.64 R2, c[0x0][0xc58] ;  /* 0x00031600ff027b82 */ /* 0x000e220000000a00 */
[----:B------:R-:W-:Y:S01]  /*f8e0*/  ULDC.64 UR8, c[0x0][0x208] ;  /* 0x0000820000087ab9 */ /* 0x000fe20000000a00 */
[----:B0-----:R-:W-:-:S05]  /*f8f0*/  IMAD.WIDE R2, R7, 0x4, R2 ;  /* 0x0000000407027825 */ /* 0x001fca00078e0202 */
[----:B------:R0:W5:Y:S02]  /*f900*/  LDG.E R0, desc[UR8][R2.64] ;  /* 0x0000000802007981 */ /* 0x000164000c1e1900 */
.L_x_1707:
[----:B------:R-:W-:Y:S05]  /*f910*/  BSYNC B0 ;  /* 0x0000000000007941 */ /* 0x000fea0003800000 */
.L_x_1706:
        /* <DEDUP_REMOVED lines=25> */
.L_x_1704:
[----:B------:R-:W-:Y:S01]  /*fab0*/  IMAD.IADD R9, R4, 0x1, -R9 ;  /* 0x0000000104097824 */ /* 0x000fe200078e0a09 */
[----:B------:R-:W-:-:S03]  /*fac0*/  ULDC.64 UR8, c[0x0][0x208] ;  /* 0x0000820000087ab9 */ /* 0x000fc60000000a00 */
        /* <DEDUP_REMOVED lines=17> */
[----:B------:R-:W-:-:S05]  /*fbe0*/  VIADD R11, R13, 0xffffffff ;  /* 0xffffffff0d0b7836 */ /* 0x000fca0000000000 */
[----:B------:R2:W3:Y:S02]  /*fbf0*/  SHFL.IDX PT, R16, R6, R11, 0x1f ;  /* 0x00001f0b06107589 */ /* 0x0004e400000e0000 */
.L_x_1709:
[----:B---3--:R-:W-:Y:S01]  /*fc00*/  IMAD R16, R16, UR4, R9 ;  /* 0x0000000410107c24 */ /* 0x008fe2000f8e0209 */
[----:B------:R-:W-:Y:S01]  /*fc10*/  IABS R2, R4 ;  /* 0x0000000400027213 */ /* 0x000fe20000000000 */
[----:B-12---:R-:W-:-:S03]  /*fc20*/  IMAD.MOV R11, RZ, RZ, -R3 ;  /* 0x000000ffff0b7224 */ /* 0x006fc600078e0a03 */
[----:B------:R-:W-:Y:S01]  /*fc30*/  IADD3 R9, -R16, UR6, RZ ;  /* 0x0000000610097c10 */ /* 0x000fe2000fffe1ff */
[----:B------:R-:W-:Y:S02]  /*fc40*/  IMAD.MOV R10, RZ, RZ, -R2 ;  /* 0x000000ffff0a7224 */ /* 0x000fe400078e0a02 */
        /* <DEDUP_REMOVED lines=23> */
[----:B------:R-:W-:-:S04]  /*fdc0*/  VIADDMNMX R7, R8, UR4, R7, PT ;  /* 0x0000000408077c46 */ /* 0x000fc8000b800107 */
[-C--:B------:R-:W-:Y:S02]  /*fdd0*/  IABS R8, R7.reuse ;  /* 0x0000000700087213 */ /* 0x080fe40000000000 */
[----:B0-----:R-:W-:Y:S02]  /*fde0*/  IABS R12, R7 ;  /* 0x00000007000c7213 */ /* 0x001fe40000000000 */
        /* <DEDUP_REMOVED lines=28> */
.L_x_1705:
[----:B------:R-:W-:Y:S02]  /*ffb0*/  IMAD.MOV.U32 R17, RZ, RZ, RZ ;  /* 0x000000ffff117224 */ /* 0x000fe400078e00ff */
[----:B------:R-:W-:Y:S02]  /*ffc0*/  IMAD.U32 R16, RZ, RZ, UR6 ;  /* 0x00000006ff107e24 */ /* 0x000fe4000f8e00ff */
[----:B------:R-:W-:-:S07]  /*ffd0*/  IMAD.MOV.U32 R18, RZ, RZ, RZ ;  /* 0x000000ffff127224 */ /* 0x000fce00078e00ff */
.L_x_1710:
        /* <DEDUP_REMOVED lines=16> */
.L_x_1778:
[----:B--2---:R-:W2:Y:S01]  /*100e0*/  LDC.64 R2, c[0x0][0xc60] ;  /* 0x00031800ff027b82 */ /* 0x004ea20000000a00 */
[----:B------:R-:W-:Y:S01]  /*100f0*/  ULDC.64 UR4, c[0x0][0x208] ;  /* 0x0000820000047ab9 */ /* 0x000fe20000000a00 */
[----:B--2---:R-:W-:-:S05]  /*10100*/  IMAD.WIDE R2, R19, 0x4, R2 ;  /* 0x0000000413027825 */ /* 0x004fca00078e0202 */
[----:B------:R-:W2:Y:S01]  /*10110*/  LDG.E R27, desc[UR4][R2.64] ;  /* 0x00000004021b7981 */ /* 0x000ea2000c1e1900 */
[----:B------:R-:W-:Y:S05]  /*10120*/  YIELD ;  /* 0x0000000000007946 */ /* 0x000fea0003800000 */
[----:B------:R-:W-:Y:S01]  /*10130*/  ULDC.64 UR4, c[0x0][0xa28] ;  /* 0x00028a0000047ab9 */ /* 0x000fe20000000a00 */
[----:B0-----:R-:W-:Y:S01]  /*10140*/  IMAD.MOV.U32 R0, RZ, RZ, RZ ;  /* 0x000000ffff007224 */ /* 0x001fe200078e00ff */
[----:B------:R-:W-:Y:S01]  /*10150*/  ISETP.NE.U32.AND P0, PT, RZ, UR4, PT ;  /* 0x00000004ff007c0c */ /* 0x000fe2000bf05070 */
[----:B------:R-:W-:Y:S01]  /*10160*/  ULDC.64 UR8, c[0x0][0x208] ;  /* 0x0000820000087ab9 */ /* 0x000fe20000000a00 */
[----:B------:R-:W-:Y:S01]  /*10170*/  IMAD.MOV.U32 R8, RZ, RZ, RZ ;  /* 0x000000ffff087224 */ /* 0x000fe200078e00ff */
[----:B------:R-:W-:Y:S01]  /*10180*/  ULDC.64 UR6, c[0x0][0xa08] ;  /* 0x0002820000067ab9 */ /* 0x000fe20000000a00 */
[----:B------:R-:W-:-:S02]  /*10190*/  ISETP.NE.AND.EX P0, PT, RZ, UR5, PT, P0 ;  /* 0x00000005ff007c0c */ /* 0x000fc4000bf05300 */
[----:B--2---:R-:W-:-:S11]  /*101a0*/  SHF.R.S32.HI R4, RZ, 0x1f, R27 ;  /* 0x0000001fff047819 */ /* 0x004fd6000001141b */
[----:B------:R-:W-:-:S04]  /*101b0*/  @P0 LEA R2, P1, R27, UR4, 0x2 ;  /* 0x000000041b020c11 */ /* 0x000fc8000f8210ff */
[C-C-:B------:R-:W-:Y:S01]  /*101c0*/  @P0 LEA.HI.X R3, R27.reuse, UR5, R4.reuse, 0x2, P1 ;  /* 0x000000051b030c11 */ /* 0x140fe200088f1404 */
[----:B------:R-:W-:Y:S02]  /*101d0*/  ULDC.64 UR4, c[0x0][0xa18] ;  /* 0x0002860000047ab9 */ /* 0x000fe40000000a00 */
[----:B------:R-:W-:Y:S01]  /*101e0*/  ISETP.NE.U32.AND P1, PT, RZ, UR4, PT ;  /* 0x00000004ff007c0c */ /* 0x000fe2000bf25070 */
[C---:B------:R-:W-:Y:S01]  /*101f0*/  IMAD.SHL.U32 R29, R27.reuse, 0x4, RZ ;  /* 0x000000041b1d7824 */ /* 0x040fe200078e00ff */
[----:B------:R0:W5:Y:S01]  /*10200*/  @P0 LDG.E R0, desc[UR8][R2.64] ;  /* 0x0000000802000981 */ /* 0x000162000c1e1900 */
[----:B------:R-:W-:Y:S02]  /*10210*/  SHF.L.U64.HI R10, R27, 0x2, R4 ;  /* 0x000000021b0a7819 */ /* 0x000fe40000010204 */
[----:B------:R-:W-:-:S03]  /*10220*/  ISETP.NE.AND.EX P1, PT, RZ, UR5, PT, P1 ;  /* 0x00000005ff007c0c */ /* 0x000fc6000bf25310 */
[----:B------:R-:W-:Y:S10]  /*10230*/  STL [R1], R10 ;  /* 0x0000000a01007387 */ /* 0x000ff40000100800 */
[----:B------:R-:W-:-:S04]  /*10240*/  @P1 IADD3 R6, P0, R29, UR4, RZ ;  /* 0x000000041d061c10 */ /* 0x000fc8000ff1e0ff */
[C---:B------:R-:W-:Y:S01]  /*10250*/  @P1 IADD3.X R7, R10.reuse, UR5, RZ, P0, !PT ;  /* 0x000000050a071c10 */ /* 0x040fe200087fe4ff */
[----:B------:R-:W-:Y:S02]  /*10260*/  ULDC.64 UR4, c[0x0][0xa00] ;  /* 0x0002800000047ab9 */ /* 0x000fe40000000a00 */
[----:B------:R-:W-:Y:S02]  /*10270*/  ISETP.NE.U32.AND P2, PT, RZ, UR4, PT ;  /* 0x00000004ff007c0c */ /* 0x000fe4000bf45070 */
[C---:B0-----:R-:W-:Y:S02]  /*10280*/  IADD3 R2, P0, R29.reuse, UR4, RZ ;  /* 0x000000041d027c10 */ /* 0x041fe4000ff1e0ff */
[----:B------:R-:W-:Y:S02]  /*10290*/  ISETP.NE.AND.EX P2, PT, RZ, UR5, PT, P2 ;  /* 0x00000005ff007c0c */ /* 0x000fe4000bf45320 */
[----:B------:R-:W-:Y:S01]  /*102a0*/  IADD3.X R3, R10, UR5, RZ, P0, !PT ;  /* 0x000000050a037c10 */ /* 0x000fe200087fe4ff */
[----:B------:R-:W-:Y:S01]  /*102b0*/  ULDC UR4, c[0x0][0x288] ;  /* 0x0000a20000047ab9 */ /* 0x000fe20000000800 */
[----:B------:R-:W-:-:S04]  /*102c0*/  IADD3 R4, P0, R29, UR6, RZ ;  /* 0x000000061d047c10 */ /* 0x000fc8000ff1e0ff */
[----:B------:R-:W-:-:S05]  /*102d0*/  IADD3.X R5, R10, UR7, RZ, P0, !PT ;  /* 0x000000070a057c10 */ /* 0x000fca00087fe4ff */
[----:B------:R-:W2:Y:S01]  /*102e0*/  @P2 LDG.E R8, desc[UR8][R2.64] ;  /* 0x0000000802082981 */ /* 0x000ea2000c1e1900 */
[----:B------:R-:W-:-:S04]  /*102f0*/  ISETP.NE.U32.AND P0, PT, RZ, UR6, PT ;  /* 0x00000006ff007c0c */ /* 0x000fc8000bf05070 */
[----:B------:R-:W-:Y:S01]  /*10300*/  ISETP.NE.AND.EX P0, PT, RZ, UR7, PT, P0 ;  /* 0x00000007ff007c0c */ /* 0x000fe2000bf05300 */
[----:B--2---:R0:W-:Y:S02]  /*10310*/  STL [R1+0x8], R8 ;  /* 0x0000080801007387 */ /* 0x0041e40000100800 */
[----:B0-----:R-:W-:Y:S01]  /*10320*/  IMAD.U32 R8, RZ, RZ, UR4 ;  /* 0x00000004ff087e24 */ /* 0x001fe2000f8e00ff */
[----:B------:R-:W-:Y:S02]  /*10330*/  ULDC.64 UR4, c[0x0][0x3f8] ;  /* 0x0000fe0000047ab9 */ /* 0x000fe40000000a00 */
[----:B------:R-:W-:-:S03]  /*10340*/  UISETP.NE.U32.AND UP0, UPT, UR4, URZ, UPT ;  /* 0x0000003f0400728c */ /* 0x000fc6000bf05070 */
[----:B------:R-:W-:Y:S01]  /*10350*/  ULDC UR4, c[0x0][0x404] ;  /* 0x0001010000047ab9 */ /* 0x000fe20000000800 */
[----:B------:R-:W-:Y:S01]  /*10360*/  UISETP.NE.AND.EX UP0, UPT, UR5, URZ, UPT, UP0 ;  /* 0x0000003f0500728c */ /* 0x000fe2000bf05300 */
[----:B------:R0:W5:Y:S02]  /*10370*/  @P1 LDG.E R8, desc[UR8][R6.64] ;  /* 0x0000000806081981 */ /* 0x000164000c1e1900 */
[----:B------:R-:W-:Y:S01]  /*10380*/  ULDC UR5, c[0x0][0x2e0] ;  /* 0x0000b80000057ab9 */ /* 0x000fe20000000800 */
[----:B------:R-:W-:-:S04]  /*10390*/  USEL UR4, UR4, 0x1, UP0 ;  /* 0x0000000104047887 */ /* 0x000fc80008000000 */
[----:B------:R-:W-:-:S06]  /*103a0*/  UIMAD UR4, UR4, UR5, URZ ;  /* 0x00000005040472a4 */ /* 0x000fcc000f8e023f */
[----:B------:R-:W-:Y:S01]  /*103b0*/  IMAD.U32 R9, RZ, RZ, UR4 ;  /* 0x00000004ff097e24 */ /* 0x000fe2000f8e00ff */
[----:B0-----:R-:W-:Y:S06]  /*103c0*/  @P1 BRA `(.L_x_1712) ;  /* 0x0000000000141947 */ /* 0x001fec0003800000 */
[----:B------:R-:W-:Y:S05]  /*103d0*/  @!P2 BRA `(.L_x_1712) ;  /* 0x000000000010a947 */ /* 0x000fea0003800000 */
[----:B------:R-:W-:Y:S02]  /*103e0*/  ULDC.64 UR4, c[0x0][0x208] ;  /* 0x0000820000047ab9 */ /* 0x000fe40000000a00 */
[----:B------:R-:W2:Y:S04]  /*103f0*/  LDG.E R7, desc[UR4][R2.64] ;  /* 0x0000000402077981 */ /* 0x000ea8000c1e1900 */
[----:B-----5:R-:W2:Y:S02]  /*10400*/  LDG.E R8, desc[UR4][R2.64+0x4] ;  /* 0x0000040402087981 */ /* 0x020ea4000c1e1900 */
[----:B--2---:R-:W-:-:S07]  /*10410*/  IMAD.IADD R8, R8, 0x1, -R7 ;  /* 0x0000000108087824 */ /* 0x004fce00078e0a07 */
.L_x_1712:
[----:B------:R-:W-:Y:S01]  /*10420*/  IMAD.MOV.U32 R23, RZ, RZ, RZ ;  /* 0x000000ffff177224 */ /* 0x000fe200078e00ff */
[----:B------:R-:W-:-:S05]  /*10430*/  ULDC.64 UR4, c[0x0][0x208] ;  /* 0x0000820000047ab9 */ /* 0x000fca0000000a00 */
[----:B------:R-:W2:Y:S01]  /*10440*/  @P0 LDG.E R23, desc[UR4][R4.64] ;  /* 0x0000000404170981 */ /* 0x000ea2000c1e1900 */
[----:B------:R-:W-:Y:S02]  /*10450*/  ULDC.64 UR4, c[0x0][0xa20] ;  /* 0x0002880000047ab9 */ /* 0x000fe40000000a00 */
[----:B------:R-:W-:-:S04]  /*10460*/  ISETP.NE.U32.AND P1, PT, RZ, UR4, PT ;  /* 0x00000004ff007c0c */ /* 0x000fc8000bf25070 */
[----:B------:R-:W-:Y:S01]  /*10470*/  ISETP.NE.AND.EX P1, PT, RZ, UR5, PT, P1 ;  /* 0x00000005ff007c0c */ /* 0x000fe2000bf25310 */
[----:B--2--5:R-:W-:-:S12]  /*10480*/  IMAD.IADD R23, R23, 0x1, R0 ;  /* 0x0000000117177824 */ /* 0x024fd800078e0200 */
[----:B------:R-:W-:Y:S05]  /*10490*/  @!P1 BRA `(.L_x_1713) ;  /* 0x0000000000149947 */ /* 0x000fea0003800000 */
[----:B------:R-:W-:Y:S01]  /*104a0*/  IADD3 R2, P0, R29, UR4, RZ ;  /* 0x000000041d027c10 */ /* 0x000fe2000ff1e0ff */
[----:B------:R-:W-:-:S03]  /*104b0*/  ULDC.64 UR6, c[0x0][0x208] ;  /* 0x0000820000067ab9 */ /* 0x000fc60000000a00 */
[----:B------:R-:W-:-:S05]  /*104c0*/  IADD3.X R3, R10, UR5, RZ, P0, !PT ;  /* 0x000000050a037c10 */ /* 0x000fca00087fe4ff */
[----:B------:R0:W5:Y:S01]  /*104d0*/  LDG.E R9, desc[UR6][R2.64] ;  /* 0x0000000602097981 */ /* 0x000162000c1e1900 */
[----:B------:R-:W-:Y:S05]  /*104e0*/  BRA `(.L_x_1714) ;  /* 0x0000000000147947 */ /* 0x000fea0003800000 */
.L_x_1713:
[----:B------:R-:W-:Y:S05]  /*104f0*/  @!P0 BRA `(.L_x_1714) ;  /* 0x0000000000108947 */ /* 0x000fea0003800000 */
[----:B------:R-:W-:Y:S02]  /*10500*/  ULDC.64 UR4, c[0x0][0x208] ;  /* 0x0000820000047ab9 */ /* 0x000fe40000000a00 */
[----:B------:R-:W2:Y:S04]  /*10510*/  LDG.E R2, desc[UR4][R4.64] ;  /* 0x0000000404027981 */ /* 0x000ea8000c1e1900 */
[----:B------:R-:W2:Y:S02]  /*10520*/  LDG.E R9, desc[UR4][R4.64+0x4] ;  /* 0x0000040404097981 */ /* 0x000ea4000c1e1900 */
[----:B--2---:R-:W-:-:S07]  /*10530*/  IMAD.IADD R9, R9, 0x1, -R2 ;  /* 0x0000000109097824 */ /* 0x004fce00078e0a02 */
.L_x_1714:
[----:B0-----:R-:W-:Y:S01]  /*10540*/  IMAD R3, R17, 0xc0, RZ ;  /* 0x000000c011037824 */ /* 0x001fe200078e02ff */
[----:B------:R-:W-:Y:S01]  /*10550*/  BSSY B6, `(.L_x_1715) ;  /* 0x00002bb000067945 */ /* 0x000fe20003800000 */
[----:B-----5:R-:W-:-:S03]  /*10560*/  IMAD.IADD R9, R9, 0x1, -R0 ;  /* 0x0000000109097824 */ /* 0x020fc600078e0a00 */
[----:B------:R-:W-:Y:S01]  /*10570*/  IADD3 R8, -R8, 0x14f, R3 ;  /* 0x0000014f08087810 */ /* 0x000fe20007ffe103 */
[----:B------:R-:W-:-:S04]  /*10580*/  VIADD R0, R9, 0x8f ;  /* 0x0000008f09007836 */ /* 0x000fc80000000000 */
[----:B------:R-:W-:Y:S02]  /*10590*/  IMAD.IADD R8, R9, 0x1, R8 ;  /* 0x0000000109087824 */ /* 0x000fe400078e0208 */
        /* <DEDUP_REMOVED lines=9> */
[----:B------:R-:W-:-:S13]  /*10630*/  ISETP.NE.AND P1, PT, R26, RZ, PT ;  /* 0x000000ff1a00720c */ /* 0x000fda0003f25270 */
[----:B------:R-:W-:Y:S05]  /*10640*/  @P1 BRA `(.L_x_1717) ;  /* 0x0000002800ac1947 */ /* 0x000fea0003800000 */
[----:B------:R-:W0:Y:S01]  /*10650*/  S2R R7, SR_LANEID ;  /* 0x0000000000077919 */ /* 0x000e220000000000 */
[----:B------:R-:W-:Y:S01]  /*10660*/  VOTEU.ANY UR4, UPT, PT ;  /* 0x0000000000047886 */ /* 0x000fe200038e0100 */
[----:B------:R-:W2:Y:S01]  /*10670*/  LDC.64 R2, c[0x0][0xc38] ;  /* 0x00030e00ff027b82 */ /* 0x000ea20000000a00 */
[----:B------:R-:W0:Y:S01]  /*10680*/  FLO.U32 R0, UR4 ;  /* 0x0000000400007d00 */ /* 0x000e2200080e0000 */
[----:B------:R-:W-:-:S07]  /*10690*/  ULDC.64 UR6, c[0x0][0x208] ;  /* 0x0000820000067ab9 */ /* 0x000fce0000000a00 */
        /* <DEDUP_REMOVED lines=9> */
.L_x_1716:
        /* <DEDUP_REMOVED lines=22> */
.L_x_1718:
        /* <DEDUP_REMOVED lines=19> */
.L_x_1720:
        /* <DEDUP_REMOVED lines=16> */
.L_x_1719:
[----:B------:R-:W2:Y:S01]  /*10ac0*/  LDL.LU R21, [R1] ;  /* 0x0000000001157983 */ /* 0x000ea20000300800 */
[----:B------:R-:W-:Y:S01]  /*10ad0*/  ULDC.64 UR4, c[0x0][0x9f8] ;  /* 0x00027e0000047ab9 */ /* 0x000fe20000000a00 */
[----:B------:R-:W0:Y:S02]  /*10ae0*/  LDC R0, c[0x0][0x428] ;  /* 0x00010a00ff007b82 */ /* 0x000e240000000800 */
[----:B------:R-:W3:Y:S01]  /*10af0*/  LDL.LU R20, [R1+0x8] ;  /* 0x0000080001147983 */ /* 0x000ee20000300800 */
[----:B------:R-:W-:Y:S01]  /*10b00*/  ISETP.NE.U32.AND P0, PT, RZ, UR4, PT ;  /* 0x00000004ff007c0c */ /* 0x000fe2000bf05070 */
[----:B------:R-:W-:Y:S01]  /*10b10*/  IMAD.MOV.U32 R6, RZ, RZ, R27 ;  /* 0x000000ffff067224 */ /* 0x000fe200078e001b */
[----:B------:R-:W-:Y:S02]  /*10b20*/  ULDC.64 UR6, c[0x0][0x208] ;  /* 0x0000820000067ab9 */ /* 0x000fe40000000a00 */
[----:B------:R-:W-:-:S13]  /*10b30*/  ISETP.NE.AND.EX P0, PT, RZ, UR5, PT, P0 ;  /* 0x00000005ff007c0c */ /* 0x000fda000bf05300 */
[----:B------:R-:W-:Y:S02]  /*10b40*/  @P0 IADD3 R2, P1, R29, UR4, RZ ;  /* 0x000000041d020c10 */ /* 0x000fe4000ff3e0ff */
[----:B------:R-:W-:-:S13]  /*10b50*/  ISETP.NE.AND P6, PT, R26, RZ, PT ;  /* 0x000000ff1a00720c */ /* 0x000fda0003fc5270 */
[----:B------:R-:W-:-:S05]  /*10b60*/  VOTEU.ALL UP1, P6 ;  /* 0x00000000003f7886 */ /* 0x000fca0003020000 */
[----:B------:R-:W-:-:S04]  /*10b70*/  @!UP1 UIADD3 UR8, UP0, UR36, 0x270, URZ ;  /* 0x0000027024089890 */ /* 0x000fc8000ff1e03f */
[----:B------:R-:W-:-:S03]  /*10b80*/  @!UP1 UIADD3.X UR9, URZ, UR37, URZ, UP0, !UPT ;  /* 0x000000253f099290 */ /* 0x000fc600087fe43f */
[----:B------:R-:W-:Y:S01]  /*10b90*/  VOTEU.ALL UP0, P6 ;  /* 0x00000000003f7886 */ /* 0x000fe20003000000 */
[----:B--2---:R-:W-:Y:S01]  /*10ba0*/  @P0 IADD3.X R3, R21, UR5, RZ, P1, !PT ;  /* 0x0000000515030c10 */ /* 0x004fe20008ffe4ff */
[----:B------:R-:W-:-:S04]  /*10bb0*/  ULDC.64 UR4, c[0x0][0xa00] ;  /* 0x0002800000047ab9 */ /* 0x000fc80000000a00 */
[----:B------:R2:W5:Y:S01]  /*10bc0*/  @P0 LDG.E R6, desc[UR6][R2.64] ;  /* 0x0000000602060981 */ /* 0x000562000c1e1900 */
[----:B0-----:R-:W-:Y:S01]  /*10bd0*/  ISETP.NE.AND P0, PT, R0, 0x1, PT ;  /* 0x000000010000780c */ /* 0x001fe20003f05270 */
[----:B------:R-:W-:Y:S01]  /*10be0*/  IMAD.MOV.U32 R0, RZ, RZ, R18 ;  /* 0x000000ffff007224 */ /* 0x000fe200078e0012 */
[----:B------:R-:W-:Y:S01]  /*10bf0*/  PLOP3.LUT P1, PT, P6, PT, PT, 0x8, 0x0 ;  /* 0x000000000000781c */ /* 0x000fe2000372e170 */
[----:B---3--:R-:W-:-:S10]  /*10c00*/  IMAD R17, R17, 0xc0, R20 ;  /* 0x000000c011117824 */ /* 0x008fd400078e0214 */
[----:B------:R-:W0:Y:S08]  /*10c10*/  @P0 LDC R5, c[0x0][0x42c] ;  /* 0x00010b00ff050b82 */ /* 0x000e300000000800 */
[----:B------:R-:W3:Y:S01]  /*10c20*/  @P0 LDC R7, c[0x0][0x430] ;  /* 0x00010c00ff070b82 */ /* 0x000ee20000000800 */
[----:B0-----:R-:W-:-:S05]  /*10c30*/  @P0 IMAD.HI.U32 R4, R18, R5, RZ ;  /* 0x0000000512040227 */ /* 0x001fca00078e00ff */
[----:B---3--:R-:W-:Y:S02]  /*10c40*/  @P0 SHF.R.U32.HI R0, RZ, R7, R4 ;  /* 0x00000007ff000219 */ /* 0x008fe40000011604 */
[----:B------:R-:W-:-:S04]  /*10c50*/  ISETP.NE.U32.AND P0, PT, RZ, UR4, PT ;  /* 0x00000004ff007c0c */ /* 0x000fc8000bf05070 */
[----:B------:R-:W-:-:S04]  /*10c60*/  ISETP.NE.AND.EX P0, PT, RZ, UR5, PT, P0 ;  /* 0x00000005ff007c0c */ /* 0x000fc8000bf05300 */
[----:B--2---:R-:W-:-:S09]  /*10c70*/  SEL R10, R27, RZ, !P0 ;  /* 0x000000ff1b0a7207 */ /* 0x004fd20004000000 */
.L_x_1721:
        /* <DEDUP_REMOVED lines=14> */
.L_x_1722:
        /* <DEDUP_REMOVED lines=13> */
.L_x_1723:
        /* <DEDUP_REMOVED lines=17> */
.L_x_1794:
[----:B------:R-:W-:Y:S01]  /*10f40*/  UMOV UR4, 0xffffffff ;  /* 0xffffffff00047882 */ /* 0x000fe20000000000 */
[----:B------:R-:W-:Y:S02]  /*10f50*/  SHF.R.S32.HI R9, RZ, 0x1f, R6 ;  /* 0x0000001fff097819 */ /* 0x000fe40000011406 */
[----:B------:R-:W-:Y:S05]  /*10f60*/  BRA.DIV UR4, `(.L_x_1725) ;  /* 0x0000003604287947 */ /* 0x000fea000b800000 */
[----:B------:R-:W-:-:S13]  /*10f70*/  ELECT P6, URZ, PT ;  /* 0x00000000003f782f */ /* 0x000fda00038c0000 */
.L_x_1797:
[----:B------:R-:W-:Y:S05]  /*10f80*/  @!P6 BRA `(.L_x_1726) ;  /* 0x0000000000fce947 */ /* 0x000fea0003800000 */
[----:B------:R-:W-:-:S04]  /*10f90*/  ISETP.NE.U32.AND P0, PT, R2, RZ, PT ;  /* 0x000000ff0200720c */ /* 0x000fc80003f05070 */
[----:B------:R-:W-:-:S13]  /*10fa0*/  ISETP.NE.AND.EX P0, PT, R3, RZ, PT, P0 ;  /* 0x000000ff0300720c */ /* 0x000fda0003f05300 */
[----:B------:R-:W-:Y:S05]  /*10fb0*/  @!P0 BRA `(.L_x_1727) ;  /* 0x00000000004c8947 */ /* 0x000fea0003800000 */
[----:B------:R-:W0:Y:S01]  /*10fc0*/  LDC R11, c[0x0][0x41c] ;  /* 0x00010700ff0b7b82 */ /* 0x000e220000000800 */
[----:B------:R-:W-:Y:S01]  /*10fd0*/  IMAD.MOV.U32 R14, RZ, RZ, R7 ;  /* 0x000000ffff0e7224 */ /* 0x000fe200078e0007 */
[----:B------:R-:W-:Y:S01]  /*10fe0*/  ULDC.64 UR4, c[0x0][0x408] ;  /* 0x0001020000047ab9 */ /* 0x000fe20000000a00 */
[----:B------:R-:W-:Y:S01]  /*10ff0*/  ULDC.64 UR6, c[0x0][0x208] ;  /* 0x0000820000067ab9 */ /* 0x000fe20000000a00 */
        /* <DEDUP_REMOVED lines=15> */
.L_x_1727:
[----:B------:R-:W-:Y:S01]  /*110f0*/  IMAD R5, R22, 0x8, R25 ;  /* 0x0000000816057824 */ /* 0x000fe200078e0219 */
[----:B------:R-:W-:-:S04]  /*11100*/  SHF.L.U32 R4, R24, 0x1f, RZ ;  /* 0x0000001f18047819 */ /* 0x000fc800000006ff */
[----:B------:R-:W2:Y:S02]  /*11110*/  SYNCS.PHASECHK.TRANS64.TRYWAIT P0, [R5+URZ+0x31c40], R4 ;  /* 0x031c4004050075a7 */ /* 0x000ea4000800017f */
[----:B--2---:R-:W-:Y:S05]  /*11120*/  @!P0 BRA `(.L_x_1728) ;  /* 0x0000003000d88947 */ /* 0x004fea0003800000 */
.L_x_1798:
        /* <DEDUP_REMOVED lines=9> */
.L_x_1729:
        /* <DEDUP_REMOVED lines=28> */
.L_x_1726:
        /* <DEDUP_REMOVED lines=12> */
[----:B------:R-:W-:Y:S01]  /*11440*/  @P0 R2UR UR12, R18 ;  /* 0x00000000120c02ca */ /* 0x000fe200000e0000 */
[----:B------:R-:W-:Y:S01]  /*11450*/  UMOV UR18, URZ ;  /* 0x0000003f00127c82 */ /* 0x000fe20008000000 */
[----:B------:R-:W-:Y:S01]  /*11460*/  @P0 R2UR UR11, R17 ;  /* 0x00000000110b02ca */ /* 0x000fe200000e0000 */
[----:B------:R-:W-:Y:S01]  /*11470*/  UIADD3 UR16, UR24, 0xda00, URZ ;  /* 0x0000da0018107890 */ /* 0x000fe2000fffe03f */
[----:B------:R-:W-:Y:S01]  /*11480*/  @P0 IMAD.MOV.U32 R4, RZ, RZ, 0x9000 ;  /* 0x00009000ff040424 */ /* 0x000fe200078e00ff */
[----:B------:R-:W-:Y:S01]  /*11490*/  BAR.SYNC.DEFER_BLOCKING 0x8, 0x1a0 ;  /* 0x0206800000007b1d */ /* 0x000fe20000010000 */
[----:B------:R-:W-:-:S02]  /*114a0*/  UIADD3 UR17, UR24, 0x31c00, URZ ;  /* 0x00031c0018117890 */ /* 0x000fc4000fffe03f */
[----:B------:R-:W-:-:S03]  /*114b0*/  UIADD3 UR8, UR24, 0x10a00, URZ ;  /* 0x00010a0018087890 */ /* 0x000fc6000fffe03f */
[----:B------:R-:W-:Y:S01]  /*114c0*/  UMOV UR14, 0x0 ;  /* 0x00000000000e7882 */ /* 0x000fe20000000000 */
[----:B------:R-:W-:Y:S01]  /*114d0*/  UMOV UR15, 0x12f00000 ;  /* 0x12f00000000f7882 */ /* 0x000fe20000000000 */
[----:B------:R-:W-:Y:S01]  /*114e0*/  UMOV UR10, 0x20 ;  /* 0x00000020000a7882 */ /* 0x000fe20000000000 */
[----:B------:R-:W-:Y:S01]  /*114f0*/  UMOV UR9, UR17 ;  /* 0x0000001100097c82 */ /* 0x000fe20008000000 */
[----:B------:R-:W-:Y:S01]  /*11500*/  UMOV UR22, 0x0 ;  /* 0x0000000000167882 */ /* 0x000fe20000000000 */
[----:B------:R-:W-:Y:S01]  /*11510*/  UMOV UR23, 0x12f00000 ;  /* 0x12f0000000177882 */ /* 0x000fe20000000000 */
[----:B------:R-:W-:Y:S01]  /*11520*/  BSSY B0, `(.L_x_1730) ;  /* 0x0000013000007945 */ /* 0x000fe20003800000 */
[----:B------:R3:W-:Y:S01]  /*11530*/  @P0 SYNCS.ARRIVE.TRANS64 RZ, [R25+URZ+0x31c00], R4 ;  /* 0x031c000419ff09a7 */ /* 0x0007e2000800003f */
[----:B------:R-:W-:Y:S01]  /*11540*/  UTMALDG.4D [UR16], [UR4], desc[UR6] ;  /* 0x00000610040075b4 */ /* 0x000fe20008019000 */
[----:B------:R4:W-:Y:S02]  /*11550*/  UTMALDG.4D [UR8], [UR4], desc[UR14] ;  /* 0x00000e08040075b4 */ /* 0x0009e40008019000 */
[----:B----4-:R-:W-:Y:S01]  /*11560*/  @P0 R2UR UR13, R10 ;  /* 0x000000000a0d02ca */ /* 0x010fe200000e0000 */
[----:B------:R-:W-:Y:S01]  /*11570*/  UIADD3 UR8, UR24, 0x13a00, URZ ;  /* 0x00013a0018087890 */ /* 0x000fe2000fffe03f */
[----:B------:R-:W-:Y:S01]  /*11580*/  @P0 R2UR UR12, R18 ;  /* 0x00000000120c02ca */ /* 0x000fe200000e0000 */
[----:B------:R-:W-:Y:S01]  /*11590*/  UMOV UR10, 0x40 ;  /* 0x00000040000a7882 */ /* 0x000fe20000000000 */
[----:B------:R-:W-:Y:S01]  /*115a0*/  @P0 R2UR UR11, R17 ;  /* 0x00000000110b02ca */ /* 0x000fe200000e0000 */
[----:B------:R-:W-:-:S12]  /*115b0*/  UMOV UR9, UR17 ;  /* 0x0000001100097c82 */ /* 0x000fd80008000000 */
[----:B------:R4:W-:Y:S01]  /*115c0*/  UTMALDG.4D [UR8], [UR4], desc[UR22] ;  /* 0x00001608040075b4 */ /* 0x0009e20008019000 */
[----:B--2---:R-:W-:-:S05]  /*115d0*/  VIADD R5, R5, 0x1 ;  /* 0x0000000105057836 */ /* 0x004fca0000000000 */
[----:B---3--:R-:W-:Y:S01]  /*115e0*/  LEA.HI R4, R5, R5, RZ, 0x1 ;  /* 0x0000000505047211 */ /* 0x008fe200078f08ff */
[----:B------:R4:W-:Y:S03]  /*115f0*/  STL [R1+0x4], R5 ;  /* 0x0000040501007387 */ /* 0x0009e60000100800 */
[----:B------:R-:W-:-:S05]  /*11600*/  LOP3.LUT R4, R4, 0xfffffffe, RZ, 0xc0, !PT ;  /* 0xfffffffe04047812 */ /* 0x000fca00078ec0ff */
[----:B------:R-:W-:-:S05]  /*11610*/  IMAD.IADD R4, R5, 0x1, -R4 ;  /* 0x0000000105047824 */ /* 0x000fca00078e0a04 */
[----:B------:R-:W-:-:S04]  /*11620*/  SHF.L.U32 R4, R4, 0x1f, RZ ;  /* 0x0000001f04047819 */ /* 0x000fc800000006ff */
[----:B------:R-:W2:Y:S02]  /*11630*/  SYNCS.PHASECHK.TRANS64.TRYWAIT P0, [R25+URZ+0x31c20], R4 ;  /* 0x031c2004190075a7 */ /* 0x000ea4000800017f */
[----:B--2-4-:R-:W-:Y:S05]  /*11640*/  @!P0 BRA `(.L_x_1731) ;  /* 0x0000002c00a48947 */ /* 0x014fea0003800000 */
.L_x_1799:
[----:B------:R-:W-:Y:S05]  /*11650*/  BSYNC B0 ;  /* 0x0000000000007941 */ /* 0x000fea0003800000 */
.L_x_1730:
[----:B------:R-:W-:Y:S01]  /*11660*/  ISETP.GE.AND P0, PT, R28, 0x2, PT ;  /* 0x000000021c00780c */ /* 0x000fe20003f06270 */
[----:B------:R-:W-:-:S12]  /*11670*/  BSSY B0, `(.L_x_1732) ;  /* 0x0000166000007945 */ /* 0x000fd80003800000 */
[----:B------:R-:W-:Y:S05]  /*11680*/  @!P0 BRA `(.L_x_1733) ;  /* 0x0000001400908947 */ /* 0x000fea0003800000 */
[C---:B--2---:R-:W-:Y:S01]  /*11690*/  LOP3.LUT R4, R28.reuse, 0x1, RZ, 0xc0, !PT ;  /* 0x000000011c047812 */ /* 0x044fe200078ec0ff */
[----:B------:R-:W-:Y:S01]  /*116a0*/  VIADD R11, R28, 0xfffffffe ;  /* 0xfffffffe1c0b7836 */ /* 0x000fe20000000000 */
[----:B------:R-:W-:Y:S02]  /*116b0*/  BSSY B1, `(.L_x_1734) ;  /* 0x0000078000017945 */ /* 0x000fe40003800000 */
[----:B------:R-:W-:Y:S01]  /*116c0*/  ISETP.NE.U32.AND P0, PT, R4, 0x1, PT ;  /* 0x000000010400780c */ /* 0x000fe20003f05070 */
[----:B------:R-:W-:-:S12]  /*116d0*/  IMAD.MOV.U32 R10, RZ, RZ, R11 ;  /* 0x000000ffff0a7224 */ /* 0x000fd800078e000b */
[----:B------:R-:W-:Y:S05]  /*116e0*/  @!P0 BRA `(.L_x_1735) ;  /* 0x0000000400d08947 */ /* 0x000fea0003800000 */
        /* <DEDUP_REMOVED lines=8> */
[----:B------:R-:W-:Y:S02]  /*11770*/  IMAD.MOV.U32 R4, RZ, RZ, R8 ;  /* 0x000000ffff047224 */ /* 0x000fe400078e0008 */
[----:B------:R-:W-:Y:S01]  /*11780*/  IMAD.MOV.U32 R10, RZ, RZ, R11 ;  /* 0x000000ffff0a7224 */ /* 0x000fe200078e000b */
        /* <DEDUP_REMOVED lines=21> */
.L_x_1738:
[----:B0-----:R-:W-:Y:S01]  /*118e0*/  IMAD R3, R12, 0x8, R25 ;  /* 0x000000080c037824 */ /* 0x001fe200078e0219 */
[----:B------:R-:W-:-:S04]  /*118f0*/  SHF.L.U32 R2, R13, 0x1f, RZ ;  /* 0x0000001f0d027819 */ /* 0x000fc800000006ff */
[----:B------:R-:W0:Y:S02]  /*11900*/  SYNCS.PHASECHK.TRANS64.TRYWAIT P0, [R3+URZ+0x31c40], R2 ;  /* 0x031c4002030075a7 */ /* 0x000e24000800017f */
[----:B0-----:R-:W-:Y:S05]  /*11910*/  @!P0 BRA `(.L_x_1739) ;  /* 0x0000002c00048947 */ /* 0x001fea0003800000 */
.L_x_1800:
        /* <DEDUP_REMOVED lines=9> */
.L_x_1740:
        /* <DEDUP_REMOVED lines=31> */
.L_x_1801:
[----:B------:R-:W-:Y:S05]  /*11ba0*/  @P1 BRA `(.L_x_1742) ;  /* 0x0000000000181947 */ /* 0x000fea0003800000 */
[----:B------:R-:W-:Y:S01]  /*11bb0*/  ISETP.NE.AND P0, PT, R26, RZ, PT ;  /* 0x000000ff1a00720c */ /* 0x000fe20003f05270 */
[----:B0-----:R-:W-:Y:S02]  /*11bc0*/  IMAD R2, R22, 0x8, R25 ;  /* 0x0000000816027824 */ /* 0x001fe400078e0219 */
[----:B------:R-:W-:-:S04]  /*11bd0*/  IMAD.MOV.U32 R3, RZ, RZ, 0x6c00 ;  /* 0x00006c00ff037424 */ /* 0x000fc800078e00ff */
[----:B------:R2:W-:Y:S06]  /*11be0*/  SYNCS.ARRIVE.TRANS64 RZ, [R2+URZ+0x31c50], R3 ;  /* 0x031c500302ff79a7 */ /* 0x0005ec000800003f */
[----:B------:R-:W-:Y:S05]  /*11bf0*/  @!P0 BRA `(.L_x_1742) ;  /* 0x0000000000048947 */ /* 0x000fea0003800000 */
[----:B------:R-:W-:Y:S01]  /*11c00*/  BPT.TRAP 0x1 ;  /* 0x000000040000795c */ /* 0x000fe20000300000 */
.L_x_1742:
        /* <DEDUP_REMOVED lines=30> */
.L_x_1737:
[----:B------:R-:W-:Y:S05]  /*11df0*/  BSYNC B2 ;  /* 0x0000000000027941 */ /* 0x000fea0003800000 */
.L_x_1736:
[----:B------:R-:W-:Y:S02]  /*11e00*/  VIADD R10, R28, 0xfffffffd ;  /* 0xfffffffd1c0a7836 */ /* 0x000fe40000000000 */
[----:B------:R-:W-:Y:S02]  /*11e10*/  IMAD.MOV.U32 R22, RZ, RZ, R12 ;  /* 0x000000ffff167224 */ /* 0x000fe400078e000c */
[----:B------:R-:W-:-:S07]  /*11e20*/  IMAD.MOV.U32 R24, RZ, RZ, R13 ;  /* 0x000000ffff187224 */ /* 0x000fce00078e000d */
.L_x_1735:
[----:B------:R-:W-:Y:S05]  /*11e30*/  BSYNC B1 ;  /* 0x0000000000017941 */ /* 0x000fea0003800000 */
.L_x_1734:
[----:B------:R-:W-:-:S13]  /*11e40*/  ISETP.NE.AND P0, PT, R11, RZ, PT ;  /* 0x000000ff0b00720c */ /* 0x000fda0003f05270 */
[----:B------:R-:W-:Y:S05]  /*11e50*/  @!P0 BRA `(.L_x_1733) ;  /* 0x0000000c009c8947 */ /* 0x000fea0003800000 */
[----:B------:R-:W-:-:S07]  /*11e60*/  IMAD.MOV.U32 R4, RZ, RZ, R8 ;  /* 0x000000ffff047224 */ /* 0x000fce00078e0008 */
.L_x_1757:
[----:B------:R-:W-:Y:S01]  /*11e70*/  VIADD R11, R22, 0x1 ;  /* 0x00000001160b7836 */ /* 0x000fe20000000000 */
[----:B------:R-:W-:Y:S05]  /*11e80*/  YIELD ;  /* 0x0000000000007946 */ /* 0x000fea0003800000 */
[----:B------:R-:W-:Y:S01]  /*11e90*/  ISETP.NE.AND P0, PT, R11, 0x2, PT ;  /* 0x000000020b00780c */ /* 0x000fe20003f05270 */
[----:B------:R-:W-:Y:S03]  /*11ea0*/  BSSY B1, `(.L_x_1743) ;  /* 0x000006d000017945 */ /* 0x000fe60003800000 */
[----:B------:R-:W-:-:S02]  /*11eb0*/  SEL R3, RZ, 0x1, P0 ;  /* 0x00000001ff037807 */ /* 0x000fc40000000000 */
        /* <DEDUP_REMOVED lines=27> */
.L_x_1745:
[----:B------:R-:W-:Y:S01]  /*12070*/  IMAD R3, R11, 0x8, R25 ;  /* 0x000000080b037824 */ /* 0x000fe200078e0219 */
[----:B------:R-:W-:-:S04]  /*12080*/  SHF.L.U32 R2, R12, 0x1f, RZ ;  /* 0x0000001f0c027819 */ /* 0x000fc800000006ff */
[----:B------:R-:W2:Y:S02]  /*12090*/  SYNCS.PHASECHK.TRANS64.TRYWAIT P0, [R3+URZ+0x31c40], R2 ;  /* 0x031c4002030075a7 */ /* 0x000ea4000800017f */
[----:B--2---:R-:W-:Y:S05]  /*120a0*/  @!P0 BRA `(.L_x_1746) ;  /* 0x0000002400488947 */ /* 0x004fea0003800000 */
.L_x_1802:
        /* <DEDUP_REMOVED lines=9> */
.L_x_1747:
        /* <DEDUP_REMOVED lines=31> */
.L_x_1803:
[----:B------:R-:W-:Y:S05]  /*12330*/  @P0 BRA `(.L_x_1749) ;  /* 0x0000000000140947 */ /* 0x000fea0003800000 */
[----:B------:R-:W-:Y:S01]  /*12340*/  ISETP.NE.AND P1, PT, R26, RZ, PT ;  /* 0x000000ff1a00720c */ /* 0x000fe20003f25270 */
[----:B------:R-:W-:-:S04]  /*12350*/  IMAD.MOV.U32 R2, RZ, RZ, 0x6c00 ;  /* 0x00006c00ff027424 */ /* 0x000fc800078e00ff */
[----:B------:R2:W-:Y:S08]  /*12360*/  SYNCS.ARRIVE.TRANS64 RZ, [R3+URZ+0x50], R2 ;  /* 0x0000500203ff79a7 */ /* 0x0005f0000800003f */
[----:B------:R-:W-:Y:S05]  /*12370*/  @!P1 BRA `(.L_x_1749) ;  /* 0x0000000000049947 */ /* 0x000fea0003800000 */
[----:B------:R-:W-:Y:S01]  /*12380*/  BPT.TRAP 0x1 ;  /* 0x000000040000795c */ /* 0x000fe20000300000 */
.L_x_1749:
        /* <DEDUP_REMOVED lines=30> */
.L_x_1744:
[----:B------:R-:W-:Y:S05]  /*12570*/  BSYNC B1 ;  /* 0x0000000000017941 */ /* 0x000fea0003800000 */
.L_x_1743:
        /* <DEDUP_REMOVED lines=31> */
.L_x_1752:
[----:B------:R-:W-:Y:S01]  /*12770*/  IMAD R2, R22, 0x8, R25 ;  /* 0x0000000816027824 */ /* 0x000fe200078e0219 */
[----:B------:R-:W-:-:S04]  /*12780*/  SHF.L.U32 R3, R24, 0x1f, RZ ;  /* 0x0000001f18037819 */ /* 0x000fc800000006ff */
[----:B------:R-:W2:Y:S02]  /*12790*/  SYNCS.PHASECHK.TRANS64.TRYWAIT P0, [R2+URZ+0x31c40], R3 ;  /* 0x031c4003020075a7 */ /* 0x000ea4000800017f */
[----:B--2---:R-:W-:Y:S05]  /*127a0*/  @!P0 BRA `(.L_x_1753) ;  /* 0x0000001c00b08947 */ /* 0x004fea0003800000 */
.L_x_1804:
        /* <DEDUP_REMOVED lines=9> */
.L_x_1754:
        /* <DEDUP_REMOVED lines=33> */
.L_x_1805:
[----:B------:R-:W-:Y:S05]  /*12a50*/  @P0 BRA `(.L_x_1756) ;  /* 0x0000000000140947 */ /* 0x000fea0003800000 */
[----:B------:R-:W-:Y:S01]  /*12a60*/  ISETP.NE.AND P1, PT, R26, RZ, PT ;  /* 0x000000ff1a00720c */ /* 0x000fe20003f25270 */
[----:B0-----:R-:W-:-:S04]  /*12a70*/  IMAD.MOV.U32 R3, RZ, RZ, 0x6c00 ;  /* 0x00006c00ff037424 */ /* 0x001fc800078e00ff */
[----:B------:R2:W-:Y:S08]  /*12a80*/  SYNCS.ARRIVE.TRANS64 RZ, [R2+URZ+0x50], R3 ;  /* 0x0000500302ff79a7 */ /* 0x0005f0000800003f */
[----:B------:R-:W-:Y:S05]  /*12a90*/  @!P1 BRA `(.L_x_1756) ;  /* 0x0000000000049947 */ /* 0x000fea0003800000 */
[----:B------:R-:W-:Y:S01]  /*12aa0*/  BPT.TRAP 0x1 ;  /* 0x000000040000795c */ /* 0x000fe20000300000 */
.L_x_1756:
        /* <DEDUP_REMOVED lines=29> */
.L_x_1751:
[----:B------:R-:W-:Y:S05]  /*12c80*/  BSYNC B1 ;  /* 0x0000000000017941 */ /* 0x000fea0003800000 */
.L_x_1750:
[C---:B------:R-:W-:Y:S01]  /*12c90*/  ISETP.GT.AND P0, PT, R10.reuse, 0x1, PT ;  /* 0x000000010a00780c */ /* 0x040fe20003f04270 */
[----:B0-2---:R-:W-:-:S04]  /*12ca0*/  VIADD R2, R10, 0xfffffffe ;  /* 0xfffffffe0a027836 */ /* 0x005fc80000000000 */
[----:B------:R-:W-:-:S08]  /*12cb0*/  IMAD.MOV.U32 R10, RZ, RZ, R2 ;  /* 0x000000ffff0a7224 */ /* 0x000fd000078e0002 */
[----:B------:R-:W-:Y:S05]  /*12cc0*/  @P0 BRA `(.L_x_1757) ;  /* 0xfffffff000680947 */ /* 0x000fea000383ffff */
.L_x_1733:
[----:B------:R-:W-:Y:S05]  /*12cd0*/  BSYNC B0 ;  /* 0x0000000000007941 */ /* 0x000fea0003800000 */
.L_x_1732:
[----:B------:R-:W-:Y:S01]  /*12ce0*/  ISETP.NE.AND P0, PT, R26, RZ, PT ;  /* 0x000000ff1a00720c */ /* 0x000fe20003f05270 */
[----:B------:R-:W-:-:S12]  /*12cf0*/  BSSY B0, `(.L_x_1758) ;  /* 0x000000f000007945 */ /* 0x000fd80003800000 */
[----:B------:R-:W-:Y:S05]  /*12d00*/  @P0 BRA `(.L_x_1759) ;  /* 0x0000000000340947 */ /* 0x000fea0003800000 */
[----:B------:R-:W3:Y:S01]  /*12d10*/  S2R R9, SR_LANEID ;  /* 0x0000000000097919 */ /* 0x000ee20000000000 */
[----:B------:R-:W-:Y:S01]  /*12d20*/  VOTEU.ANY UR4, UPT, PT ;  /* 0x0000000000047886 */ /* 0x000fe200038e0100 */
[----:B------:R-:W4:Y:S01]  /*12d30*/  LDC.64 R2, c[0x0][0xc38] ;  /* 0x00030e00ff027b82 */ /* 0x000f220000000a00 */
[----:B--2---:R-:W3:Y:S01]  /*12d40*/  FLO.U32 R4, UR4 ;  /* 0x0000000400047d00 */ /* 0x004ee200080e0000 */
[----:B------:R-:W-:-:S07]  /*12d50*/  ULDC.64 UR6, c[0x0][0x208] ;  /* 0x0000820000067ab9 */ /* 0x000fce0000000a00 */
[----:B------:R-:W4:Y:S01]  /*12d60*/  POPC R5, UR4 ;  /* 0x0000000400057d09 */ /* 0x000f220008000000 */
[----:B---3--:R-:W-:-:S13]  /*12d70*/  ISETP.EQ.U32.AND P0, PT, R4, R9, PT ;  /* 0x000000090400720c */ /* 0x008fda0003f02070 */
[----:B----4-:R-:W2:Y:S01]  /*12d80*/  @P0 ATOMG.E.ADD.STRONG.GPU PT, R3, desc[UR6][R2.64], R5 ;  /* 0x00000005020309a8 */ /* 0x010ea200081ee1c6 */
[----:B------:R-:W3:Y:S02]  /*12d90*/  S2R R6, SR_LTMASK ;  /* 0x0000000000067919 */ /* 0x000ee40000003900 */
[----:B---3--:R-:W-:-:S04]  /*12da0*/  LOP3.LUT R6, R6, UR4, RZ, 0xc0, !PT ;  /* 0x0000000406067c12 */ /* 0x008fc8000f8ec0ff */
[----:B------:R-:W3:Y:S01]  /*12db0*/  POPC R9, R6 ;  /* 0x0000000600097309 */ /* 0x000ee20000000000 */
[----:B--2---:R-:W3:Y:S02]  /*12dc0*/  SHFL.IDX PT, R4, R3, R4, 0x1f ;  /* 0x00001f0403047589 */ /* 0x004ee400000e0000 */
[----:B---3--:R-:W-:-:S07]  /*12dd0*/  IADD3 R16, R4, UR38, R9 ;  /* 0x0000002604107c10 */ /* 0x008fce000fffe009 */
.L_x_1759:
[----:B------:R-:W-:Y:S05]  /*12de0*/  BSYNC B0 ;  /* 0x0000000000007941 */ /* 0x000fea0003800000 */
.L_x_1758:
[----:B------:R-:W-:Y:S04]  /*12df0*/  BSSY B0, `(.L_x_1760) ;  /* 0x000002b000007945 */ /* 0x000fe80003800000 */
[----:B------:R-:W-:Y:S05]  /*12e00*/  @!P6 BRA `(.L_x_1761) ;  /* 0x0000000000a4e947 */ /* 0x000fea0003800000 */
[----:B------:R-:W-:Y:S01]  /*12e10*/  IMAD R3, R22, 0x8, R25 ;  /* 0x0000000816037824 */ /* 0x000fe200078e0219 */
[----:B------:R-:W-:-:S04]  /*12e20*/  SHF.L.U32 R2, R24, 0x1f, RZ ;  /* 0x0000001f18027819 */ /* 0x000fc800000006ff */
[----:B------:R-:W3:Y:S02]  /*12e30*/  SYNCS.PHASECHK.TRANS64.TRYWAIT P0, [R3+URZ+0x31c60], R2 ;  /* 0x031c6002030075a7 */ /* 0x000ee4000800017f */
[----:B---3--:R-:W-:Y:S05]  /*12e40*/  @!P0 BRA `(.L_x_1762) ;  /* 0x0000001800308947 */ /* 0x008fea0003800000 */
.L_x_1806:
[----:B--2---:R-:W2:Y:S02]  /*12e50*/  S2R R4, SR_TID.X ;  /* 0x0000000000047919 */ /* 0x004ea40000002100 */
[----:B--2---:R-:W-:-:S04]  /*12e60*/  LOP3.LUT R4, R4, 0x7f, RZ, 0xc0, !PT ;  /* 0x0000007f04047812 */ /* 0x004fc800078ec0ff */
[----:B------:R-:W-:-:S13]  /*12e70*/  ISETP.NE.AND P0, PT, R4, RZ, PT ;  /* 0x000000ff0400720c */ /* 0x000fda0003f05270 */
[----:B------:R-:W-:Y:S05]  /*12e80*/  @P0 BRA `(.L_x_1763) ;  /* 0x0000000000140947 */ /* 0x000fea0003800000 */
[----:B------:R-:W-:Y:S01]  /*12e90*/  ISETP.NE.AND P1, PT, R26, RZ, PT ;  /* 0x000000ff1a00720c */ /* 0x000fe20003f25270 */
[----:B---3--:R-:W-:-:S04]  /*12ea0*/  IMAD.MOV.U32 R2, RZ, RZ, 0x6c00 ;  /* 0x00006c00ff027424 */ /* 0x008fc800078e00ff */
[----:B------:R2:W-:Y:S08]  /*12eb0*/  SYNCS.ARRIVE.TRANS64 RZ, [R3+URZ+0x31c50], R2 ;  /* 0x031c500203ff79a7 */ /* 0x0005f0000800003f */
[----:B------:R-:W-:Y:S05]  /*12ec0*/  @!P1 BRA `(.L_x_1763) ;  /* 0x0000000000049947 */ /* 0x000fea0003800000 */
[----:B------:R-:W-:Y:S01]  /*12ed0*/  BPT.TRAP 0x1 ;  /* 0x000000040000795c */ /* 0x000fe20000300000 */
.L_x_1763:
        /* <DEDUP_REMOVED lines=28> */
.L_x_1761:
[----:B------:R-:W-:Y:S05]  /*130a0*/  BSYNC B0 ;  /* 0x0000000000007941 */ /* 0x000fea0003800000 */
.L_x_1760:
[----:B------:R-:W-:-:S05]  /*130b0*/  VIADD R22, R22, 0x1 ;  /* 0x0000000116167836 */ /* 0x000fca0000000000 */
[----:B------:R-:W-:-:S04]  /*130c0*/  ISETP.NE.AND P0, PT, R22, 0x2, PT ;  /* 0x000000021600780c */ /* 0x000fc80003f05270 */
[----:B--23--:R-:W-:Y:S02]  /*130d0*/  SEL R3, RZ, 0x1, P0 ;  /* 0x00000001ff037807 */ /* 0x00cfe40000000000 */
[----:B------:R-:W-:Y:S02]  /*130e0*/  SEL R22, R22, RZ, P0 ;  /* 0x000000ff16167207 */ /* 0x000fe40000000000 */
[----:B------:R-:W-:-:S07]  /*130f0*/  LOP3.LUT R24, R24, R3, RZ, 0x3c, !PT ;  /* 0x0000000318187212 */ /* 0x000fce00078e3cff */
.L_x_1717:
[----:B------:R-:W-:Y:S05]  /*13100*/  BSYNC B6 ;  /* 0x0000000000067941 */ /* 0x000fea0003800000 */
.L_x_1715:
[----:B------:R-:W-:-:S03]  /*13110*/  UMOV UR4, 0xffffffff ;  /* 0xffffffff00047882 */ /* 0x000fc60000000000 */
[----:B------:R-:W-:Y:S05]  /*13120*/  BRA.DIV UR4, `(.L_x_1764) ;  /* 0x00000016048c7947 */ /* 0x000fea000b800000 */
[----:B------:R2:W3:Y:S04]  /*13130*/  SHFL.IDX PT, R4, R16, RZ, 0x1f ;  /* 0x00001fff10047589 */ /* 0x0004e800000e0000 */
[----:B------:R2:W4:Y:S02]  /*13140*/  SHFL.IDX PT, R5, R16, 0x1, 0x1f ;  /* 0x00201f0010057f89 */ /* 0x00052400000e0000 */
.L_x_1810:
        /* <DEDUP_REMOVED lines=8> */
[----:B------:R-:W0:Y:S01]  /*131d0*/  LDC.64 R2, c[0x0][0xc58] ;  /* 0x00031600ff027b82 */ /* 0x000e220000000a00 */
[----:B------:R-:W-:Y:S01]  /*131e0*/  ULDC.64 UR4, c[0x0][0x208] ;  /* 0x0000820000047ab9 */ /* 0x000fe20000000a00 */
[----:B0-----:R-:W-:-:S06]  /*131f0*/  IMAD.WIDE R2, R7, 0x4, R2 ;  /* 0x0000000407027825 */ /* 0x001fcc00078e0202 */
[----:B------:R0:W5:Y:S02]  /*13200*/  LDG.E R2, desc[UR4][R2.64] ;  /* 0x0000000402027981 */ /* 0x000164000c1e1900 */
.L_x_1766:
[----:B------:R-:W-:Y:S05]  /*13210*/  BSYNC B0 ;  /* 0x0000000000007941 */ /* 0x000fea0003800000 */
.L_x_1765:
        /* <DEDUP_REMOVED lines=23> */
.L_x_1818:
[----:B------:R-:W-:Y:S02]  /*13390*/  ULDC UR4, c[0x0][0xc10] ;  /* 0x0003040000047ab9 */ /* 0x000fe40000000800 */
[----:B------:R-:W-:-:S04]  /*133a0*/  IMAD.U32 R7, RZ, RZ, UR4 ;  /* 0x00000004ff077e24 */ /* 0x000fc8000f8e00ff */
[----:B0-----:R-:W-:-:S04]  /*133b0*/  IMAD R14, R14, R7, RZ ;  /* 0x000000070e0e7224 */ /* 0x001fc800078e02ff */
[----:B----4-:R-:W-:-:S05]  /*133c0*/  IMAD.IADD R5, R5, 0x1, R14 ;  /* 0x0000000105057824 */ /* 0x010fca00078e020e */
[----:B---3--:R-:W-:-:S13]  /*133d0*/  ISETP.GT.AND P0, PT, R5, R4, PT ;  /* 0x000000040500720c */ /* 0x008fda0003f04270 */
[----:B------:R-:W-:Y:S05]  /*133e0*/  @P0 BRA `(.L_x_1768) ;  /* 0x0000000000b00947 */ /* 0x000fea0003800000 */
[----:B------:R-:W0:Y:S02]  /*133f0*/  LDC R0, c[0x0][0xc14] ;  /* 0x00030500ff007b82 */ /* 0x000e240000000800 */
.L_x_1773:
        /* <DEDUP_REMOVED lines=9> */
[----:B------:R-:W0:Y:S01]  /*13490*/  LDC.64 R2, c[0x0][0xc58] ;  /* 0x00031600ff027b82 */ /* 0x000e220000000a00 */
[----:B------:R-:W-:Y:S01]  /*134a0*/  ULDC.64 UR4, c[0x0][0x208] ;  /* 0x0000820000047ab9 */ /* 0x000fe20000000a00 */
[----:B0-----:R-:W-:-:S06]  /*134b0*/  IMAD.WIDE R2, R7, 0x4, R2 ;  /* 0x0000000407027825 */ /* 0x001fcc00078e0202 */
[----:B------:R0:W5:Y:S02]  /*134c0*/  LDG.E R2, desc[UR4][R2.64] ;  /* 0x0000000402027981 */ /* 0x000164000c1e1900 */
.L_x_1771:
[----:B------:R-:W-:Y:S05]  /*134d0*/  BSYNC B0 ;  /* 0x0000000000007941 */ /* 0x000fea0003800000 */
.L_x_1770:
        /* <DEDUP_REMOVED lines=23> */
.L_x_1826:
[----:B------:R-:W-:Y:S02]  /*13650*/  ULDC UR4, c[0x0][0xc10] ;  /* 0x0003040000047ab9 */ /* 0x000fe40000000800 */
[----:B------:R-:W-:-:S04]  /*13660*/  IMAD.U32 R7, RZ, RZ, UR4 ;  /* 0x00000004ff077e24 */ /* 0x000fc8000f8e00ff */
[----:B---3--:R-:W-:-:S04]  /*13670*/  IMAD R14, R14, R7, RZ ;  /* 0x000000070e0e7224 */ /* 0x008fc800078e02ff */
[----:B------:R-:W-:-:S05]  /*13680*/  IMAD.IADD R5, R14, 0x1, R5 ;  /* 0x000000010e057824 */ /* 0x000fca00078e0205 */
[----:B------:R-:W-:-:S13]  /*13690*/  ISETP.GT.AND P0, PT, R5, R4, PT ;  /* 0x000000040500720c */ /* 0x000fda0003f04270 */
[----:B------:R-:W-:Y:S05]  /*136a0*/  @!P0 BRA `(.L_x_1773) ;  /* 0xfffffffc00548947 */ /* 0x000fea000383ffff */
.L_x_1768:
[----:B--2---:R-:W-:Y:S01]  /*136b0*/  IMAD.IADD R16, R5, 0x1, -R14 ;  /* 0x0000000105107824 */ /* 0x004fe200078e0a0e */
[----:B------:R-:W-:-:S03]  /*136c0*/  UMOV UR4, 0xffffffff ;  /* 0xffffffff00047882 */ /* 0x000fc60000000000 */
[----:B------:R-:W-:-:S05]  /*136d0*/  IMAD R3, R8, R7, R16 ;  /* 0x0000000708037224 */ /* 0x000fca00078e0210 */
[----:B------:R-:W-:Y:S01]  /*136e0*/  ISETP.GT.AND P6, PT, R3, R4, PT ;  /* 0x000000040300720c */ /* 0x000fe20003fc4270 */
[----:B------:R-:W-:-:S12]  /*136f0*/  BRA.DIV UR4, `(.L_x_1774) ;  /* 0x0000001a04047947 */ /* 0x000fd8000b800000 */
[----:B------:R-:W-:-:S04]  /*13700*/  VOTE.ANY R3, PT, !P6 ;  /* 0x0000000000037806 */ /* 0x000fc800070e0100 */
[----:B------:R-:W2:Y:S02]  /*13710*/  POPC R5, R3 ;  /* 0x0000000300057309 */ /* 0x000ea40000000000 */
[----:B--2---:R2:W3:Y:S02]  /*13720*/  SHFL.IDX PT, R17, R2, R5, 0x1f ;  /* 0x00001f0502117589 */ /* 0x0044e400000e0000 */
.L_x_1830:
[----:B------:R-:W-:Y:S01]  /*13730*/  ISETP.NE.AND P0, PT, R3, RZ, PT ;  /* 0x000000ff0300720c */ /* 0x000fe20003f05270 */
[----:B------:R-:W-:-:S12]  /*13740*/  IMAD.MOV.U32 R14, RZ, RZ, RZ ;  /* 0x000000ffff0e7224 */ /* 0x000fd800078e00ff */
[----:B------:R-:W-:Y:S05]  /*13750*/  @!P0 BRA `(.L_x_1775) ;  /* 0x0000000000108947 */ /* 0x000fea0003800000 */
[----:B------:R-:W-:Y:S01]  /*13760*/  UMOV UR4, 0xffffffff ;  /* 0xffffffff00047882 */ /* 0x000fe20000000000 */
[----:B------:R-:W-:Y:S02]  /*13770*/  VIADD R12, R5, 0xffffffff ;  /* 0xffffffff050c7836 */ /* 0x000fe40000000000 */
[----:B------:R-:W-:Y:S05]  /*13780*/  BRA.DIV UR4, `(.L_x_1776) ;  /* 0x0000001a04287947 */ /* 0x000fea000b800000 */
[----:B------:R4:W0:Y:S02]  /*13790*/  SHFL.IDX PT, R14, R8, R12, 0x1f ;  /* 0x00001f0c080e7589 */ /* 0x00082400000e0000 */
.L_x_1775:
[----:B--2---:R-:W2:Y:S01]  /*137a0*/  LDC.64 R2, c[0x0][0xc68] ;  /* 0x00031a00ff027b82 */ /* 0x004ea20000000a00 */
[----:B------:R-:W-:Y:S01]  /*137b0*/  IMAD.IADD R19, R5, 0x1, R19 ;  /* 0x0000000105137824 */ /* 0x000fe200078e0213 */
[----:B------:R-:W-:-:S03]  /*137c0*/  ULDC.64 UR4, c[0x0][0x208] ;  /* 0x0000820000047ab9 */ /* 0x000fc60000000a00 */
[----:B--2---:R-:W-:-:S05]  /*137d0*/  IMAD.WIDE R2, R19, 0x4, R2 ;  /* 0x0000000413027825 */ /* 0x004fca00078e0202 */
[----:B------:R2:W3:Y:S01]  /*137e0*/  LDG.E R6, desc[UR4][R2.64] ;  /* 0x0000000402067981 */ /* 0x0004e2000c1e1900 */
[----:B0-----:R-:W-:Y:S02]  /*137f0*/  IMAD R16, R14, R7, R16 ;  /* 0x000000070e107224 */ /* 0x001fe400078e0210 */
[----:B--2---:R-:W-:Y:S02]  /*13800*/  IMAD.MOV.U32 R2, RZ, RZ, RZ ;  /* 0x000000ffff027224 */ /* 0x004fe400078e00ff */
[----:B---3--:R-:W-:-:S05]  /*13810*/  IMAD R5, R17, R6, RZ ;  /* 0x0000000611057224 */ /* 0x008fca00078e02ff */
[----:B----4-:R-:W-:-:S04]  /*13820*/  IABS R8, R5 ;  /* 0x0000000500087213 */ /* 0x010fc80000000000 */
[----:B------:R-:W0:Y:S08]  /*13830*/  I2F.RP R9, R8 ;  /* 0x0000000800097306 */ /* 0x000e300000209400 */
[----:B0-----:R-:W0:Y:S02]  /*13840*/  MUFU.RCP R9, R9 ;  /* 0x0000000900097308 */ /* 0x001e240000001000 */
[----:B0-----:R-:W-:Y:S01]  /*13850*/  VIADD R10, R9, 0xffffffe ;  /* 0x0ffffffe090a7836 */ /* 0x001fe20000000000 */
[----:B------:R-:W-:-:S05]  /*13860*/  IABS R9, R5 ;  /* 0x0000000500097213 */ /* 0x000fca0000000000 */
[----:B------:R-:W0:Y:S01]  /*13870*/  F2I.FTZ.U32.TRUNC.NTZ R3, R10 ;  /* 0x0000000a00037305 */ /* 0x000e22000021f000 */
[----:B------:R-:W-:Y:S02]  /*13880*/  IMAD.MOV R9, RZ, RZ, -R9 ;  /* 0x000000ffff097224 */ /* 0x000fe400078e0a09 */
[----:B0-----:R-:W-:-:S04]  /*13890*/  IMAD.MOV R11, RZ, RZ, -R3 ;  /* 0x000000ffff0b7224 */ /* 0x001fc800078e0a03 */
[----:B------:R-:W-:-:S04]  /*138a0*/  IMAD R11, R11, R8, RZ ;  /* 0x000000080b0b7224 */ /* 0x000fc800078e02ff */
[----:B------:R-:W-:-:S04]  /*138b0*/  IMAD.HI.U32 R3, R3, R11, R2 ;  /* 0x0000000b03037227 */ /* 0x000fc800078e0002 */
[----:B------:R-:W-:-:S05]  /*138c0*/  IMAD.IADD R2, R4, 0x1, -R16 ;  /* 0x0000000104027824 */ /* 0x000fca00078e0a10 */
        /* <DEDUP_REMOVED lines=29> */
[----:B------:R-:W-:Y:S01]  /*13aa0*/  IMAD.HI.U32 R2, R3, R5, R2 ;  /* 0x0000000503027227 */ /* 0x000fe200078e0002 */
[----:B------:R-:W-:Y:S02]  /*13ab0*/  IABS R5, R9 ;  /* 0x0000000900057213 */ /* 0x000fe40000000000 */
[----:B------:R-:W-:-:S03]  /*13ac0*/  LOP3.LUT R3, R9, R6, RZ, 0x3c, !PT ;  /* 0x0000000609037212 */ /* 0x000fc600078e3cff */
[----:B------:R-:W-:-:S04]  /*13ad0*/  IMAD.HI.U32 R2, R2, R5, RZ ;  /* 0x0000000502027227 */ /* 0x000fc800078e00ff */
[----:B------:R-:W-:-:S05]  /*13ae0*/  IMAD R8, R2, R8, R5 ;  /* 0x0000000802087224 */ /* 0x000fca00078e0205 */
[----:B------:R-:W-:-:S13]  /*13af0*/  ISETP.GT.U32.AND P0, PT, R7, R8, PT ;  /* 0x000000080700720c */ /* 0x000fda0003f04070 */
[----:B------:R-:W-:Y:S02]  /*13b00*/  @!P0 IMAD.IADD R8, R8, 0x1, -R7 ;  /* 0x0000000108088824 */ /* 0x000fe400078e0a07 */
[----:B------:R-:W-:-:S03]  /*13b10*/  @!P0 VIADD R2, R2, 0x1 ;  /* 0x0000000102028836 */ /* 0x000fc60000000000 */
[----:B------:R-:W-:-:S13]  /*13b20*/  ISETP.GE.U32.AND P0, PT, R8, R7, PT ;  /* 0x000000070800720c */ /* 0x000fda0003f06070 */
        /* <DEDUP_REMOVED lines=11> */
.L_x_1769:
[----:B------:R-:W-:Y:S01]  /*13be0*/  UMOV UR4, URZ ;  /* 0x0000003f00047c82 */ /* 0x000fe20008000000 */
[----:B------:R-:W-:Y:S01]  /*13bf0*/  UMOV UR5, URZ ;  /* 0x0000003f00057c82 */ /* 0x000fe20008000000 */
[----:B------:R-:W-:Y:S01]  /*13c00*/  ULDC UR6, c[0x0][0xc14] ;  /* 0x0003050000067ab9 */ /* 0x000fe20000000800 */
[----:B--2---:R-:W-:Y:S02]  /*13c10*/  IMAD.MOV.U32 R16, RZ, RZ, R4 ;  /* 0x000000ffff107224 */ /* 0x004fe400078e0004 */
[----:B------:R-:W-:Y:S02]  /*13c20*/  IMAD.U32 R17, RZ, RZ, UR4 ;  /* 0x00000004ff117e24 */ /* 0x000fe4000f8e00ff */
[----:B------:R-:W-:Y:S02]  /*13c30*/  IMAD.U32 R18, RZ, RZ, UR5 ;  /* 0x00000005ff127e24 */ /* 0x000fe4000f8e00ff */
[----:B------:R-:W-:-:S07]  /*13c40*/  IMAD.U32 R19, RZ, RZ, UR6 ;  /* 0x00000006ff137e24 */ /* 0x000fce000f8e00ff */
.L_x_1777:
        /* <DEDUP_REMOVED lines=10> */
.L_x_1711:
        /* <DEDUP_REMOVED lines=12> */
.L_x_1833:
[----:B------:R-:W-:Y:S05]  /*13db0*/  BSYNC B0 ;  /* 0x0000000000007941 */ /* 0x000fea0003800000 */
.L_x_1779:
[----:B------:R-:W-:-:S03]  /*13dc0*/  UMOV UR4, 0xffffffff ;  /* 0xffffffff00047882 */ /* 0x000fc60000000000 */
[----:B------:R-:W-:Y:S05]  /*13dd0*/  BRA.DIV UR4, `(.L_x_1781) ;  /* 0x0000001204cc7947 */ /* 0x000fea000b800000 */
[----:B0-----:R-:W0:Y:S02]  /*13de0*/  S2R R0, SR_TID.X ;  /* 0x0000000000007919 */ /* 0x001e240000002100 */
[----:B0-----:R-:W-:-:S04]  /*13df0*/  SHF.R.U32.HI R0, RZ, 0x5, R0 ;  /* 0x00000005ff007819 */ /* 0x001fc80000011600 */
[----:B------:R-:W-:-:S05]  /*13e00*/  LOP3.LUT R0, R0, 0x3, RZ, 0xc0, !PT ;  /* 0x0000000300007812 */ /* 0x000fca00078ec0ff */
[----:B------:R0:W2:Y:S02]  /*13e10*/  SHFL.IDX PT, R14, R0, RZ, 0x1f ;  /* 0x00001fff000e7589 */ /* 0x0000a400000e0000 */
.L_x_1836:
[----:B--2---:R-:W-:Y:S01]  /*13e20*/  ISETP.NE.AND P0, PT, R14, RZ, PT ;  /* 0x000000ff0e00720c */ /* 0x004fe20003f05270 */
[----:B------:R-:W-:-:S12]  /*13e30*/  BSSY B0, `(.L_x_1782) ;  /* 0x0000026000007945 */ /* 0x000fd80003800000 */
[----:B------:R-:W-:Y:S05]  /*13e40*/  @P0 BRA `(.L_x_1783) ;  /* 0x0000000000900947 */ /* 0x000fea0003800000 */
[----:B------:R-:W-:-:S03]  /*13e50*/  UMOV UR4, 0xffffffff ;  /* 0xffffffff00047882 */ /* 0x000fc60000000000 */
[----:B------:R-:W-:Y:S05]  /*13e60*/  BRA.DIV UR4, `(.L_x_1784) ;  /* 0x0000001204dc7947 */ /* 0x000fea000b800000 */
[----:B------:R-:W-:-:S13]  /*13e70*/  ELECT P6, URZ, PT ;  /* 0x00000000003f782f */ /* 0x000fda00038c0000 */
.L_x_1839:
        /* <DEDUP_REMOVED lines=8> */
.L_x_1785:
        /* <DEDUP_REMOVED lines=12> */
.L_x_1840:
[----:B------:R-:W2:Y:S02]  /*13fc0*/  SYNCS.PHASECHK.TRANS64.TRYWAIT P0, [R3+URZ], R0 ;  /* 0x00000000030075a7 */ /* 0x000ea4000800017f */
[----:B--2---:R-:W-:Y:S05]  /*13fd0*/  @!P0 BRA `(.L_x_1787) ;  /* 0x0000001000b48947 */ /* 0x004fea0003800000 */
.L_x_1841:
[----:B------:R-:W-:Y:S05]  /*13fe0*/  @!P2 BRA `(.L_x_1788) ;  /* 0x000000000004a947 */ /* 0x000fea0003800000 */
[----:B------:R-:W-:Y:S01]  /*13ff0*/  BPT.TRAP 0x1 ;  /* 0x000000040000795c */ /* 0x000fe20000300000 */
.L_x_1788:
[----:B--2---:R-:W-:-:S04]  /*14000*/  VIADD R3, R9, 0x31c60 ;  /* 0x00031c6009037836 */ /* 0x004fc80000000000 */
[----:B------:R-:W-:-:S04]  /*14010*/  IMAD R5, R22, 0x8, R3 ;  /* 0x0000000816057824 */ /* 0x000fc800078e0203 */
[----:B------:R-:W2:Y:S02]  /*14020*/  SYNCS.PHASECHK.TRANS64.TRYWAIT P0, [R5+URZ], R2 ;  /* 0x00000002050075a7 */ /* 0x000ea4000800017f */
[----:B--2---:R-:W-:Y:S05]  /*14030*/  @!P0 BRA `(.L_x_1789) ;  /* 0x0000001000b08947 */ /* 0x004fea0003800000 */
.L_x_1842:
[----:B------:R-:W-:-:S07]  /*14040*/  IMAD R3, R4, 0x8, R3 ;  /* 0x0000000804037824 */ /* 0x000fce00078e0203 */
.L_x_1790:
[----:B---3--:R3:W4:Y:S02]  /*14050*/  SYNCS.PHASECHK.TRANS64.TRYWAIT P0, [R3+URZ], R0 ;  /* 0x00000000030075a7 */ /* 0x008724000800017f */
[----:B----4-:R-:W-:Y:S05]  /*14060*/  @!P0 NANOSLEEP.SYNCS 0x989680 ;  /* 0x009896800000895d */ /* 0x010fea0003900000 */
[----:B------:R-:W4:Y:S02]  /*14070*/  @!P0 SYNCS.PHASECHK.TRANS64 P0, [R3+URZ], R0 ;  /* 0x00000000030085a7 */ /* 0x000f24000800007f */
[----:B----4-:R-:W-:Y:S05]  /*14080*/  @!P0 BRA `(.L_x_1790) ;  /* 0xfffffffc00f08947 */ /* 0x010fea000383ffff */
.L_x_1783:
[----:B------:R-:W-:Y:S05]  /*14090*/  BSYNC B0 ;  /* 0x0000000000007941 */ /* 0x000fea0003800000 */
.L_x_1782:
[----:B------:R-:W-:Y:S05]  /*140a0*/  EXIT ;  /* 0x000000000000794d */ /* 0x000fea0003800000 */
.L_x_1663:
[----:B0-----:R-:W-:-:S04]  /*140b0*/  IMAD.U32 R3, RZ, RZ, UR37 ;  /* 0x00000025ff037e24 */ /* 0x001fc8000f8e00ff */
[----:B------:R0:W1:Y:S03]  /*140c0*/  SYNCS.PHASECHK.TRANS64.TRYWAIT P1, [R3+URZ+0x31c00], R0 ;  /* 0x031c0000030075a7 */ /* 0x000066000802017f */
[----:B-1----:R-:W-:Y:S05]  /*140d0*/  @!P1 NANOSLEEP.SYNCS 0x989680 ;  /* 0x009896800000995d */ /* 0x002fea0003900000 */
[----:B------:R-:W1:Y:S02]  /*140e0*/  @!P1 SYNCS.PHASECHK.TRANS64 P1, [R3+URZ+0x31c00], R0 ;  /* 0x031c0000030095a7 */ /* 0x000e64000802007f */
[----:B-1----:R-:W-:Y:S05]  /*140f0*/  @!P1 BRA `(.L_x_1663) ;  /* 0xfffffffc00ec9947 */ /* 0x002fea000383ffff */
[----:B------:R-:W-:Y:S05]  /*14100*/  BRA `(.L_x_1791) ;  /* 0xfffffed8004c7947 */ /* 0x000fea000383ffff */
.L_x_1667:
[----:B-1----:R1:W2:Y:S02]  /*14110*/  SYNCS.PHASECHK.TRANS64.TRYWAIT P2, [R3+URZ+0x31c30], R0 ;  /* 0x031c3000030075a7 */ /* 0x0022a4000804017f */
[----:B--2---:R-:W-:Y:S05]  /*14120*/  @!P2 NANOSLEEP.SYNCS 0x989680 ;  /* 0x009896800000a95d */ /* 0x004fea0003900000 */
[----:B------:R-:W2:Y:S02]  /*14130*/  @!P2 SYNCS.PHASECHK.TRANS64 P2, [R3+URZ+0x31c30], R0 ;  /* 0x031c30000300a5a7 */ /* 0x000ea4000804007f */
[----:B--2---:R-:W-:Y:S05]  /*14140*/  @!P2 BRA `(.L_x_1667) ;  /* 0xfffffffc00f0a947 */ /* 0x004fea000383ffff */
[----:B------:R-:W-:Y:S05]  /*14150*/  BRA `(.L_x_1666) ;  /* 0xfffffed800747947 */ /* 0x000fea000383ffff */
.L_x_1672:
[----:B--2---:R-:W-:-:S04]  /*14160*/  IMAD.U32 R9, RZ, RZ, UR4 ;  /* 0x00000004ff097e24 */ /* 0x004fc8000f8e00ff */
[----:B------:R2:W3:Y:S03]  /*14170*/  SYNCS.PHASECHK.TRANS64.TRYWAIT P2, [R9+URZ+0x31c30], R0 ;  /* 0x031c3000090075a7 */ /* 0x0004e6000804017f */
[----:B---3--:R-:W-:Y:S05]  /*14180*/  @!P2 NANOSLEEP.SYNCS 0x989680 ;  /* 0x009896800000a95d */ /* 0x008fea0003900000 */
[----:B------:R-:W3:Y:S02]  /*14190*/  @!P2 SYNCS.PHASECHK.TRANS64 P2, [R9+URZ+0x31c30], R0 ;  /* 0x031c30000900a5a7 */ /* 0x000ee4000804007f */
[----:B---3--:R-:W-:Y:S05]  /*141a0*/  @!P2 BRA `(.L_x_1672) ;  /* 0xfffffffc00eca947 */ /* 0x008fea000383ffff */
[----:B------:R-:W-:Y:S05]  /*141b0*/  BRA `(.L_x_1669) ;  /* 0xffffff1400687947 */ /* 0x000fea000383ffff */
.L_x_1676:
[----:B-1----:R-:W-:-:S04]  /*141c0*/  IMAD.U32 R9, RZ, RZ, UR4 ;  /* 0x00000004ff097e24 */ /* 0x002fc8000f8e00ff */
[----:B------:R1:W2:Y:S03]  /*141d0*/  SYNCS.PHASECHK.TRANS64.TRYWAIT P2, [R9+URZ+0x31c50], R0 ;  /* 0x031c5000090075a7 */ /* 0x0002a6000804017f */
[----:B--2---:R-:W-:Y:S05]  /*141e0*/  @!P2 NANOSLEEP.SYNCS 0x989680 ;  /* 0x009896800000a95d */ /* 0x004fea0003900000 */
[----:B------:R-:W2:Y:S02]  /*141f0*/  @!P2 SYNCS.PHASECHK.TRANS64 P2, [R9+URZ+0x31c50], R0 ;  /* 0x031c50000900a5a7 */ /* 0x000ea4000804007f */
[----:B--2---:R-:W-:Y:S05]  /*14200*/  @!P2 BRA `(.L_x_1676) ;  /* 0xfffffffc00eca947 */ /* 0x004fea000383ffff */
[----:B------:R-:W-:Y:S05]  /*14210*/  BRA `(.L_x_1673) ;  /* 0xffffff2c00047947 */ /* 0x000fea000383ffff */
.L_x_1682:
[----:B--2---:R-:W-:-:S04]  /*14220*/  IMAD.U32 R7, RZ, RZ, UR4 ;  /* 0x00000004ff077e24 */ /* 0x004fc8000f8e00ff */
[----:B------:R2:W3:Y:S03]  /*14230*/  SYNCS.PHASECHK.TRANS64.TRYWAIT P2, [R7+URZ+0x31c30], R0 ;  /* 0x031c3000070075a7 */ /* 0x0004e6000804017f */
[----:B---3--:R-:W-:Y:S05]  /*14240*/  @!P2 NANOSLEEP.SYNCS 0x989680 ;  /* 0x009896800000a95d */ /* 0x008fea0003900000 */
[----:B------:R-:W3:Y:S02]  /*14250*/  @!P2 SYNCS.PHASECHK.TRANS64 P2, [R7+URZ+0x31c30], R0 ;  /* 0x031c30000700a5a7 */ /* 0x000ee4000804007f */
[----:B---3--:R-:W-:Y:S05]  /*14260*/  @!P2 BRA `(.L_x_1682) ;  /* 0xfffffffc00eca947 */ /* 0x008fea000383ffff */
[----:B------:R-:W-:Y:S05]  /*14270*/  BRA `(.L_x_1679) ;  /* 0xffffff5400ac7947 */ /* 0x000fea000383ffff */
.L_x_1686:
[----:B-1----:R-:W-:-:S04]  /*14280*/  IMAD.U32 R7, RZ, RZ, UR4 ;  /* 0x00000004ff077e24 */ /* 0x002fc8000f8e00ff */
[----:B------:R1:W2:Y:S03]  /*14290*/  SYNCS.PHASECHK.TRANS64.TRYWAIT P2, [R7+URZ+0x31c50], R0 ;  /* 0x031c5000070075a7 */ /* 0x0002a6000804017f */
[----:B--2---:R-:W-:Y:S05]  /*142a0*/  @!P2 NANOSLEEP.SYNCS 0x989680 ;  /* 0x009896800000a95d */ /* 0x004fea0003900000 */
[----:B------:R-:W2:Y:S02]  /*142b0*/  @!P2 SYNCS.PHASECHK.TRANS64 P2, [R7+URZ+0x31c50], R0 ;  /* 0x031c50000700a5a7 */ /* 0x000ea4000804007f */
[----:B--2---:R-:W-:Y:S05]  /*142c0*/  @!P2 BRA `(.L_x_1686) ;  /* 0xfffffffc00eca947 */ /* 0x004fea000383ffff */
[----:B------:R-:W-:Y:S05]  /*142d0*/  BRA `(.L_x_1683) ;  /* 0xffffff6c00487947 */ /* 0x000fea000383ffff */
.L_x_1691:
[----:B--2---:R-:W-:-:S04]  /*142e0*/  IMAD.U32 R6, RZ, RZ, UR6 ;  /* 0x00000006ff067e24 */ /* 0x004fc8000f8e00ff */
[----:B------:R2:W3:Y:S03]  /*142f0*/  SYNCS.PHASECHK.TRANS64.TRYWAIT P0, [R6+URZ+0x31c50], R5 ;  /* 0x031c5005060075a7 */ /* 0x0004e6000800017f */
[----:B---3--:R-:W-:Y:S05]  /*14300*/  @!P0 NANOSLEEP.SYNCS 0x989680 ;  /* 0x009896800000895d */ /* 0x008fea0003900000 */
[----:B------:R-:W3:Y:S02]  /*14310*/  @!P0 SYNCS.PHASECHK.TRANS64 P0, [R6+URZ+0x31c50], R5 ;  /* 0x031c5005060085a7 */ /* 0x000ee4000800007f */
[----:B---3--:R-:W-:Y:S05]  /*14320*/  @!P0 BRA `(.L_x_1691) ;  /* 0xfffffffc00ec8947 */ /* 0x008fea000383ffff */
[----:B------:R-:W-:Y:S05]  /*14330*/  BRA `(.L_x_1690) ;  /* 0xffffff8c00287947 */ /* 0x000fea000383ffff */
.L_x_1724:
        /* <DEDUP_REMOVED lines=11> */
.L_x_1793:
[----:B------:R-:W-:Y:S05]  /*143f0*/  BSYNC B0 ;  /* 0x0000000000007941 */ /* 0x000fea0003800000 */
.L_x_1792:
[----:B------:R-:W-:Y:S05]  /*14400*/  BRA `(.L_x_1794) ;  /* 0xffffffc800cc7947 */ /* 0x000fea000383ffff */
.L_x_1725:
[----:B------:R-:W-:Y:S01]  /*14410*/  BSSY B0, `(.L_x_1795) ;  /* 0x0000006000007945 */ /* 0x000fe20003800000 */
[----:B------:R-:W-:-:S07]  /*14420*/  IMAD.MOV.U32 R15, RZ, RZ, -0x1 ;  /* 0xffffffffff0f7424 */ /* 0x000fce00078e00ff */
[----:B-1----:R-:W-:Y:S05]  /*14430*/  WARPSYNC.COLLECTIVE R15, `(.L_x_1796) ;  /* 0x000000000f0c7348 */ /* 0x002fea0003c00000 */
[----:B------:R-:W-:Y:S02]  /*14440*/  ELECT P6, UR62, PT ;  /* 0x00000000003e782f */ /* 0x000fe400038c0000 */
[----:B------:R-:W-:Y:S01]  /*14450*/  MOV R14, UR62 ;  /* 0x0000003e000e7c02 */ /* 0x000fe20008000f00 */
[----:B-1----:R-:W-:Y:S10]  /*14460*/  ENDCOLLECTIVE ;  /* 0x000000000000791b */ /* 0x002ff40003800000 */
.L_x_1796:
[----:B------:R-:W-:Y:S05]  /*14470*/  BSYNC B0 ;  /* 0x0000000000007941 */ /* 0x000fea0003800000 */
.L_x_1795:
[----:B------:R-:W-:Y:S05]  /*14480*/  BRA `(.L_x_1797) ;  /* 0xffffffc800bc7947 */ /* 0x000fea000383ffff */
.L_x_1728:
[----:B--2---:R2:W3:Y:S02]  /*14490*/  SYNCS.PHASECHK.TRANS64.TRYWAIT P0, [R5+URZ+0x31c40], R4 ;  /* 0x031c4004050075a7 */ /* 0x0044e4000800017f */
[----:B---3--:R-:W-:Y:S05]  /*144a0*/  @!P0 NANOSLEEP.SYNCS 0x989680 ;  /* 0x009896800000895d */ /* 0x008fea0003900000 */
[----:B------:R-:W3:Y:S02]  /*144b0*/  @!P0 SYNCS.PHASECHK.TRANS64 P0, [R5+URZ+0x31c40], R4 ;  /* 0x031c4004050085a7 */ /* 0x000ee4000800007f */
[----:B---3--:R-:W-:Y:S05]  /*144c0*/  @!P0 BRA `(.L_x_1728) ;  /* 0xfffffffc00f08947 */ /* 0x008fea000383ffff */
[----:B------:R-:W-:Y:S05]  /*144d0*/  BRA `(.L_x_1798) ;  /* 0xffffffcc00147947 */ /* 0x000fea000383ffff */
.L_x_1731:
[----:B--2---:R2:W3:Y:S02]  /*144e0*/  SYNCS.PHASECHK.TRANS64.TRYWAIT P0, [R25+URZ+0x31c20], R4 ;  /* 0x031c2004190075a7 */ /* 0x0044e4000800017f */
[----:B---3--:R-:W-:Y:S05]  /*144f0*/  @!P0 NANOSLEEP.SYNCS 0x989680 ;  /* 0x009896800000895d */ /* 0x008fea0003900000 */
[----:B------:R-:W3:Y:S02]  /*14500*/  @!P0 SYNCS.PHASECHK.TRANS64 P0, [R25+URZ+0x31c20], R4 ;  /* 0x031c2004190085a7 */ /* 0x000ee4000800007f */
[----:B---3--:R-:W-:Y:S05]  /*14510*/  @!P0 BRA `(.L_x_1731) ;  /* 0xfffffffc00f08947 */ /* 0x008fea000383ffff */
[----:B------:R-:W-:Y:S05]  /*14520*/  BRA `(.L_x_1799) ;  /* 0xffffffd000487947 */ /* 0x000fea000383ffff */
.L_x_1739:
[----:B0-----:R0:W2:Y:S02]  /*14530*/  SYNCS.PHASECHK.TRANS64.TRYWAIT P0, [R3+URZ+0x31c40], R2 ;  /* 0x031c4002030075a7 */ /* 0x0010a4000800017f */
[----:B--2---:R-:W-:Y:S05]  /*14540*/  @!P0 NANOSLEEP.SYNCS 0x989680 ;  /* 0x009896800000895d */ /* 0x004fea0003900000 */
[----:B------:R-:W2:Y:S02]  /*14550*/  @!P0 SYNCS.PHASECHK.TRANS64 P0, [R3+URZ+0x31c40], R2 ;  /* 0x031c4002030085a7 */ /* 0x000ea4000800007f */
[----:B--2---:R-:W-:Y:S05]  /*14560*/  @!P0 BRA `(.L_x_1739) ;  /* 0xfffffffc00f08947 */ /* 0x004fea000383ffff */
[----:B------:R-:W-:Y:S05]  /*14570*/  BRA `(.L_x_1800) ;  /* 0xffffffd000e87947 */ /* 0x000fea000383ffff */
.L_x_1741:
[----:B0-----:R0:W2:Y:S02]  /*14580*/  SYNCS.PHASECHK.TRANS64.TRYWAIT P0, [R2+URZ+0x60], R5 ;  /* 0x00006005020075a7 */ /* 0x0010a4000800017f */
[----:B--2---:R-:W-:Y:S05]  /*14590*/  @!P0 NANOSLEEP.SYNCS 0x989680 ;  /* 0x009896800000895d */ /* 0x004fea0003900000 */
[----:B------:R-:W2:Y:S02]  /*145a0*/  @!P0 SYNCS.PHASECHK.TRANS64 P0, [R2+URZ+0x60], R5 ;  /* 0x00006005020085a7 */ /* 0x000ea4000800007f */
[----:B--2---:R-:W-:Y:S05]  /*145b0*/  @!P0 BRA `(.L_x_1741) ;  /* 0xfffffffc00f08947 */ /* 0x004fea000383ffff */
[----:B------:R-:W-:Y:S05]  /*145c0*/  BRA `(.L_x_1801) ;  /* 0xffffffd400747947 */ /* 0x000fea000383ffff */
.L_x_1746:
[----:B--2---:R2:W3:Y:S02]  /*145d0*/  SYNCS.PHASECHK.TRANS64.TRYWAIT P0, [R3+URZ+0x31c40], R2 ;  /* 0x031c4002030075a7 */ /* 0x0044e4000800017f */
[----:B---3--:R-:W-:Y:S05]  /*145e0*/  @!P0 NANOSLEEP.SYNCS 0x989680 ;  /* 0x009896800000895d */ /* 0x008fea0003900000 */
[----:B------:R-:W3:Y:S02]  /*145f0*/  @!P0 SYNCS.PHASECHK.TRANS64 P0, [R3+URZ+0x31c40], R2 ;  /* 0x031c4002030085a7 */ /* 0x000ee4000800007f */
[----:B---3--:R-:W-:Y:S05]  /*14600*/  @!P0 BRA `(.L_x_1746) ;  /* 0xfffffffc00f08947 */ /* 0x008fea000383ffff */
[----:B------:R-:W-:Y:S05]  /*14610*/  BRA `(.L_x_1802) ;  /* 0xffffffd800a47947 */ /* 0x000fea000383ffff */
.L_x_1748:
[----:B0-----:R0:W2:Y:S02]  /*14620*/  SYNCS.PHASECHK.TRANS64.TRYWAIT P1, [R3+URZ+0x60], R24 ;  /* 0x00006018030075a7 */ /* 0x0010a4000802017f */
[----:B--2---:R-:W-:Y:S05]  /*14630*/  @!P1 NANOSLEEP.SYNCS 0x989680 ;  /* 0x009896800000995d */ /* 0x004fea0003900000 */
[----:B------:R-:W2:Y:S02]  /*14640*/  @!P1 SYNCS.PHASECHK.TRANS64 P1, [R3+URZ+0x60], R24 ;  /* 0x00006018030095a7 */ /* 0x000ea4000802007f */
[----:B--2---:R-:W-:Y:S05]  /*14650*/  @!P1 BRA `(.L_x_1748) ;  /* 0xfffffffc00f09947 */ /* 0x004fea000383ffff */
[----:B------:R-:W-:Y:S05]  /*14660*/  BRA `(.L_x_1803) ;  /* 0xffffffdc00307947 */ /* 0x000fea000383ffff */
.L_x_1753:
[----:B--2---:R2:W3:Y:S02]  /*14670*/  SYNCS.PHASECHK.TRANS64.TRYWAIT P0, [R2+URZ+0x31c40], R3 ;  /* 0x031c4003020075a7 */ /* 0x0044e4000800017f */
[----:B---3--:R-:W-:Y:S05]  /*14680*/  @!P0 NANOSLEEP.SYNCS 0x989680 ;  /* 0x009896800000895d */ /* 0x008fea0003900000 */
[----:B------:R-:W3:Y:S02]  /*14690*/  @!P0 SYNCS.PHASECHK.TRANS64 P0, [R2+URZ+0x31c40], R3 ;  /* 0x031c4003020085a7 */ /* 0x000ee4000800007f */
[----:B---3--:R-:W-:Y:S05]  /*146a0*/  @!P0 BRA `(.L_x_1753) ;  /* 0xfffffffc00f08947 */ /* 0x008fea000383ffff */
[----:B------:R-:W-:Y:S05]  /*146b0*/  BRA `(.L_x_1804) ;  /* 0xffffffe0003c7947 */ /* 0x000fea000383ffff */
.L_x_1755:
[----:B0-----:R0:W2:Y:S02]  /*146c0*/  SYNCS.PHASECHK.TRANS64.TRYWAIT P1, [R2+URZ+0x60], R3 ;  /* 0x00006003020075a7 */ /* 0x0010a4000802017f */
[----:B--2---:R-:W-:Y:S05]  /*146d0*/  @!P1 NANOSLEEP.SYNCS 0x989680 ;  /* 0x009896800000995d */ /* 0x004fea0003900000 */
[----:B------:R-:W2:Y:S02]  /*146e0*/  @!P1 SYNCS.PHASECHK.TRANS64 P1, [R2+URZ+0x60], R3 ;  /* 0x00006003020095a7 */ /* 0x000ea4000802007f */
[----:B--2---:R-:W-:Y:S05]  /*146f0*/  @!P1 BRA `(.L_x_1755) ;  /* 0xfffffffc00f09947 */ /* 0x004fea000383ffff */
[----:B------:R-:W-:Y:S05]  /*14700*/  BRA `(.L_x_1805) ;  /* 0xffffffe000d07947 */ /* 0x000fea000383ffff */
.L_x_1762:
[----:B---3--:R3:W4:Y:S02]  /*14710*/  SYNCS.PHASECHK.TRANS64.TRYWAIT P0, [R3+URZ+0x31c60], R2 ;  /* 0x031c6002030075a7 */ /* 0x008724000800017f */
[----:B----4-:R-:W-:Y:S05]  /*14720*/  @!P0 NANOSLEEP.SYNCS 0x989680 ;  /* 0x009896800000895d */ /* 0x010fea0003900000 */
[----:B------:R-:W4:Y:S02]  /*14730*/  @!P0 SYNCS.PHASECHK.TRANS64 P0, [R3+URZ+0x31c60], R2 ;  /* 0x031c6002030085a7 */ /* 0x000f24000800007f */
[----:B----4-:R-:W-:Y:S05]  /*14740*/  @!P0 BRA `(.L_x_1762) ;  /* 0xfffffffc00f08947 */ /* 0x010fea000383ffff */
[----:B------:R-:W-:Y:S05]  /*14750*/  BRA `(.L_x_1806) ;  /* 0xffffffe400bc7947 */ /* 0x000fea000383ffff */
.L_x_1764:
[----:B------:R-:W-:Y:S01]  /*14760*/  BSSY B0, `(.L_x_1807) ;  /* 0x0000008000007945 */ /* 0x000fe20003800000 */
[----:B0-----:R-:W-:Y:S02]  /*14770*/  IMAD.MOV.U32 R13, RZ, RZ, R16 ;  /* 0x000000ffff0d7224 */ /* 0x001fe400078e0010 */
[----:B------:R-:W-:Y:S02]  /*14780*/  IMAD.MOV.U32 R12, RZ, RZ, RZ ;  /* 0x000000ffff0c7224 */ /* 0x000fe400078e00ff */
[----:B------:R-:W-:Y:S02]  /*14790*/  IMAD.MOV.U32 R11, RZ, RZ, 0x1f ;  /* 0x0000001fff0b7424 */ /* 0x000fe400078e00ff */
[----:B------:R-:W-:-:S07]  /*147a0*/  IMAD.MOV.U32 R15, RZ, RZ, -0x1 ;  /* 0xffffffffff0f7424 */ /* 0x000fce00078e00ff */
[----:B-1----:R-:W-:Y:S05]  /*147b0*/  WARPSYNC.COLLECTIVE R15, `(.L_x_1808) ;  /* 0x000000000f087348 */ /* 0x002fea0003c00000 */
[----:B------:R0:W2:Y:S02]  /*147c0*/  SHFL.IDX P6, R14, R13, R12, R11 ;  /* 0x0000000c0d0e7389 */ /* 0x0000a400000c000b */
[----:B012---:R-:W-:Y:S01]  /*147d0*/  ENDCOLLECTIVE ;  /* 0x000000000000791b */ /* 0x007fe20003800000 */
.L_x_1808:
[----:B------:R-:W-:Y:S05]  /*147e0*/  BSYNC B0 ;  /* 0x0000000000007941 */ /* 0x000fea0003800000 */
.L_x_1807:
        /* <DEDUP_REMOVED lines=8> */
.L_x_1809:
[----:B------:R-:W-:Y:S01]  /*14870*/  IMAD.MOV.U32 R5, RZ, RZ, R14 ;  /* 0x000000ffff057224 */ /* 0x000fe200078e000e */
[----:B------:R-:W-:Y:S06]  /*14880*/  BRA `(.L_x_1810) ;  /* 0xffffffe800307947 */ /* 0x000fec000383ffff */
.L_x_1767:
[----:B------:R-:W-:Y:S01]  /*14890*/  BSSY B0, `(.L_x_1811) ;  /* 0x0000008000007945 */ /* 0x000fe20003800000 */
[----:B0----5:R-:W-:Y:S02]  /*148a0*/  IMAD.MOV.U32 R13, RZ, RZ, R2 ;  /* 0x000000ffff0d7224 */ /* 0x021fe400078e0002 */
[----:B------:R-:W-:Y:S02]  /*148b0*/  IMAD.MOV.U32 R12, RZ, RZ, 0x1 ;  /* 0x00000001ff0c7424 */ /* 0x000fe400078e00ff */
[----:B------:R-:W-:Y:S02]  /*148c0*/  IMAD.MOV.U32 R11, RZ, RZ, RZ ;  /* 0x000000ffff0b7224 */ /* 0x000fe400078e00ff */
[----:B------:R-:W-:-:S07]  /*148d0*/  IMAD.MOV.U32 R15, RZ, RZ, -0x1 ;  /* 0xffffffffff0f7424 */ /* 0x000fce00078e00ff */
[----:B-1234-:R-:W-:Y:S05]  /*148e0*/  WARPSYNC.COLLECTIVE R15, `(.L_x_1812) ;  /* 0x000000000f087348 */ /* 0x01efea0003c00000 */
[----:B------:R0:W0:Y:S02]  /*148f0*/  SHFL.UP P6, R14, R13, R12, R11 ;  /* 0x0400000c0d0e7389 */ /* 0x00002400000c000b */
[----:B01234-:R-:W-:Y:S01]  /*14900*/  ENDCOLLECTIVE ;  /* 0x000000000000791b */ /* 0x01ffe20003800000 */
.L_x_1812:
[----:B------:R-:W-:Y:S05]  /*14910*/  BSYNC B0 ;  /* 0x0000000000007941 */ /* 0x000fea0003800000 */
.L_x_1811:
        /* <DEDUP_REMOVED lines=10> */
.L_x_1813:
        /* <DEDUP_REMOVED lines=8> */
.L_x_1814:
        /* <DEDUP_REMOVED lines=8> */
.L_x_1815:
        /* <DEDUP_REMOVED lines=8> */
.L_x_1816:
        /* <DEDUP_REMOVED lines=8> */
.L_x_1817:
[----:B------:R-:W-:Y:S05]  /*14bc0*/  BRA `(.L_x_1818) ;  /* 0xffffffe400f07947 */ /* 0x000fea000383ffff */
.L_x_1772:
        /* <DEDUP_REMOVED lines=8> */
.L_x_1820:
[----:B------:R-:W-:Y:S05]  /*14c50*/  BSYNC B0 ;  /* 0x0000000000007941 */ /* 0x000fea0003800000 */
.L_x_1819:
        /* <DEDUP_REMOVED lines=10> */
.L_x_1821:
        /* <DEDUP_REMOVED lines=8> */
.L_x_1822:
        /* <DEDUP_REMOVED lines=8> */
.L_x_1823:
        /* <DEDUP_REMOVED lines=8> */
.L_x_1824:
        /* <DEDUP_REMOVED lines=8> */
.L_x_1825:
[----:B------:R-:W-:Y:S05]  /*14f00*/  BRA `(.L_x_1826) ;  /* 0xffffffe400d07947 */ /* 0x000fea000383ffff */
.L_x_1774:
[----:B------:R-:W-:Y:S01]  /*14f10*/  BSSY B0, `(.L_x_1827) ;  /* 0x0000006000007945 */ /* 0x000fe20003800000 */
[----:B------:R-:W-:Y:S01]  /*14f20*/  PLOP3.LUT P6, PT, P6, PT, PT, 0x8, 0x0 ;  /* 0x000000000000781c */ /* 0x000fe200037ce170 */
[----:B------:R-:W-:-:S12]  /*14f30*/  IMAD.MOV.U32 R15, RZ, RZ, -0x1 ;  /* 0xffffffffff0f7424 */ /* 0x000fd800078e00ff */
[----:B01----:R-:W-:Y:S05]  /*14f40*/  WARPSYNC.COLLECTIVE R15, `(.L_x_1828) ;  /* 0x000000000f087348 */ /* 0x003fea0003c00000 */
[----:B------:R-:W-:Y:S01]  /*14f50*/  VOTE.ANY R14, PT, P6 ;  /* 0x00000000000e7806 */ /* 0x000fe200030e0100 */
[----:B01----:R-:W-:Y:S06]  /*14f60*/  ENDCOLLECTIVE ;  /* 0x000000000000791b */ /* 0x003fec0003800000 */
.L_x_1828:
[----:B------:R-:W-:Y:S05]  /*14f70*/  BSYNC B0 ;  /* 0x0000000000007941 */ /* 0x000fea0003800000 */
.L_x_1827:
        /* <DEDUP_REMOVED lines=9> */
.L_x_1829:
[----:B------:R-:W-:Y:S01]  /*15010*/  IMAD.MOV.U32 R17, RZ, RZ, R14 ;  /* 0x000000ffff117224 */ /* 0x000fe200078e000e */
[----:B------:R-:W-:Y:S06]  /*15020*/  BRA `(.L_x_1830) ;  /* 0xffffffe400c07947 */ /* 0x000fec000383ffff */
.L_x_1776:
[----:B------:R-:W-:Y:S01]  /*15030*/  BSSY B0, `(.L_x_1831) ;  /* 0x0000007000007945 */ /* 0x000fe20003800000 */
[----:B------:R-:W-:Y:S02]  /*15040*/  IMAD.MOV.U32 R13, RZ, RZ, R8 ;  /* 0x000000ffff0d7224 */ /* 0x000fe400078e0008 */
[----:B------:R-:W-:Y:S02]  /*15050*/  IMAD.MOV.U32 R11, RZ, RZ, 0x1f ;  /* 0x0000001fff0b7424 */ /* 0x000fe400078e00ff */
[----:B------:R-:W-:-:S07]  /*15060*/  IMAD.MOV.U32 R15, RZ, RZ, -0x1 ;  /* 0xffffffffff0f7424 */ /* 0x000fce00078e00ff */
[----:B0123--:R-:W-:Y:S05]  /*15070*/  WARPSYNC.COLLECTIVE R15, `(.L_x_1832) ;  /* 0x000000000f087348 */ /* 0x00ffea0003c00000 */
[----:B------:R4:W0:Y:S02]  /*15080*/  SHFL.IDX P6, R14, R13, R12, R11 ;  /* 0x0000000c0d0e7389 */ /* 0x00082400000c000b */
[----:B01234-:R-:W-:Y:S01]  /*15090*/  ENDCOLLECTIVE ;  /* 0x000000000000791b */ /* 0x01ffe20003800000 */
.L_x_1832:
[----:B------:R-:W-:Y:S05]  /*150a0*/  BSYNC B0 ;  /* 0x0000000000007941 */ /* 0x000fea0003800000 */
.L_x_1831:
[----:B------:R-:W-:Y:S05]  /*150b0*/  BRA `(.L_x_1775) ;  /* 0xffffffe400b87947 */ /* 0x000fea000383ffff */
.L_x_1780:
[----:B0-----:R0:W2:Y:S02]  /*150c0*/  SYNCS.PHASECHK.TRANS64.TRYWAIT P0, [R9+URZ+0x31c20], R0 ;  /* 0x031c2000090075a7 */ /* 0x0010a4000800017f */
[----:B--2---:R-:W-:Y:S05]  /*150d0*/  @!P0 NANOSLEEP.SYNCS 0x989680 ;  /* 0x009896800000895d */ /* 0x004fea0003900000 */
[----:B------:R-:W2:Y:S02]  /*150e0*/  @!P0 SYNCS.PHASECHK.TRANS64 P0, [R9+URZ+0x31c20], R0 ;  /* 0x031c2000090085a7 */ /* 0x000ea4000800007f */
[----:B--2---:R-:W-:Y:S05]  /*150f0*/  @!P0 BRA `(.L_x_1780) ;  /* 0xfffffffc00f08947 */ /* 0x004fea000383ffff */
[----:B------:R-:W-:Y:S05]  /*15100*/  BRA `(.L_x_1833) ;  /* 0xffffffec00287947 */ /* 0x000fea000383ffff */
.L_x_1781:
        /* <DEDUP_REMOVED lines=11> */
.L_x_1835:
[----:B------:R-:W-:Y:S05]  /*151c0*/  BSYNC B0 ;  /* 0x0000000000007941 */ /* 0x000fea0003800000 */
.L_x_1834:
[----:B------:R-:W-:Y:S05]  /*151d0*/  BRA `(.L_x_1836) ;  /* 0xffffffec00107947 */ /* 0x000fea000383ffff */
.L_x_1784:
[----:B------:R-:W-:Y:S01]  /*151e0*/  BSSY B1, `(.L_x_1837) ;  /* 0x0000006000017945 */ /* 0x000fe20003800000 */
[----:B------:R-:W-:-:S07]  /*151f0*/  IMAD.MOV.U32 R15, RZ, RZ, -0x1 ;  /* 0xffffffffff0f7424 */ /* 0x000fce00078e00ff */
[----:B01----:R-:W-:Y:S05]  /*15200*/  WARPSYNC.COLLECTIVE R15, `(.L_x_1838) ;  /* 0x000000000f0c7348 */ /* 0x003fea0003c00000 */
[----:B------:R-:W-:Y:S02]  /*15210*/  ELECT P6, UR62, PT ;  /* 0x00000000003e782f */ /* 0x000fe400038c0000 */
[----:B------:R-:W-:Y:S01]  /*15220*/  MOV R14, UR62 ;  /* 0x0000003e000e7c02 */ /* 0x000fe20008000f00 */
[----:B01----:R-:W-:Y:S10]  /*15230*/  ENDCOLLECTIVE ;  /* 0x000000000000791b */ /* 0x003ff40003800000 */
.L_x_1838:
[----:B------:R-:W-:Y:S05]  /*15240*/  BSYNC B1 ;  /* 0x0000000000017941 */ /* 0x000fea0003800000 */
.L_x_1837:
[----:B------:R-:W-:Y:S05]  /*15250*/  BRA `(.L_x_1839) ;  /* 0xffffffec00087947 */ /* 0x000fea000383ffff */
.L_x_1786:
[----:B0-----:R0:W2:Y:S02]  /*15260*/  SYNCS.PHASECHK.TRANS64.TRYWAIT P0, [R7+URZ], R2 ;  /* 0x00000002070075a7 */ /* 0x0010a4000800017f */
[----:B--2---:R-:W-:Y:S05]  /*15270*/  @!P0 NANOSLEEP.SYNCS 0x989680 ;  /* 0x009896800000895d */ /* 0x004fea0003900000 */
[----:B------:R-:W2:Y:S02]  /*15280*/  @!P0 SYNCS.PHASECHK.TRANS64 P0, [R7+URZ], R2 ;  /* 0x00000002070085a7 */ /* 0x000ea4000800007f */
[----:B--2---:R-:W-:Y:S05]  /*15290*/  @!P0 BRA `(.L_x_1786) ;  /* 0xfffffffc00f08947 */ /* 0x004fea000383ffff */
[----:B------:R-:W-:Y:S05]  /*152a0*/  BRA `(.L_x_1840) ;  /* 0xffffffec00447947 */ /* 0x000fea000383ffff */
.L_x_1787:
[----:B--2---:R2:W3:Y:S02]  /*152b0*/  SYNCS.PHASECHK.TRANS64.TRYWAIT P0, [R3+URZ], R0 ;  /* 0x00000000030075a7 */ /* 0x0044e4000800017f */
[----:B---3--:R-:W-:Y:S05]  /*152c0*/  @!P0 NANOSLEEP.SYNCS 0x989680 ;  /* 0x009896800000895d */ /* 0x008fea0003900000 */
[----:B------:R-:W3:Y:S02]  /*152d0*/  @!P0 SYNCS.PHASECHK.TRANS64 P0, [R3+URZ], R0 ;  /* 0x00000000030085a7 */ /* 0x000ee4000800007f */
[----:B---3--:R-:W-:Y:S05]  /*152e0*/  @!P0 BRA `(.L_x_1787) ;  /* 0xfffffffc00f08947 */ /* 0x008fea000383ffff */
[----:B------:R-:W-:Y:S05]  /*152f0*/  BRA `(.L_x_1841) ;  /* 0xffffffec00387947 */ /* 0x000fea000383ffff */
.L_x_1789:
[----:B--2---:R2:W3:Y:S02]  /*15300*/  SYNCS.PHASECHK.TRANS64.TRYWAIT P0, [R5+URZ], R2 ;  /* 0x00000002050075a7 */ /* 0x0044e4000800017f */
[----:B---3--:R-:W-:Y:S05]  /*15310*/  @!P0 NANOSLEEP.SYNCS 0x989680 ;  /* 0x009896800000895d */ /* 0x008fea0003900000 */
[----:B------:R-:W3:Y:S02]  /*15320*/  @!P0 SYNCS.PHASECHK.TRANS64 P0, [R5+URZ], R2 ;  /* 0x00000002050085a7 */ /* 0x000ee4000800007f */
[----:B---3--:R-:W-:Y:S05]  /*15330*/  @!P0 BRA `(.L_x_1789) ;  /* 0xfffffffc00f08947 */ /* 0x008fea000383ffff */
[----:B------:R-:W-:Y:S05]  /*15340*/  BRA `(.L_x_1842) ;  /* 0xffffffec003c7947 */ /* 0x000fea000383ffff */
.L_x_1843:
        /* <DEDUP_REMOVED lines=11> */
.L_x_2214:


//--------------------- .text._ZN7cutlass13device_kernelIN5flash11enable_sm90INS1_16FlashAttnFwdSm90INS1_25CollectiveMainloopFwdSm90ILi2EN4cute5tupleIJNS5_1CILi1EEES8_S8_EEENS6_IJNS7_ILi192EEENS7_ILi144EEENS7_ILi96EEEEEELi96ENS_10bfloat16_tEfNS_4arch4Sm90ELb1ELb0ELb0ELb1ELb0ELb1ELb0ELb0ELb1ELb0ELb0ELb0EEENS1_21CollectiveEpilogueFwdINS6_IJSA_SC_SB_EEES9_SE_SG_Li384ELb1ELb0ELb0ELb0EEENS1_36VarlenDynamicPersistentTileSchedulerILi192ELi144ELi384ELi32ELb0ELb0ELb1ELb1ELb1ELb1EEEEEEEEEvNT_6ParamsE --------------------------
	.section	.text._ZN7cutlass13device_kernelIN5flash11enable_sm90INS1_16FlashAttnFwdSm90INS1_25CollectiveMainloopFwdSm90ILi2EN4cute5tupleIJNS5_1CILi1EEES8_S8_EEENS6_IJNS7_ILi192EEENS7_ILi144EEENS7_ILi96EEEEEELi96ENS_10bfloat16_tEfNS_4arch4Sm90ELb1ELb0ELb0ELb1ELb0ELb1ELb0ELb0ELb1ELb0ELb0ELb0EEENS1_21CollectiveEpilogueFwdINS6_IJSA_SC_SB_EEES9_SE_SG_Li384ELb1ELb0ELb0ELb0EEENS1_36VarlenDynamicPersistentTileSchedulerILi192ELi144ELi384ELi32ELb0ELb0ELb1ELb1ELb1ELb1EEEEEEEEEvNT_6ParamsE,"ax",@progbits
	.align	128
.text._ZN7cutlass13device_kernelIN5flash11enable_sm90INS1_16FlashAttnFwdSm90INS1_25CollectiveMainloopFwdSm90ILi2EN4cute5tupleIJNS5_1CILi1EEES8_S8_EEENS6_IJNS7_ILi192EEENS7_ILi144EEENS7_ILi96EEEEEELi96ENS_10bfloat16_tEfNS_4arch4Sm90ELb1ELb0ELb0ELb1ELb0ELb1ELb0ELb0ELb1ELb0ELb0ELb0EEENS1_21CollectiveEpilogueFwdINS6_IJSA_SC_SB_EEES9_SE_SG_Li384ELb1ELb0ELb0ELb0EEENS1_36VarlenDynamicPersistentTileSchedulerILi192ELi144ELi384ELi32ELb0ELb0ELb1ELb1ELb1ELb1EEEEEEEEEvNT_6ParamsE:
        .type           _ZN7cutlass13device_kernelIN5flash11enable_sm90INS1_16FlashAttnFwdSm90INS1_25CollectiveMainloopFwdSm90ILi2EN4cute5tupleIJNS5_1CILi1EEES8_S8_EEENS6_IJNS7_ILi192EEENS7_ILi144EEENS7_ILi96EEEEEELi96ENS_10bfloat16_tEfNS_4arch4Sm90ELb1ELb0ELb0ELb1ELb0ELb1ELb0ELb0ELb1ELb0ELb0ELb0EEENS1_21CollectiveEpilogueFwdINS6_IJSA_SC_SB_EEES9_SE_SG_Li384ELb1ELb0ELb0ELb0EEENS1_36VarlenDynamicPersistentTileSchedulerILi192ELi144ELi384ELi32ELb0ELb0ELb1ELb1ELb1ELb1EEEEEEEEEvNT_6ParamsE,@function
        .size           _ZN7cutlass13device_kernelIN5flash11enable_sm90INS1_16FlashAttnFwdSm90INS1_25CollectiveMainloopFwdSm90ILi2EN4cute5tupleIJNS5_1CILi1EEES8_S8_EEENS6_IJNS7_ILi192EEENS7_ILi144EEENS7_ILi96EEEEEELi96ENS_10bfloat16_tEfNS_4arch4Sm90ELb1ELb0ELb0ELb1ELb0ELb1ELb0ELb0ELb1ELb0ELb0ELb0EEENS1_21CollectiveEpilogueFwdINS6_IJSA_SC_SB_EEES9_SE_SG_Li384ELb1ELb0ELb0ELb0EEENS1_36VarlenDynamicPersistentTileSchedulerILi192ELi144ELi384ELi32ELb0ELb0ELb1ELb1ELb1ELb1EEEEEEEEEvNT_6ParamsE,(.L_x_2215 - _ZN7cutlass13device_kernelIN5flash11enable_sm90INS1_16FlashAttnFwdSm90INS1_25CollectiveMainloopFwdSm90ILi2EN4cute5tupleIJNS5_1CILi1EEES8_S8_EEENS6_IJNS7_ILi192EEENS7_ILi144EEENS7_ILi96EEEEEELi96ENS_10bfloat16_tEfNS_4arch4Sm90ELb1ELb0ELb0ELb1ELb0ELb1ELb0ELb0ELb1ELb0ELb0ELb0EEENS1_21CollectiveEpilogueFwdINS6_IJSA_SC_SB_EEES9_SE_SG_Li384ELb1ELb0ELb0ELb0EEENS1_36VarlenDynamicPersistentTileSchedulerILi192ELi144ELi384ELi32ELb0ELb0ELb1ELb1ELb1ELb1EEEEEEEEEvNT_6ParamsE)
        .other          _ZN7cutlass13device_kernelIN5flash11enable_sm90INS1_16FlashAttnFwdSm90INS1_25CollectiveMainloopFwdSm90ILi2EN4cute5tupleIJNS5_1CILi1EEES8_S8_EEENS6_IJNS7_ILi192EEENS7_ILi144EEENS7_ILi96EEEEEELi96ENS_10bfloat16_tEfNS_4arch4Sm90ELb1ELb0ELb0ELb1ELb0ELb1ELb0ELb0ELb1ELb0ELb0ELb0EEENS1_21CollectiveEpilogueFwdINS6_IJSA_SC_SB_EEES9_SE_SG_Li384ELb1ELb0ELb0ELb0EEENS1_36VarlenDynamicPersistentTileSchedulerILi192ELi144ELi384ELi32ELb0ELb0ELb1ELb1ELb1ELb1EEEEEEEEEvNT_6ParamsE,@"STO_CUDA_ENTRY STV_DEFAULT"
_ZN7cutlass13device_kernelIN5flash11enable_sm90INS1_16FlashAttnFwdSm90INS1_25CollectiveMainloopFwdSm90ILi2EN4cute5tupleIJNS5_1CILi1EEES8_S8_EEENS6_IJNS7_ILi192EEENS7_ILi144EEENS7_ILi96EEEEEELi96ENS_10bfloat16_tEfNS_4arch4Sm90ELb1ELb0ELb0ELb1ELb0ELb1ELb0ELb0ELb1ELb0ELb0ELb0EEENS1_21CollectiveEpilogueFwdINS6_IJSA_SC_SB_EEES9_SE_SG_Li384ELb1ELb0ELb0ELb0EEENS1_36VarlenDynamicPersistentTileSchedulerILi192ELi144ELi384ELi32ELb0ELb0ELb1ELb1ELb1ELb1EEEEEEEEEvNT_6ParamsE:
        /* <DEDUP_REMOVED lines=27> */
.L_x_1845:
[----:B------:R-:W-:Y:S05]  /*01b0*/  BSYNC B0 ;  /* 0x0000000000007941 */ /* 0x000fea0003800000 */
.L_x_1844:
        /* <DEDUP_REMOVED lines=41> */
.L_x_1846:
        /* <DEDUP_REMOVED lines=22> */
.L_x_1847:
        /* <DEDUP_REMOVED lines=18> */
.L_x_1848:
        /* <DEDUP_REMOVED lines=22> */
.L_x_1849:
        /* <DEDUP_REMOVED lines=22> */
.L_x_1850:
[----:B------:R-:W-:Y:S01]  /*0990*/  PLOP3.LUT P0, PT, PT, PT, UP0, 0x80, 0x0 ;  /* 0x000000000000781c */ /* 0x000fe20003f0f008 */
[----:B------:R-:W-:Y:S01]  /*09a0*/  UMOV UR60, 0x1 ;  /* 0x00000001003c7882 */ /* 0x000fe20000000000 */
[----:B------:R-:W-:Y:S01]  /*09b0*/  NOP ;  /* 0x0000000000007918 */ /* 0x000fe20000000000 */
[----:B------:R-:W-:Y:S01]  /*09c0*/  USEL UR60, UR60, 0x2, !UP0 ;  /* 0x000000023c3c7887 */ /* 0x000fe2000c000000 */
[----:B------:R-:W-:Y:S01]  /*09d0*/  BSSY B7, `(.L_x_1851) ;  /* 0x00020c9000077945 */ /* 0x000fe20003800000 */
[----:B012-4-:R-:W-:Y:S08]  /*09e0*/  BAR.SYNC.DEFER_BLOCKING 0x0 ;  /* 0x0000000000007b1d */ /* 0x017ff00000010000 */
[----:B------:R-:W-:Y:S05]  /*09f0*/  @!P0 BRA `(.L_x_1852) ;  /* 0x000001b000648947 */ /* 0x000fea0003800000 */
.L_x_1853:
[----:B------:R-:W-:-:S08]  /*0a00*/  NOP ;  /* 0x0000000000007918 */ /* 0x000fd00000000000 */
[----:B------:R-:W0:Y:S02]  /*0a10*/  USETMAXREG.TRY_ALLOC.CTAPOOL UP0, 0xa0 ;  /* 0x000000a0000079c8 */ /* 0x000e240008000600 */
[----:B0-----:R-:W-:-:S13]  /*0a20*/  PLOP3.LUT P0, PT, PT, PT, UP0, 0x80, 0x0 ;  /* 0x000000000000781c */ /* 0x001fda0003f0f008 */
[----:B------:R-:W-:Y:S05]  /*0a30*/  @!P0 BRA `(.L_x_1853) ;  /* 0xfffffffc00f08947 */ /* 0x000fea000383ffff */
[----:B------:R-:W2:Y:S01]  /*0a40*/  LDL.LU R0, [R1] ;  /* 0x0000000001007983 */ /* 0x000ea20000300800 */
[----:B------:R-:W0:Y:S01]  /*0a50*/  S2R R2, SR_TID.X ;  /* 0x0000000000027919 */ /* 0x000e220000002100 */
        /* <DEDUP_REMOVED lines=14> */
[----:B------:R1:W-:Y:S01]  /*0b40*/  STL [R1], R0 ;  /* 0x0000000001007387 */ /* 0x0003e20000100800 */
[----:B0-----:R-:W-:-:S13]  /*0b50*/  ISETP.GE.AND P0, PT, R11, UR4, PT ;  /* 0x000000040b007c0c */ /* 0x001fda000bf06270 */
[----:B-1----:R-:W-:Y:S05]  /*0b60*/  @P0 BRA `(.L_x_1854) ;  /* 0x0000020800bc0947 */ /* 0x002fea0003800000 */
[----:B------:R-:W0:Y:S01]  /*0b70*/  S2R R0, SR_TID.X ;  /* 0x0000000000007919 */ /* 0x000e220000002100 */
[----:B------:R-:W-:Y:S01]  /*0b80*/  ULOP3.LUT UR4, UR60, 0x1, URZ, 0xfc, !UPT ;  /* 0x000000013c047892 */ /* 0x000fe2000f8efc3f */
[----:B------:R-:W-:Y:S01]  /*0b90*/  R2UR UR61, R22 ;  /* 0x00000000163d72ca */ /* 0x000fe200000e0000 */
[----:B------:R-:W-:Y:S02]  /*0ba0*/  IMAD.MOV.U32 R145, RZ, RZ, RZ ;  /* 0x000000ffff917224 */ /* 0x000fe400078e00ff */
[----:B------:R-:W-:-:S10]  /*0bb0*/  IMAD.MOV.U32 R146, RZ, RZ, RZ ;  /* 0x000000ffff927224 */ /* 0x000fd400078e00ff */
[----:B------:R-:W-:Y:S01]  /*0bc0*/  UIADD3 UR61, UR61, 0xda00, URZ ;  /* 0x0000da003d3d7890 */ /* 0x000fe2000fffe03f */
[----:B0-----:R-:W-:-:S05]  /*0bd0*/  VIADD R18, R0, 0xffffff80 ;  /* 0xffffff8000127836 */ /* 0x001fca0000000000 */
[----:B------:R-:W-:Y:S02]  /*0be0*/  SHF.R.S32.HI R0, RZ, 0x1f, R18 ;  /* 0x0000001fff007819 */ /* 0x000fe40000011412 */
[-C--:B------:R-:W-:Y:S02]  /*0bf0*/  LEA.HI R19, R18, R18.reuse, RZ, 0x1 ;  /* 0x0000001212137211 */ /* 0x080fe400078f08ff */
[CC--:B------:R-:W-:Y:S02]  /*0c00*/  LEA.HI R2, R0.reuse, R18.reuse, RZ, 0x7 ;  /* 0x0000001200027211 */ /* 0x0c0fe400078f38ff */
[CC--:B------:R-:W-:Y:S02]  /*0c10*/  LEA.HI R4, R0.reuse, R18.reuse, RZ, 0x4 ;  /* 0x0000001200047211 */ /* 0x0c0fe400078f20ff */
[----:B------:R-:W-:Y:S02]  /*0c20*/  SHF.R.S32.HI R3, RZ, 0x7, R2 ;  /* 0x00000007ff037819 */ /* 0x000fe40000011402 */
[----:B------:R-:W-:-:S02]  /*0c30*/  LEA.HI R6, R0, R18, RZ, 0x5 ;  /* 0x0000001200067211 */ /* 0x000fc400078f28ff */
[----:B------:R-:W-:Y:S01]  /*0c40*/  SHF.R.S32.HI R148, RZ, 0x1, R19 ;  /* 0x00000001ff947819 */ /* 0x000fe20000011413 */
[----:B------:R-:W-:Y:S01]  /*0c50*/  IMAD.HI R5, R3, 0x55555556, RZ ;  /* 0x5555555603057827 */ /* 0x000fe200078e02ff */
[----:B------:R-:W-:Y:S02]  /*0c60*/  SHF.R.S32.HI R7, RZ, 0x4, R4 ;  /* 0x00000004ff077819 */ /* 0x000fe40000011404 */
[----:B------:R-:W-:Y:S02]  /*0c70*/  LEA.HI R14, R19, R148, RZ, 0x1 ;  /* 0x00000094130e7211 */ /* 0x000fe400078f08ff */
[----:B------:R-:W-:Y:S02]  /*0c80*/  LEA.HI R8, R5, R5, RZ, 0x1 ;  /* 0x0000000505087211 */ /* 0x000fe400078f08ff */
[C---:B------:R-:W-:Y:S02]  /*0c90*/  LOP3.LUT R5, R4.reuse, 0xfffffff0, RZ, 0xc0, !PT ;  /* 0xfffffff004057812 */ /* 0x040fe400078ec0ff */
[----:B------:R-:W-:Y:S01]  /*0ca0*/  LEA.HI R4, R4, R7, RZ, 0x1 ;  /* 0x0000000704047211 */ /* 0x000fe200078f08ff */
[----:B------:R-:W-:Y:S01]  /*0cb0*/  IMAD R13, R8, -0x3, R3 ;  /* 0xfffffffd080d7824 */ /* 0x000fe200078e0203 */
[----:B------:R-:W-:Y:S01]  /*0cc0*/  LOP3.LUT R3, R2, 0xffffff80, RZ, 0xc0, !PT ;  /* 0xffffff8002037812 */ /* 0x000fe200078ec0ff */
[----:B------:R-:W-:Y:S01]  /*0cd0*/  IMAD.IADD R5, R18, 0x1, -R5 ;  /* 0x0000000112057824 */ /* 0x000fe200078e0a05 */
[----:B------:R-:W-:-:S02]  /*0ce0*/  SHF.R.S32.HI R8, RZ, 0x5, R6 ;  /* 0x00000005ff087819 */ /* 0x000fc40000011406 */
[----:B------:R-:W-:Y:S01]  /*0cf0*/  LOP3.LUT R21, R14, 0x7fffffe, RZ, 0xc0, !PT ;  /* 0x07fffffe0e157812 */ /* 0x000fe200078ec0ff */
[----:B------:R-:W-:Y:S01]  /*0d00*/  IMAD.IADD R12, R18, 0x1, -R3 ;  /* 0x00000001120c7824 */ /* 0x000fe200078e0a03 */
[--C-:B------:R-:W-:Y:S01]  /*0d10*/  SHF.R.S32.HI R2, RZ, 0x1f, R5.reuse ;  /* 0x0000001fff027819 */ /* 0x100fe20000011405 */
[----:B------:R-:W-:Y:S01]  /*0d20*/  IMAD R23, R8, 0x10, R5 ;  /* 0x0000001008177824 */ /* 0x000fe200078e0205 */
[----:B------:R-:W-:Y:S02]  /*0d30*/  LOP3.LUT R4, R4, 0x1ffffffe, RZ, 0xc0, !PT ;  /* 0x1ffffffe04047812 */ /* 0x000fe400078ec0ff */
[CC--:B------:R-:W-:Y:S02]  /*0d40*/  LEA.HI R6, R2.reuse, R5.reuse, RZ, 0x3 ;  /* 0x0000000502067211 */ /* 0x0c0fe400078f18ff */
[----:B------:R-:W-:Y:S01]  /*0d50*/  LEA.HI R3, R2, R5, RZ, 0x2 ;  /* 0x0000000502037211 */ /* 0x000fe200078f10ff */
[----:B------:R-:W-:Y:S01]  /*0d60*/  IMAD.IADD R4, R7, 0x1, -R4 ;  /* 0x0000000107047824 */ /* 0x000fe200078e0a04 */
[----:B------:R-:W-:Y:S01]  /*0d70*/  SHF.R.S32.HI R15, RZ, 0x1f, R12 ;  /* 0x0000001fff0f7819 */ /* 0x000fe2000001140c */
[----:B------:R-:W-:Y:S01]  /*0d80*/  IMAD.SHL.U32 R6, R6, 0x10, RZ ;  /* 0x0000001006067824 */ /* 0x000fe200078e00ff */
[----:B------:R-:W-:Y:S01]  /*0d90*/  LOP3.LUT R2, R3, 0x7fffffc, RZ, 0xc0, !PT ;  /* 0x07fffffc03027812 */ /* 0x000fe200078ec0ff */
[----:B------:R-:W-:Y:S01]  /*0da0*/  IMAD.SHL.U32 R4, R4, 0x8, RZ ;  /* 0x0000000804047824 */ /* 0x000fe200078e00ff */
[----:B------:R-:W-:-:S02]  /*0db0*/  LEA.HI R14, R15, R12, RZ, 0x2 ;  /* 0x0000000c0f0e7211 */ /* 0x000fc400078f10ff */
[----:B------:R-:W-:Y:S01]  /*0dc0*/  SHF.R.S32.HI R3, RZ, 0x2, R3 ;  /* 0x00000002ff037819 */ /* 0x000fe20000011403 */
[----:B------:R-:W-:Y:S01]  /*0dd0*/  IMAD.IADD R2, R5, 0x1, -R2 ;  /* 0x0000000105027824 */ /* 0x000fe200078e0a02 */
[----:B------:R-:W-:Y:S02]  /*0de0*/  LOP3.LUT R6, R6, 0x7fffff80, RZ, 0xc0, !PT ;  /* 0x7fffff8006067812 */ /* 0x000fe400078ec0ff */
[--C-:B------:R-:W-:Y:S01]  /*0df0*/  SHF.R.S32.HI R16, RZ, 0x2, R14.reuse ;  /* 0x00000002ff107819 */ /* 0x100fe2000001140e */
[----:B------:R-:W-:Y:S01]  /*0e00*/  IMAD.SHL.U32 R3, R3, 0x40, RZ ;  /* 0x0000004003037824 */ /* 0x000fe200078e00ff */
[----:B------:R-:W-:Y:S01]  /*0e10*/  SHF.R.S32.HI R17, RZ, 0x1f, R14 ;  /* 0x0000001fff117819 */ /* 0x000fe2000001140e */
[----:B------:R-:W-:Y:S01]  /*0e20*/  IMAD R5, R8, 0x100, R6 ;  /* 0x0000010008057824 */ /* 0x000fe200078e0206 */
[----:B------:R-:W-:Y:S01]  /*0e30*/  LEA.HI R0, R0, R18, RZ, 0x2 ;  /* 0x0000001200007211 */ /* 0x000fe200078f10ff */
[----:B------:R-:W-:Y:S01]  /*0e40*/  IMAD.IADD R6, R148, 0x1, -R21 ;  /* 0x0000000194067824 */ /* 0x000fe200078e0a15 */
[----:B------:R-:W-:Y:S01]  /*0e50*/  LEA.HI R17, R17, R16, RZ, 0x3 ;  /* 0x0000001011117211 */ /* 0x000fe200078f18ff */
[----:B------:R-:W-:Y:S01]  /*0e60*/  IMAD R2, R2, 0x10, R5 ;  /* 0x0000001002027824 */ /* 0x000fe200078e0205 */
[----:B------:R-:W-:Y:S01]  /*0e70*/  LOP3.LUT R3, R3, 0x40, RZ, 0xc0, !PT ;  /* 0x0000004003037812 */ /* 0x000fe200078ec0ff */
[----:B------:R-:W-:Y:S01]  /*0e80*/  IMAD.U32 R5, R23, 0x20, R4 ;  /* 0x0000002017057824 */ /* 0x000fe200078e0004 */
[----:B------:R-:W-:Y:S01]  /*0e90*/  SHF.R.S32.HI R24, RZ, 0x2, R0 ;  /* 0x00000002ff187819 */ /* 0x000fe20000011400 */
[----:B------:R-:W-:Y:S01]  /*0ea0*/  IMAD R6, R7, 0x8, R6 ;  /* 0x0000000807067824 */ /* 0x000fe200078e0206 */
[----:B------:R-:W-:-:S02]  /*0eb0*/  LOP3.LUT R17, R17, 0xfffffff8, RZ, 0xc0, !PT ;  /* 0xfffffff811117812 */ /* 0x000fc400078ec0ff */
[----:B------:R-:W-:Y:S01]  /*0ec0*/  LEA.HI R15, R15, R12, RZ, 0x5 ;  /* 0x0000000c0f0f7211 */ /* 0x000fe200078f28ff */
[----:B------:R-:W-:Y:S01]  /*0ed0*/  STL [R1+0x60], R24 ;  /* 0x0000601801007387 */ /* 0x000fe20000100800 */
[----:B------:R-:W-:Y:S01]  /*0ee0*/  LOP3.LUT R4, R3, 0x8, R4, 0xf8, !PT ;  /* 0x0000000803047812 */ /* 0x000fe200078ef804 */
[----:B------:R-:W-:Y:S01]  /*0ef0*/  IMAD.IADD R16, R16, 0x1, -R17 ;  /* 0x0000000110107824 */ /* 0x000fe200078e0a11 */
[----:B------:R-:W-:Y:S01]  /*0f00*/  SHF.R.U32.HI R3, RZ, 0x3, R3 ;  /* 0x00000003ff037819 */ /* 0x000fe20000011603 */
[----:B------:R0:W-:Y:S01]  /*0f10*/  STL [R1+0x7c], R5 ;  /* 0x00007c0501007387 */ /* 0x0001e20000100800 */
[----:B------:R-:W-:Y:S02]  /*0f20*/  SHF.R.S32.HI R0, RZ, 0x1f, R0 ;  /* 0x0000001fff007819 */ /* 0x000fe40000011400 */
[----:B------:R-:W-:Y:S02]  /*0f30*/  SHF.R.S32.HI R15, RZ, 0x5, R15 ;  /* 0x00000005ff0f7819 */ /* 0x000fe4000001140f */
[----:B------:R-:W-:-:S02]  /*0f40*/  LOP3.LUT R3, R4, R3, RZ, 0x3c, !PT ;  /* 0x0000000304037212 */ /* 0x000fc400078e3cff */
[----:B------:R-:W-:Y:S01]  /*0f50*/  LEA.HI R0, R0, R24, RZ, 0x2 ;  /* 0x0000001800007211 */ /* 0x000fe200078f10ff */
[----:B------:R-:W-:Y:S01]  /*0f60*/  IMAD R16, R15, 0x10, R16 ;  /* 0x000000100f107824 */ /* 0x000fe200078e0210 */
[----:B------:R-:W-:Y:S01]  /*0f70*/  LOP3.LUT R19, R19, 0xfffffffe, RZ, 0xc0, !PT ;  /* 0xfffffffe13137812 */ /* 0x000fe200078ec0ff */
[----:B------:R-:W-:Y:S01]  /*0f80*/  IMAD.IADD R3, R3, 0x1, R2 ;  /* 0x0000000103037824 */ /* 0x000fe200078e0202 */
[----:B0-----:R-:W-:Y:S01]  /*0f90*/  LOP3.LUT R5, R14, 0x7ffffffc, RZ, 0xc0, !PT ;  /* 0x7ffffffc0e057812 */ /* 0x001fe200078ec0ff */
[----:B------:R-:W-:Y:S01]  /*0fa0*/  IMAD R2, R13, 0x40, R16 ;  /* 0x000000400d027824 */ /* 0x000fe200078e0210 */
[----:B------:R-:W-:Y:S01]  /*0fb0*/  LOP3.LUT R0, R0, 0xfffffffc, RZ, 0xc0, !PT ;  /* 0xfffffffc00007812 */ /* 0x000fe200078ec0ff */
[----:B------:R-:W-:Y:S02]  /*0fc0*/  IMAD.IADD R19, R18, 0x1, -R19 ;  /* 0x0000000112137824 */ /* 0x000fe400078e0a13 */
[----:B------:R-:W-:Y:S01]  /*0fd0*/  IMAD.IADD R4, R12, 0x1, -R5 ;  /* 0x000000010c047824 */ /* 0x000fe200078e0a05 */
[----:B------:R-:W-:Y:S01]  /*0fe0*/  SHF.R.S32.HI R5, RZ, 0x1f, R148 ;  /* 0x0000001fff057819 */ /* 0x000fe20000011494 */
[----:B------:R-:W-:-:S02]  /*0ff0*/  IMAD.IADD R0, R24, 0x1, -R0 ;  /* 0x0000000118007824 */ /* 0x000fc400078e0a00 */
[C---:B------:R-:W-:Y:S01]  /*1000*/  IMAD.SHL.U32 R147, R19.reuse, 0x8, RZ ;  /* 0x0000000813937824 */ /* 0x040fe200078e00ff */
[----:B------:R-:W-:Y:S01]  /*1010*/  STL [R1+0x54], R4 ;  /* 0x0000540401007387 */ /* 0x000fe20000100800 */
[----:B------:R-:W-:Y:S02]  /*1020*/  IMAD.SHL.U32 R144, R19, 0x4, RZ ;  /* 0x0000000413907824 */ /* 0x000fe400078e00ff */
[----:B------:R-:W-:Y:S01]  /*1030*/  VIADD R5, R147, 0x10 ;  /* 0x0000001093057836 */ /* 0x000fe20000000000 */
[----:B------:R-:W-:Y:S01]  /*1040*/  STL [R1+0x3c], R9 ;  /* 0x00003c0901007387 */ /* 0x000fe20000100800 */
[----:B------:R-:W-:-:S03]  /*1050*/  IMAD R23, R3, 0x2, R22 ;  /* 0x0000000203177824 */ /* 0x000fc600078e0216 */
[----:B------:R0:W-:Y:S04]  /*1060*/  STL [R1+0x58], R2 ;  /* 0x0000580201007387 */ /* 0x0001e80000100800 */
[----:B------:R-:W-:Y:S04]  /*1070*/  STL [R1+0x40], R10 ;  /* 0x0000400a01007387 */ /* 0x000fe80000100800 */
[----:B------:R-:W-:Y:S01]  /*1080*/  STL [R1+0x44], R11 ;  /* 0x0000440b01007387 */ /* 0x000fe20000100800 */
[----:B0-----:R-:W-:-:S03]  /*1090*/  IMAD.U32 R2, RZ, RZ, UR4 ;  /* 0x00000004ff027e24 */ /* 0x001fc6000f8e00ff */
[----:B------:R0:W-:Y:S04]  /*10a0*/  STL [R1+0x78], R0 ;  /* 0x0000780001007387 */ /* 0x0001e80000100800 */
[----:B------:R-:W-:Y:S04]  /*10b0*/  STL [R1+0x70], RZ ;  /* 0x000070ff01007387 */ /* 0x000fe80000100800 */
[----:B------:R-:W-:Y:S01]  /*10c0*/  STL [R1+0x24], RZ ;  /* 0x000024ff01007387 */ /* 0x000fe20000100800 */
[----:B0-----:R-:W-:-:S03]  /*10d0*/  IMAD.SHL.U32 R0, R0, 0x40, RZ ;  /* 0x0000004000007824 */ /* 0x001fc600078e00ff */
[----:B------:R-:W-:Y:S02]  /*10e0*/  STL [R1+0x20], RZ ;  /* 0x000020ff01007387 */ /* 0x000fe40000100800 */
[----:B------:R-:W-:-:S04]  /*10f0*/  LOP3.LUT R2, R0, 0xc0, RZ, 0xc0, !PT ;  /* 0x000000c000027812 */ /* 0x000fc800078ec0ff */
[----:B------:R-:W-:Y:S01]  /*1100*/  LOP3.LUT R0, R2, 0x8, R147, 0xf8, !PT ;  /* 0x0000000802007812 */ /* 0x000fe200078ef893 */
[----:B------:R0:W-:Y:S01]  /*1110*/  STL [R1+0x28], R2 ;  /* 0x0000280201007387 */ /* 0x0001e20000100800 */
[----:B------:R-:W-:-:S04]  /*1120*/  SHF.R.U32.HI R4, RZ, 0x3, R2 ;  /* 0x00000003ff047819 */ /* 0x000fc80000011602 */
[----:B------:R-:W-:Y:S01]  /*1130*/  LOP3.LUT R0, R0, R4, RZ, 0x3c, !PT ;  /* 0x0000000400007212 */ /* 0x000fe200078e3cff */
[----:B------:R1:W-:Y:S01]  /*1140*/  STL [R1+0x2c], R4 ;  /* 0x00002c0401007387 */ /* 0x0003e20000100800 */
[----:B0-----:R-:W-:-:S04]  /*1150*/  IMAD.SHL.U32 R2, R6, 0x20, RZ ;  /* 0x0000002006027824 */ /* 0x001fc800078e00ff */
[----:B------:R-:W-:Y:S01]  /*1160*/  IMAD.IADD R0, R2, 0x1, R0 ;  /* 0x0000000102007824 */ /* 0x000fe200078e0200 */
[----:B------:R0:W-:Y:S01]  /*1170*/  STL [R1+0x30], R2 ;  /* 0x0000300201007387 */ /* 0x0001e20000100800 */
[----:B-1----:R-:W-:-:S03]  /*1180*/  VIADD R4, R147, 0x20 ;  /* 0x0000002093047836 */ /* 0x002fc60000000000 */
[----:B------:R0:W-:Y:S04]  /*1190*/  STL [R1+0x50], R0 ;  /* 0x0000500001007387 */ /* 0x0001e80000100800 */
.L_x_2006:
[----:B0-2---:R-:W2:Y:S01]  /*11a0*/  LDL.LU R0, [R1+0x44] ;  /* 0x0000440001007983 */ /* 0x005ea20000300800 */
[----:B------:R-:W2:Y:S01]  /*11b0*/  LDC.64 R2, c[0x0][0xc60] ;  /* 0x00031800ff027b82 */ /* 0x000ea20000000a00 */
[----:B------:R-:W-:Y:S01]  /*11c0*/  ULDC.64 UR4, c[0x0][0x208] ;  /* 0x0000820000047ab9 */ /* 0x000fe20000000a00 */
[----:B--2---:R-:W-:-:S05]  /*11d0*/  IMAD.WIDE R2, R0, 0x4, R2 ;  /* 0x0000000400027825 */ /* 0x004fca00078e0202 */
[----:B-----5:R0:W2:Y:S01]  /*11e0*/  LDG.E R11, desc[UR4][R2.64] ;  /* 0x00000004020b7981 */ /* 0x0200a2000c1e1900 */
[----:B------:R-:W-:Y:S05]  /*11f0*/  YIELD ;  /* 0x0000000000007946 */ /* 0x000fea0003800000 */
[----:B------:R-:W-:Y:S01]  /*1200*/  ULDC.64 UR4, c[0x0][0xa28] ;  /* 0x00028a0000047ab9 */ /* 0x000fe20000000a00 */
[----:B------:R-:W-:Y:S01]  /*1210*/  ULDC.64 UR8, c[0x0][0xa18] ;  /* 0x0002860000087ab9 */ /* 0x000fe20000000a00 */
[----:B------:R-:W-:Y:S01]  /*1220*/  ISETP.NE.U32.AND P1, PT, RZ, UR4, PT ;  /* 0x00000004ff007c0c */ /* 0x000fe2000bf25070 */
[----:B------:R-:W-:Y:S01]  /*1230*/  ULDC.64 UR10, c[0x0][0x208] ;  /* 0x00008200000a7ab9 */ /* 0x000fe20000000a00 */
[----:B0-----:R-:W-:Y:S01]  /*1240*/  IMAD.MOV.U32 R3, RZ, RZ, RZ ;  /* 0x000000ffff037224 */ /* 0x001fe200078e00ff */
[----:B------:R-:W-:Y:S01]  /*1250*/  ULDC.64 UR6, c[0x0][0xa08] ;  /* 0x0002820000067ab9 */ /* 0x000fe20000000a00 */
[----:B------:R-:W-:Y:S01]  /*1260*/  ISETP.NE.AND.EX P1, PT, RZ, UR5, PT, P1 ;  /* 0x00000005ff007c0c */ /* 0x000fe2000bf25310 */
[----:B------:R-:W-:Y:S01]  /*1270*/  IMAD.MOV.U32 R73, RZ, RZ, RZ ;  /* 0x000000ffff497224 */ /* 0x000fe200078e00ff */
[----:B------:R-:W-:-:S04]  /*1280*/  ISETP.NE.U32.AND P0, PT, RZ, UR6, PT ;  /* 0x00000006ff007c0c */ /* 0x000fc8000bf05070 */
[----:B------:R-:W-:Y:S02]  /*1290*/  ISETP.NE.AND.EX P0, PT, RZ, UR7, PT, P0 ;  /* 0x00000007ff007c0c */ /* 0x000fe4000bf05300 */
[----:B--2---:R-:W-:Y:S01]  /*12a0*/  SHF.R.S32.HI R0, RZ, 0x1f, R11 ;  /* 0x0000001fff007819 */ /* 0x004fe2000001140b */
[----:B-1----:R-:W-:-:S04]  /*12b0*/  IMAD.SHL.U32 R25, R11, 0x4, RZ ;  /* 0x000000040b197824 */ /* 0x002fc800078e00ff */
        /* <DEDUP_REMOVED lines=10> */
[----:B------:R-:W-:Y:S01]  /*1360*/  ULDC.64 UR4, c[0x0][0x3f8] ;  /* 0x0000fe0000047ab9 */ /* 0x000fe20000000a00 */
[----:B------:R-:W-:-:S10]  /*1370*/  IADD3.X R9, R26, UR7, RZ, P3, !PT ;  /* 0x000000071a097c10 */ /* 0x000fd40009ffe4ff */
[----:B------:R-:W-:Y:S01]  /*1380*/  @P2 IADD3 R6, P1, R25, UR8, RZ ;  /* 0x0000000819062c10 */ /* 0x000fe2000ff3e0ff */
[----:B------:R-:W-:Y:S01]  /*1390*/  UISETP.NE.U32.AND UP0, UPT, UR4, URZ, UPT ;  /* 0x0000003f0400728c */ /* 0x000fe2000bf05070 */
[----:B------:R0:W5:Y:S02]  /*13a0*/  @P0 LDG.E R73, desc[UR10][R8.64] ;  /* 0x0000000a08490981 */ /* 0x000164000c1e1900 */
[----:B------:R-:W-:Y:S01]  /*13b0*/  @P2 IADD3.X R7, R26, UR9, RZ, P1, !PT ;  /* 0x000000091a072c10 */ /* 0x000fe20008ffe4ff */
[----:B------:R-:W-:-:S04]  /*13c0*/  ULDC UR4, c[0x0][0x404] ;  /* 0x0001010000047ab9 */ /* 0x000fc80000000800 */
[----:B------:R-:W2:Y:S01]  /*13d0*/  @P2 LDG.E R10, desc[UR10][R6.64] ;  /* 0x0000000a060a2981 */ /* 0x000ea2000c1e1900 */
        /* <DEDUP_REMOVED lines=8> */
[----:B--2---:R0:W-:Y:S01]  /*1460*/  STL [R1+0x48], R10 ;  /* 0x0000480a01007387 */ /* 0x0041e20000100800 */
[----:B------:R-:W-:Y:S05]  /*1470*/  @P2 BRA `(.L_x_1855) ;  /* 0x00000000002c2947 */ /* 0x000fea0003800000 */
[----:B------:R-:W-:Y:S02]  /*1480*/  ULDC.64 UR4, c[0x0][0xa00] ;  /* 0x0002800000047ab9 */ /* 0x000fe40000000a00 */
[----:B------:R-:W-:-:S04]  /*1490*/  ISETP.NE.U32.AND P1, PT, RZ, UR4, PT ;  /* 0x00000004ff007c0c */ /* 0x000fc8000bf25070 */
[----:B------:R-:W-:-:S13]  /*14a0*/  ISETP.NE.AND.EX P1, PT, RZ, UR5, PT, P1 ;  /* 0x00000005ff007c0c */ /* 0x000fda000bf25310 */
[----:B------:R-:W-:Y:S05]  /*14b0*/  @!P1 BRA `(.L_x_1855) ;  /* 0x00000000001c9947 */ /* 0x000fea0003800000 */
[----:B0-----:R-:W0:Y:S01]  /*14c0*/  LDC.64 R4, c[0x0][0xa00] ;  /* 0x00028000ff047b82 */ /* 0x001e220000000a00 */
[----:B------:R-:W-:Y:S01]  /*14d0*/  ULDC.64 UR4, c[0x0][0x208] ;  /* 0x0000820000047ab9 */ /* 0x000fe20000000a00 */
[----:B0-----:R-:W-:-:S05]  /*14e0*/  IMAD.WIDE R4, R19, 0x4, R4 ;  /* 0x0000000413047825 */ /* 0x001fca00078e0204 */
[----:B------:R-:W2:Y:S04]  /*14f0*/  LDG.E R0, desc[UR4][R4.64] ;  /* 0x0000000404007981 */ /* 0x000ea8000c1e1900 */
[----:B------:R-:W2:Y:S02]  /*1500*/  LDG.E R7, desc[UR4][R4.64+0x4] ;  /* 0x0000040404077981 */ /* 0x000ea4000c1e1900 */
[----:B--2---:R-:W-:-:S05]  /*1510*/  IMAD.IADD R10, R7, 0x1, -R0 ;  /* 0x00000001070a7824 */ /* 0x004fca00078e0a00 */
[----:B------:R1:W-:Y:S02]  /*1520*/  STL [R1+0x48], R10 ;  /* 0x0000480a01007387 */ /* 0x0003e40000100800 */
.L_x_1855:
[----:B0-----:R-:W2:Y:S01]  /*1530*/  LDL R11, [R1+0x3c] ;  /* 0x00003c00010b7983 */ /* 0x001ea20000100800 */
[----:B------:R-:W-:-:S03]  /*1540*/  ULDC.64 UR4, c[0x0][0xa20] ;  /* 0x0002880000047ab9 */ /* 0x000fc60000000a00 */
[----:B------:R-:W3:Y:S01]  /*1550*/  LDL R28, [R1+0x40] ;  /* 0x00004000011c7983 */ /* 0x000ee20000100800 */
[----:B------:R-:W-:-:S04]  /*1560*/  ISETP.NE.U32.AND P1, PT, RZ, UR4, PT ;  /* 0x00000004ff007c0c */ /* 0x000fc8000bf25070 */
[----:B------:R-:W-:Y:S01]  /*1570*/  ISETP.NE.AND.EX P1, PT, RZ, UR5, PT, P1 ;  /* 0x00000005ff007c0c */ /* 0x000fe2000bf25310 */
[----:B--2---:R0:W-:Y:S04]  /*1580*/  STL [R1+0x74], R11 ;  /* 0x0000740b01007387 */ /* 0x0041e80000100800 */
[----:B---3--:R0:W-:Y:S08]  /*1590*/  STL [R1+0x6c], R28 ;  /* 0x00006c1c01007387 */ /* 0x0081f00000100800 */
[----:B------:R-:W-:Y:S05]  /*15a0*/  @!P1 BRA `(.L_x_1856) ;  /* 0x0000000000149947 */ /* 0x000fea0003800000 */
[----:B------:R-:W-:Y:S01]  /*15b0*/  IADD3 R4, P0, R25, UR4, RZ ;  /* 0x0000000419047c10 */ /* 0x000fe2000ff1e0ff */
[----:B------:R-:W-:-:S03]  /*15c0*/  ULDC.64 UR6, c[0x0][0x208] ;  /* 0x0000820000067ab9 */ /* 0x000fc60000000a00 */
[----:B------:R-:W-:-:S05]  /*15d0*/  IADD3.X R5, R26, UR5, RZ, P0, !PT ;  /* 0x000000051a057c10 */ /* 0x000fca00087fe4ff */
[----:B------:R2:W5:Y:S01]  /*15e0*/  LDG.E R24, desc[UR6][R4.64] ;  /* 0x0000000604187981 */ /* 0x000562000c1e1900 */
[----:B------:R-:W-:Y:S05]  /*15f0*/  BRA `(.L_x_1857) ;  /* 0x0000000000147947 */ /* 0x000fea0003800000 */
.L_x_1856:
[----:B------:R-:W-:Y:S05]  /*1600*/  @!P0 BRA `(.L_x_1857) ;  /* 0x0000000000108947 */ /* 0x000fea0003800000 */
[----:B------:R-:W-:Y:S02]  /*1610*/  ULDC.64 UR4, c[0x0][0x208] ;  /* 0x0000820000047ab9 */ /* 0x000fe40000000a00 */
[----:B------:R-:W2:Y:S04]  /*1620*/  LDG.E R5, desc[UR4][R8.64] ;  /* 0x0000000408057981 */ /* 0x000ea8000c1e1900 */
[----:B------:R-:W2:Y:S02]  /*1630*/  LDG.E R24, desc[UR4][R8.64+0x4] ;  /* 0x0000040408187981 */ /* 0x000ea4000c1e1900 */
[----:B--2---:R-:W-:-:S07]  /*1640*/  IMAD.IADD R24, R24, 0x1, -R5 ;  /* 0x0000000118187824 */ /* 0x004fce00078e0a05 */
.L_x_1857:
[----:B------:R-:W-:Y:S01]  /*1650*/  ULDC.64 UR4, c[0x0][0xa10] ;  /* 0x0002840000047ab9 */ /* 0x000fe20000000a00 */
[----:B------:R-:W-:Y:S01]  /*1660*/  ULDC.64 UR6, c[0x0][0x208] ;  /* 0x0000820000067ab9 */ /* 0x000fe20000000a00 */
[----:B------:R-:W-:-:S04]  /*1670*/  ISETP.NE.U32.AND P0, PT, RZ, UR4, PT ;  /* 0x00000004ff007c0c */ /* 0x000fc8000bf05070 */
[----:B------:R-:W-:Y:S01]  /*1680*/  ISETP.NE.AND.EX P0, PT, RZ, UR5, PT, P0 ;  /* 0x00000005ff007c0c */ /* 0x000fe2000bf05300 */
[----:B------:R-:W-:Y:S01]  /*1690*/  IMAD.MOV.U32 R8, RZ, RZ, 0xc0 ;  /* 0x000000c0ff087424 */ /* 0x000fe200078e00ff */
[----:B------:R-:W-:-:S11]  /*16a0*/  ULDC.64 UR4, c[0x0][0xa30] ;  /* 0x00028c0000047ab9 */ /* 0x000fd60000000a00 */
[----:B--2---:R-:W2:Y:S02]  /*16b0*/  @P0 LDC.64 R4, c[0x0][0xa10] ;  /* 0x00028400ff040b82 */ /* 0x004ea40000000a00 */
[----:B--2---:R-:W-:-:S05]  /*16c0*/  @P0 IMAD.WIDE R4, R19, 0x4, R4 ;  /* 0x0000000413040825 */ /* 0x004fca00078e0204 */
[----:B------:R-:W2:Y:S04]  /*16d0*/  @P0 LDG.E R0, desc[UR6][R4.64] ;  /* 0x0000000604000981 */ /* 0x000ea8000c1e1900 */
[----:B------:R-:W2:Y:S01]  /*16e0*/  @P0 LDG.E R9, desc[UR6][R4.64+0x4] ;  /* 0x0000040604090981 */ /* 0x000ea2000c1e1900 */
[----:B------:R-:W-:Y:S01]  /*16f0*/  ISETP.NE.U32.AND P1, PT, RZ, UR4, PT ;  /* 0x00000004ff007c0c */ /* 0x000fe2000bf25070 */
[----:B-----5:R-:W-:-:S03]  /*1700*/  IMAD.MOV.U32 R102, RZ, RZ, R24 ;  /* 0x000000ffff667224 */ /* 0x020fc600078e0018 */
[----:B------:R-:W-:-:S13]  /*1710*/  ISETP.NE.AND.EX P1, PT, RZ, UR5, PT, P1 ;  /* 0x00000005ff007c0c */ /* 0x000fda000bf25310 */
[----:B------:R-:W-:-:S04]  /*1720*/  @P1 IADD3 R6, P2, R25, UR4, RZ ;  /* 0x0000000419061c10 */ /* 0x000fc8000ff5e0ff */
[----:B------:R-:W-:-:S05]  /*1730*/  @P1 IADD3.X R7, R26, UR5, RZ, P2, !PT ;  /* 0x000000051a071c10 */ /* 0x000fca00097fe4ff */
[----:B------:R3:W5:Y:S01]  /*1740*/  @P1 LDG.E R102, desc[UR6][R6.64] ;  /* 0x0000000606661981 */ /* 0x000762000c1e1900 */
[----:B--2---:R-:W-:Y:S02]  /*1750*/  @P0 IMAD.IADD R2, R9, 0x1, -R0 ;  /* 0x0000000109020824 */ /* 0x004fe400078e0a00 */
[----:B------:R-:W-:Y:S02]  /*1760*/  IMAD.IADD R9, R24, 0x1, -R3 ;  /* 0x0000000118097824 */ /* 0x000fe400078e0a03 */
[----:B------:R-:W-:Y:S02]  /*1770*/  IMAD R3, R11, R8, 0x14f ;  /* 0x0000014f0b037424 */ /* 0x000fe400078e0208 */
[----:B------:R-:W-:Y:S02]  /*1780*/  IMAD.IADD R4, R9, 0x1, R2 ;  /* 0x0000000109047824 */ /* 0x000fe400078e0202 */
[----:B------:R-:W-:Y:S02]  /*1790*/  IMAD.MOV R16, RZ, RZ, -R9 ;  /* 0x000000ffff107224 */ /* 0x000fe400078e0a09 */
[C---:B------:R-:W-:Y:S01]  /*17a0*/  VIADD R0, R4.reuse, 0x8f ;  /* 0x0000008f04007836 */ /* 0x040fe20000000000 */
[----:B------:R-:W-:Y:S01]  /*17b0*/  IADD3 R3, R4, R3, -R10 ;  /* 0x0000000304037210 */ /* 0x000fe20007ffe80a */
[----:B------:R2:W-:Y:S01]  /*17c0*/  STL [R1+0x4c], R4 ;  /* 0x00004c0401007387 */ /* 0x0005e20000100800 */
[----:B------:R-:W-:Y:S01]  /*17d0*/  VIMNMX R16, RZ, R16, !PT ;  /* 0x00000010ff107248 */ /* 0x000fe20007fe0100 */
[----:B------:R-:W-:-:S04]  /*17e0*/  IMAD.HI R0, R0, 0x38e38e39, RZ ;  /* 0x38e38e3900007827 */ /* 0x000fc800078e02ff */
[----:B--2---:R-:W-:Y:S01]  /*17f0*/  IMAD.HI R4, R3, 0x38e38e39, RZ ;  /* 0x38e38e3903047827 */ /* 0x004fe200078e02ff */
[----:B------:R-:W-:-:S04]  /*1800*/  SHF.R.U32.HI R3, RZ, 0x1f, R0 ;  /* 0x0000001fff037819 */ /* 0x000fc80000011600 */
[----:B------:R-:W-:Y:S02]  /*1810*/  SHF.R.U32.HI R5, RZ, 0x1f, R4 ;  /* 0x0000001fff057819 */ /* 0x000fe40000011604 */
[----:B------:R-:W-:Y:S02]  /*1820*/  LEA.HI.SX32 R3, R0, R3, 0x1b ;  /* 0x0000000300037211 */ /* 0x000fe400078fdaff */
[----:B------:R-:W-:-:S04]  /*1830*/  LEA.HI.SX32 R104, R4, R5, 0x1b ;  /* 0x0000000504687211 */ /* 0x000fc800078fdaff */
[----:B------:R-:W-:-:S05]  /*1840*/  VIMNMX R104, R3, R104, PT ;  /* 0x0000006803687248 */ /* 0x000fca0003fe0100 */
        /* <DEDUP_REMOVED lines=12> */
[----:B---3--:R-:W-:Y:S05]  /*1910*/  @!P1 BRA `(.L_x_1858) ;  /* 0x00000054006c9947 */ /* 0x008fea0003800000 */
        /* <DEDUP_REMOVED lines=8> */
[----:B------:R2:W3:Y:S01]  /*19a0*/  LDC.64 R14, c[0x4][R0] ;  /* 0x01000000000e7b82 */ /* 0x0004e20000000a00 */
[----:B------:R-:W-:Y:S01]  /*19b0*/  IMAD.U32 R5, RZ, RZ, UR5 ;  /* 0x00000005ff057e24 */ /* 0x000fe2000f8e00ff */
[----:B------:R-:W-:Y:S01]  /*19c0*/  ULDC.64 UR4, c[0x4][0xb0] ;  /* 0x01002c0000047ab9 */ /* 0x000fe20000000a00 */
[----:B-1----:R-:W-:Y:S02]  /*19d0*/  IMAD.U32 R10, RZ, RZ, UR6 ;  /* 0x00000006ff0a7e24 */ /* 0x002fe4000f8e00ff */
[----:B------:R-:W-:Y:S02]  /*19e0*/  IMAD.U32 R6, RZ, RZ, UR4 ;  /* 0x00000004ff067e24 */ /* 0x000fe4000f8e00ff */
[----:B------:R-:W-:-:S02]  /*19f0*/  IMAD.U32 R7, RZ, RZ, UR5 ;  /* 0x00000005ff077e24 */ /* 0x000fc4000f8e00ff */
[----:B0-----:R-:W-:Y:S02]  /*1a00*/  IMAD.U32 R11, RZ, RZ, UR7 ;  /* 0x00000007ff0b7e24 */ /* 0x001fe4000f8e00ff */
[----:B------:R-:W-:Y:S02]  /*1a10*/  IMAD.MOV.U32 R8, RZ, RZ, 0x70 ;  /* 0x00000070ff087424 */ /* 0x000fe400078e00ff */
[----:B------:R-:W-:Y:S02]  /*1a20*/  IMAD.MOV.U32 R12, RZ, RZ, 0x1 ;  /* 0x00000001ff0c7424 */ /* 0x000fe400078e00ff */
[----:B--2---:R-:W-:-:S07]  /*1a30*/  IMAD.MOV.U32 R13, RZ, RZ, RZ ;  /* 0x000000ffff0d7224 */ /* 0x004fce00078e00ff */
[----:B------:R-:W-:-:S07]  /*1a40*/  LEPC R20, `(.L_x_1860) ;  /* 0x000000001014794e */ /* 0x000fce0000000000 */
[----:B---3-5:R-:W-:Y:S05]  /*1a50*/  CALL.ABS.NOINC R14 ;  /* 0x000000000e007343 */ /* 0x028fea0003c00000 */
.L_x_1860:
[----:B------:R-:W-:Y:S05]  /*1a60*/  BSYNC B6 ;  /* 0x0000000000067941 */ /* 0x000fea0003800000 */
.L_x_1859:
        /* <DEDUP_REMOVED lines=20> */
.L_x_1862:
[----:B------:R-:W-:Y:S05]  /*1bb0*/  BSYNC B6 ;  /* 0x0000000000067941 */ /* 0x000fea0003800000 */
.L_x_1861:
[----:B------:R-:W-:Y:S01]  /*1bc0*/  ULDC.64 UR4, c[0x0][0x9f8] ;  /* 0x00027e0000047ab9 */ /* 0x000fe20000000a00 */
[----:B------:R-:W-:Y:S01]  /*1bd0*/  ULDC.64 UR6, c[0x0][0x208] ;  /* 0x0000820000067ab9 */ /* 0x000fe20000000a00 */
[----:B------:R-:W-:Y:S01]  /*1be0*/  ISETP.NE.U32.AND P0, PT, RZ, UR4, PT ;  /* 0x00000004ff007c0c */ /* 0x000fe2000bf05070 */
[----:B------:R-:W2:Y:S01]  /*1bf0*/  LDC R0, c[0x0][0x428] ;  /* 0x00010a00ff007b82 */ /* 0x000ea20000000800 */
[----:B------:R-:W-:Y:S01]  /*1c00*/  IMAD.MOV.U32 R3, RZ, RZ, R28 ;  /* 0x000000ffff037224 */ /* 0x000fe200078e001c */
[----:B------:R-:W3:Y:S01]  /*1c10*/  LDL R34, [R1+0x28] ;  /* 0x0000280001227983 */ /* 0x000ee20000100800 */
[----:B------:R-:W-:Y:S01]  /*1c20*/  ISETP.NE.AND.EX P0, PT, RZ, UR5, PT, P0 ;  /* 0x00000005ff007c0c */ /* 0x000fe2000bf05300 */
[----:B------:R-:W-:Y:S02]  /*1c30*/  IMAD.IADD R73, R73, 0x1, R24 ;  /* 0x0000000149497824 */ /* 0x000fe400078e0218 */
[----:B------:R-:W4:Y:S02]  /*1c40*/  LDL R33, [R1+0x30] ;  /* 0x0000300001217983 */ /* 0x000f240000100800 */
[----:B------:R-:W1:Y:S02]  /*1c50*/  LDC R101, c[0x0][0x3d4] ;  /* 0x0000f500ff657b82 */ /* 0x000e640000000800 */
[----:B------:R-:W4:Y:S06]  /*1c60*/  LDL R32, [R1+0x2c] ;  /* 0x00002c0001207983 */ /* 0x000f2c0000100800 */
[----:B------:R-:W-:Y:S01]  /*1c70*/  @P0 IADD3 R4, P1, R25, UR4, RZ ;  /* 0x0000000419040c10 */ /* 0x000fe2000ff3e0ff */
[----:B------:R-:W1:Y:S01]  /*1c80*/  LDC.64 R64, c[0x0][0x3e8] ;  /* 0x0000fa00ff407b82 */ /* 0x000e620000000a00 */
[----:B------:R-:W-:-:S07]  /*1c90*/  SHF.R.S32.HI R7, RZ, 0x1f, R73 ;  /* 0x0000001fff077819 */ /* 0x000fce0000011449 */
[----:B------:R-:W1:Y:S01]  /*1ca0*/  LDC.64 R70, c[0x0][0x3d8] ;  /* 0x0000f600ff467b82 */ /* 0x000e620000000a00 */
[----:B------:R-:W-:Y:S01]  /*1cb0*/  @P0 IADD3.X R5, R26, UR5, RZ, P1, !PT ;  /* 0x000000051a050c10 */ /* 0x000fe20008ffe4ff */
[----:B------:R-:W-:Y:S01]  /*1cc0*/  ULDC.64 UR4, c[0x0][0x2f8] ;  /* 0x0000be0000047ab9 */ /* 0x000fe20000000a00 */
[----:B------:R-:W-:Y:S01]  /*1cd0*/  VIADD R35, R147, 0x10 ;  /* 0x0000001093237836 */ /* 0x000fe20000000000 */
[----:B------:R-:W3:Y:S04]  /*1ce0*/  LDL.LU R30, [R1] ;  /* 0x00000000011e7983 */ /* 0x000ee80000300800 */
[----:B------:R0:W4:Y:S01]  /*1cf0*/  @P0 LDG.E R19, desc[UR6][R4.64] ;  /* 0x0000000604130981 */ /* 0x000122000c1e1900 */
[----:B--2---:R-:W-:Y:S01]  /*1d00*/  ISETP.NE.AND P0, PT, R0, 0x1, PT ;  /* 0x000000010000780c */ /* 0x004fe20003f05270 */
[----:B------:R-:W2:Y:S01]  /*1d10*/  LDC.64 R26, c[0x0][0x2f0] ;  /* 0x0000bc00ff1a7b82 */ /* 0x000ea20000000a00 */
[----:B------:R-:W-:-:S11]  /*1d20*/  ULDC.64 UR6, c[0x0][0xa08] ;  /* 0x0002820000067ab9 */ /* 0x000fd60000000a00 */
[----:B------:R-:W1:Y:S08]  /*1d30*/  @P0 LDC R0, c[0x0][0x42c] ;  /* 0x00010b00ff000b82 */ /* 0x000e700000000800 */
[----:B------:R-:W1:Y:S01]  /*1d40*/  @P0 LDC R9, c[0x0][0x430] ;  /* 0x00010c00ff090b82 */ /* 0x000e620000000800 */
[-C--:B--2---:R-:W-:Y:S02]  /*1d50*/  IMAD R6, R7, R26.reuse, RZ ;  /* 0x0000001a07067224 */ /* 0x084fe400078e02ff */
[----:B0-----:R-:W-:-:S04]  /*1d60*/  IMAD.WIDE.U32 R4, R73, R26, RZ ;  /* 0x0000001a49047225 */ /* 0x001fc800078e00ff */
[----:B-1----:R-:W-:Y:S02]  /*1d70*/  @P0 IMAD.HI.U32 R0, R28, R0, RZ ;  /* 0x000000001c000227 */ /* 0x002fe400078e00ff */
[----:B------:R-:W0:Y:S03]  /*1d80*/  S2R R28, SR_TID.X ;  /* 0x00000000001c7919 */ /* 0x000e260000002100 */
[----:B------:R-:W-:Y:S01]  /*1d90*/  @P0 SHF.R.U32.HI R3, RZ, R9, R0 ;  /* 0x00000009ff030219 */ /* 0x000fe20000011600 */
        /* <DEDUP_REMOVED lines=8> */
[----:B------:R-:W-:Y:S01]  /*1e20*/  ULDC.64 UR4, c[0x0][0x300] ;  /* 0x0000c00000047ab9 */ /* 0x000fe20000000a00 */
[----:B0-----:R-:W-:Y:S02]  /*1e30*/  SHF.R.U32.HI R29, RZ, 0x7, R28 ;  /* 0x00000007ff1d7819 */ /* 0x001fe4000001161c */
[----:B------:R-:W-:Y:S02]  /*1e40*/  IMAD.IADD R21, R5, 0x1, R21 ;  /* 0x0000000105157824 */ /* 0x000fe400078e0215 */
[----:B------:R-:W-:Y:S01]  /*1e50*/  ISETP.NE.AND P6, PT, R29, 0x1, PT ;  /* 0x000000011d00780c */ /* 0x000fe20003fc5270 */
[----:B------:R-:W-:Y:S01]  /*1e60*/  IMAD.MOV.U32 R20, RZ, RZ, R4 ;  /* 0x000000ffff147224 */ /* 0x000fe200078e0004 */
[--C-:B------:R-:W-:Y:S01]  /*1e70*/  SHF.R.S32.HI R5, RZ, 0x1f, R147.reuse ;  /* 0x0000001fff057819 */ /* 0x100fe20000011493 */
[----:B------:R-:W-:Y:S01]  /*1e80*/  IMAD.MOV.U32 R4, RZ, RZ, R147 ;  /* 0x000000ffff047224 */ /* 0x000fe200078e0093 */
[----:B------:R-:W-:Y:S01]  /*1e90*/  SHF.R.S32.HI R28, RZ, 0x1f, R148 ;  /* 0x0000001fff1c7819 */ /* 0x000fe20000011494 */
[----:B------:R-:W-:-:S02]  /*1ea0*/  VIADD R31, R147, 0x20 ;  /* 0x00000020931f7836 */ /* 0x000fc40000000000 */
[----:B------:R-:W-:-:S03]  /*1eb0*/  IMAD.WIDE.U32 R60, R148, R64, R4 ;  /* 0x00000040943c7225 */ /* 0x000fc600078e0004 */
[----:B------:R-:W-:Y:S01]  /*1ec0*/  ISETP.GE.AND P2, PT, R31, R101, PT ;  /* 0x000000651f00720c */ /* 0x000fe20003f46270 */
[----:B------:R-:W-:Y:S01]  /*1ed0*/  IMAD.WIDE.U32 R66, R148, R70, R4 ;  /* 0x0000004694427225 */ /* 0x000fe200078e0004 */
[----:B----4-:R-:W-:-:S04]  /*1ee0*/  SHF.R.S32.HI R0, RZ, 0x1f, R19 ;  /* 0x0000001fff007819 */ /* 0x010fc80000011413 */
[----:B------:R-:W-:Y:S02]  /*1ef0*/  SEL R14, R0, RZ, !P0 ;  /* 0x000000ff000e7207 */ /* 0x000fe40004000000 */
[----:B------:R-:W-:-:S03]  /*1f00*/  SEL R25, R19, RZ, !P0 ;  /* 0x000000ff13197207 */ /* 0x000fc60004000000 */
[----:B------:R-:W-:Y:S02]  /*1f10*/  IMAD R0, R14, UR4, RZ ;  /* 0x000000040e007c24 */ /* 0x000fe4000f8e02ff */
[----:B------:R-:W-:-:S04]  /*1f20*/  IMAD.WIDE.U32 R20, R25, UR4, R20 ;  /* 0x0000000419147c25 */ /* 0x000fc8000f8e0014 */
[----:B------:R-:W-:Y:S01]  /*1f30*/  IMAD R13, R25, UR5, R0 ;  /* 0x00000005190d7c24 */ /* 0x000fe2000f8e0200 */
[----:B------:R-:W-:Y:S05]  /*1f40*/  @!P6 WARPSYNC.ALL ;  /* 0x000000000000e948 */ /* 0x000fea0003800000 */
[----:B------:R-:W-:Y:S01]  /*1f50*/  ULDC.64 UR4, c[0x0][0x320] ;  /* 0x0000c80000047ab9 */ /* 0x000fe20000000a00 */
[----:B------:R-:W-:Y:S01]  /*1f60*/  ULDC.64 UR6, c[0x0][0x328] ;  /* 0x0000ca0000067ab9 */ /* 0x000fe20000000a00 */
[----:B------:R-:W-:Y:S02]  /*1f70*/  IMAD R0, R8, UR4, RZ ;  /* 0x0000000408007c24 */ /* 0x000fe4000f8e02ff */
[----:B------:R-:W-:Y:S01]  /*1f80*/  IMAD.WIDE.U32 R10, R3, UR4, R4 ;  /* 0x00000004030a7c25 */ /* 0x000fe2000f8e0004 */
[----:B------:R-:W-:-:S03]  /*1f90*/  ULDC UR4, c[0x0][0x2e4] ;  /* 0x0000b90000047ab9 */ /* 0x000fc60000000800 */
[----:B------:R-:W-:Y:S01]  /*1fa0*/  IMAD R3, R3, UR5, R0 ;  /* 0x0000000503037c24 */ /* 0x000fe2000f8e0200 */
[----:B------:R-:W-:Y:S01]  /*1fb0*/  ISETP.GE.AND P1, PT, R35, UR4, PT ;  /* 0x0000000423007c0c */ /* 0x000fe2000bf26270 */
[-C--:B------:R-:W-:Y:S02]  /*1fc0*/  IMAD R0, R28, R26.reuse, RZ ;  /* 0x0000001a1c007224 */ /* 0x080fe400078e02ff */
[----:B------:R-:W-:Y:S01]  /*1fd0*/  IMAD.WIDE.U32 R8, R148, R26, R4 ;  /* 0x0000001a94087225 */ /* 0x000fe200078e0004 */
[----:B------:R-:W-:-:S03]  /*1fe0*/  SEL R6, RZ, 0xffffffff, P1 ;  /* 0xffffffffff067807 */ /* 0x000fc60000800000 */
[----:B------:R-:W-:Y:S01]  /*1ff0*/  IMAD R15, R148, R27, R0 ;  /* 0x0000001b940f7224 */ /* 0x000fe200078e0200 */
[----:B------:R-:W-:Y:S01]  /*2000*/  IADD3 R81, P1, R20, R8, RZ ;  /* 0x0000000814517210 */ /* 0x000fe20007f3e0ff */
[----:B------:R-:W-:Y:S01]  /*2010*/  IMAD.IADD R0, R21, 0x1, R13 ;  /* 0x0000000115007824 */ /* 0x000fe200078e020d */
[----:B------:R-:W-:Y:S01]  /*2020*/  ISETP.GE.AND P0, PT, R147, UR4, PT ;  /* 0x0000000493007c0c */ /* 0x000fe2000bf06270 */
[----:B------:R-:W-:Y:S01]  /*2030*/  IMAD.IADD R11, R11, 0x1, R3 ;  /* 0x000000010b0b7824 */ /* 0x000fe200078e0203 */
[----:B------:R-:W-:Y:S02]  /*2040*/  SEL R5, R101, RZ, P2 ;  /* 0x000000ff65057207 */ /* 0x000fe40001000000 */
[----:B------:R-:W-:Y:S01]  /*2050*/  IADD3.X R80, R0, R9, R15, P1, !PT ;  /* 0x0000000900507210 */ /* 0x000fe20000ffe40f */
[----:B------:R-:W-:Y:S01]  /*2060*/  IMAD R9, R14, UR6, RZ ;  /* 0x000000060e097c24 */ /* 0x000fe2000f8e02ff */
[----:B------:R-:W-:-:S03]  /*2070*/  SEL R3, RZ, 0x1, P0 ;  /* 0x00000001ff037807 */ /* 0x000fc60000000000 */
[----:B------:R-:W-:Y:S01]  /*2080*/  IMAD R9, R25, UR7, R9 ;  /* 0x0000000719097c24 */ /* 0x000fe2000f8e0209 */
[----:B------:R-:W-:Y:S01]  /*2090*/  ISETP.GE.AND P0, PT, R31, UR4, PT ;  /* 0x000000041f007c0c */ /* 0x000fe2000bf06270 */
[----:B------:R-:W-:-:S04]  /*20a0*/  IMAD.WIDE.U32 R24, R25, UR6, R10 ;  /* 0x0000000619187c25 */ /* 0x000fc8000f8e000a */
[----:B------:R-:W-:Y:S02]  /*20b0*/  IMAD.IADD R10, R31, 0x1, R5 ;  /* 0x000000011f0a7824 */ /* 0x000fe400078e0205 */
[----:B------:R-:W2:Y:S01]  /*20c0*/  LDL R31, [R1+0x78] ;  /* 0x00007800011f7983 */ /* 0x000ea20000100800 */
[----:B------:R-:W-:Y:S02]  /*20d0*/  IMAD.SHL.U32 R6, R6, 0x2, RZ ;  /* 0x0000000206067824 */ /* 0x000fe400078e00ff */
[----:B------:R-:W-:-:S03]  /*20e0*/  VIADD R100, R147, 0x30 ;  /* 0x0000003093647836 */ /* 0x000fc60000000000 */
[----:B------:R-:W-:Y:S01]  /*20f0*/  LOP3.LUT R3, R6, 0x2, R3, 0xe2, !PT ;  /* 0x0000000206037812 */ /* 0x000fe200078ee203 */
[----:B------:R-:W-:Y:S01]  /*2100*/  IMAD R6, R28, R64, RZ ;  /* 0x000000401c067224 */ /* 0x000fe200078e02ff */
[----:B------:R-:W-:Y:S01]  /*2110*/  ISETP.GE.AND P1, PT, R100, UR4, PT ;  /* 0x0000000464007c0c */ /* 0x000fe2000bf26270 */
[----:B------:R-:W-:Y:S02]  /*2120*/  VIADD R98, R147, 0x40 ;  /* 0x0000004093627836 */ /* 0x000fe40000000000 */
[----:B------:R-:W-:Y:S01]  /*2130*/  IMAD R15, R148, R65, R6 ;  /* 0x00000041940f7224 */ /* 0x000fe200078e0206 */
[----:B------:R-:W-:Y:S02]  /*2140*/  SEL R6, RZ, 0x4, P0 ;  /* 0x00000004ff067807 */ /* 0x000fe40000000000 */
[----:B------:R-:W-:Y:S02]  /*2150*/  SEL R8, RZ, 0x8, P1 ;  /* 0x00000008ff087807 */ /* 0x000fe40000800000 */
[----:B------:R-:W-:Y:S01]  /*2160*/  ISETP.GE.AND P0, PT, R98, UR4, PT ;  /* 0x0000000462007c0c */ /* 0x000fe2000bf06270 */
[--C-:B------:R-:W-:Y:S01]  /*2170*/  IMAD.MOV.U32 R12, RZ, RZ, R144.reuse ;  /* 0x000000ffff0c7224 */ /* 0x100fe200078e0090 */
[----:B------:R-:W-:-:S02]  /*2180*/  SHF.R.S32.HI R13, RZ, 0x1f, R144 ;  /* 0x0000001fff0d7819 */ /* 0x000fc40000011490 */
[----:B------:R-:W-:Y:S02]  /*2190*/  LOP3.LUT R3, R8, R3, R6, 0xfe, !PT ;  /* 0x0000000308037212 */ /* 0x000fe400078efe06 */
[----:B------:R-:W-:Y:S01]  /*21a0*/  SEL R6, RZ, 0x10, P0 ;  /* 0x00000010ff067807 */ /* 0x000fe20000000000 */
[----:B------:R-:W-:Y:S01]  /*21b0*/  IMAD.WIDE.U32 R62, R148, R64, R12 ;  /* 0x00000040943e7225 */ /* 0x000fe200078e000c */
[-C--:B------:R-:W-:Y:S02]  /*21c0*/  ISETP.GE.AND P0, PT, R147, R101.reuse, PT ;  /* 0x000000659300720c */ /* 0x080fe40003f06270 */
[----:B------:R-:W-:Y:S01]  /*21d0*/  LOP3.LUT R11, R3, R6, RZ, 0xfc, !PT ;  /* 0x00000006030b7212 */ /* 0x000fe200078efcff */
[----:B------:R-:W-:Y:S01]  /*21e0*/  IMAD R3, R28, R70, RZ ;  /* 0x000000461c037224 */ /* 0x000fe200078e02ff */
[----:B------:R-:W-:Y:S01]  /*21f0*/  ISETP.GE.AND P1, PT, R35, R101, PT ;  /* 0x000000652300720c */ /* 0x000fe20003f26270 */
[----:B------:R-:W-:Y:S01]  /*2200*/  IMAD.IADD R61, R61, 0x1, R15 ;  /* 0x000000013d3d7824 */ /* 0x000fe200078e020f */
[----:B---3--:R-:W-:Y:S01]  /*2210*/  LOP3.LUT R30, R30, 0xfffffffe, RZ, 0xc0, !PT ;  /* 0xfffffffe1e1e7812 */ /* 0x008fe200078ec0ff */
[----:B------:R-:W-:Y:S01]  /*2220*/  IMAD.IADD R63, R15, 0x1, R63 ;  /* 0x000000010f3f7824 */ /* 0x000fe200078e023f */
[C---:B------:R-:W-:Y:S01]  /*2230*/  SEL R4, R101.reuse, RZ, P0 ;  /* 0x000000ff65047207 */ /* 0x040fe20000000000 */
[----:B------:R-:W-:Y:S01]  /*2240*/  IMAD R15, R148, R71, R3 ;  /* 0x00000047940f7224 */ /* 0x000fe200078e0203 */
[----:B------:R-:W-:-:S02]  /*2250*/  SEL R3, R101, RZ, P1 ;  /* 0x000000ff65037207 */ /* 0x000fc40000800000 */
[----:B------:R-:W-:Y:S01]  /*2260*/  @P2 LOP3.LUT R30, R30, 0x1, RZ, 0xfc, !PT ;  /* 0x000000011e1e2812 */ /* 0x000fe200078efcff */
[----:B------:R-:W-:Y:S02]  /*2270*/  IMAD.IADD R4, R147, 0x1, R4 ;  /* 0x0000000193047824 */ /* 0x000fe400078e0204 */
[----:B------:R-:W-:Y:S01]  /*2280*/  IMAD.WIDE.U32 R68, R148, R70, R12 ;  /* 0x0000004694447225 */ /* 0x000fe200078e000c */
[----:B------:R-:W-:-:S03]  /*2290*/  LOP3.LUT R30, R30, 0xfffffffd, RZ, 0xc0, !PT ;  /* 0xfffffffd1e1e7812 */ /* 0x000fc600078ec0ff */
[----:B------:R-:W-:Y:S01]  /*22a0*/  IMAD.IADD R8, R35, 0x1, R3 ;  /* 0x0000000123087824 */ /* 0x000fe200078e0203 */
[----:B------:R-:W-:Y:S01]  /*22b0*/  SHF.R.S32.HI R5, RZ, 0x1f, R4 ;  /* 0x0000001fff057819 */ /* 0x000fe20000011404 */
[----:B------:R-:W-:Y:S02]  /*22c0*/  IMAD.IADD R67, R67, 0x1, R15 ;  /* 0x0000000143437824 */ /* 0x000fe400078e020f */
[----:B------:R-:W-:Y:S01]  /*22d0*/  IMAD.IADD R69, R15, 0x1, R69 ;  /* 0x000000010f457824 */ /* 0x000fe200078e0245 */
[----:B------:R-:W-:Y:S02]  /*22e0*/  SHF.R.S32.HI R13, RZ, 0x1f, R8 ;  /* 0x0000001fff0d7819 */ /* 0x000fe40000011408 */
[----:B------:R-:W-:Y:S02]  /*22f0*/  SHF.R.S32.HI R15, RZ, 0x1f, R10 ;  /* 0x0000001fff0f7819 */ /* 0x000fe4000001140a */
[CC--:B------:R-:W-:Y:S02]  /*2300*/  LEA.HI R6, R5.reuse, R4.reuse, RZ, 0x5 ;  /* 0x0000000405067211 */ /* 0x0c0fe400078f28ff */
[----:B------:R-:W-:-:S02]  /*2310*/  LEA.HI R3, R5, R4, RZ, 0x3 ;  /* 0x0000000405037211 */ /* 0x000fc400078f18ff */
[----:B------:R-:W-:Y:S02]  /*2320*/  LEA.HI R4, R13, R8, RZ, 0x3 ;  /* 0x000000080d047211 */ /* 0x000fe400078f18ff */
[----:B------:R-:W-:Y:S01]  /*2330*/  LEA.HI R5, R15, R10, RZ, 0x3 ;  /* 0x0000000a0f057211 */ /* 0x000fe200078f18ff */
[----:B------:R-:W-:Y:S01]  /*2340*/  VIADD R97, R147, 0x50 ;  /* 0x0000005093617836 */ /* 0x000fe20000000000 */
[----:B------:R-:W-:Y:S02]  /*2350*/  LEA.HI R13, R13, R8, RZ, 0x5 ;  /* 0x000000080d0d7211 */ /* 0x000fe400078f28ff */
[----:B------:R-:W-:Y:S02]  /*2360*/  LEA.HI R10, R15, R10, RZ, 0x5 ;  /* 0x0000000a0f0a7211 */ /* 0x000fe400078f28ff */
[----:B------:R-:W-:Y:S02]  /*2370*/  IADD3 R72, P2, R148, R73, RZ ;  /* 0x0000004994487210 */ /* 0x000fe40007f5e0ff */
[----:B------:R-:W-:-:S02]  /*2380*/  SHF.R.S32.HI R8, RZ, 0x5, R6 ;  /* 0x00000005ff087819 */ /* 0x000fc40000011406 */
[----:B------:R-:W-:Y:S01]  /*2390*/  LOP3.LUT R6, R34, 0x18, R3, 0xf8, !PT ;  /* 0x0000001822067812 */ /* 0x000fe200078ef803 */
[----:B------:R-:W-:Y:S01]  /*23a0*/  IMAD.X R73, R28, 0x1, R7, P2 ;  /* 0x000000011c497824 */ /* 0x000fe200010e0607 */
[----:B-----5:R-:W-:Y:S02]  /*23b0*/  SHF.R.S32.HI R19, RZ, 0x1f, R102 ;  /* 0x0000001fff137819 */ /* 0x020fe40000011466 */
[----:B------:R-:W-:Y:S02]  /*23c0*/  SHF.R.S32.HI R15, RZ, 0x5, R10 ;  /* 0x00000005ff0f7819 */ /* 0x000fe4000001140a */
[C---:B------:R-:W-:Y:S02]  /*23d0*/  LOP3.LUT R14, R34.reuse, 0x18, R5, 0xf8, !PT ;  /* 0x00000018220e7812 */ /* 0x040fe400078ef805 */
[----:B------:R-:W-:Y:S02]  /*23e0*/  SHF.R.S32.HI R12, RZ, 0x5, R13 ;  /* 0x00000005ff0c7819 */ /* 0x000fe4000001140d */
[----:B------:R-:W-:Y:S01]  /*23f0*/  LOP3.LUT R10, R34, 0x18, R4, 0xf8, !PT ;  /* 0x00000018220a7812 */ /* 0x000fe200078ef804 */
[----:B------:R-:W-:Y:S01]  /*2400*/  IMAD R8, R8, 0x1200, R33 ;  /* 0x0000120008087824 */ /* 0x000fe200078e0221 */
[----:B------:R-:W-:-:S02]  /*2410*/  LOP3.LUT R13, R6, R32, RZ, 0x3c, !PT ;  /* 0x00000020060d7212 */ /* 0x000fc400078e3cff */
[----:B------:R-:W-:Y:S01]  /*2420*/  ISETP.GE.AND P2, PT, R97, UR4, PT ;  /* 0x0000000461007c0c */ /* 0x000fe2000bf46270 */
[----:B------:R-:W-:Y:S01]  /*2430*/  IMAD R15, R15, 0x1200, R33 ;  /* 0x000012000f0f7824 */ /* 0x000fe200078e0221 */
[----:B------:R-:W-:Y:S01]  /*2440*/  LOP3.LUT R14, R14, R32, RZ, 0x3c, !PT ;  /* 0x000000200e0e7212 */ /* 0x000fe200078e3cff */
[C---:B------:R-:W-:Y:S01]  /*2450*/  IMAD R6, R19.reuse, R64, RZ ;  /* 0x0000004013067224 */ /* 0x040fe200078e02ff */
[----:B------:R-:W-:Y:S01]  /*2460*/  LOP3.LUT R95, R10, R32, RZ, 0x3c, !PT ;  /* 0x000000200a5f7212 */ /* 0x000fe200078e3cff */
[----:B------:R-:W-:Y:S01]  /*2470*/  IMAD R19, R19, R70, RZ ;  /* 0x0000004613137224 */ /* 0x000fe200078e02ff */
[----:B------:R-:W-:Y:S01]  /*2480*/  SEL R10, RZ, 0x20, P2 ;  /* 0x00000020ff0a7807 */ /* 0x000fe20001000000 */
[----:B------:R-:W-:Y:S02]  /*2490*/  IMAD.IADD R96, R8, 0x1, R13 ;  /* 0x0000000108607824 */ /* 0x000fe400078e020d */
[----:B------:R-:W-:Y:S02]  /*24a0*/  IMAD R13, R27, 0x90, RZ ;  /* 0x000000901b0d7824 */ /* 0x000fe400078e02ff */
[----:B------:R-:W-:-:S02]  /*24b0*/  IMAD R12, R12, 0x1200, R33 ;  /* 0x000012000c0c7824 */ /* 0x000fc400078e0221 */
[----:B------:R-:W-:Y:S01]  /*24c0*/  IMAD.IADD R94, R15, 0x1, R14 ;  /* 0x000000010f5e7824 */ /* 0x000fe200078e020e */
[----:B------:R-:W-:Y:S01]  /*24d0*/  LOP3.LUT R14, R11, R10, RZ, 0xfc, !PT ;  /* 0x0000000a0b0e7212 */ /* 0x000fe200078efcff */
[----:B------:R-:W-:Y:S01]  /*24e0*/  IMAD.WIDE.U32 R26, R26, 0x90, RZ ;  /* 0x000000901a1a7825 */ /* 0x000fe200078e00ff */
[----:B------:R-:W-:Y:S02]  /*24f0*/  LOP3.LUT R7, R4, 0xfffffff8, RZ, 0xc0, !PT ;  /* 0xfffffff804077812 */ /* 0x000fe400078ec0ff */
[----:B------:R-:W-:Y:S01]  /*2500*/  LOP3.LUT R8, R5, 0xfffffff8, RZ, 0xc0, !PT ;  /* 0xfffffff805087812 */ /* 0x000fe200078ec0ff */
[C---:B------:R-:W-:Y:S01]  /*2510*/  IMAD R75, R102.reuse, R65, R6 ;  /* 0x00000041664b7224 */ /* 0x040fe200078e0206 */
[----:B------:R-:W-:Y:S01]  /*2520*/  LOP3.LUT R6, R3, 0xfffffff8, RZ, 0xc0, !PT ;  /* 0xfffffff803067812 */ /* 0x000fe200078ec0ff */
[----:B------:R-:W-:Y:S02]  /*2530*/  IMAD R83, R65, 0x90, RZ ;  /* 0x0000009041537824 */ /* 0x000fe400078e02ff */
[----:B------:R-:W-:-:S04]  /*2540*/  IMAD.WIDE.U32 R60, R102, R64, R60 ;  /* 0x00000040663c7225 */ /* 0x000fc800078e003c */
[----:B------:R-:W-:-:S04]  /*2550*/  IMAD.WIDE.U32 R62, R102, R64, R62 ;  /* 0x00000040663e7225 */ /* 0x000fc800078e003e */
[C---:B------:R-:W-:Y:S02]  /*2560*/  IMAD R19, R102.reuse, R71, R19 ;  /* 0x0000004766137224 */ /* 0x040fe400078e0213 */
[----:B------:R-:W-:Y:S02]  /*2570*/  IMAD R15, R71, 0x90, RZ ;  /* 0x00000090470f7824 */ /* 0x000fe400078e02ff */
[----:B------:R-:W-:-:S04]  /*2580*/  IMAD.WIDE.U32 R66, R102, R70, R66 ;  /* 0x0000004666427225 */ /* 0x000fc800078e0042 */
[----:B------:R-:W-:Y:S01]  /*2590*/  IMAD.WIDE.U32 R68, R102, R70, R68 ;  /* 0x0000004666447225 */ /* 0x000fe200078e0044 */
[----:B------:R-:W-:-:S03]  /*25a0*/  LOP3.LUT R10, R14, 0x2, RZ, 0xc0, !PT ;  /* 0x000000020e0a7812 */ /* 0x000fc600078ec0ff */
[----:B------:R-:W-:-:S04]  /*25b0*/  IMAD.WIDE.U32 R64, R64, 0x90, RZ ;  /* 0x0000009040407825 */ /* 0x000fc800078e00ff */
[----:B------:R-:W-:Y:S01]  /*25c0*/  IMAD.WIDE.U32 R70, R70, 0x90, RZ ;  /* 0x0000009046467825 */ /* 0x000fe200078e00ff */
[----:B------:R-:W-:-:S03]  /*25d0*/  SHF.R.S32.HI R93, RZ, 0x1f, R6 ;  /* 0x0000001fff5d7819 */ /* 0x000fc60000011406 */
[----:B------:R-:W-:Y:S01]  /*25e0*/  IMAD.IADD R78, R25, 0x1, R9 ;  /* 0x00000001194e7824 */ /* 0x000fe200078e0209 */
[----:B------:R-:W-:Y:S01]  /*25f0*/  LOP3.LUT R9, R11, 0x1, RZ, 0xc0, !PT ;  /* 0x000000010b097812 */ /* 0x000fe200078ec0ff */
[----:B------:R-:W-:Y:S01]  /*2600*/  IMAD.IADD R95, R12, 0x1, R95 ;  /* 0x000000010c5f7824 */ /* 0x000fe200078e025f */
[C---:B------:R-:W-:Y:S01]  /*2610*/  LOP3.LUT R11, R14.reuse, 0x4, RZ, 0xc0, !PT ;  /* 0x000000040e0b7812 */ /* 0x040fe200078ec0ff */
[----:B------:R-:W-:Y:S01]  /*2620*/  IMAD.IADD R82, R27, 0x1, R13 ;  /* 0x000000011b527824 */ /* 0x000fe200078e020d */
[C---:B------:R-:W-:Y:S01]  /*2630*/  LOP3.LUT R12, R14.reuse, 0x8, RZ, 0xc0, !PT ;  /* 0x000000080e0c7812 */ /* 0x040fe200078ec0ff */
[----:B------:R-:W-:Y:S01]  /*2640*/  IMAD.IADD R77, R61, 0x1, R75 ;  /* 0x000000013d4d7824 */ /* 0x000fe200078e024b */
[C---:B------:R-:W-:Y:S01]  /*2650*/  LOP3.LUT R13, R14.reuse, 0x10, RZ, 0xc0, !PT ;  /* 0x000000100e0d7812 */ /* 0x040fe200078ec0ff */
[----:B------:R-:W-:Y:S01]  /*2660*/  VIADD R105, R29, 0x8 ;  /* 0x000000081d697836 */ /* 0x000fe20000000000 */
[----:B------:R-:W-:Y:S01]  /*2670*/  SHF.R.S32.HI R92, RZ, 0x1f, R7 ;  /* 0x0000001fff5c7819 */ /* 0x000fe20000011407 */
[----:B------:R-:W-:Y:S01]  /*2680*/  IMAD.SHL.U32 R103, R101, 0x2, RZ ;  /* 0x0000000265677824 */ /* 0x000fe200078e00ff */
[----:B------:R-:W-:Y:S01]  /*2690*/  SHF.R.S32.HI R87, RZ, 0x1f, R8 ;  /* 0x0000001fff577819 */ /* 0x000fe20000011408 */
[----:B------:R-:W-:Y:S01]  /*26a0*/  IMAD.IADD R83, R65, 0x1, R83 ;  /* 0x0000000141537824 */ /* 0x000fe200078e0253 */
[----:B------:R-:W-:Y:S01]  /*26b0*/  LOP3.LUT R14, R14, 0x20, RZ, 0xc0, !PT ;  /* 0x000000200e0e7812 */ /* 0x000fe200078ec0ff */
[----:B------:R-:W-:-:S02]  /*26c0*/  IMAD.IADD R84, R71, 0x1, R15 ;  /* 0x0000000147547824 */ /* 0x000fc400078e020f */
[----:B------:R-:W-:Y:S02]  /*26d0*/  IMAD.IADD R75, R75, 0x1, R63 ;  /* 0x000000014b4b7824 */ /* 0x000fe400078e023f */
[----:B------:R-:W-:Y:S02]  /*26e0*/  IMAD.IADD R76, R67, 0x1, R19 ;  /* 0x00000001434c7824 */ /* 0x000fe400078e0213 */
[----:B------:R-:W-:Y:S01]  /*26f0*/  IMAD.IADD R74, R19, 0x1, R69 ;  /* 0x00000001134a7824 */ /* 0x000fe200078e0245 */
[----:B------:R-:W-:Y:S01]  /*2700*/  @!P6 BAR.SYNC.DEFER_BLOCKING 0x9, 0x100 ;  /* 0x024400000000eb1d */ /* 0x000fe20000010000 */
[----:B--2---:R-:W-:-:S13]  /*2710*/  LOP3.LUT P3, RZ, R31, 0x2, RZ, 0xc0, !PT ;  /* 0x000000021fff7812 */ /* 0x004fda000786c0ff */
[----:B------:R-:W-:-:S05]  /*2720*/  @P3 LOP3.LUT R30, R30, 0x2, RZ, 0xfc, !PT ;  /* 0x000000021e1e3812 */ /* 0x000fca00078efcff */
[----:B------:R0:W-:Y:S02]  /*2730*/  STL [R1], R30 ;  /* 0x0000001e01007387 */ /* 0x0001e40000100800 */
.L_x_1918:
[----:B--2---:R-:W2:Y:S01]  /*2740*/  LDL R15, [R1] ;  /* 0x00000000010f7983 */ /* 0x004ea20000100800 */
[----:B-1----:R-:W1:Y:S03]  /*2750*/  LDC.64 R88, c[0x0][0x2d8] ;  /* 0x0000b600ff587b82 */ /* 0x002e660000000a00 */
[----:B---3--:R-:W3:Y:S01]  /*2760*/  LDL R19, [R1+0x50] ;  /* 0x0000500001137983 */ /* 0x008ee20000100800 */
[----:B------:R-:W-:Y:S01]  /*2770*/  VIADD R17, R17, 0xffffffff ;  /* 0xffffffff11117836 */ /* 0x000fe20000000000 */
[----:B------:R-:W-:Y:S05]  /*2780*/  YIELD ;  /* 0x0000000000007946 */ /* 0x000fea0003800000 */
[----:B------:R-:W4:Y:S01]  /*2790*/  LDC R99, c[0x0][0x3d4] ;  /* 0x0000f500ff637b82 */ /* 0x000f220000000800 */
[----:B0-----:R-:W-:Y:S01]  /*27a0*/  SHF.R.S32.HI R30, RZ, 0x1f, R17 ;  /* 0x0000001fff1e7819 */ /* 0x001fe20000011411 */
[----:B------:R-:W-:Y:S01]  /*27b0*/  IMAD.WIDE.U32 R56, R26, R17, RZ ;  /* 0x000000111a387225 */ /* 0x000fe200078e00ff */
[----:B------:R-:W-:Y:S01]  /*27c0*/  BSSY B0, `(.L_x_1863) ;  /* 0x000041e000007945 */ /* 0x000fe20003800000 */
[----:B--2---:R-:W-:-:S02]  /*27d0*/  LOP3.LUT P4, RZ, R15, 0x2, RZ, 0xc0, !PT ;  /* 0x000000020fff7812 */ /* 0x004fc4000788c0ff */
[----:B------:R-:W-:Y:S02]  /*27e0*/  IMAD R15, R82, R17, RZ ;  /* 0x00000011520f7224 */ /* 0x000fe400078e02ff */
[----:B---3--:R-:W-:Y:S02]  /*27f0*/  IMAD R79, R145, 0x3600, R19 ;  /* 0x00003600914f7824 */ /* 0x008fe400078e0213 */
[----:B------:R-:W-:Y:S01]  /*2800*/  IMAD R91, R30, R26, R15 ;  /* 0x0000001a1e5b7224 */ /* 0x000fe200078e020f */
[----:B------:R-:W-:Y:S01]  /*2810*/  IADD3 R15, P2, R81, R56, RZ ;  /* 0x00000038510f7210 */ /* 0x000fe20007f5e0ff */
[----:B------:R-:W-:Y:S02]  /*2820*/  VIADD R19, R79, 0x10 ;  /* 0x000000104f137836 */ /* 0x000fe40000000000 */
[----:B------:R-:W-:Y:S01]  /*2830*/  IMAD.IADD R91, R57, 0x1, R91 ;  /* 0x00000001395b7824 */ /* 0x000fe200078e025b */
[----:B-1----:R-:W-:Y:S02]  /*2840*/  LEA R32, P3, R15, R88, 0x1 ;  /* 0x000000580f207211 */ /* 0x002fe400078608ff */
[----:B------:R-:W-:-:S02]  /*2850*/  @P4 VIADD R19, R79, 0xfffffff0 ;  /* 0xfffffff04f134836 */ /* 0x000fc40000000000 */
[----:B------:R-:W-:Y:S01]  /*2860*/  IMAD.X R28, R91, 0x1, R80, P2 ;  /* 0x000000015b1c7824 */ /* 0x000fe200010e0650 */
[----:B------:R-:W-:Y:S01]  /*2870*/  ISETP.GT.AND P2, PT, R17, R16, PT ;  /* 0x000000101100720c */ /* 0x000fe20003f44270 */
[--C-:B------:R-:W-:Y:S02]  /*2880*/  IMAD R79, R79, 0x2, R18.reuse ;  /* 0x000000024f4f7824 */ /* 0x100fe400078e0212 */
[----:B------:R-:W-:Y:S01]  /*2890*/  IMAD R19, R19, 0x2, R18 ;  /* 0x0000000213137824 */ /* 0x000fe200078e0212 */
[----:B------:R-:W-:Y:S02]  /*28a0*/  LEA.HI.X R33, R15, R89, R28, 0x1, P3 ;  /* 0x000000590f217211 */ /* 0x000fe400018f0c1c */
[----:B----4-:R-:W-:-:S13]  /*28b0*/  ISETP.GE.AND P3, PT, R99, 0x1, PT ;  /* 0x000000016300780c */ /* 0x010fda0003f66270 */
        /* <DEDUP_REMOVED lines=33> */
[----:B------:R-:W-:Y:S01]  /*2ad0*/  ULDC.64 UR6, c[0x0][0x208] ;  /* 0x0000820000067ab9 */ /* 0x000fe20000000a00 */
        /* <DEDUP_REMOVED lines=41> */
.L_x_1867:
[----:B------:R-:W-:Y:S05]  /*2d70*/  BSYNC B1 ;  /* 0x0000000000017941 */ /* 0x000fea0003800000 */
.L_x_1866:
[----:B-----5:R-:W-:Y:S01]  /*2d80*/  IMAD.MOV.U32 R15, RZ, RZ, R34 ;  /* 0x000000ffff0f7224 */ /* 0x020fe200078e0022 */
[----:B------:R-:W-:Y:S01]  /*2d90*/  ULOP3.LUT UR4, UR60, 0x1, URZ, 0xfc, !UPT ;  /* 0x000000013c047892 */ /* 0x000fe2000f8efc3f */
        /* <DEDUP_REMOVED lines=18> */
[----:B------:R-:W-:Y:S01]  /*2ec0*/  UISETP.NE.AND UP0, UPT, UR4, 0x3, UPT ;  /* 0x000000030400788c */ /* 0x000fe2000bf05270 */
        /* <DEDUP_REMOVED lines=9> */
[----:B------:R-:W-:-:S02]  /*2f60*/  PLOP3.LUT P3, PT, PT, PT, UP0, 0x80, 0x0 ;  /* 0x000000000000781c */ /* 0x000fc40003f6f008 */
        /* <DEDUP_REMOVED lines=19> */
[----:B------:R-:W-:Y:S01]  /*30a0*/  PRMT R90, R30, 0x7610, R90 ;  /* 0x000076101e5a7816 */ /* 0x000fe2000000005a */
[----:B------:R-:W-:Y:S06]  /*30b0*/  @!P3 BRA `(.L_x_1868) ;  /* 0x000000000004b947 */ /* 0x000fec0003800000 */
[----:B------:R-:W-:Y:S01]  /*30c0*/  BPT.TRAP 0x1 ;  /* 0x000000040000795c */ /* 0x000fe20000300000 */
.L_x_1868:
[----:B------:R-:W2:Y:S01]  /*30d0*/  LDL R28, [R1+0x24] ;  /* 0x00002400011c7983 */ /* 0x000ea20000100800 */
[----:B------:R-:W-:Y:S01]  /*30e0*/  IMAD R15, R145, 0x8, R22 ;  /* 0x00000008910f7824 */ /* 0x000fe200078e0216 */
[----:B------:R-:W-:Y:S01]  /*30f0*/  BSSY B1, `(.L_x_1869) ;  /* 0x0000004000017945 */ /* 0x000fe20003800000 */
[----:B--2---:R-:W-:-:S04]  /*3100*/  SHF.L.U32 R86, R28, 0x1f, RZ ;  /* 0x0000001f1c567819 */ /* 0x004fc800000006ff */
[----:B------:R-:W0:Y:S02]  /*3110*/  SYNCS.PHASECHK.TRANS64.TRYWAIT P5, [R15+URZ+0x31c90], R86 ;  /* 0x031c90560f0075a7 */ /* 0x000e2400080a017f */
[----:B0-----:R-:W-:Y:S05]  /*3120*/  @!P5 BRA `(.L_x_1870) ;  /* 0x000001e40054d947 */ /* 0x001fea0003800000 */
.L_x_2111:
[----:B------:R-:W-:Y:S05]  /*3130*/  BSYNC B1 ;  /* 0x0000000000017941 */ /* 0x000fea0003800000 */
.L_x_1869:
        /* <DEDUP_REMOVED lines=8> */
[----:B------:R-:W-:Y:S01]  /*31c0*/  SHF.R.U64 R52, R58, 0x10, R59 ;  /* 0x000000103a347819 */ /* 0x000fe2000000123b */
[C---:B--2---:R-:W-:Y:S01]  /*31d0*/  IMAD.U32 R58, R29.reuse, 0x10000, RZ ;  /* 0x000100001d3a7824 */ /* 0x044fe200078e00ff */
[----:B------:R-:W-:Y:S02]  /*31e0*/  SHF.R.U64 R53, R88, 0x10, R89 ;  /* 0x0000001058357819 */ /* 0x000fe40000001259 */
[C---:B------:R-:W-:Y:S02]  /*31f0*/  PRMT R52, R54.reuse, 0x5432, R52 ;  /* 0x0000543236347816 */ /* 0x040fe40000000034 */
[----:B------:R-:W-:Y:S02]  /*3200*/  PRMT R53, R54, 0x5410, R53 ;  /* 0x0000541036357816 */ /* 0x000fe40000000035 */
[----:B------:R-:W-:Y:S02]  /*3210*/  LOP3.LUT R88, R29, 0xffff0000, RZ, 0xc0, !PT ;  /* 0xffff00001d587812 */ /* 0x000fe400078ec0ff */
[C---:B------:R-:W-:Y:S01]  /*3220*/  LOP3.LUT R54, R53.reuse, 0xffff0000, RZ, 0xc0, !PT ;  /* 0xffff000035367812 */ /* 0x040fe200078ec0ff */
[----:B------:R-:W-:Y:S01]  /*3230*/  IMAD.U32 R53, R53, 0x10000, RZ ;  /* 0x0001000035357824 */ /* 0x000fe200078e00ff */
[----:B------:R-:W-:-:S02]  /*3240*/  LOP3.LUT R55, R52, 0xffff0000, RZ, 0xc0, !PT ;  /* 0xffff000034377812 */ /* 0x000fc400078ec0ff */
[----:B------:R-:W-:Y:S01]  /*3250*/  SHF.R.U32.HI R59, RZ, 0x10, R59 ;  /* 0x00000010ff3b7819 */ /* 0x000fe2000001163b */
[CC--:B------:R-:W-:Y:S02]  /*3260*/  FMUL.FTZ R29, R88.reuse, R54.reuse ;  /* 0x00000036581d7220 */ /* 0x0c0fe40000410000 */
[-C--:B------:R-:W-:Y:S01]  /*3270*/  FMUL.FTZ R91, R88, R55.reuse ;  /* 0x00000037585b7220 */ /* 0x080fe20000410000 */
[----:B------:R-:W-:Y:S01]  /*3280*/  SHF.R.U32.HI R88, RZ, 0x10, R89 ;  /* 0x00000010ff587819 */ /* 0x000fe20000011659 */
[----:B------:R-:W-:Y:S01]  /*3290*/  FFMA.FTZ R29, R58, R55, -R29 ;  /* 0x000000373a1d7223 */ /* 0x000fe2000001081d */
[----:B------:R-:W-:Y:S01]  /*32a0*/  LOP3.LUT R89, R30, 0xffff0000, RZ, 0xc0, !PT ;  /* 0xffff00001e597812 */ /* 0x000fe200078ec0ff */
        /* <DEDUP_REMOVED lines=8> */
[----:B------:R-:W-:Y:S01]  /*3330*/  IMAD.U32 R120, R91, 0x10000, RZ ;  /* 0x000100005b787824 */ /* 0x000fe200078e00ff */
[----:B------:R-:W-:Y:S01]  /*3340*/  F2FP.BF16.F32.PACK_AB R29, R54, R29 ;  /* 0x0000001d361d723e */ /* 0x000fe200000010ff */
[----:B------:R-:W-:Y:S01]  /*3350*/  FMUL.FTZ R122, R89, R88 ;  /* 0x00000058597a7220 */ /* 0x000fe20000410000 */
[----:B------:R-:W-:-:S02]  /*3360*/  IMAD.U32 R31, R31, 0x10000, RZ ;  /* 0x000100001f1f7824 */ /* 0x000fc400078e00ff */
[-C--:B------:R-:W-:Y:S01]  /*3370*/  FMUL.FTZ R106, R89, R120.reuse ;  /* 0x00000078596a7220 */ /* 0x080fe20000410000 */
[----:B------:R-:W-:Y:S01]  /*3380*/  LOP3.LUT R89, R90, 0xffff0000, RZ, 0xc0, !PT ;  /* 0xffff00005a597812 */ /* 0x000fe200078ec0ff */
[----:B------:R-:W-:Y:S01]  /*3390*/  FFMA.FTZ R59, R55, R120, -R122 ;  /* 0x00000078373b7223 */ /* 0x000fe2000001087a */
[----:B------:R-:W-:Y:S01]  /*33a0*/  LOP3.LUT R90, R91, 0xffff0000, RZ, 0xc0, !PT ;  /* 0xffff00005b5a7812 */ /* 0x000fe200078ec0ff */
[----:B------:R-:W-:Y:S02]  /*33b0*/  IMAD.U32 R91, R52, 0x10000, RZ ;  /* 0x00010000345b7824 */ /* 0x000fe400078e00ff */
[----:B------:R-:W-:Y:S01]  /*33c0*/  FFMA.FTZ R106, R55, R88, R106 ;  /* 0x00000058376a7223 */ /* 0x000fe2000001006a */
[----:B------:R-:W-:Y:S01]  /*33d0*/  FMUL.FTZ R52, R30, R89 ;  /* 0x000000591e347220 */ /* 0x000fe20000410000 */
[----:B------:R-:W-:Y:S01]  /*33e0*/  FMUL.FTZ R55, R28, R53 ;  /* 0x000000351c377220 */ /* 0x000fe20000410000 */
[-C--:B------:R-:W-:Y:S01]  /*33f0*/  FMUL.FTZ R30, R30, R90.reuse ;  /* 0x0000005a1e1e7220 */ /* 0x080fe20000410000 */
[-C--:B------:R-:W-:Y:S01]  /*3400*/  FMUL.FTZ R28, R28, R91.reuse ;  /* 0x0000005b1c1c7220 */ /* 0x080fe20000410000 */
[C---:B------:R-:W-:Y:S01]  /*3410*/  FFMA.FTZ R52, R31.reuse, R90, -R52 ;  /* 0x0000005a1f347223 */ /* 0x040fe20000010834 */
[C---:B------:R-:W-:Y:S01]  /*3420*/  FFMA.FTZ R55, R58.reuse, R91, -R55 ;  /* 0x0000005b3a377223 */ /* 0x040fe20000010837 */
[----:B------:R-:W-:Y:S01]  /*3430*/  FFMA.FTZ R31, R31, R89, R30 ;  /* 0x000000591f1f7223 */ /* 0x000fe2000001001e */
[----:B------:R-:W-:Y:S01]  /*3440*/  FFMA.FTZ R28, R58, R53, R28 ;  /* 0x000000353a1c7223 */ /* 0x000fe2000001001c */
[----:B------:R-:W-:-:S03]  /*3450*/  F2FP.BF16.F32.PACK_AB R30, R106, R59 ;  /* 0x0000003b6a1e723e */ /* 0x000fc600000010ff */
[----:B------:R-:W-:Y:S02]  /*3460*/  F2FP.BF16.F32.PACK_AB R31, R31, R52 ;  /* 0x000000341f1f723e */ /* 0x000fe400000010ff */
[----:B------:R-:W-:-:S07]  /*3470*/  F2FP.BF16.F32.PACK_AB R28, R28, R55 ;  /* 0x000000371c1c723e */ /* 0x000fce00000010ff */
.L_x_1875:
[----:B------:R-:W-:Y:S05]  /*3480*/  BSYNC B2 ;  /* 0x0000000000027941 */ /* 0x000fea0003800000 */
.L_x_1874:
[----:B------:R-:W-:Y:S02]  /*3490*/  ULDC.64 UR4, c[0x0][0x208] ;  /* 0x0000820000047ab9 */ /* 0x000fe40000000a00 */
[----:B--2---:R1:W-:Y:S03]  /*34a0*/  STG.E.128 desc[UR4][R32.64], R28 ;  /* 0x0000001c20007986 */ /* 0x0043e6000c101d04 */
.L_x_1873:
[----:B------:R-:W-:Y:S05]  /*34b0*/  BSYNC B1 ;  /* 0x0000000000017941 */ /* 0x000fea0003800000 */
.L_x_1872:
        /* <DEDUP_REMOVED lines=9> */
[----:B------:R-:W-:Y:S01]  /*3550*/  SHF.R.U64 R53, R50, 0x10, R51 ;  /* 0x0000001032357819 */ /* 0x000fe20000001233 */
[----:B--2---:R-:W-:Y:S01]  /*3560*/  IMAD.U32 R50, R30, 0x10000, RZ ;  /* 0x000100001e327824 */ /* 0x004fe200078e00ff */
[----:B------:R-:W-:Y:S02]  /*3570*/  PRMT R126, R126, 0x5410, R55 ;  /* 0x000054107e7e7816 */ /* 0x000fe40000000037 */
[----:B------:R-:W-:Y:S02]  /*3580*/  SHF.R.U32.HI R56, RZ, 0x10, R57 ;  /* 0x00000010ff387819 */ /* 0x000fe40000011639 */
[----:B------:R-:W-:Y:S02]  /*3590*/  PRMT R52, R108, 0x5432, R53 ;  /* 0x000054326c347816 */ /* 0x000fe40000000035 */
[----:B------:R-:W-:-:S02]  /*35a0*/  SHF.R.U32.HI R54, RZ, 0x10, R51 ;  /* 0x00000010ff367819 */ /* 0x000fc40000011633 */
[----:B------:R-:W-:Y:S02]  /*35b0*/  LOP3.LUT R58, R29, 0xffff0000, RZ, 0xc0, !PT ;  /* 0xffff00001d3a7812 */ /* 0x000fe400078ec0ff */
[C---:B------:R-:W-:Y:S01]  /*35c0*/  LOP3.LUT R59, R126.reuse, 0xffff0000, RZ, 0xc0, !PT ;  /* 0xffff00007e3b7812 */ /* 0x040fe200078ec0ff */
[----:B------:R-:W-:Y:S01]  /*35d0*/  IMAD.U32 R126, R126, 0x10000, RZ ;  /* 0x000100007e7e7824 */ /* 0x000fe200078e00ff */
[----:B------:R-:W-:Y:S01]  /*35e0*/  PRMT R125, R125, 0x5410, R56 ;  /* 0x000054107d7d7816 */ /* 0x000fe20000000038 */
[----:B------:R-:W-:Y:S01]  /*35f0*/  IMAD.U32 R56, R29, 0x10000, RZ ;  /* 0x000100001d387824 */ /* 0x000fe200078e00ff */
[----:B------:R-:W-:Y:S01]  /*3600*/  LOP3.LUT R55, R52, 0xffff0000, RZ, 0xc0, !PT ;  /* 0xffff000034377812 */ /* 0x000fe200078ec0ff */
[----:B------:R-:W-:Y:S01]  /*3610*/  FMUL.FTZ R89, R58, R59 ;  /* 0x0000003b3a597220 */ /* 0x000fe20000410000 */
[----:B------:R-:W-:Y:S01]  /*3620*/  PRMT R53, R107, 0x5432, R54 ;  /* 0x000054326b357816 */ /* 0x000fe20000000036 */
[----:B------:R-:W-:Y:S01]  /*3630*/  IMAD.U32 R54, R125, 0x10000, RZ ;  /* 0x000100007d367824 */ /* 0x000fe200078e00ff */
[----:B------:R-:W-:Y:S01]  /*3640*/  LOP3.LUT R51, R30, 0xffff0000, RZ, 0xc0, !PT ;  /* 0xffff00001e337812 */ /* 0x000fe200078ec0ff */
[-C--:B------:R-:W-:Y:S01]  /*3650*/  FMUL.FTZ R58, R58, R55.reuse ;  /* 0x000000373a3a7220 */ /* 0x080fe20000410000 */
[C---:B------:R-:W-:Y:S01]  /*3660*/  FFMA.FTZ R55, R56.reuse, R55, -R89 ;  /* 0x0000003738377223 */ /* 0x040fe20000010859 */
[----:B------:R-:W-:Y:S01]  /*3670*/  IMAD.U32 R57, R53, 0x10000, RZ ;  /* 0x0001000035397824 */ /* 0x000fe200078e00ff */
[----:B------:R-:W-:Y:S01]  /*3680*/  LOP3.LUT R30, R31, 0xffff0000, RZ, 0xc0, !PT ;  /* 0xffff00001f1e7812 */ /* 0x000fe200078ec0ff */
[----:B------:R-:W-:Y:S01]  /*3690*/  FMUL.FTZ R91, R51, R54 ;  /* 0x00000036335b7220 */ /* 0x000fe20000410000 */
[----:B------:R-:W-:Y:S01]  /*36a0*/  FFMA.FTZ R56, R56, R59, R58 ;  /* 0x0000003b38387223 */ /* 0x000fe2000001003a */
[----:B------:R-:W-:-:S02]  /*36b0*/  IMAD.U32 R29, R28, 0x10000, RZ ;  /* 0x000100001c1d7824 */ /* 0x000fc400078e00ff */
        /* <DEDUP_REMOVED lines=21> */
.L_x_1879:
[----:B------:R-:W-:Y:S05]  /*3810*/  BSYNC B2 ;  /* 0x0000000000027941 */ /* 0x000fea0003800000 */
.L_x_1878:
[----:B------:R-:W-:Y:S02]  /*3820*/  ULDC.64 UR4, c[0x0][0x208] ;  /* 0x0000820000047ab9 */ /* 0x000fe40000000a00 */
[----:B--2---:R2:W-:Y:S03]  /*3830*/  STG.E.128 desc[UR4][R32.64+0x20], R28 ;  /* 0x0000201c20007986 */ /* 0x0045e6000c101d04 */
.L_x_1877:
[----:B------:R-:W-:Y:S05]  /*3840*/  BSYNC B1 ;  /* 0x0000000000017941 */ /* 0x000fea0003800000 */
.L_x_1876:
        /* <DEDUP_REMOVED lines=19> */
[----:B------:R-:W-:Y:S01]  /*3980*/  IMAD.U32 R51, R119, 0x10000, RZ ;  /* 0x0001000077337824 */ /* 0x000fe200078e00ff */
[----:B------:R-:W-:Y:S01]  /*3990*/  LOP3.LUT R52, R123, 0xffff0000, RZ, 0xc0, !PT ;  /* 0xffff00007b347812 */ /* 0x000fe200078ec0ff */
[----:B------:R-:W-:Y:S01]  /*39a0*/  IMAD.U32 R53, R124, 0x10000, RZ ;  /* 0x000100007c357824 */ /* 0x000fe200078e00ff */
[----:B------:R-:W-:Y:S01]  /*39b0*/  LOP3.LUT R50, R121, 0xffff0000, RZ, 0xc0, !PT ;  /* 0xffff000079327812 */ /* 0x000fe200078ec0ff */
[----:B------:R-:W-:Y:S01]  /*39c0*/  IMAD.U32 R29, R28, 0x10000, RZ ;  /* 0x000100001c1d7824 */ /* 0x000fe200078e00ff */
[----:B------:R-:W-:Y:S01]  /*39d0*/  LOP3.LUT R48, R30, 0xffff0000, RZ, 0xc0, !PT ;  /* 0xffff00001e307812 */ /* 0x000fe200078ec0ff */
[----:B------:R-:W-:Y:S01]  /*39e0*/  FMUL.FTZ R54, R47, R52 ;  /* 0x000000342f367220 */ /* 0x000fe20000410000 */
[----:B------:R-:W-:Y:S01]  /*39f0*/  LOP3.LUT R30, R31, 0xffff0000, RZ, 0xc0, !PT ;  /* 0xffff00001f1e7812 */ /* 0x000fe200078ec0ff */
[-C--:B------:R-:W-:Y:S01]  /*3a00*/  FMUL.FTZ R55, R47, R50.reuse ;  /* 0x000000322f377220 */ /* 0x080fe20000410000 */
[----:B------:R-:W-:Y:S01]  /*3a10*/  LOP3.LUT R47, R28, 0xffff0000, RZ, 0xc0, !PT ;  /* 0xffff00001c2f7812 */ /* 0x000fe200078ec0ff */
[----:B------:R-:W-:Y:S01]  /*3a20*/  FMUL.FTZ R57, R48, R53 ;  /* 0x0000003530397220 */ /* 0x000fe20000410000 */
[C---:B------:R-:W-:Y:S01]  /*3a30*/  FFMA.FTZ R28, R49.reuse, R50, -R54 ;  /* 0x00000032311c7223 */ /* 0x040fe20000010836 */
[----:B------:R-:W-:Y:S01]  /*3a40*/  LOP3.LUT R124, R124, 0xffff0000, RZ, 0xc0, !PT ;  /* 0xffff00007c7c7812 */ /* 0x000fe200078ec0ff */
[----:B------:R-:W-:Y:S01]  /*3a50*/  FFMA.FTZ R49, R49, R52, R55 ;  /* 0x0000003431317223 */ /* 0x000fe20000010037 */
[----:B------:R-:W-:Y:S01]  /*3a60*/  LOP3.LUT R119, R119, 0xffff0000, RZ, 0xc0, !PT ;  /* 0xffff000077777812 */ /* 0x000fe200078ec0ff */
[----:B------:R-:W-:Y:S01]  /*3a70*/  FMUL.FTZ R55, R48, R51 ;  /* 0x0000003330377220 */ /* 0x000fe20000410000 */
[----:B------:R-:W-:-:S02]  /*3a80*/  IMAD.U32 R50, R123, 0x10000, RZ ;  /* 0x000100007b327824 */ /* 0x000fc400078e00ff */
[----:B------:R-:W-:Y:S01]  /*3a90*/  FFMA.FTZ R57, R46, R51, -R57 ;  /* 0x000000332e397223 */ /* 0x000fe20000010839 */
[----:B------:R-:W-:Y:S02]  /*3aa0*/  IMAD.U32 R48, R121, 0x10000, RZ ;  /* 0x0001000079307824 */ /* 0x000fe400078e00ff */
[C---:B------:R-:W-:Y:S01]  /*3ab0*/  FMUL.FTZ R52, R30.reuse, R124 ;  /* 0x0000007c1e347220 */ /* 0x040fe20000410000 */
[----:B------:R-:W-:Y:S01]  /*3ac0*/  FMUL.FTZ R51, R30, R119 ;  /* 0x000000771e337220 */ /* 0x000fe20000410000 */
[C---:B------:R-:W-:Y:S01]  /*3ad0*/  FMUL.FTZ R30, R47.reuse, R50 ;  /* 0x000000322f1e7220 */ /* 0x040fe20000410000 */
[----:B------:R-:W-:Y:S01]  /*3ae0*/  FFMA.FTZ R46, R46, R53, R55 ;  /* 0x000000352e2e7223 */ /* 0x000fe20000010037 */
[-C--:B------:R-:W-:Y:S01]  /*3af0*/  FMUL.FTZ R47, R47, R48.reuse ;  /* 0x000000302f2f7220 */ /* 0x080fe20000410000 */
[----:B------:R-:W-:Y:S02]  /*3b00*/  IMAD.U32 R31, R31, 0x10000, RZ ;  /* 0x000100001f1f7824 */ /* 0x000fe400078e00ff */
        /* <DEDUP_REMOVED lines=9> */
.L_x_1883:
[----:B------:R-:W-:Y:S05]  /*3ba0*/  BSYNC B2 ;  /* 0x0000000000027941 */ /* 0x000fea0003800000 */
.L_x_1882:
[----:B------:R-:W-:Y:S02]  /*3bb0*/  ULDC.64 UR4, c[0x0][0x208] ;  /* 0x0000820000047ab9 */ /* 0x000fe40000000a00 */
[----:B--2---:R3:W-:Y:S03]  /*3bc0*/  STG.E.128 desc[UR4][R32.64+0x40], R28 ;  /* 0x0000401c20007986 */ /* 0x0047e6000c101d04 */
.L_x_1881:
[----:B------:R-:W-:Y:S05]  /*3bd0*/  BSYNC B1 ;  /* 0x0000000000017941 */ /* 0x000fea0003800000 */
.L_x_1880:
        /* <DEDUP_REMOVED lines=53> */
.L_x_1887:
[----:B------:R-:W-:Y:S05]  /*3f30*/  BSYNC B2 ;  /* 0x0000000000027941 */ /* 0x000fea0003800000 */
.L_x_1886:
[----:B------:R-:W-:Y:S02]  /*3f40*/  ULDC.64 UR4, c[0x0][0x208] ;  /* 0x0000820000047ab9 */ /* 0x000fe40000000a00 */
[----:B--2---:R4:W-:Y:S03]  /*3f50*/  STG.E.128 desc[UR4][R32.64+0x60], R28 ;  /* 0x0000601c20007986 */ /* 0x0049e6000c101d04 */
.L_x_1885:
[----:B------:R-:W-:Y:S05]  /*3f60*/  BSYNC B1 ;  /* 0x0000000000017941 */ /* 0x000fea0003800000 */
.L_x_1884:
        /* <DEDUP_REMOVED lines=54> */
.L_x_1891:
[----:B------:R-:W-:Y:S05]  /*42d0*/  BSYNC B2 ;  /* 0x0000000000027941 */ /* 0x000fea0003800000 */
.L_x_1890:
[----:B------:R-:W-:Y:S02]  /*42e0*/  ULDC.64 UR4, c[0x0][0x208] ;  /* 0x0000820000047ab9 */ /* 0x000fe40000000a00 */
[----:B--2---:R1:W-:Y:S03]  /*42f0*/  STG.E.128 desc[UR4][R32.64+0x80], R28 ;  /* 0x0000801c20007986 */ /* 0x0043e6000c101d04 */
.L_x_1889:
[----:B------:R-:W-:Y:S05]  /*4300*/  BSYNC B1 ;  /* 0x0000000000017941 */ /* 0x000fea0003800000 */
.L_x_1888:
[----:B------:R-:W-:-:S13]  /*4310*/  ISETP.NE.AND P4, PT, R14, RZ, PT ;  /* 0x000000ff0e00720c */ /* 0x000fda0003f85270 */
        /* <DEDUP_REMOVED lines=52> */
.L_x_1893:
[----:B------:R-:W-:Y:S05]  /*4660*/  BSYNC B1 ;  /* 0x0000000000017941 */ /* 0x000fea0003800000 */
.L_x_1892:
[----:B------:R-:W-:Y:S02]  /*4670*/  ULDC.64 UR4, c[0x0][0x208] ;  /* 0x0000820000047ab9 */ /* 0x000fe40000000a00 */
[----:B--2---:R1:W-:Y:S01]  /*4680*/  STG.E.128 desc[UR4][R32.64+0xa0], R28 ;  /* 0x0000a01c20007986 */ /* 0x0043e2000c101d04 */
[----:B------:R-:W-:Y:S05]  /*4690*/  BRA `(.L_x_1871) ;  /* 0x0000002000c07947 */ /* 0x000fea0003800000 */
.L_x_1865:
        /* <DEDUP_REMOVED lines=22> */
[----:B------:R-:W-:Y:S01]  /*4800*/  CS2R R48, SRZ ;  /* 0x0000000000307805 */ /* 0x000fe2000001ff00 */
[----:B------:R-:W-:-:S02]  /*4810*/  ULDC.64 UR6, c[0x0][0x208] ;  /* 0x0000820000067ab9 */ /* 0x000fc40000000a00 */
        /* <DEDUP_REMOVED lines=25> */
.L_x_1895:
[----:B------:R-:W-:Y:S05]  /*49b0*/  BSYNC B1 ;  /* 0x0000000000017941 */ /* 0x000fea0003800000 */
.L_x_1894:
        /* <DEDUP_REMOVED lines=53> */
.L_x_1896:
[----:B------:R-:W2:Y:S01]  /*4d10*/  LDL R52, [R1+0x24] ;  /* 0x0000240001347983 */ /* 0x000ea20000100800 */
[----:B------:R-:W-:Y:S01]  /*4d20*/  IMAD R15, R145, 0x8, R22 ;  /* 0x00000008910f7824 */ /* 0x000fe200078e0216 */
[----:B------:R-:W-:Y:S01]  /*4d30*/  BSSY B1, `(.L_x_1897) ;  /* 0x0000004000017945 */ /* 0x000fe20003800000 */
[----:B--2---:R-:W-:-:S04]  /*4d40*/  SHF.L.U32 R86, R52, 0x1f, RZ ;  /* 0x0000001f34567819 */ /* 0x004fc800000006ff */
[----:B------:R-:W0:Y:S02]  /*4d50*/  SYNCS.PHASECHK.TRANS64.TRYWAIT P5, [R15+URZ+0x31c90], R86 ;  /* 0x031c90560f0075a7 */ /* 0x000e2400080a017f */
[----:B0-----:R-:W-:Y:S05]  /*4d60*/  @!P5 BRA `(.L_x_1898) ;  /* 0x000001c80058d947 */ /* 0x001fea0003800000 */
.L_x_2112:
[----:B------:R-:W-:Y:S05]  /*4d70*/  BSYNC B1 ;  /* 0x0000000000017941 */ /* 0x000fea0003800000 */
.L_x_1897:
        /* <DEDUP_REMOVED lines=38> */
[----:B------:R-:W-:Y:S02]  /*4fe0*/  SHF.R.U64 R110, R36, 0x10, R37 ;  /* 0x00000010246e7819 */ /* 0x000fe40000001225 */
[----:B------:R-:W-:Y:S02]  /*4ff0*/  SHF.R.U64 R36, R38, 0x10, R39 ;  /* 0x0000001026247819 */ /* 0x000fe40000001227 */
[----:B------:R-:W-:Y:S02]  /*5000*/  SHF.R.U32.HI R38, RZ, 0x10, R49 ;  /* 0x00000010ff267819 */ /* 0x000fe40000011631 */
[----:B------:R-:W-:Y:S02]  /*5010*/  SHF.R.U32.HI R116, RZ, 0x10, R37 ;  /* 0x00000010ff747819 */ /* 0x000fe40000011625 */
[----:B------:R-:W-:Y:S02]  /*5020*/  SHF.R.U64 R112, R48, 0x10, R49 ;  /* 0x0000001030707819 */ /* 0x000fe40000001231 */
[----:B------:R-:W-:-:S02]  /*5030*/  PRMT R48, R120, 0x5432, R38 ;  /* 0x0000543278307816 */ /* 0x000fc40000000026 */
[----:B------:R-:W-:Y:S02]  /*5040*/  PRMT R49, R119, 0x5432, R116 ;  /* 0x0000543277317816 */ /* 0x000fe40000000074 */
[--C-:B------:R-:W-:Y:S01]  /*5050*/  SHF.R.U64 R37, R50, 0x10, R51.reuse ;  /* 0x0000001032257819 */ /* 0x100fe20000001233 */
[----:B------:R-:W-:Y:S01]  /*5060*/  IMAD.U32 R50, R48, 0x10000, RZ ;  /* 0x0001000030327824 */ /* 0x000fe200078e00ff */
[----:B------:R-:W-:Y:S01]  /*5070*/  SHF.R.U32.HI R114, RZ, 0x10, R51 ;  /* 0x00000010ff727819 */ /* 0x000fe20000011633 */
[----:B--2---:R-:W-:Y:S01]  /*5080*/  IMAD.U32 R51, R57, 0x10000, RZ ;  /* 0x0001000039337824 */ /* 0x004fe200078e00ff */
[----:B------:R-:W-:Y:S01]  /*5090*/  SHF.R.U32.HI R111, RZ, 0x10, R39 ;  /* 0x00000010ff6f7819 */ /* 0x000fe20000011627 */
[C---:B------:R-:W-:Y:S01]  /*50a0*/  IMAD.U32 R38, R49.reuse, 0x10000, RZ ;  /* 0x0001000031267824 */ /* 0x040fe200078e00ff */
[----:B------:R-:W-:Y:S01]  /*50b0*/  LOP3.LUT R49, R49, 0xffff0000, RZ, 0xc0, !PT ;  /* 0xffff000031317812 */ /* 0x000fe200078ec0ff */
[----:B-1----:R-:W-:Y:S02]  /*50c0*/  IMAD.U32 R39, R53, 0x10000, RZ ;  /* 0x0001000035277824 */ /* 0x002fe400078e00ff */
[C---:B------:R-:W-:Y:S01]  /*50d0*/  FMUL.FTZ R116, R51.reuse, R50 ;  /* 0x0000003233747220 */ /* 0x040fe20000410000 */
[----:B------:R-:W-:Y:S01]  /*50e0*/  FMUL.FTZ R51, R51, R38 ;  /* 0x0000002633337220 */ /* 0x000fe20000410000 */
[----:B------:R-:W-:Y:S01]  /*50f0*/  PRMT R111, R123, 0x5410, R111 ;  /* 0x000054107b6f7816 */ /* 0x000fe2000000006f */
[----:B------:R-:W-:-:S02]  /*5100*/  IMAD.U32 R123, R59, 0x10000, RZ ;  /* 0x000100003b7b7824 */ /* 0x000fc400078e00ff */
[C---:B------:R-:W-:Y:S01]  /*5110*/  FFMA.FTZ R38, R39.reuse, R38, -R116 ;  /* 0x0000002627267223 */ /* 0x040fe20000010874 */
[----:B------:R-:W-:Y:S01]  /*5120*/  FFMA.FTZ R39, R39, R50, R51 ;  /* 0x0000003227277223 */ /* 0x000fe20000010033 */
[----:B------:R-:W-:Y:S02]  /*5130*/  LOP3.LUT R51, R48, 0xffff0000, RZ, 0xc0, !PT ;  /* 0xffff000030337812 */ /* 0x000fe400078ec0ff */
[----:B------:R-:W-:Y:S01]  /*5140*/  LOP3.LUT R50, R57, 0xffff0000, RZ, 0xc0, !PT ;  /* 0xffff000039327812 */ /* 0x000fe200078ec0ff */
[----:B------:R-:W-:Y:S01]  /*5150*/  IMAD.U32 R57, R55, 0x10000, RZ ;  /* 0x0001000037397824 */ /* 0x000fe200078e00ff */
[----:B------:R-:W-:Y:S02]  /*5160*/  LOP3.LUT R48, R53, 0xffff0000, RZ, 0xc0, !PT ;  /* 0xffff000035307812 */ /* 0x000fe400078ec0ff */
[----:B------:R-:W-:Y:S01]  /*5170*/  PRMT R37, R132, 0x5410, R37 ;  /* 0x0000541084257816 */ /* 0x000fe20000000025 */
[C---:B------:R-:W-:Y:S01]  /*5180*/  FMUL.FTZ R53, R50.reuse, R51 ;  /* 0x0000003332357220 */ /* 0x040fe20000410000 */
[----:B------:R-:W-:Y:S01]  /*5190*/  FMUL.FTZ R50, R50, R49 ;  /* 0x0000003132327220 */ /* 0x000fe20000410000 */
[----:B------:R-:W-:-:S02]  /*51a0*/  PRMT R36, R113, 0x5432, R36 ;  /* 0x0000543271247816 */ /* 0x000fc40000000024 */
[C---:B------:R-:W-:Y:S01]  /*51b0*/  FFMA.FTZ R49, R48.reuse, R49, -R53 ;  /* 0x0000003130317223 */ /* 0x040fe20000010835 */
[----:B------:R-:W-:Y:S01]  /*51c0*/  FFMA.FTZ R48, R48, R51, R50 ;  /* 0x0000003330307223 */ /* 0x000fe20000010032 */
[----:B------:R-:W-:Y:S02]  /*51d0*/  PRMT R50, R117, 0x5432, R110 ;  /* 0x0000543275327816 */ /* 0x000fe4000000006e */
[----:B------:R-:W-:Y:S01]  /*51e0*/  PRMT R110, R115, 0x5432, R114 ;  /* 0x00005432736e7816 */ /* 0x000fe20000000072 */
[----:B------:R-:W-:Y:S01]  /*51f0*/  IMAD.U32 R114, R111, 0x10000, RZ ;  /* 0x000100006f727824 */ /* 0x000fe200078e00ff */
[----:B------:R-:W-:Y:S02]  /*5200*/  PRMT R51, R118, 0x5432, R112 ;  /* 0x0000543276337816 */ /* 0x000fe40000000070 */
[----:B------:R-:W-:Y:S01]  /*5210*/  F2FP.BF16.F32.PACK_AB R38, R49, R38 ;  /* 0x000000263126723e */ /* 0x000fe200000010ff */
        /* <DEDUP_REMOVED lines=9> */
[----:B------:R-:W-:Y:S01]  /*52b0*/  LOP3.LUT R114, R59, 0xffff0000, RZ, 0xc0, !PT ;  /* 0xffff00003b727812 */ /* 0x000fe200078ec0ff */
[----:B------:R-:W-:Y:S01]  /*52c0*/  IMAD.U32 R59, R50, 0x10000, RZ ;  /* 0x00010000323b7824 */ /* 0x000fe200078e00ff */
[----:B------:R-:W-:Y:S02]  /*52d0*/  LOP3.LUT R112, R55, 0xffff0000, RZ, 0xc0, !PT ;  /* 0xffff000037707812 */ /* 0x000fe400078ec0ff */
[----:B------:R-:W-:Y:S01]  /*52e0*/  LOP3.LUT R56, R56, 0xffff0000, RZ, 0xc0, !PT ;  /* 0xffff000038387812 */ /* 0x000fe200078ec0ff */
[C---:B------:R-:W-:Y:S01]  /*52f0*/  FMUL.FTZ R55, R114.reuse, R111 ;  /* 0x0000006f72377220 */ /* 0x040fe20000410000 */
[----:B------:R-:W-:-:S03]  /*5300*/  FMUL.FTZ R114, R114, R123 ;  /* 0x0000007b72727220 */ /* 0x000fc60000410000 */
[C---:B------:R-:W-:Y:S01]  /*5310*/  FFMA.FTZ R110, R112.reuse, R123, -R55 ;  /* 0x0000007b706e7223 */ /* 0x040fe20000010837 */
[C---:B------:R-:W-:Y:S02]  /*5320*/  IMAD.U32 R55, R51.reuse, 0x10000, RZ ;  /* 0x0001000033377824 */ /* 0x040fe400078e00ff */
[----:B------:R-:W-:Y:S01]  /*5330*/  FFMA.FTZ R112, R112, R111, R114 ;  /* 0x0000006f70707223 */ /* 0x000fe20000010072 */
[----:B------:R-:W-:Y:S01]  /*5340*/  IMAD.U32 R114, R52, 0x10000, RZ ;  /* 0x0001000034727824 */ /* 0x000fe200078e00ff */
[----:B------:R-:W-:Y:S01]  /*5350*/  LOP3.LUT R51, R51, 0xffff0000, RZ, 0xc0, !PT ;  /* 0xffff000033337812 */ /* 0x000fe200078ec0ff */
[C---:B------:R-:W-:Y:S01]  /*5360*/  FMUL.FTZ R111, R116.reuse, R55 ;  /* 0x00000037746f7220 */ /* 0x040fe20000410000 */
[-C--:B------:R-:W-:Y:S01]  /*5370*/  FMUL.FTZ R116, R116, R59.reuse ;  /* 0x0000003b74747220 */ /* 0x080fe20000410000 */
[----:B------:R-:W-:Y:S02]  /*5380*/  LOP3.LUT R52, R52, 0xffff0000, RZ, 0xc0, !PT ;  /* 0xffff000034347812 */ /* 0x000fe400078ec0ff */
[C---:B------:R-:W-:Y:S01]  /*5390*/  FFMA.FTZ R111, R114.reuse, R59, -R111 ;  /* 0x0000003b726f7223 */ /* 0x040fe2000001086f */
[----:B------:R-:W-:Y:S01]  /*53a0*/  FFMA.FTZ R116, R114, R55, R116 ;  /* 0x0000003772747223 */ /* 0x000fe20000010074 */
[----:B------:R-:W-:Y:S01]  /*53b0*/  LOP3.LUT R55, R50, 0xffff0000, RZ, 0xc0, !PT ;  /* 0xffff000032377812 */ /* 0x000fe200078ec0ff */
[----:B------:R-:W-:-:S04]  /*53c0*/  FMUL.FTZ R59, R56, R51 ;  /* 0x00000033383b7220 */ /* 0x000fc80000410000 */
[-C--:B------:R-:W-:Y:S01]  /*53d0*/  FMUL.FTZ R56, R56, R55.reuse ;  /* 0x0000003738387220 */ /* 0x080fe20000410000 */
[C---:B------:R-:W-:Y:S01]  /*53e0*/  FFMA.FTZ R50, R52.reuse, R55, -R59 ;  /* 0x0000003734327223 */ /* 0x040fe2000001083b */
[C---:B------:R-:W-:Y:S01]  /*53f0*/  IMAD.U32 R55, R37.reuse, 0x10000, RZ ;  /* 0x0001000025377824 */ /* 0x040fe200078e00ff */
[----:B------:R-:W-:Y:S01]  /*5400*/  LOP3.LUT R37, R37, 0xffff0000, RZ, 0xc0, !PT ;  /* 0xffff000025257812 */ /* 0x000fe200078ec0ff */
[----:B------:R-:W-:Y:S01]  /*5410*/  FFMA.FTZ R51, R52, R51, R56 ;  /* 0x0000003334337223 */ /* 0x000fe20000010038 */
[C---:B------:R-:W-:Y:S01]  /*5420*/  IMAD.U32 R56, R58.reuse, 0x10000, RZ ;  /* 0x000100003a387824 */ /* 0x040fe200078e00ff */
[----:B------:R-:W-:Y:S01]  /*5430*/  LOP3.LUT R58, R58, 0xffff0000, RZ, 0xc0, !PT ;  /* 0xffff00003a3a7812 */ /* 0x000fe200078ec0ff */
[----:B------:R-:W-:Y:S02]  /*5440*/  IMAD.U32 R59, R36, 0x10000, RZ ;  /* 0x00010000243b7824 */ /* 0x000fe400078e00ff */
[----:B------:R-:W-:Y:S01]  /*5450*/  FMUL.FTZ R123, R56, R55 ;  /* 0x00000037387b7220 */ /* 0x000fe20000410000 */
[----:B------:R-:W-:-:S02]  /*5460*/  IMAD.U32 R52, R54, 0x10000, RZ ;  /* 0x0001000036347824 */ /* 0x000fc400078e00ff */
[-C--:B------:R-:W-:Y:S01]  /*5470*/  FMUL.FTZ R56, R56, R59.reuse ;  /* 0x0000003b38387220 */ /* 0x080fe20000410000 */
[----:B------:R-:W-:Y:S01]  /*5480*/  LOP3.LUT R54, R54, 0xffff0000, RZ, 0xc0, !PT ;  /* 0xffff000036367812 */ /* 0x000fe200078ec0ff */
[C---:B------:R-:W-:Y:S02]  /*5490*/  FFMA.FTZ R123, R52.reuse, R59, -R123 ;  /* 0x0000003b347b7223 */ /* 0x040fe4000001087b */
[----:B------:R-:W-:Y:S01]  /*54a0*/  FFMA.FTZ R56, R52, R55, R56 ;  /* 0x0000003734387223 */ /* 0x000fe20000010038 */
[----:B------:R-:W-:Y:S01]  /*54b0*/  LOP3.LUT R55, R36, 0xffff0000, RZ, 0xc0, !PT ;  /* 0xffff000024377812 */ /* 0x000fe200078ec0ff */
[----:B------:R-:W-:Y:S01]  /*54c0*/  FMUL.FTZ R59, R58, R37 ;  /* 0x000000253a3b7220 */ /* 0x000fe20000410000 */
[----:B------:R-:W-:Y:S02]  /*54d0*/  F2FP.BF16.F32.PACK_AB R116, R51, R116 ;  /* 0x000000743374723e */ /* 0x000fe400000010ff */
[----:B------:R-:W-:Y:S01]  /*54e0*/  F2FP.BF16.F32.PACK_AB R52, R50, R111 ;  /* 0x0000006f3234723e */ /* 0x000fe200000010ff */
[-C--:B------:R-:W-:Y:S01]  /*54f0*/  FMUL.FTZ R58, R58, R55.reuse ;  /* 0x000000373a3a7220 */ /* 0x080fe20000410000 */
[----:B------:R-:W-:Y:S01]  /*5500*/  FFMA.FTZ R36, R54, R55, -R59 ;  /* 0x0000003736247223 */ /* 0x000fe2000001083b */
[----:B------:R-:W-:Y:S01]  /*5510*/  F2FP.BF16.F32.PACK_AB R55, R110, R53 ;  /* 0x000000356e37723e */ /* 0x000fe200000010ff */
[----:B------:R-:W-:-:S02]  /*5520*/  IMAD.MOV.U32 R53, RZ, RZ, R38 ;  /* 0x000000ffff357224 */ /* 0x000fc400078e0026 */
[----:B------:R-:W-:Y:S01]  /*5530*/  FFMA.FTZ R37, R54, R37, R58 ;  /* 0x0000002536257223 */ /* 0x000fe2000001003a */
[----:B------:R-:W-:Y:S01]  /*5540*/  F2FP.BF16.F32.PACK_AB R59, R112, R57 ;  /* 0x00000039703b723e */ /* 0x000fe200000010ff */
[----:B------:R-:W-:Y:S01]  /*5550*/  IMAD.MOV.U32 R57, RZ, RZ, R39 ;  /* 0x000000ffff397224 */ /* 0x000fe200078e0027 */
[----:B------:R-:W-:Y:S02]  /*5560*/  F2FP.BF16.F32.PACK_AB R54, R36, R123 ;  /* 0x0000007b2436723e */ /* 0x000fe400000010ff */
[----:B------:R-:W-:Y:S01]  /*5570*/  F2FP.BF16.F32.PACK_AB R58, R37, R56 ;  /* 0x00000038253a723e */ /* 0x000fe200000010ff */
[----:B------:R-:W-:-:S07]  /*5580*/  IMAD.MOV.U32 R56, RZ, RZ, R116 ;  /* 0x000000ffff387224 */ /* 0x000fce00078e0074 */
.L_x_1902:
[----:B------:R-:W-:Y:S05]  /*5590*/  BSYNC B2 ;  /* 0x0000000000027941 */ /* 0x000fea0003800000 */
.L_x_1901:
[----:B------:R-:W-:Y:S01]  /*55a0*/  IADD3 R37, P4, P5, R20, R90, R6 ;  /* 0x0000005a14257210 */ /* 0x000fe20007d9e006 */
[----:B------:R-:W-:-:S03]  /*55b0*/  ULDC.64 UR4, c[0x0][0x208] ;  /* 0x0000820000047ab9 */ /* 0x000fc60000000a00 */
        /* <DEDUP_REMOVED lines=11> */
.L_x_1900:
[----:B------:R-:W-:Y:S05]  /*5670*/  BSYNC B1 ;  /* 0x0000000000017941 */ /* 0x000fea0003800000 */
.L_x_1899:
[----:B------:R-:W-:Y:S01]  /*5680*/  ISETP.NE.AND P4, PT, R10, RZ, PT ;  /* 0x000000ff0a00720c */ /* 0x000fe20003f85270 */
[----:B------:R-:W-:-:S12]  /*5690*/  BSSY B1, `(.L_x_1903) ;  /* 0x0000083000017945 */ /* 0x000fd80003800000 */
[----:B------:R-:W-:Y:S05]  /*56a0*/  @!P4 BRA `(.L_x_1904) ;  /* 0x000000080004c947 */ /* 0x000fea0003800000 */
[----:B------:R-:W2:Y:S04]  /*56b0*/  LDL R48, [R1+0x28] ;  /* 0x0000280001307983 */ /* 0x000ea80000100800 */
[----:B-1----:R-:W3:Y:S04]  /*56c0*/  LDL R38, [R1+0x2c] ;  /* 0x00002c0001267983 */ /* 0x002ee80000100800 */
[----:B------:R-:W4:Y:S01]  /*56d0*/  LDL R39, [R1+0x30] ;  /* 0x0000300001277983 */ /* 0x000f220000100800 */
        /* <DEDUP_REMOVED lines=8> */
[----:B------:R-:W-:Y:S01]  /*5760*/  SHF.R.S32.HI R37, RZ, 0x2, R36 ;  /* 0x00000002ff257819 */ /* 0x000fe20000011424 */
[----:B------:R-:W-:Y:S01]  /*5770*/  VIADD R54, R147, 0x10 ;  /* 0x0000001093367836 */ /* 0x000fe20000000000 */
[----:B------:R-:W-:-:S04]  /*5780*/  IADD3 R52, P4, P5, R20, R90, R7 ;  /* 0x0000005a14347210 */ /* 0x000fc80007d9e007 */
[----:B------:R-:W-:Y:S02]  /*5790*/  IADD3.X R53, R0, R107, R92, P4, P5 ;  /* 0x0000006b00357210 */ /* 0x000fe400027ea45c */
        /* <DEDUP_REMOVED lines=13> */
[----:B------:R-:W-:Y:S01]  /*5870*/  SHF.R.U32.HI R57, RZ, 0x10, R45 ;  /* 0x00000010ff397819 */ /* 0x000fe2000001162d */
[----:B-1----:R-:W-:Y:S01]  /*5880*/  IMAD.U32 R56, R37, 0x10000, RZ ;  /* 0x0001000025387824 */ /* 0x002fe200078e00ff */
[----:B------:R-:W-:Y:S01]  /*5890*/  SHF.R.U32.HI R54, RZ, 0x10, R33 ;  /* 0x00000010ff367819 */ /* 0x000fe20000011621 */
[----:B--2---:R-:W-:Y:S01]  /*58a0*/  IMAD.U32 R58, R51, 0x10000, RZ ;  /* 0x00010000333a7824 */ /* 0x004fe200078e00ff */
[----:B------:R-:W-:Y:S02]  /*58b0*/  PRMT R130, R130, 0x5410, R57 ;  /* 0x0000541082827816 */ /* 0x000fe40000000039 */
[----:B------:R-:W-:Y:S02]  /*58c0*/  PRMT R131, R131, 0x5410, R54 ;  /* 0x0000541083837816 */ /* 0x000fe40000000036 */
[----:B------:R-:W-:Y:S01]  /*58d0*/  SHF.R.U64 R32, R32, 0x10, R33 ;  /* 0x0000001020207819 */ /* 0x000fe20000001221 */
[----:B------:R-:W-:Y:S01]  /*58e0*/  IMAD.U32 R59, R130, 0x10000, RZ ;  /* 0x00010000823b7824 */ /* 0x000fe200078e00ff */
[----:B------:R-:W-:Y:S01]  /*58f0*/  SHF.R.U64 R33, R34, 0x10, R35 ;  /* 0x0000001022217819 */ /* 0x000fe20000001223 */
[----:B------:R-:W-:Y:S01]  /*5900*/  IMAD.U32 R34, R49, 0x10000, RZ ;  /* 0x0001000031227824 */ /* 0x000fe200078e00ff */
[----:B------:R-:W-:Y:S01]  /*5910*/  SHF.R.U64 R44, R44, 0x10, R45 ;  /* 0x000000102c2c7819 */ /* 0x000fe2000000122d */
[----:B------:R-:W-:Y:S01]  /*5920*/  IMAD.U32 R57, R131, 0x10000, RZ ;  /* 0x0001000083397824 */ /* 0x000fe200078e00ff */
[----:B------:R-:W-:Y:S01]  /*5930*/  SHF.R.U32.HI R54, RZ, 0x10, R35 ;  /* 0x00000010ff367819 */ /* 0x000fe20000011623 */
[----:B------:R-:W-:Y:S01]  /*5940*/  FMUL.FTZ R35, R34, R59 ;  /* 0x0000003b22237220 */ /* 0x000fe20000410000 */
[----:B------:R-:W-:Y:S01]  /*5950*/  SHF.R.U64 R45, R46, 0x10, R47 ;  /* 0x000000102e2d7819 */ /* 0x000fe2000000122f */
[-C--:B------:R-:W-:Y:S01]  /*5960*/  FMUL.FTZ R34, R34, R57.reuse ;  /* 0x0000003922227220 */ /* 0x080fe20000410000 */
[----:B------:R-:W-:Y:S01]  /*5970*/  LOP3.LUT R46, R49, 0xffff0000, RZ, 0xc0, !PT ;  /* 0xffff0000312e7812 */ /* 0x000fe200078ec0ff */
[----:B------:R-:W-:Y:S01]  /*5980*/  FFMA.FTZ R35, R56, R57, -R35 ;  /* 0x0000003938237223 */ /* 0x000fe20000010823 */
[----:B------:R-:W-:Y:S01]  /*5990*/  LOP3.LUT R49, R130, 0xffff0000, RZ, 0xc0, !PT ;  /* 0xffff000082317812 */ /* 0x000fe200078ec0ff */
[----:B------:R-:W-:Y:S01]  /*59a0*/  FFMA.FTZ R34, R56, R59, R34 ;  /* 0x0000003b38227223 */ /* 0x000fe20000010022 */
[----:B------:R-:W-:-:S02]  /*59b0*/  SHF.R.U32.HI R47, RZ, 0x10, R47 ;  /* 0x00000010ff2f7819 */ /* 0x000fc4000001162f */
[----:B------:R-:W-:Y:S01]  /*59c0*/  LOP3.LUT R131, R131, 0xffff0000, RZ, 0xc0, !PT ;  /* 0xffff000083837812 */ /* 0x000fe200078ec0ff */
[----:B------:R-:W-:Y:S01]  /*59d0*/  FMUL.FTZ R57, R46, R49 ;  /* 0x000000312e397220 */ /* 0x000fe20000410000 */
[----:B------:R-:W-:Y:S01]  /*59e0*/  LOP3.LUT R56, R37, 0xffff0000, RZ, 0xc0, !PT ;  /* 0xffff000025387812 */ /* 0x000fe200078ec0ff */
[----:B------:R-:W-:Y:S01]  /*59f0*/  IMAD.U32 R37, R36, 0x10000, RZ ;  /* 0x0001000024257824 */ /* 0x000fe200078e00ff */
[----:B------:R-:W-:Y:S01]  /*5a00*/  PRMT R128, R128, 0x5410, R47 ;  /* 0x0000541080807816 */ /* 0x000fe2000000002f */
[-C--:B------:R-:W-:Y:S01]  /*5a10*/  FMUL.FTZ R46, R46, R131.reuse ;  /* 0x000000832e2e7220 */ /* 0x080fe20000410000 */
[----:B------:R-:W-:Y:S01]  /*5a20*/  PRMT R129, R129, 0x5410, R54 ;  /* 0x0000541081817816 */ /* 0x000fe20000000036 */
[C---:B------:R-:W-:Y:S01]  /*5a30*/  FFMA.FTZ R54, R56.reuse, R131, -R57 ;  /* 0x0000008338367223 */ /* 0x040fe20000010839 */
[----:B------:R-:W-:Y:S02]  /*5a40*/  IMAD.U32 R57, R39, 0x10000, RZ ;  /* 0x0001000027397824 */ /* 0x000fe400078e00ff */
[----:B------:R-:W-:Y:S01]  /*5a50*/  FFMA.FTZ R49, R56, R49, R46 ;  /* 0x0000003138317223 */ /* 0x000fe2000001002e */
[C---:B------:R-:W-:Y:S01]  /*5a60*/  IMAD.U32 R47, R128.reuse, 0x10000, RZ ;  /* 0x00010000802f7824 */ /* 0x040fe200078e00ff */
[----:B------:R-:W-:Y:S01]  /*5a70*/  LOP3.LUT R51, R51, 0xffff0000, RZ, 0xc0, !PT ;  /* 0xffff000033337812 */ /* 0x000fe200078ec0ff */
[----:B------:R-:W-:Y:S01]  /*5a80*/  IMAD.U32 R56, R129, 0x10000, RZ ;  /* 0x0001000081387824 */ /* 0x000fe200078e00ff */
[----:B------:R-:W-:Y:S01]  /*5a90*/  LOP3.LUT R128, R128, 0xffff0000, RZ, 0xc0, !PT ;  /* 0xffff000080807812 */ /* 0x000fe200078ec0ff */
[CC--:B------:R-:W-:Y:S01]  /*5aa0*/  FMUL.FTZ R110, R58.reuse, R47.reuse ;  /* 0x0000002f3a6e7220 */ /* 0x0c0fe20000410000 */
[----:B------:R-:W-:Y:S01]  /*5ab0*/  PRMT R125, R125, 0x5410, R32 ;  /* 0x000054107d7d7816 */ /* 0x000fe20000000020 */
[-C--:B------:R-:W-:Y:S01]  /*5ac0*/  FMUL.FTZ R58, R58, R56.reuse ;  /* 0x000000383a3a7220 */ /* 0x080fe20000410000 */
[----:B------:R-:W-:Y:S01]  /*5ad0*/  PRMT R127, R127, 0x5410, R44 ;  /* 0x000054107f7f7816 */ /* 0x000fe2000000002c */
[----:B------:R-:W-:Y:S01]  /*5ae0*/  FFMA.FTZ R56, R57, R56, -R110 ;  /* 0x0000003839387223 */ /* 0x000fe2000001086e */
[----:B------:R-:W-:Y:S01]  /*5af0*/  LOP3.LUT R110, R129, 0xffff0000, RZ, 0xc0, !PT ;  /* 0xffff0000816e7812 */ /* 0x000fe200078ec0ff */
[----:B------:R-:W-:Y:S01]  /*5b00*/  FFMA.FTZ R47, R57, R47, R58 ;  /* 0x0000002f392f7223 */ /* 0x000fe2000001003a */
[----:B------:R-:W-:Y:S01]  /*5b10*/  LOP3.LUT R57, R39, 0xffff0000, RZ, 0xc0, !PT ;  /* 0xffff000027397812 */ /* 0x000fe200078ec0ff */
[----:B------:R-:W-:-:S02]  /*5b20*/  IMAD.U32 R46, R48, 0x10000, RZ ;  /* 0x00010000302e7824 */ /* 0x000fc400078e00ff */
[----:B------:R-:W-:Y:S01]  /*5b30*/  FMUL.FTZ R112, R51, R128 ;  /* 0x0000008033707220 */ /* 0x000fe20000410000 */
[----:B------:R-:W-:Y:S01]  /*5b40*/  IMAD.U32 R32, R127, 0x10000, RZ ;  /* 0x000100007f207824 */ /* 0x000fe200078e00ff */
[----:B------:R-:W-:Y:S01]  /*5b50*/  LOP3.LUT R48, R48, 0xffff0000, RZ, 0xc0, !PT ;  /* 0xffff000030307812 */ /* 0x000fe200078ec0ff */
[----:B------:R-:W-:Y:S01]  /*5b60*/  IMAD.U32 R44, R125, 0x10000, RZ ;  /* 0x000100007d2c7824 */ /* 0x000fe200078e00ff */
[----:B------:R-:W-:Y:S01]  /*5b70*/  LOP3.LUT R127, R127, 0xffff0000, RZ, 0xc0, !PT ;  /* 0xffff00007f7f7812 */ /* 0x000fe200078ec0ff */
[-C--:B------:R-:W-:Y:S01]  /*5b80*/  FMUL.FTZ R51, R51, R110.reuse ;  /* 0x0000006e33337220 */ /* 0x080fe20000410000 */
[----:B------:R-:W-:Y:S01]  /*5b90*/  PRMT R124, R124, 0x5410, R33 ;  /* 0x000054107c7c7816 */ /* 0x000fe20000000021 */
[----:B------:R-:W-:Y:S01]  /*5ba0*/  FFMA.FTZ R59, R57, R110, -R112 ;  /* 0x0000006e393b7223 */ /* 0x000fe20000010870 */
[----:B------:R-:W-:Y:S01]  /*5bb0*/  LOP3.LUT R125, R125, 0xffff0000, RZ, 0xc0, !PT ;  /* 0xffff00007d7d7812 */ /* 0x000fe200078ec0ff */
[----:B------:R-:W-:Y:S01]  /*5bc0*/  FMUL.FTZ R33, R46, R44 ;  /* 0x0000002c2e217220 */ /* 0x000fe20000410000 */
[----:B------:R-:W-:Y:S01]  /*5bd0*/  LOP3.LUT R36, R36, 0xffff0000, RZ, 0xc0, !PT ;  /* 0xffff000024247812 */ /* 0x000fe200078ec0ff */
[----:B------:R-:W-:Y:S01]  /*5be0*/  FMUL.FTZ R110, R46, R32 ;  /* 0x000000202e6e7220 */ /* 0x000fe20000410000 */
[----:B------:R-:W-:Y:S01]  /*5bf0*/  PRMT R126, R126, 0x5410, R45 ;  /* 0x000054107e7e7816 */ /* 0x000fe2000000002d */
[----:B------:R-:W-:Y:S01]  /*5c00*/  FMUL.FTZ R45, R48, R127 ;  /* 0x0000007f302d7220 */ /* 0x000fe20000410000 */
[----:B------:R-:W-:-:S02]  /*5c10*/  IMAD.U32 R58, R50, 0x10000, RZ ;  /* 0x00010000323a7824 */ /* 0x000fc400078e00ff */
[----:B------:R-:W-:Y:S01]  /*5c20*/  FFMA.FTZ R128, R57, R128, R51 ;  /* 0x0000008039807223 */ /* 0x000fe20000010033 */
[C---:B------:R-:W-:Y:S01]  /*5c30*/  FFMA.FTZ R32, R37.reuse, R32, R33 ;  /* 0x0000002025207223 */ /* 0x040fe20000010021 */
[----:B------:R-:W-:Y:S01]  /*5c40*/  LOP3.LUT R50, R50, 0xffff0000, RZ, 0xc0, !PT ;  /* 0xffff000032327812 */ /* 0x000fe200078ec0ff */
[----:B------:R-:W-:Y:S01]  /*5c50*/  FFMA.FTZ R44, R37, R44, -R110 ;  /* 0x0000002c252c7223 */ /* 0x000fe2000001086e */
[-C--:B------:R-:W-:Y:S01]  /*5c60*/  FMUL.FTZ R57, R48, R125.reuse ;  /* 0x0000007d30397220 */ /* 0x080fe20000410000 */
[----:B------:R-:W-:Y:S01]  /*5c70*/  LOP3.LUT R33, R126, 0xffff0000, RZ, 0xc0, !PT ;  /* 0xffff00007e217812 */ /* 0x000fe200078ec0ff */
[----:B------:R-:W-:Y:S01]  /*5c80*/  FFMA.FTZ R125, R36, R125, -R45 ;  /* 0x0000007d247d7223 */ /* 0x000fe2000001082d */
[----:B------:R-:W-:Y:S01]  /*5c90*/  IMAD.U32 R37, R126, 0x10000, RZ ;  /* 0x000100007e257824 */ /* 0x000fe200078e00ff */
[C---:B------:R-:W-:Y:S01]  /*5ca0*/  LOP3.LUT R51, R124.reuse, 0xffff0000, RZ, 0xc0, !PT ;  /* 0xffff00007c337812 */ /* 0x040fe200078ec0ff */
[----:B------:R-:W-:Y:S02]  /*5cb0*/  IMAD.U32 R45, R124, 0x10000, RZ ;  /* 0x000100007c2d7824 */ /* 0x000fe400078e00ff */
[----:B------:R-:W-:Y:S01]  /*5cc0*/  FFMA.FTZ R127, R36, R127, R57 ;  /* 0x0000007f247f7223 */ /* 0x000fe20000010039 */
[C---:B------:R-:W-:Y:S01]  /*5cd0*/  IMAD.U32 R39, R38.reuse, 0x10000, RZ ;  /* 0x0001000026277824 */ /* 0x040fe200078e00ff */
[----:B------:R-:W-:Y:S01]  /*5ce0*/  LOP3.LUT R38, R38, 0xffff0000, RZ, 0xc0, !PT ;  /* 0xffff000026267812 */ /* 0x000fe200078ec0ff */
[----:B------:R-:W-:Y:S01]  /*5cf0*/  FMUL.FTZ R36, R58, R37 ;  /* 0x000000253a247220 */ /* 0x000fe20000410000 */
[----:B------:R-:W-:Y:S01]  /*5d00*/  FMUL.FTZ R57, R50, R33 ;  /* 0x0000002132397220 */ /* 0x000fe20000410000 */
[----:B------:R-:W-:Y:S01]  /*5d10*/  FMUL.FTZ R58, R58, R45 ;  /* 0x0000002d3a3a7220 */ /* 0x000fe20000410000 */
[----:B------:R-:W-:Y:S01]  /*5d20*/  FMUL.FTZ R50, R50, R51 ;  /* 0x0000003332327220 */ /* 0x000fe20000410000 */
        /* <DEDUP_REMOVED lines=9> */
[----:B------:R-:W-:Y:S02]  /*5dc0*/  F2FP.BF16.F32.PACK_AB R49, R49, R34 ;  /* 0x000000223131723e */ /* 0x000fe400000010ff */
[----:B------:R-:W-:Y:S02]  /*5dd0*/  F2FP.BF16.F32.PACK_AB R51, R128, R47 ;  /* 0x0000002f8033723e */ /* 0x000fe400000010ff */
[----:B------:R-:W-:-:S02]  /*5de0*/  F2FP.BF16.F32.PACK_AB R48, R127, R32 ;  /* 0x000000207f30723e */ /* 0x000fc400000010ff */
[----:B------:R-:W-:-:S07]  /*5df0*/  F2FP.BF16.F32.PACK_AB R50, R33, R58 ;  /* 0x0000003a2132723e */ /* 0x000fce00000010ff */
.L_x_1906:
[----:B------:R-:W-:Y:S05]  /*5e00*/  BSYNC B2 ;  /* 0x0000000000027941 */ /* 0x000fea0003800000 */
.L_x_1905:
[----:B------:R-:W-:Y:S01]  /*5e10*/  ISETP.GE.AND P4, PT, R55, R106, PT ;  /* 0x0000006a3700720c */ /* 0x000fe20003f86270 */
[----:B------:R-:W-:-:S12]  /*5e20*/  ULDC.64 UR4, c[0x0][0x208] ;  /* 0x0000820000047ab9 */ /* 0x000fd80000000a00 */
        /* <DEDUP_REMOVED lines=9> */
.L_x_1904:
[----:B------:R-:W-:Y:S05]  /*5ec0*/  BSYNC B1 ;  /* 0x0000000000017941 */ /* 0x000fea0003800000 */
.L_x_1903:
[----:B------:R-:W-:-:S13]  /*5ed0*/  ISETP.NE.AND P4, PT, R11, RZ, PT ;  /* 0x000000ff0b00720c */ /* 0x000fda0003f85270 */
[----:B------:R-:W-:Y:S05]  /*5ee0*/  @!P4 BRA `(.L_x_1871) ;  /* 0x0000000800acc947 */ /* 0x000fea0003800000 */
[----:B-1-3--:R-:W2:Y:S04]  /*5ef0*/  LDL R36, [R1+0x28] ;  /* 0x0000280001247983 */ /* 0x00aea80000100800 */
[----:B------:R-:W3:Y:S04]  /*5f00*/  LDL R34, [R1+0x2c] ;  /* 0x00002c0001227983 */ /* 0x000ee80000100800 */
[----:B------:R-:W4:Y:S01]  /*5f10*/  LDL R35, [R1+0x30] ;  /* 0x0000300001237983 */ /* 0x000f220000100800 */
[----:B------:R-:W-:Y:S01]  /*5f20*/  VIADD R46, R147, 0x20 ;  /* 0x00000020932e7836 */ /* 0x000fe20000000000 */
[----:B------:R-:W-:-:S04]  /*5f30*/  IADD3 R32, P4, P5, R20, R90, R8 ;  /* 0x0000005a14207210 */ /* 0x000fc80007d9e008 */
[----:B------:R-:W-:Y:S02]  /*5f40*/  ISETP.GE.AND P6, PT, R46, R101, PT ;  /* 0x000000652e00720c */ /* 0x000fe40003fc6270 */
[----:B------:R-:W-:Y:S02]  /*5f50*/  IADD3.X R33, R0, R107, R87, P4, P5 ;  /* 0x0000006b00217210 */ /* 0x000fe400027ea457 */
[C---:B------:R-:W-:Y:S02]  /*5f60*/  LEA R44, P4, R32.reuse, R88, 0x1 ;  /* 0x00000058202c7211 */ /* 0x040fe400078808ff */
[----:B------:R-:W-:Y:S02]  /*5f70*/  SEL R108, R103, R108, !P6 ;  /* 0x0000006c676c7207 */ /* 0x000fe40007000000 */
[----:B------:R-:W-:Y:S02]  /*5f80*/  LEA.HI.X R45, R32, R89, R33, 0x1, P4 ;  /* 0x00000059202d7211 */ /* 0x000fe400020f0c21 */
        /* <DEDUP_REMOVED lines=23> */
[--C-:B------:R-:W-:Y:S02]  /*6100*/  SHF.R.U32.HI R55, RZ, 0x10, R29.reuse ;  /* 0x00000010ff377819 */ /* 0x100fe4000001161d */
[----:B------:R-:W-:Y:S01]  /*6110*/  SHF.R.U64 R52, R28, 0x10, R29 ;  /* 0x000000101c347819 */ /* 0x000fe2000000121d */
[----:B------:R-:W-:Y:S01]  /*6120*/  IMAD.U32 R29, R36, 0x10000, RZ ;  /* 0x00010000241d7824 */ /* 0x000fe200078e00ff */
[----:B------:R-:W-:Y:S01]  /*6130*/  PRMT R122, R122, 0x5410, R53 ;  /* 0x000054107a7a7816 */ /* 0x000fe20000000035 */
[----:B-1----:R-:W-:Y:S01]  /*6140*/  IMAD.U32 R28, R32, 0x10000, RZ ;  /* 0x00010000201c7824 */ /* 0x002fe200078e00ff */
[----:B------:R-:W-:Y:S01]  /*6150*/  SHF.R.U64 R46, R40, 0x10, R41 ;  /* 0x00000010282e7819 */ /* 0x000fe20000001229 */
[----:B------:R-:W-:Y:S01]  /*6160*/  IMAD.U32 R41, R33, 0x10000, RZ ;  /* 0x0001000021297824 */ /* 0x000fe200078e00ff */
[----:B------:R-:W-:-:S02]  /*6170*/  PRMT R118, R118, 0x5410, R55 ;  /* 0x0000541076767816 */ /* 0x000fc40000000037 */
[--C-:B------:R-:W-:Y:S02]  /*6180*/  SHF.R.U64 R48, R42, 0x10, R43.reuse ;  /* 0x000000102a307819 */ /* 0x100fe4000000122b */
[----:B------:R-:W-:Y:S01]  /*6190*/  PRMT R117, R117, 0x5410, R52 ;  /* 0x0000541075757816 */ /* 0x000fe20000000034 */
[----:B------:R-:W-:Y:S01]  /*61a0*/  IMAD.U32 R52, R122, 0x10000, RZ ;  /* 0x000100007a347824 */ /* 0x000fe200078e00ff */
[----:B------:R-:W-:Y:S01]  /*61b0*/  SHF.R.U32.HI R51, RZ, 0x10, R43 ;  /* 0x00000010ff337819 */ /* 0x000fe2000001162b */
[----:B------:R-:W-:Y:S01]  /*61c0*/  IMAD.U32 R43, R39, 0x10000, RZ ;  /* 0x00010000272b7824 */ /* 0x000fe200078e00ff */
[----:B------:R-:W-:Y:S02]  /*61d0*/  SHF.R.U32.HI R50, RZ, 0x10, R31 ;  /* 0x00000010ff327819 */ /* 0x000fe4000001161f */
[----:B------:R-:W-:Y:S01]  /*61e0*/  PRMT R121, R121, 0x5410, R46 ;  /* 0x0000541079797816 */ /* 0x000fe2000000002e */
[----:B------:R-:W-:Y:S01]  /*61f0*/  IMAD.U32 R46, R118, 0x10000, RZ ;  /* 0x00010000762e7824 */ /* 0x000fe200078e00ff */
[----:B------:R-:W-:Y:S01]  /*6200*/  PRMT R119, R119, 0x5410, R48 ;  /* 0x0000541077777816 */ /* 0x000fe20000000030 */
[----:B------:R-:W-:Y:S01]  /*6210*/  FMUL.FTZ R48, R49, R52 ;  /* 0x0000003431307220 */ /* 0x000fe20000410000 */
[----:B------:R-:W-:-:S02]  /*6220*/  PRMT R120, R120, 0x5410, R51 ;  /* 0x0000541078787816 */ /* 0x000fc40000000033 */
[----:B------:R-:W-:Y:S01]  /*6230*/  SHF.R.U64 R54, R30, 0x10, R31 ;  /* 0x000000101e367819 */ /* 0x000fe2000000121f */
[----:B------:R-:W-:Y:S01]  /*6240*/  IMAD.U32 R30, R34, 0x10000, RZ ;  /* 0x00010000221e7824 */ /* 0x000fe200078e00ff */
[----:B------:R-:W-:Y:S01]  /*6250*/  LOP3.LUT R42, R37, 0xffff0000, RZ, 0xc0, !PT ;  /* 0xffff0000252a7812 */ /* 0x000fe200078ec0ff */
[C---:B------:R-:W-:Y:S01]  /*6260*/  IMAD.U32 R37, R35.reuse, 0x10000, RZ ;  /* 0x0001000023257824 */ /* 0x040fe200078e00ff */
[----:B------:R-:W-:Y:S02]  /*6270*/  LOP3.LUT R51, R122, 0xffff0000, RZ, 0xc0, !PT ;  /* 0xffff00007a337812 */ /* 0x000fe400078ec0ff */
[----:B------:R-:W-:Y:S02]  /*6280*/  LOP3.LUT R31, R35, 0xffff0000, RZ, 0xc0, !PT ;  /* 0xffff0000231f7812 */ /* 0x000fe400078ec0ff */
[----:B------:R-:W-:Y:S01]  /*6290*/  PRMT R115, R115, 0x5410, R50 ;  /* 0x0000541073737816 */ /* 0x000fe20000000032 */
[-C--:B------:R-:W-:Y:S01]  /*62a0*/  FMUL.FTZ R50, R49, R46.reuse ;  /* 0x0000002e31327220 */ /* 0x080fe20000410000 */
[----:B------:R-:W-:Y:S01]  /*62b0*/  LOP3.LUT R35, R39, 0xffff0000, RZ, 0xc0, !PT ;  /* 0xffff000027237812 */ /* 0x000fe200078ec0ff */
[----:B------:R-:W-:Y:S01]  /*62c0*/  FFMA.FTZ R39, R41, R46, -R48 ;  /* 0x0000002e29277223 */ /* 0x000fe20000010830 */
[----:B------:R-:W-:Y:S01]  /*62d0*/  LOP3.LUT R49, R118, 0xffff0000, RZ, 0xc0, !PT ;  /* 0xffff000076317812 */ /* 0x000fe200078ec0ff */
[----:B------:R-:W-:Y:S01]  /*62e0*/  IMAD.U32 R48, R120, 0x10000, RZ ;  /* 0x0001000078307824 */ /* 0x000fe200078e00ff */
[----:B------:R-:W-:Y:S01]  /*62f0*/  LOP3.LUT R40, R33, 0xffff0000, RZ, 0xc0, !PT ;  /* 0xffff000021287812 */ /* 0x000fe200078ec0ff */
[----:B------:R-:W-:Y:S01]  /*6300*/  FMUL.FTZ R53, R42, R51 ;  /* 0x000000332a357220 */ /* 0x000fe20000410000 */
[----:B------:R-:W-:-:S02]  /*6310*/  IMAD.U32 R46, R115, 0x10000, RZ ;  /* 0x00010000732e7824 */ /* 0x000fc400078e00ff */
[----:B------:R-:W-:Y:S01]  /*6320*/  FFMA.FTZ R41, R41, R52, R50 ;  /* 0x0000003429297223 */ /* 0x000fe20000010032 */
[-C--:B------:R-:W-:Y:S01]  /*6330*/  FMUL.FTZ R55, R42, R49.reuse ;  /* 0x000000312a377220 */ /* 0x080fe20000410000 */
[C---:B------:R-:W-:Y:S01]  /*6340*/  FMUL.FTZ R50, R43.reuse, R48 ;  /* 0x000000302b327220 */ /* 0x040fe20000410000 */
[----:B------:R-:W-:Y:S01]  /*6350*/  FFMA.FTZ R42, R40, R49, -R53 ;  /* 0x00000031282a7223 */ /* 0x000fe20000010835 */
[----:B------:R-:W-:Y:S01]  /*6360*/  LOP3.LUT R120, R120, 0xffff0000, RZ, 0xc0, !PT ;  /* 0xffff000078787812 */ /* 0x000fe200078ec0ff */
[-C--:B------:R-:W-:Y:S01]  /*6370*/  FMUL.FTZ R49, R43, R46.reuse ;  /* 0x0000002e2b317220 */ /* 0x080fe20000410000 */
[----:B------:R-:W-:Y:S01]  /*6380*/  FFMA.FTZ R43, R37, R46, -R50 ;  /* 0x0000002e252b7223 */ /* 0x000fe20000010832 */
[----:B------:R-:W-:Y:S01]  /*6390*/  LOP3.LUT R46, R115, 0xffff0000, RZ, 0xc0, !PT ;  /* 0xffff0000732e7812 */ /* 0x000fe200078ec0ff */
[----:B------:R-:W-:Y:S02]  /*63a0*/  IMAD.U32 R33, R38, 0x10000, RZ ;  /* 0x0001000026217824 */ /* 0x000fe400078e00ff */
[----:B------:R-:W-:Y:S01]  /*63b0*/  FFMA.FTZ R37, R37, R48, R49 ;  /* 0x0000003025257223 */ /* 0x000fe20000010031 */
[----:B------:R-:W-:Y:S01]  /*63c0*/  FMUL.FTZ R50, R35, R120 ;  /* 0x0000007823327220 */ /* 0x000fe20000410000 */
[----:B------:R-:W-:Y:S01]  /*63d0*/  IMAD.U32 R49, R121, 0x10000, RZ ;  /* 0x0001000079317824 */ /* 0x000fe200078e00ff */
[----:B------:R-:W-:Y:S01]  /*63e0*/  LOP3.LUT R36, R36, 0xffff0000, RZ, 0xc0, !PT ;  /* 0xffff000024247812 */ /* 0x000fe200078ec0ff */
[----:B------:R-:W-:Y:S01]  /*63f0*/  IMAD.U32 R48, R117, 0x10000, RZ ;  /* 0x0001000075307824 */ /* 0x000fe200078e00ff */
[----:B------:R-:W-:Y:S01]  /*6400*/  LOP3.LUT R121, R121, 0xffff0000, RZ, 0xc0, !PT ;  /* 0xffff000079797812 */ /* 0x000fe200078ec0ff */
[-C--:B------:R-:W-:Y:S01]  /*6410*/  FMUL.FTZ R52, R35, R46.reuse ;  /* 0x0000002e23347220 */ /* 0x080fe20000410000 */
[----:B------:R-:W-:Y:S01]  /*6420*/  FFMA.FTZ R46, R31, R46, -R50 ;  /* 0x0000002e1f2e7223 */ /* 0x000fe20000010832 */
[----:B------:R-:W-:Y:S01]  /*6430*/  LOP3.LUT R117, R117, 0xffff0000, RZ, 0xc0, !PT ;  /* 0xffff000075757812 */ /* 0x000fe200078ec0ff */
[C---:B------:R-:W-:Y:S01]  /*6440*/  FMUL.FTZ R35, R29.reuse, R49 ;  /* 0x000000311d237220 */ /* 0x040fe20000410000 */
[----:B------:R-:W-:Y:S01]  /*6450*/  LOP3.LUT R32, R32, 0xffff0000, RZ, 0xc0, !PT ;  /* 0xffff000020207812 */ /* 0x000fe200078ec0ff */
[----:B------:R-:W-:Y:S01]  /*6460*/  FMUL.FTZ R50, R29, R48 ;  /* 0x000000301d327220 */ /* 0x000fe20000410000 */
[C---:B------:R-:W-:Y:S01]  /*6470*/  FMUL.FTZ R29, R36.reuse, R121 ;  /* 0x00000079241d7220 */ /* 0x040fe20000410000 */
[----:B------:R-:W-:Y:S01]  /*6480*/  PRMT R113, R113, 0x5410, R54 ;  /* 0x0000541071717816 */ /* 0x000fe20000000036 */
[----:B------:R-:W-:Y:S01]  /*6490*/  FFMA.FTZ R52, R31, R120, R52 ;  /* 0x000000781f347223 */ /* 0x000fe20000010034 */
[-C--:B------:R-:W-:Y:S01]  /*64a0*/  FMUL.FTZ R31, R36, R117.reuse ;  /* 0x00000075241f7220 */ /* 0x080fe20000410000 */
[----:B------:R-:W-:Y:S01]  /*64b0*/  FFMA.FTZ R36, R32, R117, -R29 ;  /* 0x0000007520247223 */ /* 0x000fe2000001081d */
[C---:B------:R-:W-:Y:S01]  /*64c0*/  FFMA.FTZ R35, R28.reuse, R48, -R35 ;  /* 0x000000301c237223 */ /* 0x040fe20000010823 */
[----:B------:R-:W-:Y:S01]  /*64d0*/  FFMA.FTZ R50, R28, R49, R50 ;  /* 0x000000311c327223 */ /* 0x000fe20000010032 */
[----:B------:R-:W-:Y:S01]  /*64e0*/  IMAD.U32 R29, R119, 0x10000, RZ ;  /* 0x00010000771d7824 */ /* 0x000fe200078e00ff */
[----:B------:R-:W-:Y:S01]  /*64f0*/  LOP3.LUT R38, R38, 0xffff0000, RZ, 0xc0, !PT ;  /* 0xffff000026267812 */ /* 0x000fe200078ec0ff */
[----:B------:R-:W-:Y:S01]  /*6500*/  IMAD.U32 R28, R113, 0x10000, RZ ;  /* 0x00010000711c7824 */ /* 0x000fe200078e00ff */
[----:B------:R-:W-:Y:S01]  /*6510*/  LOP3.LUT R119, R119, 0xffff0000, RZ, 0xc0, !PT ;  /* 0xffff000077777812 */ /* 0x000fe200078ec0ff */
[----:B------:R-:W-:Y:S01]  /*6520*/  FFMA.FTZ R31, R32, R121, R31 ;  /* 0x00000079201f7223 */ /* 0x000fe2000001001f */
[----:B------:R-:W-:Y:S01]  /*6530*/  LOP3.LUT R113, R113, 0xffff0000, RZ, 0xc0, !PT ;  /* 0xffff000071717812 */ /* 0x000fe200078ec0ff */
[C---:B------:R-:W-:Y:S01]  /*6540*/  FMUL.FTZ R49, R33.reuse, R29 ;  /* 0x0000001d21317220 */ /* 0x040fe20000410000 */
[-C--:B------:R-:W-:Y:S01]  /*6550*/  FMUL.FTZ R32, R33, R28.reuse ;  /* 0x0000001c21207220 */ /* 0x080fe20000410000 */
[----:B------:R-:W-:Y:S01]  /*6560*/  LOP3.LUT R34, R34, 0xffff0000, RZ, 0xc0, !PT ;  /* 0xffff000022227812 */ /* 0x000fe200078ec0ff */
[C---:B------:R-:W-:Y:S01]  /*6570*/  FMUL.FTZ R33, R38.reuse, R119 ;  /* 0x0000007726217220 */ /* 0x040fe20000410000 */
[----:B------:R-:W-:Y:S01]  /*6580*/  FMUL.FTZ R38, R38, R113 ;  /* 0x0000007126267220 */ /* 0x000fe20000410000 */
[----:B------:R-:W-:Y:S01]  /*6590*/  FFMA.FTZ R40, R40, R51, R55 ;  /* 0x0000003328287223 */ /* 0x000fe20000010037 */
[C---:B------:R-:W-:Y:S01]  /*65a0*/  FFMA.FTZ R32, R30.reuse, R29, R32 ;  /* 0x0000001d1e207223 */ /* 0x040fe20000010020 */
[----:B------:R-:W-:Y:S01]  /*65b0*/  FFMA.FTZ R49, R30, R28, -R49 ;  /* 0x0000001c1e317223 */ /* 0x000fe20000010831 */
[----:B------:R-:W-:Y:S01]  /*65c0*/  FFMA.FTZ R119, R34, R119, R38 ;  /* 0x0000007722777223 */ /* 0x000fe20000010026 */
[----:B------:R-:W-:Y:S01]  /*65d0*/  F2FP.BF16.F32.PACK_AB R36, R36, R35 ;  /* 0x000000232424723e */ /* 0x000fe200000010ff */
[----:B------:R-:W-:Y:S01]  /*65e0*/  FFMA.FTZ R28, R34, R113, -R33 ;  /* 0x00000071221c7223 */ /* 0x000fe20000010821 */
        /* <DEDUP_REMOVED lines=10> */
[----:B------:R-:W-:-:S07]  /*6690*/  IMAD.MOV.U32 R37, RZ, RZ, R40 ;  /* 0x000000ffff257224 */ /* 0x000fce00078e0028 */
.L_x_1908:
[----:B------:R-:W-:Y:S05]  /*66a0*/  BSYNC B1 ;  /* 0x0000000000017941 */ /* 0x000fea0003800000 */
.L_x_1907:
[----:B------:R-:W-:Y:S01]  /*66b0*/  ISETP.GE.AND P4, PT, R47, R106, PT ;  /* 0x0000006a2f00720c */ /* 0x000fe20003f86270 */
[----:B------:R-:W-:Y:S02]  /*66c0*/  ULDC.64 UR4, c[0x0][0x208] ;  /* 0x0000820000047ab9 */ /* 0x000fe40000000a00 */
[----:B-1----:R4:W-:Y:S10]  /*66d0*/  STG.E.128 desc[UR4][R44.64], R32 ;  /* 0x000000202c007986 */ /* 0x0029f4000c101d04 */
[----:B------:R-:W-:Y:S05]  /*66e0*/  @P4 BRA `(.L_x_1871) ;  /* 0x0000000000ac4947 */ /* 0x000fea0003800000 */
[--C-:B------:R-:W-:Y:S01]  /*66f0*/  SHF.R.S32.HI R28, RZ, 0x1f, R47.reuse ;  /* 0x0000001fff1c7819 */ /* 0x100fe2000001142f */
[----:B------:R-:W-:Y:S01]  /*6700*/  ULDC.64 UR4, c[0x0][0x208] ;  /* 0x0000820000047ab9 */ /* 0x000fe20000000a00 */
[----:B------:R-:W-:-:S04]  /*6710*/  IADD3 R47, P4, P5, R20, R90, R47 ;  /* 0x0000005a142f7210 */ /* 0x000fc80007d9e02f */
[----:B------:R-:W-:Y:S02]  /*6720*/  IADD3.X R28, R0, R107, R28, P4, P5 ;  /* 0x0000006b001c7210 */ /* 0x000fe400027ea41c */
[----:B------:R-:W-:-:S04]  /*6730*/  LEA R88, P4, R47, R88, 0x1 ;  /* 0x000000582f587211 */ /* 0x000fc800078808ff */
[----:B------:R-:W-:-:S05]  /*6740*/  LEA.HI.X R89, R47, R89, R28, 0x1, P4 ;  /* 0x000000592f597211 */ /* 0x000fca00020f0c1c */
[----:B--2---:R1:W-:Y:S01]  /*6750*/  STG.E.128 desc[UR4][R88.64], R36 ;  /* 0x0000002458007986 */ /* 0x0043e2000c101d04 */
[----:B------:R-:W-:Y:S05]  /*6760*/  BRA `(.L_x_1871) ;  /* 0x00000000008c7947 */ /* 0x000fea0003800000 */
.L_x_1864:
[----:B------:R-:W-:-:S04]  /*6770*/  ULOP3.LUT UR4, UR60, 0x1, URZ, 0xfc, !UPT ;  /* 0x000000013c047892 */ /* 0x000fc8000f8efc3f */
[----:B------:R-:W-:-:S06]  /*6780*/  UISETP.NE.AND UP0, UPT, UR4, 0x3, UPT ;  /* 0x000000030400788c */ /* 0x000fcc000bf05270 */
[----:B------:R-:W-:-:S13]  /*6790*/  PLOP3.LUT P3, PT, PT, PT, UP0, 0x80, 0x0 ;  /* 0x000000000000781c */ /* 0x000fda0003f6f008 */
[----:B------:R-:W-:Y:S05]  /*67a0*/  @!P3 BRA `(.L_x_1909) ;  /* 0x000000000004b947 */ /* 0x000fea0003800000 */
[----:B------:R-:W-:Y:S01]  /*67b0*/  BPT.TRAP 0x1 ;  /* 0x000000040000795c */ /* 0x000fe20000300000 */
.L_x_1909:
        /* <DEDUP_REMOVED lines=8> */
.L_x_2113:
[----:B------:R-:W-:Y:S05]  /*6840*/  BSYNC B1 ;  /* 0x0000000000017941 */ /* 0x000fea0003800000 */
.L_x_1910:
[----:B------:R-:W-:-:S13]  /*6850*/  ISETP.GE.AND P4, PT, R148, R85, PT ;  /* 0x000000559400720c */ /* 0x000fda0003f86270 */
[----:B------:R-:W-:Y:S05]  /*6860*/  @P4 BRA `(.L_x_1871) ;  /* 0x00000000004c4947 */ /* 0x000fea0003800000 */
[----:B------:R-:W-:Y:S01]  /*6870*/  ISETP.NE.AND P4, PT, R9, RZ, PT ;  /* 0x000000ff0900720c */ /* 0x000fe20003f85270 */
[----:B------:R-:W-:-:S12]  /*6880*/  ULDC.64 UR4, c[0x0][0x208] ;  /* 0x0000820000047ab9 */ /* 0x000fd80000000a00 */
        /* <DEDUP_REMOVED lines=17> */
.L_x_1871:
[----:B------:R-:W-:Y:S05]  /*69a0*/  BSYNC B0 ;  /* 0x0000000000007941 */ /* 0x000fea0003800000 */
.L_x_1863:
        /* <DEDUP_REMOVED lines=17> */
.L_x_1913:
[----:B------:R-:W-:Y:S05]  /*6ac0*/  BSYNC B0 ;  /* 0x0000000000007941 */ /* 0x000fea0003800000 */
.L_x_1912:
[----:B------:R-:W2:Y:S01]  /*6ad0*/  SYNCS.PHASECHK.TRANS64.TRYWAIT P3, [R15+URZ+0x31cb0], R86 ;  /* 0x031cb0560f0075a7 */ /* 0x000ea2000806017f */
[----:B------:R-:W-:Y:S04]  /*6ae0*/  BSSY B0, `(.L_x_1914) ;  /* 0x0000002000007945 */ /* 0x000fe80003800000 */
[----:B--2---:R-:W-:Y:S05]  /*6af0*/  @!P3 BRA `(.L_x_1915) ;  /* 0x000001ac001cb947 */ /* 0x004fea0003800000 */
.L_x_2114:
[----:B------:R-:W-:Y:S05]  /*6b00*/  BSYNC B0 ;  /* 0x0000000000007941 */ /* 0x000fea0003800000 */
.L_x_1914:
[----:B------:R-:W-:Y:S01]  /*6b10*/  ISETP.GE.AND P3, PT, R148, R85, PT ;  /* 0x000000559400720c */ /* 0x000fe20003f66270 */
[----:B------:R-:W-:-:S12]  /*6b20*/  BSSY B0, `(.L_x_1916) ;  /* 0x0000023000007945 */ /* 0x000fd80003800000 */
[----:B------:R-:W-:Y:S05]  /*6b30*/  @P3 BRA `(.L_x_1917) ;  /* 0x0000000000843947 */ /* 0x000fea0003800000 */
[----:B------:R-:W-:Y:S01]  /*6b40*/  IMAD.WIDE R30, R17, 0x90, R72 ;  /* 0x00000090111e7825 */ /* 0x000fe200078e0248 */
[----:B------:R-:W-:Y:S01]  /*6b50*/  ULDC.64 UR4, c[0x0][0x318] ;  /* 0x0000c60000047ab9 */ /* 0x000fe20000000a00 */
[----:B------:R-:W-:Y:S02]  /*6b60*/  ULDC.64 UR6, c[0x0][0x208] ;  /* 0x0000820000067ab9 */ /* 0x000fe40000000a00 */
[----:B------:R-:W-:Y:S02]  /*6b70*/  IMAD R31, R31, UR4, RZ ;  /* 0x000000041f1f7c24 */ /* 0x000fe4000f8e02ff */
[----:B-1----:R-:W-:Y:S02]  /*6b80*/  IMAD.MOV.U32 R28, RZ, RZ, R24 ;  /* 0x000000ffff1c7224 */ /* 0x002fe400078e0018 */
[----:B------:R-:W-:Y:S02]  /*6b90*/  IMAD.MOV.U32 R29, RZ, RZ, R78 ;  /* 0x000000ffff1d7224 */ /* 0x000fe400078e004e */
[----:B------:R-:W-:-:S02]  /*6ba0*/  IMAD R31, R30, UR5, R31 ;  /* 0x000000051e1f7c24 */ /* 0x000fc4000f8e021f */
        /* <DEDUP_REMOVED lines=26> */
.L_x_1917:
[----:B------:R-:W-:Y:S05]  /*6d50*/  BSYNC B0 ;  /* 0x0000000000007941 */ /* 0x000fea0003800000 */
.L_x_1916:
        /* <DEDUP_REMOVED lines=14> */
[----:B0-----:R-:W-:-:S04]  /*6e40*/  SEL R15, RZ, 0x1, P3 ;  /* 0x00000001ff0f7807 */ /* 0x001fc80001800000 */
[----:B----4-:R-:W-:-:S05]  /*6e50*/  LOP3.LUT R19, R19, R15, RZ, 0x3c, !PT ;  /* 0x0000000f13137212 */ /* 0x010fca00078e3cff */
[----:B------:R2:W-:Y:S01]  /*6e60*/  STL [R1+0x24], R19 ;  /* 0x0000241301007387 */ /* 0x0005e20000100800 */
[----:B------:R-:W-:Y:S05]  /*6e70*/  @P2 BRA `(.L_x_1918) ;  /* 0xffffffb800302947 */ /* 0x000fea000383ffff */
[----:B--2---:R-:W0:Y:S01]  /*6e80*/  S2R R19, SR_TID.X ;  /* 0x0000000000137919 */ /* 0x004e220000002100 */
[----:B------:R-:W-:Y:S02]  /*6e90*/  PLOP3.LUT P0, PT, PT, PT, PT, 0x8, 0x0 ;  /* 0x000000000000781c */ /* 0x000fe40003f0e170 */
[----:B0-----:R-:W-:-:S04]  /*6ea0*/  SHF.R.U32.HI R19, RZ, 0x7, R19 ;  /* 0x00000007ff137819 */ /* 0x001fc80000011613 */
[----:B------:R-:W-:-:S13]  /*6eb0*/  ISETP.NE.AND P5, PT, R19, 0x1, PT ;  /* 0x000000011300780c */ /* 0x000fda0003fa5270 */
[----:B------:R-:W-:Y:S06]  /*6ec0*/  @!P5 BAR.ARV 0x9, 0x100 ;  /* 0x024400000000db1d */ /* 0x000fec0000002000 */
.L_x_1858:
[----:B------:R-:W-:Y:S02]  /*6ed0*/  ISETP.GE.AND P2, PT, R104, 0x1, PT ;  /* 0x000000016800780c */ /* 0x000fe40003f46270 */
[----:B------:R-:W-:Y:S02]  /*6ee0*/  CS2R R72, SRZ ;  /* 0x0000000000487805 */ /* 0x000fe4000001ff00 */
[----:B------:R-:W-:Y:S02]  /*6ef0*/  PLOP3.LUT P1, PT, PT, PT, PT, 0x80, 0x0 ;  /* 0x000000000000781c */ /* 0x000fe40003f2f070 */
[----:B------:R-:W-:Y:S02]  /*6f00*/  CS2R R20, SRZ ;  /* 0x0000000000147805 */ /* 0x000fe4000001ff00 */
[----:B------:R-:W-:Y:S02]  /*6f10*/  CS2R R38, SRZ ;  /* 0x0000000000267805 */ /* 0x000fe4000001ff00 */
[----:B---3--:R-:W-:-:S02]  /*6f20*/  CS2R R30, SRZ ;  /* 0x00000000001e7805 */ /* 0x008fc4000001ff00 */
[----:B------:R-:W-:Y:S02]  /*6f30*/  CS2R R40, SRZ ;  /* 0x0000000000287805 */ /* 0x000fe4000001ff00 */
[----:B------:R-:W-:Y:S01]  /*6f40*/  CS2R R36, SRZ ;  /* 0x0000000000247805 */ /* 0x000fe2000001ff00 */
[----:B------:R-:W-:Y:S01]  /*6f50*/  IMAD.MOV.U32 R35, RZ, RZ, RZ ;  /* 0x000000ffff237224 */ /* 0x000fe200078e00ff */
[----:B------:R-:W-:Y:S02]  /*6f60*/  CS2R R52, SRZ ;  /* 0x0000000000347805 */ /* 0x000fe4000001ff00 */
[----:B------:R-:W-:Y:S02]  /*6f70*/  CS2R R44, SRZ ;  /* 0x00000000002c7805 */ /* 0x000fe4000001ff00 */
[----:B------:R-:W-:Y:S01]  /*6f80*/  CS2R R32, SRZ ;  /* 0x0000000000207805 */ /* 0x000fe2000001ff00 */
[----:B------:R-:W-:Y:S01]  /*6f90*/  IMAD.MOV.U32 R51, RZ, RZ, RZ ;  /* 0x000000ffff337224 */ /* 0x000fe200078e00ff */
[----:B------:R-:W-:Y:S01]  /*6fa0*/  CS2R R42, SRZ ;  /* 0x00000000002a7805 */ /* 0x000fe2000001ff00 */
[----:B------:R-:W-:Y:S01]  /*6fb0*/  IMAD.MOV.U32 R54, RZ, RZ, RZ ;  /* 0x000000ffff367224 */ /* 0x000fe200078e00ff */
[----:B------:R-:W-:-:S02]  /*6fc0*/  CS2R R48, SRZ ;  /* 0x0000000000307805 */ /* 0x000fc4000001ff00 */
[----:B01----:R-:W-:Y:S01]  /*6fd0*/  CS2R R28, SRZ ;  /* 0x00000000001c7805 */ /* 0x003fe2000001ff00 */
[----:B------:R-:W-:Y:S01]  /*6fe0*/  IMAD.MOV.U32 R46, RZ, RZ, RZ ;  /* 0x000000ffff2e7224 */ /* 0x000fe200078e00ff */
        /* <DEDUP_REMOVED lines=15> */
.L_x_1919:
[----:B------:R-:W-:Y:S01]  /*70e0*/  CS2R R12, SRZ ;  /* 0x00000000000c7805 */ /* 0x000fe2000001ff00 */
[----:B------:R-:W-:Y:S06]  /*70f0*/  @!P2 BRA `(.L_x_1920) ;  /* 0x000001300060a947 */ /* 0x000fec0003800000 */
[----:B------:R-:W0:Y:S01]  /*7100*/  S2R R2, SR_TID.X ;  /* 0x0000000000027919 */ /* 0x000e220000002100 */
[----:B------:R-:W-:Y:S01]  /*7110*/  UMOV UR4, 0xffffffff ;  /* 0xffffffff00047882 */ /* 0x000fe20000000000 */
[----:B0-----:R-:W-:-:S05]  /*7120*/  VIADD R2, R2, 0xffffff80 ;  /* 0xffffff8002027836 */ /* 0x001fca0000000000 */
[----:B------:R-:W-:-:S04]  /*7130*/  SHF.R.S32.HI R0, RZ, 0x1f, R2 ;  /* 0x0000001fff007819 */ /* 0x000fc80000011402 */
[----:B------:R-:W-:-:S04]  /*7140*/  LEA.HI R0, R0, R2, RZ, 0x7 ;  /* 0x0000000200007211 */ /* 0x000fc800078f38ff */
[----:B------:R-:W-:Y:S01]  /*7150*/  SHF.R.S32.HI R13, RZ, 0x7, R0 ;  /* 0x00000007ff0d7819 */ /* 0x000fe20000011400 */
[----:B------:R-:W-:Y:S06]  /*7160*/  BRA.DIV UR4, `(.L_x_1921) ;  /* 0x000001a604947947 */ /* 0x000fec000b800000 */
[----:B------:R-:W0:Y:S04]  /*7170*/  SHFL.IDX PT, R0, R13, RZ, 0x1f ;  /* 0x00001fff0d007589 */ /* 0x000e2800000e0000 */
[----:B0-----:R1:W-:Y:S02]  /*7180*/  STL [R1+0x34], R0 ;  /* 0x0000340001007387 */ /* 0x0013e40000100800 */
.L_x_2117:
[----:B------:R-:W1:Y:S01]  /*7190*/  LDL R2, [R1+0x34] ;  /* 0x0000340001027983 */ /* 0x000e620000100800 */
[----:B------:R-:W-:Y:S01]  /*71a0*/  BSSY B6, `(.L_x_1922) ;  /* 0x000001f000067945 */ /* 0x000fe20003800000 */
[----:B-1----:R-:W-:-:S05]  /*71b0*/  IMAD.HI R0, R2, 0x55555556, RZ ;  /* 0x5555555602007827 */ /* 0x002fca00078e02ff */
[----:B------:R-:W-:-:S05]  /*71c0*/  LEA.HI R0, R0, R0, RZ, 0x1 ;  /* 0x0000000000007211 */ /* 0x000fca00078f08ff */
[----:B------:R-:W-:Y:S02]  /*71d0*/  IMAD R3, R0, -0x3, R2 ;  /* 0xfffffffd00037824 */ /* 0x000fe400078e0202 */
[----:B------:R-:W-:Y:S02]  /*71e0*/  VIADD R2, R22, 0x24300 ;  /* 0x0002430016027836 */ /* 0x000fe40000000000 */
[C---:B------:R-:W-:Y:S02]  /*71f0*/  IMAD R0, R3.reuse, 0x1000, R22 ;  /* 0x0000100003007824 */ /* 0x040fe400078e0216 */
[----:B------:R-:W-:Y:S01]  /*7200*/  IMAD R3, R3, 0x800, R2 ;  /* 0x0000080003037824 */ /* 0x000fe200078e0202 */
[----:B------:R-:W-:Y:S01]  /*7210*/  LOP3.LUT P0, RZ, R2, 0x9f, RZ, 0xc0, !PT ;  /* 0x0000009f02ff7812 */ /* 0x000fe2000780c0ff */
        /* <DEDUP_REMOVED lines=11> */
[----:B0-----:R0:W2:Y:S01]  /*72d0*/  LDC.64 R14, c[0x4][R0] ;  /* 0x01000000000e7b82 */ /* 0x0010a20000000a00 */
        /* <DEDUP_REMOVED lines=11> */
.L_x_1923:
[----:B------:R-:W-:Y:S05]  /*7390*/  BSYNC B6 ;  /* 0x0000000000067941 */ /* 0x000fea0003800000 */
.L_x_1922:
[----:B------:R-:W-:Y:S02]  /*73a0*/  ULDC UR4, c[0x0][0x3d4] ;  /* 0x0000f50000047ab9 */ /* 0x000fe40000000800 */
[----:B------:R-:W-:-:S13]  /*73b0*/  ISETP.LT.AND P0, PT, RZ, UR4, PT ;  /* 0x00000004ff007c0c */ /* 0x000fda000bf01270 */
[----:B------:R-:W-:Y:S05]  /*73c0*/  @P0 BRA `(.L_x_1924) ;  /* 0x0000000000400947 */ /* 0x000fea0003800000 */
[----:B------:R-:W2:Y:S02]  /*73d0*/  LDL R16, [R1+0x70] ;  /* 0x0000700001107983 */ /* 0x000ea40000100800 */
[----:B--2---:R-:W-:-:S04]  /*73e0*/  LEA.HI R0, R16, R16, RZ, 0x1 ;  /* 0x0000001010007211 */ /* 0x004fc800078f08ff */
[----:B------:R-:W-:-:S05]  /*73f0*/  LOP3.LUT R0, R0, 0xfffffffe, RZ, 0xc0, !PT ;  /* 0xfffffffe00007812 */ /* 0x000fca00078ec0ff */
[----:B------:R-:W-:-:S05]  /*7400*/  IMAD.IADD R0, R16, 0x1, -R0 ;  /* 0x0000000110007824 */ /* 0x000fca00078e0a00 */
[----:B-1----:R-:W-:-:S04]  /*7410*/  SHF.L.U32 R3, R0, 0x1f, RZ ;  /* 0x0000001f00037819 */ /* 0x002fc800000006ff */
[----:B------:R1:W2:Y:S03]  /*7420*/  SYNCS.PHASECHK.TRANS64.TRYWAIT P0, [R22+URZ+0x31c00], R3 ;  /* 0x031c0003160075a7 */ /* 0x0002a6000800017f */
[----:B--2---:R-:W-:Y:S05]  /*7430*/  @!P0 NANOSLEEP.SYNCS 0x989680 ;  /* 0x009896800000895d */ /* 0x004fea0003900000 */
[----:B------:R-:W2:Y:S01]  /*7440*/  @!P0 SYNCS.PHASECHK.TRANS64 P0, [R22+URZ+0x31c00], R3 ;  /* 0x031c0003160085a7 */ /* 0x000ea2000800007f */
[----:B------:R-:W-:Y:S04]  /*7450*/  BSSY B0, `(.L_x_1925) ;  /* 0x0000006000007945 */ /* 0x000fe80003800000 */
[----:B--2---:R-:W-:Y:S05]  /*7460*/  @P0 BRA `(.L_x_1926) ;  /* 0x0000000000100947 */ /* 0x004fea0003800000 */
.L_x_1927:
[----:B--2---:R2:W3:Y:S02]  /*7470*/  SYNCS.PHASECHK.TRANS64.TRYWAIT P0, [R22+URZ+0x31c00], R3 ;  /* 0x031c0003160075a7 */ /* 0x0044e4000800017f */
[----:B---3--:R-:W-:Y:S05]  /*7480*/  @!P0 NANOSLEEP.SYNCS 0x989680 ;  /* 0x009896800000895d */ /* 0x008fea0003900000 */
[----:B------:R-:W3:Y:S02]  /*7490*/  @!P0 SYNCS.PHASECHK.TRANS64 P0, [R22+URZ+0x31c00], R3 ;  /* 0x031c0003160085a7 */ /* 0x000ee4000800007f */
[----:B---3--:R-:W-:Y:S05]  /*74a0*/  @!P0 BRA `(.L_x_1927) ;  /* 0xfffffffc00f08947 */ /* 0x008fea000383ffff */
.L_x_1926:
[----:B------:R-:W-:Y:S05]  /*74b0*/  BSYNC B0 ;  /* 0x0000000000007941 */ /* 0x000fea0003800000 */
.L_x_1925:
[----:B------:R-:W-:Y:S05]  /*74c0*/  BRA `(.L_x_1928) ;  /* 0x0000004000587947 */ /* 0x000fea0003800000 */
.L_x_1924:
[----:B------:R-:W-:Y:S01]  /*74d0*/  ULOP3.LUT UP0, URZ, UR61, 0x1bf, URZ, 0xc0, !UPT ;  /* 0x000001bf3d3f7892 */ /* 0x000fe2000f80c03f */
[----:B-----5:R-:W-:Y:S01]  /*74e0*/  SHF.R.S32.HI R0, RZ, 0x1f, R102 ;  /* 0x0000001fff007819 */ /* 0x020fe20000011466 */
[----:B------:R-:W-:Y:S01]  /*74f0*/  ULDC.64 UR4, c[0x0][0x3d8] ;  /* 0x0000f60000047ab9 */ /* 0x000fe20000000a00 */
[----:B------:R-:W-:Y:S01]  /*7500*/  ULDC.64 UR6, c[0x0][0x3e8] ;  /* 0x0000fa0000067ab9 */ /* 0x000fe20000000a00 */
[----:B------:R-:W-:Y:S01]  /*7510*/  IMAD.WIDE.U32 R40, R102, UR4, RZ ;  /* 0x0000000466287c25 */ /* 0x000fe2000f8e00ff */
[----:B------:R-:W-:Y:S02]  /*7520*/  SHF.R.S32.HI R51, RZ, 0x1f, R144 ;  /* 0x0000001fff337819 */ /* 0x000fe40000011490 */
[----:B------:R-:W-:Y:S01]  /*7530*/  PLOP3.LUT P0, PT, PT, PT, UP0, 0x80, 0x0 ;  /* 0x000000000000781c */ /* 0x000fe20003f0f008 */
[C---:B-1----:R-:W-:Y:S01]  /*7540*/  IMAD R3, R0.reuse, UR4, RZ ;  /* 0x0000000400037c24 */ /* 0x042fe2000f8e02ff */
[----:B------:R-:W-:Y:S01]  /*7550*/  SHF.R.S32.HI R50, RZ, 0x1f, R147 ;  /* 0x0000001fff327819 */ /* 0x000fe20000011493 */
[----:B------:R-:W-:-:S02]  /*7560*/  IMAD R5, R0, UR6, RZ ;  /* 0x0000000600057c24 */ /* 0x000fc4000f8e02ff */
[C---:B------:R-:W-:Y:S02]  /*7570*/  IMAD R3, R102.reuse, UR5, R3 ;  /* 0x0000000566037c24 */ /* 0x040fe4000f8e0203 */
[C---:B------:R-:W-:Y:S02]  /*7580*/  IMAD R5, R102.reuse, UR7, R5 ;  /* 0x0000000766057c24 */ /* 0x040fe4000f8e0205 */
[----:B------:R-:W-:-:S04]  /*7590*/  IMAD.WIDE.U32 R102, R102, UR6, RZ ;  /* 0x0000000666667c25 */ /* 0x000fc8000f8e00ff */
[----:B------:R-:W-:Y:S02]  /*75a0*/  IMAD.IADD R47, R3, 0x1, R41 ;  /* 0x00000001032f7824 */ /* 0x000fe400078e0229 */
[----:B------:R-:W-:Y:S01]  /*75b0*/  IMAD.IADD R45, R5, 0x1, R103 ;  /* 0x00000001052d7824 */ /* 0x000fe200078e0267 */
[----:B------:R-:W-:Y:S06]  /*75c0*/  @!P0 BRA `(.L_x_1929) ;  /* 0x0000000000408947 */ /* 0x000fec0003800000 */
        /* <DEDUP_REMOVED lines=16> */
.L_x_1929:
[----:B------:R-:W2:Y:S01]  /*76d0*/  LDL R46, [R1+0x3c] ;  /* 0x00003c00012e7983 */ /* 0x000ea20000100800 */
[----:B------:R-:W1:Y:S01]  /*76e0*/  LDC.64 R10, c[0x0][0x3d8] ;  /* 0x0000f600ff0a7b82 */ /* 0x000e620000000a00 */
[----:B------:R-:W-:Y:S02]  /*76f0*/  ULDC.U8 UR4, c[0x0][0x3f0] ;  /* 0x0000fc0000047ab9 */ /* 0x000fe40000000000 */
[----:B------:R-:W3:Y:S05]  /*7700*/  LDL R16, [R1+0x48] ;  /* 0x0000480001107983 */ /* 0x000eea0000100800 */
[----:B------:R-:W4:Y:S01]  /*7710*/  LDC.64 R12, c[0x0][0x3e8] ;  /* 0x0000fa00ff0c7b82 */ /* 0x000f220000000a00 */
[----:B------:R-:W-:Y:S01]  /*7720*/  ISETP.NE.AND P0, PT, RZ, UR4, PT ;  /* 0x00000004ff007c0c */ /* 0x000fe2000bf05270 */
[----:B------:R-:W-:Y:S01]  /*7730*/  BSSY B0, `(.L_x_1930) ;  /* 0x00003e7000007945 */ /* 0x000fe20003800000 */
[----:B--2---:R-:W-:Y:S01]  /*7740*/  SHF.R.S32.HI R3, RZ, 0x1f, R46 ;  /* 0x0000001fff037819 */ /* 0x004fe2000001142e */
[----:B-1----:R-:W-:-:S04]  /*7750*/  IMAD.WIDE.U32 R42, R46, R10, RZ ;  /* 0x0000000a2e2a7225 */ /* 0x002fc800078e00ff */
[C---:B------:R-:W-:Y:S02]  /*7760*/  IMAD R4, R3.reuse, R10, RZ ;  /* 0x0000000a03047224 */ /* 0x040fe400078e02ff */
[-C--:B----4-:R-:W-:Y:S02]  /*7770*/  IMAD R6, R3, R12.reuse, RZ ;  /* 0x0000000c03067224 */ /* 0x090fe400078e02ff */
[C---:B---3--:R-:W-:Y:S02]  /*7780*/  IMAD R0, R46.reuse, -0xc0, R16 ;  /* 0xffffff402e007824 */ /* 0x048fe400078e0210 */
[----:B0-----:R-:W-:-:S04]  /*7790*/  IMAD.WIDE.U32 R14, R46, R12, RZ ;  /* 0x0000000c2e0e7225 */ /* 0x001fc800078e00ff */
        /* <DEDUP_REMOVED lines=27> */
[-C--:B------:R-:W-:Y:S01]  /*7950*/  IMAD R0, R52, R10.reuse, RZ ;  /* 0x0000000a34007224 */ /* 0x080fe200078e02ff */
[----:B------:R-:W-:Y:S01]  /*7960*/  ULDC.64 UR6, c[0x0][0x3c8] ;  /* 0x0000f20000067ab9 */ /* 0x000fe20000000a00 */
[--C-:B------:R-:W-:Y:S01]  /*7970*/  IMAD.WIDE.U32 R6, R148, R10, R4.reuse ;  /* 0x0000000a94067225 */ /* 0x100fe200078e0004 */
[----:B------:R-:W-:Y:S01]  /*7980*/  ULDC.64 UR8, c[0x0][0x3e0] ;  /* 0x0000f80000087ab9 */ /* 0x000fe20000000a00 */
[----:B------:R-:W-:Y:S02]  /*7990*/  CS2R R36, SRZ ;  /* 0x0000000000247805 */ /* 0x000fe4000001ff00 */
[----:B------:R-:W-:Y:S01]  /*79a0*/  CS2R R38, SRZ ;  /* 0x0000000000267805 */ /* 0x000fe2000001ff00 */
[-C--:B------:R-:W-:Y:S01]  /*79b0*/  IMAD R3, R52, R12.reuse, RZ ;  /* 0x0000000c34037224 */ /* 0x080fe200078e02ff */
[----:B------:R-:W-:Y:S01]  /*79c0*/  ULDC.64 UR10, c[0x0][0x208] ;  /* 0x00008200000a7ab9 */ /* 0x000fe20000000a00 */
[----:B------:R-:W-:Y:S01]  /*79d0*/  IMAD.WIDE.U32 R8, R148, R12, R4 ;  /* 0x0000000c94087225 */ /* 0x000fe200078e0004 */
[----:B------:R-:W-:-:S03]  /*79e0*/  IADD3 R4, P1, R6, R40, RZ ;  /* 0x0000002806047210 */ /* 0x000fc60007f3e0ff */
[----:B------:R-:W-:Y:S01]  /*79f0*/  IMAD R0, R148, R11, R0 ;  /* 0x0000000b94007224 */ /* 0x000fe200078e0200 */
[----:B------:R-:W-:Y:S01]  /*7a00*/  IADD3 R6, P2, R8, R102, RZ ;  /* 0x0000006608067210 */ /* 0x000fe20007f5e0ff */
[----:B------:R-:W-:Y:S02]  /*7a10*/  IMAD R3, R148, R13, R3 ;  /* 0x0000000d94037224 */ /* 0x000fe400078e0203 */
[C---:B------:R-:W-:Y:S01]  /*7a20*/  VIADD R8, R144.reuse, 0x10 ;  /* 0x0000001090087836 */ /* 0x040fe20000000000 */
[----:B------:R-:W-:Y:S01]  /*7a30*/  IADD3.X R5, R47, R0, R7, P1, !PT ;  /* 0x000000002f057210 */ /* 0x000fe20000ffe407 */
[----:B------:R-:W-:Y:S01]  /*7a40*/  VIADD R0, R144, 0x8 ;  /* 0x0000000890007836 */ /* 0x000fe20000000000 */
[----:B------:R-:W-:Y:S01]  /*7a50*/  IADD3.X R7, R45, R3, R9, P2, !PT ;  /* 0x000000032d077210 */ /* 0x000fe200017fe409 */
[----:B------:R-:W-:Y:S01]  /*7a60*/  IMAD R3, R49, 0xc0, RZ ;  /* 0x000000c031037824 */ /* 0x000fe200078e02ff */
[----:B------:R-:W-:Y:S01]  /*7a70*/  ISETP.GE.AND P3, PT, R8, UR4, PT ;  /* 0x0000000408007c0c */ /* 0x000fe2000bf66270 */
[----:B------:R-:W-:Y:S01]  /*7a80*/  IMAD.WIDE.U32 R42, R42, 0xc0, R4 ;  /* 0x000000c02a2a7825 */ /* 0x000fe200078e0004 */
[----:B------:R-:W-:-:S03]  /*7a90*/  ISETP.GE.AND P1, PT, R0, UR4, PT ;  /* 0x0000000400007c0c */ /* 0x000fc6000bf26270 */
[----:B------:R-:W-:Y:S01]  /*7aa0*/  IMAD R5, R48, 0xc0, RZ ;  /* 0x000000c030057824 */ /* 0x000fe200078e02ff */
[----:B------:R-:W-:Y:S01]  /*7ab0*/  LEA R4, P2, R42, UR6, 0x1 ;  /* 0x000000062a047c11 */ /* 0x000fe2000f8408ff */
[----:B------:R-:W-:-:S04]  /*7ac0*/  IMAD.WIDE.U32 R14, R14, 0xc0, R6 ;  /* 0x000000c00e0e7825 */ /* 0x000fc800078e0006 */
[----:B------:R-:W-:Y:S01]  /*7ad0*/  IMAD.IADD R5, R43, 0x1, R5 ;  /* 0x000000012b057824 */ /* 0x000fe200078e0205 */
[----:B------:R-:W-:Y:S01]  /*7ae0*/  LEA R6, P5, R14, UR8, 0x1 ;  /* 0x000000080e067c11 */ /* 0x000fe2000f8a08ff */
        /* <DEDUP_REMOVED lines=31> */
.L_x_1933:
[----:B------:R-:W-:Y:S05]  /*7ce0*/  BSYNC B1 ;  /* 0x0000000000017941 */ /* 0x000fea0003800000 */
.L_x_1932:
        /* <DEDUP_REMOVED lines=39> */
.L_x_2120:
[----:B------:R-:W-:Y:S01]  /*7f60*/  UMOV UR4, 0xffffffff ;  /* 0xffffffff00047882 */ /* 0x000fe20000000000 */
[----:B------:R-:W-:Y:S02]  /*7f70*/  LOP3.LUT R5, R5, 0xfffffffe, RZ, 0xc0, !PT ;  /* 0xfffffffe05057812 */ /* 0x000fe400078ec0ff */
[----:B------:R-:W-:Y:S05]  /*7f80*/  BRA.DIV UR4, `(.L_x_1935) ;  /* 0x0000019a04587947 */ /* 0x000fea000b800000 */
.L_x_2123:
[----:B------:R-:W-:Y:S01]  /*7f90*/  UMOV UR4, 0xffffffff ;  /* 0xffffffff00047882 */ /* 0x000fe20000000000 */
[----:B------:R-:W-:Y:S02]  /*7fa0*/  IMAD.IADD R5, R42, 0x1, -R5 ;  /* 0x000000012a057824 */ /* 0x000fe400078e0a05 */
[----:B------:R-:W-:Y:S05]  /*7fb0*/  BRA.DIV UR4, `(.L_x_1936) ;  /* 0x0000019a04747947 */ /* 0x000fea000b800000 */
.L_x_2126:
[----:B------:R-:W-:Y:S01]  /*7fc0*/  UMOV UR4, 0xffffffff ;  /* 0xffffffff00047882 */ /* 0x000fe20000000000 */
[----:B------:R-:W-:Y:S02]  /*7fd0*/  SHF.L.U32 R3, R5, 0x1f, RZ ;  /* 0x0000001f05037819 */ /* 0x000fe400000006ff */
[----:B------:R-:W-:Y:S05]  /*7fe0*/  BRA.DIV UR4, `(.L_x_1937) ;  /* 0x0000019a04907947 */ /* 0x000fea000b800000 */
.L_x_2129:
        /* <DEDUP_REMOVED lines=36> */
.L_x_2130:
[----:B------:R-:W-:Y:S05]  /*8230*/  BSYNC B1 ;  /* 0x0000000000017941 */ /* 0x000fea0003800000 */
.L_x_1938:
        /* <DEDUP_REMOVED lines=26> */
[----:B------:R-:W-:Y:S02]  /*83e0*/  SHF.R.U64 R55, R38, 0x10, R39 ;  /* 0x0000001026377819 */ /* 0x000fe40000001227 */
[----:B------:R-:W-:Y:S01]  /*83f0*/  PRMT R53, R57, 0x5410, R53 ;  /* 0x0000541039357816 */ /* 0x000fe20000000035 */
[----:B------:R-:W-:Y:S01]  /*8400*/  IMAD.U32 R57, R56, 0x10000, RZ ;  /* 0x0001000038397824 */ /* 0x000fe200078e00ff */
[----:B------:R-:W-:-:S02]  /*8410*/  SHF.R.U64 R52, R36, 0x10, R37 ;  /* 0x0000001024347819 */ /* 0x000fc40000001225 */
[----:B------:R-:W-:Y:S01]  /*8420*/  PRMT R55, R54, 0x5410, R55 ;  /* 0x0000541036377816 */ /* 0x000fe20000000037 */
[C---:B------:R-:W-:Y:S01]  /*8430*/  IMAD.U32 R54, R53.reuse, 0x10000, RZ ;  /* 0x0001000035367824 */ /* 0x040fe200078e00ff */
[----:B------:R-:W-:Y:S02]  /*8440*/  LOP3.LUT R56, R56, 0xffff0000, RZ, 0xc0, !PT ;  /* 0xffff000038387812 */ /* 0x000fe400078ec0ff */
        /* <DEDUP_REMOVED lines=35> */
.L_x_1942:
[----:B------:R-:W-:Y:S05]  /*8680*/  BSYNC B1 ;  /* 0x0000000000017941 */ /* 0x000fea0003800000 */
.L_x_1941:
        /* <DEDUP_REMOVED lines=49> */
.L_x_1944:
[----:B------:R-:W-:Y:S05]  /*89a0*/  BSYNC B1 ;  /* 0x0000000000017941 */ /* 0x000fea0003800000 */
.L_x_1943:
[----:B------:R-:W-:Y:S04]  /*89b0*/  BSSY B1, `(.L_x_1945) ;  /* 0x0000030000017945 */ /* 0x000fe80003800000 */
[----:B------:R-:W-:Y:S05]  /*89c0*/  @P1 BRA `(.L_x_1946) ;  /* 0x0000000000b81947 */ /* 0x000fea0003800000 */
[----:B01----:R-:W0:Y:S01]  /*89d0*/  LDS.128 R4, [R3+0x10a00] ;  /* 0x010a000003047984 */ /* 0x003e220000000c00 */
        /* <DEDUP_REMOVED lines=38> */
[----:B------:R-:W-:Y:S01]  /*8c40*/  FFMA.FTZ R5, R7, R50, -R32 ;  /* 0x0000003207057223 */ /* 0x000fe20000010820 */
[----:B------:R-:W-:Y:S01]  /*8c50*/  F2FP.BF16.F32.PACK_AB R6, R37, R34 ;  /* 0x000000222506723e */ /* 0x000fe200000010ff */
[----:B------:R-:W-:Y:S01]  /*8c60*/  FFMA.FTZ R28, R7, R28, R35 ;  /* 0x0000001c071c7223 */ /* 0x000fe20000010023 */
[----:B------:R-:W-:Y:S02]  /*8c70*/  F2FP.BF16.F32.PACK_AB R7, R46, R51 ;  /* 0x000000332e07723e */ /* 0x000fe400000010ff */
[----:B------:R-:W-:Y:S02]  /*8c80*/  F2FP.BF16.F32.PACK_AB R4, R31, R4 ;  /* 0x000000041f04723e */ /* 0x000fe400000010ff */
[----:B------:R-:W-:-:S05]  /*8c90*/  F2FP.BF16.F32.PACK_AB R5, R28, R5 ;  /* 0x000000051c05723e */ /* 0x000fca00000010ff */
[----:B------:R2:W-:Y:S02]  /*8ca0*/  STS.128 [R3+0x10a00], R4 ;  /* 0x010a000403007388 */ /* 0x0005e40000000c00 */
.L_x_1946:
[----:B------:R-:W-:Y:S05]  /*8cb0*/  BSYNC B1 ;  /* 0x0000000000017941 */ /* 0x000fea0003800000 */
.L_x_1945:
        /* <DEDUP_REMOVED lines=48> */
.L_x_1948:
[----:B------:R-:W-:Y:S05]  /*8fc0*/  BSYNC B1 ;  /* 0x0000000000017941 */ /* 0x000fea0003800000 */
.L_x_1947:
        /* <DEDUP_REMOVED lines=48> */
.L_x_1950:
[----:B------:R-:W-:Y:S05]  /*92d0*/  BSYNC B1 ;  /* 0x0000000000017941 */ /* 0x000fea0003800000 */
.L_x_1949:
        /* <DEDUP_REMOVED lines=48> */
.L_x_1931:
        /* <DEDUP_REMOVED lines=18> */
[----:B0-----:R-:W-:-:S13]  /*9700*/  ISETP.NE.AND P1, PT, R0, 0x1, PT ;  /* 0x000000010000780c */ /* 0x001fda0003f25270 */
[----:B------:R-:W0:Y:S08]  /*9710*/  @P1 LDC R0, c[0x0][0x42c] ;  /* 0x00010b00ff001b82 */ /* 0x000e300000000800 */
[----:B------:R-:W1:Y:S01]  /*9720*/  @P1 LDC R51, c[0x0][0x430] ;  /* 0x00010c00ff331b82 */ /* 0x000e620000000800 */
[----:B--2---:R-:W-:-:S04]  /*9730*/  IMAD R3, R3, 0xc0, R148 ;  /* 0x000000c003037824 */ /* 0x004fc800078e0294 */
[----:B0-----:R-:W-:Y:S01]  /*9740*/  @P1 IMAD.HI.U32 R0, R3, R0, RZ ;  /* 0x0000000003001227 */ /* 0x001fe200078e00ff */
[----:B-1----:R-:W-:Y:S06]  /*9750*/  @P0 BRA `(.L_x_1952) ;  /* 0x0000000000c80947 */ /* 0x002fec0003800000 */
[----:B------:R-:W-:Y:S01]  /*9760*/  SHF.R.S32.HI R9, RZ, 0x1f, R148 ;  /* 0x0000001fff097819 */ /* 0x000fe20000011494 */
[----:B------:R-:W-:Y:S01]  /*9770*/  IMAD.MOV.U32 R4, RZ, RZ, R147 ;  /* 0x000000ffff047224 */ /* 0x000fe200078e0093 */
[----:B------:R-:W-:Y:S01]  /*9780*/  ULDC.64 UR4, c[0x0][0x3c8] ;  /* 0x0000f20000047ab9 */ /* 0x000fe20000000a00 */
[----:B------:R-:W-:Y:S01]  /*9790*/  IMAD.MOV.U32 R5, RZ, RZ, R50 ;  /* 0x000000ffff057224 */ /* 0x000fe200078e0032 */
[----:B------:R-:W-:Y:S01]  /*97a0*/  ULDC.64 UR6, c[0x0][0x3e0] ;  /* 0x0000f80000067ab9 */ /* 0x000fe20000000a00 */
[-C--:B------:R-:W-:Y:S01]  /*97b0*/  IMAD R8, R9, R10.reuse, RZ ;  /* 0x0000000a09087224 */ /* 0x080fe200078e02ff */
[----:B------:R-:W-:Y:S01]  /*97c0*/  CS2R R28, SRZ ;  /* 0x00000000001c7805 */ /* 0x000fe2000001ff00 */
[----:B------:R-:W-:Y:S01]  /*97d0*/  IMAD.WIDE.U32 R6, R148, R10, R4 ;  /* 0x0000000a94067225 */ /* 0x000fe200078e0004 */
[----:B------:R-:W-:Y:S02]  /*97e0*/  CS2R R30, SRZ ;  /* 0x00000000001e7805 */ /* 0x000fe4000001ff00 */
[----:B------:R-:W-:-:S02]  /*97f0*/  CS2R R32, SRZ ;  /* 0x0000000000207805 */ /* 0x000fc4000001ff00 */
[----:B------:R-:W-:Y:S01]  /*9800*/  CS2R R34, SRZ ;  /* 0x0000000000227805 */ /* 0x000fe2000001ff00 */
[----:B------:R-:W-:Y:S01]  /*9810*/  IMAD R9, R9, R12, RZ ;  /* 0x0000000c09097224 */ /* 0x000fe200078e02ff */
[----:B------:R-:W-:Y:S01]  /*9820*/  IADD3 R40, P2, R6, R40, RZ ;  /* 0x0000002806287210 */ /* 0x000fe20007f5e0ff */
[C---:B------:R-:W-:Y:S01]  /*9830*/  IMAD.WIDE.U32 R4, R148.reuse, R12, R4 ;  /* 0x0000000c94047225 */ /* 0x040fe200078e0004 */
[----:B------:R-:W-:Y:S02]  /*9840*/  CS2R R36, SRZ ;  /* 0x0000000000247805 */ /* 0x000fe4000001ff00 */
[----:B------:R-:W-:Y:S02]  /*9850*/  CS2R R38, SRZ ;  /* 0x0000000000267805 */ /* 0x000fe4000001ff00 */
[----:B------:R-:W-:Y:S01]  /*9860*/  CS2R R16, SRZ ;  /* 0x0000000000107805 */ /* 0x000fe2000001ff00 */
[----:B------:R-:W-:Y:S01]  /*9870*/  IMAD R6, R148, R11, R8 ;  /* 0x0000000b94067224 */ /* 0x000fe200078e0208 */
        /* <DEDUP_REMOVED lines=9> */
[----:B------:R-:W-:Y:S01]  /*9910*/  IMAD.WIDE.U32 R42, R42, 0xc0, R40 ;  /* 0x000000c02a2a7825 */ /* 0x000fe200078e0028 */
[----:B------:R-:W-:Y:S01]  /*9920*/  CS2R R26, SRZ ;  /* 0x00000000001a7805 */ /* 0x000fe2000001ff00 */
[----:B------:R-:W-:-:S02]  /*9930*/  ULDC.64 UR8, c[0x0][0x208] ;  /* 0x0000820000087ab9 */ /* 0x000fc40000000a00 */
[----:B------:R-:W-:Y:S01]  /*9940*/  IMAD.WIDE.U32 R14, R14, 0xc0, R102 ;  /* 0x000000c00e0e7825 */ /* 0x000fe200078e0066 */
[----:B------:R-:W-:Y:S01]  /*9950*/  LEA R8, P2, R42, UR4, 0x1 ;  /* 0x000000042a087c11 */ /* 0x000fe2000f8408ff */
[----:B------:R-:W-:Y:S02]  /*9960*/  ULDC UR4, c[0x0][0x3d4] ;  /* 0x0000f50000047ab9 */ /* 0x000fe40000000800 */
[----:B------:R-:W-:Y:S01]  /*9970*/  IMAD.IADD R7, R7, 0x1, R43 ;  /* 0x0000000107077824 */ /* 0x000fe200078e022b */
[----:B------:R-:W-:Y:S01]  /*9980*/  LEA R20, P3, R14, UR6, 0x1 ;  /* 0x000000060e147c11 */ /* 0x000fe2000f8608ff */
[----:B------:R-:W-:Y:S02]  /*9990*/  IMAD.IADD R5, R5, 0x1, R15 ;  /* 0x0000000105057824 */ /* 0x000fe400078e020f */
[----:B------:R-:W-:Y:S01]  /*99a0*/  VIADD R52, R147, 0x20 ;  /* 0x0000002093347836 */ /* 0x000fe20000000000 */
[----:B------:R-:W-:Y:S02]  /*99b0*/  LEA.HI.X R9, R42, UR5, R7, 0x1, P2 ;  /* 0x000000052a097c11 */ /* 0x000fe400090f0c07 */
[----:B------:R-:W-:-:S02]  /*99c0*/  CS2R R6, SRZ ;  /* 0x0000000000067805 */ /* 0x000fc4000001ff00 */
[----:B------:R-:W-:Y:S02]  /*99d0*/  LEA.HI.X R21, R14, UR7, R5, 0x1, P3 ;  /* 0x000000070e157c11 */ /* 0x000fe400098f0c05 */
[----:B------:R-:W-:Y:S02]  /*99e0*/  CS2R R4, SRZ ;  /* 0x0000000000047805 */ /* 0x000fe4000001ff00 */
[----:B------:R-:W-:Y:S02]  /*99f0*/  ISETP.GE.AND P2, PT, R147, UR4, PT ;  /* 0x0000000493007c0c */ /* 0x000fe4000bf46270 */
[----:B------:R-:W-:Y:S02]  /*9a00*/  ISETP.GE.AND P3, PT, R53, UR4, PT ;  /* 0x0000000435007c0c */ /* 0x000fe4000bf66270 */
[----:B------:R-:W-:-:S09]  /*9a10*/  ISETP.GE.AND P4, PT, R52, UR4, PT ;  /* 0x0000000434007c0c */ /* 0x000fd2000bf86270 */
[----:B------:R0:W5:Y:S04]  /*9a20*/  @!P2 LDG.E.128 R28, desc[UR8][R8.64] ;  /* 0x00000008081ca981 */ /* 0x000168000c1e1d00 */
[----:B------:R0:W5:Y:S04]  /*9a30*/  @!P3 LDG.E.128 R32, desc[UR8][R8.64+0x20] ;  /* 0x000020080820b981 */ /* 0x000168000c1e1d00 */
[----:B------:R0:W5:Y:S04]  /*9a40*/  @!P4 LDG.E.128 R36, desc[UR8][R8.64+0x40] ;  /* 0x000040080824c981 */ /* 0x000168000c1e1d00 */
[----:B------:R0:W5:Y:S04]  /*9a50*/  @!P2 LDG.E.128 R4, desc[UR8][R20.64] ;  /* 0x000000081404a981 */ /* 0x000168000c1e1d00 */
[----:B------:R0:W5:Y:S04]  /*9a60*/  @!P3 LDG.E.128 R16, desc[UR8][R20.64+0x20] ;  /* 0x000020081410b981 */ /* 0x000168000c1e1d00 */
[----:B------:R0:W5:Y:S02]  /*9a70*/  @!P4 LDG.E.128 R24, desc[UR8][R20.64+0x40] ;  /* 0x000040081418c981 */ /* 0x000164000c1e1d00 */
.L_x_1952:
[----:B------:R-:W-:Y:S05]  /*9a80*/  BSYNC B1 ;  /* 0x0000000000017941 */ /* 0x000fea0003800000 */
.L_x_1951:
[----:B0-----:R-:W2:Y:S01]  /*9a90*/  LDL R20, [R1+0x70] ;  /* 0x0000700001147983 */ /* 0x001ea20000100800 */
[----:B------:R-:W-:Y:S01]  /*9aa0*/  @P1 SHF.R.U32.HI R3, RZ, R51, R0 ;  /* 0x00000033ff031219 */ /* 0x000fe20000011600 */
[----:B-----5:R-:W-:Y:S01]  /*9ab0*/  IMAD.MOV.U32 R0, RZ, RZ, R4 ;  /* 0x000000ffff007224 */ /* 0x020fe200078e0004 */
[----:B------:R-:W-:Y:S01]  /*9ac0*/  ULDC.64 UR4, c[0x0][0x3c8] ;  /* 0x0000f20000047ab9 */ /* 0x000fe20000000a00 */
[----:B------:R-:W-:Y:S01]  /*9ad0*/  IMAD.MOV.U32 R8, RZ, RZ, R5 ;  /* 0x000000ffff087224 */ /* 0x000fe200078e0005 */
[----:B------:R-:W-:Y:S01]  /*9ae0*/  SHF.R.S32.HI R9, RZ, 0x1f, R3 ;  /* 0x0000001fff097819 */ /* 0x000fe20000011403 */
[-C--:B------:R-:W-:Y:S01]  /*9af0*/  IMAD.WIDE.U32 R46, R3, R10.reuse, R46 ;  /* 0x0000000a032e7225 */ /* 0x080fe200078e002e */
[----:B------:R-:W-:Y:S01]  /*9b00*/  PRMT R21, R21, 0x5410, R0 ;  /* 0x0000541015157816 */ /* 0x000fe20000000000 */
[----:B------:R-:W-:Y:S01]  /*9b10*/  ULDC.64 UR6, c[0x0][0x3e0] ;  /* 0x0000f80000067ab9 */ /* 0x000fe20000000a00 */
[----:B------:R-:W-:Y:S01]  /*9b20*/  PRMT R40, R40, 0x5410, R8 ;  /* 0x0000541028287816 */ /* 0x000fe20000000008 */
[----:B------:R-:W-:-:S02]  /*9b30*/  IMAD R0, R9, R10, RZ ;  /* 0x0000000a09007224 */ /* 0x000fc400078e02ff */
[-C--:B------:R-:W-:Y:S02]  /*9b40*/  IMAD R8, R9, R12.reuse, RZ ;  /* 0x0000000c09087224 */ /* 0x080fe400078e02ff */
        /* <DEDUP_REMOVED lines=11> */
[----:B------:R-:W-:Y:S01]  /*9c00*/  LEA.HI.X R3, R44, UR7, R3, 0x1, P2 ;  /* 0x000000072c037c11 */ /* 0x000fe200090f0c03 */
        /* <DEDUP_REMOVED lines=8> */
.L_x_2133:
[----:B------:R-:W-:Y:S01]  /*9c90*/  UMOV UR4, 0xffffffff ;  /* 0xffffffff00047882 */ /* 0x000fe20000000000 */
[----:B------:R-:W-:Y:S02]  /*9ca0*/  LOP3.LUT R9, R9, 0xfffffffe, RZ, 0xc0, !PT ;  /* 0xfffffffe09097812 */ /* 0x000fe400078ec0ff */
[----:B------:R-:W-:Y:S05]  /*9cb0*/  BRA.DIV UR4, `(.L_x_1954) ;  /* 0x0000017e04bc7947 */ /* 0x000fea000b800000 */
.L_x_2136:
[----:B------:R-:W-:Y:S01]  /*9cc0*/  UMOV UR4, 0xffffffff ;  /* 0xffffffff00047882 */ /* 0x000fe20000000000 */
[----:B------:R-:W-:Y:S02]  /*9cd0*/  IMAD.IADD R9, R20, 0x1, -R9 ;  /* 0x0000000114097824 */ /* 0x000fe400078e0a09 */
[----:B------:R-:W-:Y:S05]  /*9ce0*/  BRA.DIV UR4, `(.L_x_1955) ;  /* 0x0000017e04d87947 */ /* 0x000fea000b800000 */
.L_x_2139:
[----:B------:R-:W-:Y:S01]  /*9cf0*/  UMOV UR4, 0xffffffff ;  /* 0xffffffff00047882 */ /* 0x000fe20000000000 */
[----:B------:R-:W-:Y:S02]  /*9d00*/  SHF.L.U32 R3, R9, 0x1f, RZ ;  /* 0x0000001f09037819 */ /* 0x000fe400000006ff */
[----:B------:R-:W-:Y:S05]  /*9d10*/  BRA.DIV UR4, `(.L_x_1956) ;  /* 0x0000017e04f47947 */ /* 0x000fea000b800000 */
.L_x_2142:
        /* <DEDUP_REMOVED lines=37> */
.L_x_2143:
[----:B------:R-:W-:Y:S05]  /*9f70*/  BSYNC B1 ;  /* 0x0000000000017941 */ /* 0x000fea0003800000 */
.L_x_1957:
[----:B------:R-:W-:Y:S02]  /*9f80*/  PRMT R45, R0, 0x7610, R45 ;  /* 0x00007610002d7816 */ /* 0x000fe4000000002d */
[----:B------:R-:W-:Y:S01]  /*9f90*/  PRMT R46, R8, 0x7610, R46 ;  /* 0x00007610082e7816 */ /* 0x000fe2000000002e */
[----:B------:R-:W-:Y:S06]  /*9fa0*/  @P0 BRA `(.L_x_1940) ;  /* 0x00000014007c0947 */ /* 0x000fec0003800000 */
[----:B------:R1:W5:Y:S01]  /*9fb0*/  LDL R72, [R1+0x28] ;  /* 0x0000280001487983 */ /* 0x0003620000100800 */
[----:B------:R-:W2:Y:S03]  /*9fc0*/  LDC R0, c[0x0][0x3d4] ;  /* 0x0000f500ff007b82 */ /* 0x000ea60000000800 */
        /* <DEDUP_REMOVED lines=9> */
[----:B------:R-:W1:Y:S01]  /*a060*/  S2R R9, SR_TID.X ;  /* 0x0000000000097919 */ /* 0x000e620000002100 */
[----:B------:R-:W-:Y:S02]  /*a070*/  SHF.R.U64 R60, R4, 0x10, R5 ;  /* 0x00000010043c7819 */ /* 0x000fe40000001205 */
[----:B------:R-:W-:Y:S02]  /*a080*/  SHF.R.U64 R55, R28, 0x10, R29 ;  /* 0x000000101c377819 */ /* 0x000fe4000000121d */
[----:B------:R-:W-:Y:S02]  /*a090*/  SHF.R.U32.HI R62, RZ, 0x10, R5 ;  /* 0x00000010ff3e7819 */ /* 0x000fe40000011605 */
[----:B------:R-:W-:Y:S02]  /*a0a0*/  PRMT R60, R21, 0x5432, R60 ;  /* 0x00005432153c7816 */ /* 0x000fe4000000003c */
[--C-:B------:R-:W-:Y:S02]  /*a0b0*/  SHF.R.U64 R64, R6, 0x10, R7.reuse ;  /* 0x0000001006407819 */ /* 0x100fe40000001207 */
[----:B------:R-:W-:-:S02]  /*a0c0*/  SHF.R.U32.HI R65, RZ, 0x10, R7 ;  /* 0x00000010ff417819 */ /* 0x000fc40000011607 */
[----:B------:R-:W-:Y:S01]  /*a0d0*/  PRMT R55, R61, 0x5410, R55 ;  /* 0x000054103d377816 */ /* 0x000fe20000000037 */
[----:B------:R-:W-:Y:S01]  /*a0e0*/  IMAD.U32 R61, R60, 0x10000, RZ ;  /* 0x000100003c3d7824 */ /* 0x000fe200078e00ff */
[----:B------:R-:W-:Y:S02]  /*a0f0*/  SHF.R.U32.HI R57, RZ, 0x10, R29 ;  /* 0x00000010ff397819 */ /* 0x000fe4000001161d */
[----:B------:R-:W-:Y:S02]  /*a100*/  PRMT R62, R40, 0x5432, R62 ;  /* 0x00005432283e7816 */ /* 0x000fe4000000003e */
[----:B------:R-:W-:Y:S01]  /*a110*/  PRMT R65, R56, 0x5410, R65 ;  /* 0x0000541038417816 */ /* 0x000fe20000000041 */
[----:B------:R-:W-:Y:S01]  /*a120*/  IMAD.U32 R56, R55, 0x10000, RZ ;  /* 0x0001000037387824 */ /* 0x000fe200078e00ff */
[----:B------:R-:W-:Y:S02]  /*a130*/  SHF.R.U32.HI R59, RZ, 0x10, R31 ;  /* 0x00000010ff3b7819 */ /* 0x000fe4000001161f */
[----:B------:R-:W-:Y:S01]  /*a140*/  PRMT R57, R63, 0x5410, R57 ;  /* 0x000054103f397816 */ /* 0x000fe20000000039 */
[----:B------:R-:W-:Y:S01]  /*a150*/  IMAD.U32 R63, R62, 0x10000, RZ ;  /* 0x000100003e3f7824 */ /* 0x000fe200078e00ff */
[----:B------:R-:W-:-:S02]  /*a160*/  PRMT R59, R66, 0x5410, R59 ;  /* 0x00005410423b7816 */ /* 0x000fc4000000003b */
[----:B------:R-:W-:Y:S02]  /*a170*/  SHF.R.U64 R58, R30, 0x10, R31 ;  /* 0x000000101e3a7819 */ /* 0x000fe4000000121f */
[----:B------:R-:W-:Y:S02]  /*a180*/  LOP3.LUT R60, R60, 0xffff0000, RZ, 0xc0, !PT ;  /* 0xffff00003c3c7812 */ /* 0x000fe400078ec0ff */
[----:B------:R-:W-:Y:S01]  /*a190*/  LOP3.LUT R55, R55, 0xffff0000, RZ, 0xc0, !PT ;  /* 0xffff000037377812 */ /* 0x000fe200078ec0ff */
[----:B-1----:R-:W-:Y:S01]  /*a1a0*/  VIADD R9, R9, 0xffffff80 ;  /* 0xffffff8009097836 */ /* 0x002fe20000000000 */
[----:B------:R-:W-:Y:S02]  /*a1b0*/  PRMT R64, R41, 0x5432, R64 ;  /* 0x0000543229407816 */ /* 0x000fe40000000040 */
[----:B------:R-:W-:Y:S02]  /*a1c0*/  PRMT R58, R42, 0x5432, R58 ;  /* 0x000054322a3a7816 */ /* 0x000fe4000000003a */
[----:B0-----:R-:W-:-:S02]  /*a1d0*/  LEA.HI R3, R9, R9, RZ, 0x1 ;  /* 0x0000000909037211 */ /* 0x001fc400078f08ff */
[----:B------:R-:W-:Y:S02]  /*a1e0*/  LOP3.LUT R62, R62, 0xffff0000, RZ, 0xc0, !PT ;  /* 0xffff00003e3e7812 */ /* 0x000fe400078ec0ff */
[----:B------:R-:W-:-:S05]  /*a1f0*/  LOP3.LUT R3, R3, 0xfffffffe, RZ, 0xc0, !PT ;  /* 0xfffffffe03037812 */ /* 0x000fca00078ec0ff */
[----:B------:R-:W-:Y:S01]  /*a200*/  IMAD.IADD R3, R9, 0x1, -R3 ;  /* 0x0000000109037824 */ /* 0x000fe200078e0a03 */
[----:B-----5:R-:W-:-:S04]  /*a210*/  LOP3.LUT R9, R72, 0x18, R147, 0xf8, !PT ;  /* 0x0000001848097812 */ /* 0x020fc800078ef893 */
[----:B------:R-:W-:Y:S02]  /*a220*/  LEA.HI R3, R0, R3, RZ, 0x1d ;  /* 0x0000000300037211 */ /* 0x000fe400078fe8ff */
[----:B------:R-:W-:Y:S02]  /*a230*/  LOP3.LUT R9, R9, R68, RZ, 0x3c, !PT ;  /* 0x0000004409097212 */ /* 0x000fe400078e3cff */
[----:B------:R-:W-:-:S03]  /*a240*/  SHF.R.S32.HI R8, RZ, 0x1f, R3 ;  /* 0x0000001fff087819 */ /* 0x000fc60000011403 */
[----:B------:R-:W-:Y:S01]  /*a250*/  IMAD.IADD R10, R70, 0x1, R9 ;  /* 0x00000001460a7824 */ /* 0x000fe200078e0209 */
[----:B------:R-:W-:Y:S01]  /*a260*/  LEA.HI R8, R8, R3, RZ, 0x2 ;  /* 0x0000000308087211 */ /* 0x000fe200078f10ff */
[----:B------:R-:W-:-:S03]  /*a270*/  IMAD.SHL.U32 R3, R3, 0x8, RZ ;  /* 0x0000000803037824 */ /* 0x000fc600078e00ff */
[----:B------:R-:W-:Y:S02]  /*a280*/  SHF.R.S32.HI R9, RZ, 0x2, R8 ;  /* 0x00000002ff097819 */ /* 0x000fe40000011408 */
[----:B------:R-:W-:Y:S02]  /*a290*/  LOP3.LUT R8, R72, 0x18, R3, 0xf8, !PT ;  /* 0x0000001848087812 */ /* 0x000fe400078ef803 */
[----:B------:R-:W-:Y:S01]  /*a2a0*/  LEA R3, R10, UR61, 0x1 ;  /* 0x0000003d0a037c11 */ /* 0x000fe2000f8e08ff */
[----:B------:R-:W-:Y:S01]  /*a2b0*/  IMAD R9, R9, 0x1800, R70 ;  /* 0x0000180009097824 */ /* 0x000fe200078e0246 */
[----:B------:R-:W-:-:S05]  /*a2c0*/  LOP3.LUT R8, R8, R68, RZ, 0x3c, !PT ;  /* 0x0000004408087212 */ /* 0x000fca00078e3cff */
[----:B------:R-:W-:Y:S02]  /*a2d0*/  IMAD.IADD R13, R9, 0x1, R8 ;  /* 0x00000001090d7824 */ /* 0x000fe400078e0208 */
[----:B------:R-:W0:Y:S02]  /*a2e0*/  LDS.128 R8, [R3] ;  /* 0x0000000003087984 */ /* 0x000e240000000c00 */
[----:B------:R-:W-:-:S05]  /*a2f0*/  IMAD R20, R13, 0x2, R22 ;  /* 0x000000020d147824 */ /* 0x000fca00078e0216 */
[----:B------:R-:W1:Y:S01]  /*a300*/  LDS.128 R12, [R20+0xda00] ;  /* 0x00da0000140c7984 */ /* 0x000e620000000c00 */
        /* <DEDUP_REMOVED lines=68> */
.L_x_1960:
[----:B------:R-:W-:Y:S05]  /*a750*/  BSYNC B1 ;  /* 0x0000000000017941 */ /* 0x000fea0003800000 */
.L_x_1959:
[----:B------:R-:W-:Y:S04]  /*a760*/  BSSY B1, `(.L_x_1961) ;  /* 0x0000072000017945 */ /* 0x000fe80003800000 */
[----:B------:R-:W-:Y:S05]  /*a770*/  @P1 BRA `(.L_x_1962) ;  /* 0x0000000400c01947 */ /* 0x000fea0003800000 */
[----:B01----:R-:W-:Y:S02]  /*a780*/  SHF.R.S32.HI R3, RZ, 0x1f, R74 ;  /* 0x0000001fff037819 */ /* 0x003fe4000001144a */
        /* <DEDUP_REMOVED lines=15> */
[----:B------:R-:W-:Y:S02]  /*a880*/  LOP3.LUT R4, R72, 0x18, R3, 0xf8, !PT ;  /* 0x0000001848047812 */ /* 0x000fe400078ef803 */
[----:B------:R-:W-:Y:S01]  /*a890*/  LEA R3, R6, UR61, 0x1 ;  /* 0x0000003d06037c11 */ /* 0x000fe2000f8e08ff */
[----:B------:R-:W-:Y:S01]  /*a8a0*/  IMAD R5, R5, 0x1800, R70 ;  /* 0x0000180005057824 */ /* 0x000fe200078e0246 */
[----:B------:R-:W-:Y:S02]  /*a8b0*/  LOP3.LUT R4, R4, R68, RZ, 0x3c, !PT ;  /* 0x0000004404047212 */ /* 0x000fe400078e3cff */
[----:B------:R-:W-:Y:S02]  /*a8c0*/  PRMT R54, R54, 0x5410, R31 ;  /* 0x0000541036367816 */ /* 0x000fe4000000001f */
[----:B------:R-:W-:Y:S01]  /*a8d0*/  PRMT R48, R48, 0x5410, R15 ;  /* 0x0000541030307816 */ /* 0x000fe2000000000f */
[----:B------:R-:W-:Y:S01]  /*a8e0*/  IMAD.IADD R9, R5, 0x1, R4 ;  /* 0x0000000105097824 */ /* 0x000fe200078e0204 */
[----:B------:R-:W-:Y:S01]  /*a8f0*/  SHF.R.U64 R29, R34, 0x10, R35 ;  /* 0x00000010221d7819 */ /* 0x000fe20000001223 */
[----:B------:R-:W0:Y:S01]  /*a900*/  LDS.128 R4, [R3] ;  /* 0x0000000003047984 */ /* 0x000e220000000c00 */
[----:B------:R-:W-:Y:S01]  /*a910*/  SHF.R.U32.HI R32, RZ, 0x10, R33 ;  /* 0x00000010ff207819 */ /* 0x000fe20000011621 */
[----:B------:R-:W-:Y:S01]  /*a920*/  IMAD R12, R9, 0x2, R22 ;  /* 0x00000002090c7824 */ /* 0x000fe200078e0216 */
[----:B------:R-:W-:Y:S01]  /*a930*/  SHF.R.U32.HI R34, RZ, 0x10, R35 ;  /* 0x00000010ff227819 */ /* 0x000fe20000011623 */
[----:B------:R-:W-:Y:S01]  /*a940*/  IMAD.U32 R30, R48, 0x10000, RZ ;  /* 0x00010000301e7824 */ /* 0x000fe200078e00ff */
[----:B------:R-:W-:Y:S01]  /*a950*/  SHF.R.U32.HI R16, RZ, 0x10, R17 ;  /* 0x00000010ff107819 */ /* 0x000fe20000011611 */
[----:B------:R-:W-:Y:S01]  /*a960*/  IMAD.U32 R28, R54, 0x10000, RZ ;  /* 0x00010000361c7824 */ /* 0x000fe200078e00ff */
[----:B------:R-:W1:Y:S01]  /*a970*/  LDS.128 R8, [R12+0xda00] ;  /* 0x00da00000c087984 */ /* 0x000e620000000c00 */
[----:B------:R-:W-:-:S02]  /*a980*/  SHF.R.U64 R13, R18, 0x10, R19 ;  /* 0x00000010120d7819 */ /* 0x000fc40000001213 */
[----:B------:R-:W-:Y:S02]  /*a990*/  PRMT R52, R52, 0x5410, R29 ;  /* 0x0000541034347816 */ /* 0x000fe4000000001d */
[----:B------:R-:W-:Y:S02]  /*a9a0*/  PRMT R53, R53, 0x5410, R32 ;  /* 0x0000541035357816 */ /* 0x000fe40000000020 */
[----:B------:R-:W-:Y:S02]  /*a9b0*/  PRMT R51, R51, 0x5410, R34 ;  /* 0x0000541033337816 */ /* 0x000fe40000000022 */
[----:B------:R-:W-:Y:S02]  /*a9c0*/  LOP3.LUT R29, R48, 0xffff0000, RZ, 0xc0, !PT ;  /* 0xffff0000301d7812 */ /* 0x000fe400078ec0ff */
[----:B------:R-:W-:Y:S02]  /*a9d0*/  SHF.R.U32.HI R18, RZ, 0x10, R19 ;  /* 0x00000010ff127819 */ /* 0x000fe40000011613 */
[----:B------:R-:W-:-:S02]  /*a9e0*/  PRMT R47, R47, 0x5410, R16 ;  /* 0x000054102f2f7816 */ /* 0x000fc40000000010 */
[----:B------:R-:W-:Y:S02]  /*a9f0*/  PRMT R50, R50, 0x5410, R13 ;  /* 0x0000541032327816 */ /* 0x000fe4000000000d */
[----:B------:R-:W-:Y:S01]  /*aa00*/  PRMT R49, R49, 0x5410, R18 ;  /* 0x0000541031317816 */ /* 0x000fe20000000012 */
[----:B------:R-:W-:Y:S02]  /*aa10*/  IMAD.U32 R31, R47, 0x10000, RZ ;  /* 0x000100002f1f7824 */ /* 0x000fe400078e00ff */
        /* <DEDUP_REMOVED lines=13> */
[-C--:B------:R-:W-:Y:S01]  /*aaf0*/  FMUL.FTZ R34, R17, R28.reuse ;  /* 0x0000001c11227220 */ /* 0x080fe20000410000 */
[----:B------:R-:W-:Y:S01]  /*ab00*/  LOP3.LUT R17, R54, 0xffff0000, RZ, 0xc0, !PT ;  /* 0xffff000036117812 */ /* 0x000fe200078ec0ff */
[----:B------:R-:W-:Y:S01]  /*ab10*/  FMUL.FTZ R33, R8, R29 ;  /* 0x0000001d08217220 */ /* 0x000fe20000410000 */
[C---:B------:R-:W-:Y:S01]  /*ab20*/  FFMA.FTZ R32, R13.reuse, R28, -R32 ;  /* 0x0000001c0d207223 */ /* 0x040fe20000010820 */
[----:B------:R-:W-:Y:S01]  /*ab30*/  FFMA.FTZ R34, R13, R30, R34 ;  /* 0x0000001e0d227223 */ /* 0x000fe20000010022 */
[----:B------:R-:W-:-:S02]  /*ab40*/  IMAD.U32 R13, R53, 0x10000, RZ ;  /* 0x00010000350d7824 */ /* 0x000fc400078e00ff */
[-C--:B------:R-:W-:Y:S01]  /*ab50*/  FMUL.FTZ R35, R8, R17.reuse ;  /* 0x0000001108237220 */ /* 0x080fe20000410000 */
[----:B------:R-:W-:Y:S01]  /*ab60*/  FFMA.FTZ R33, R4, R17, -R33 ;  /* 0x0000001104217223 */ /* 0x000fe20000010821 */
[C---:B------:R-:W-:Y:S01]  /*ab70*/  FMUL.FTZ R17, R18.reuse, R31 ;  /* 0x0000001f12117220 */ /* 0x040fe20000410000 */
[----:B------:R-:W-:Y:S01]  /*ab80*/  LOP3.LUT R28, R47, 0xffff0000, RZ, 0xc0, !PT ;  /* 0xffff00002f1c7812 */ /* 0x000fe200078ec0ff */
[----:B------:R-:W-:Y:S01]  /*ab90*/  FMUL.FTZ R18, R18, R13 ;  /* 0x0000000d12127220 */ /* 0x000fe20000410000 */
[----:B------:R-:W-:Y:S01]  /*aba0*/  FFMA.FTZ R35, R4, R29, R35 ;  /* 0x0000001d04237223 */ /* 0x000fe20000010023 */
[----:B------:R-:W-:Y:S01]  /*abb0*/  LOP3.LUT R4, R53, 0xffff0000, RZ, 0xc0, !PT ;  /* 0xffff000035047812 */ /* 0x000fe200078ec0ff */
[C---:B------:R-:W-:Y:S01]  /*abc0*/  FFMA.FTZ R17, R14.reuse, R13, -R17 ;  /* 0x0000000d0e117223 */ /* 0x040fe20000010811 */
[----:B------:R-:W-:Y:S01]  /*abd0*/  FFMA.FTZ R18, R14, R31, R18 ;  /* 0x0000001f0e127223 */ /* 0x000fe20000010012 */
[----:B------:R-:W-:Y:S01]  /*abe0*/  FMUL.FTZ R30, R9, R28 ;  /* 0x0000001c091e7220 */ /* 0x000fe20000410000 */
[----:B------:R-:W-:-:S02]  /*abf0*/  IMAD.U32 R19, R10, 0x10000, RZ ;  /* 0x000100000a137824 */ /* 0x000fc400078e00ff */
[-C--:B------:R-:W-:Y:S01]  /*ac00*/  FMUL.FTZ R48, R9, R4.reuse ;  /* 0x0000000409307220 */ /* 0x080fe20000410000 */
[----:B------:R-:W-:Y:S02]  /*ac10*/  IMAD.U32 R8, R52, 0x10000, RZ ;  /* 0x0001000034087824 */ /* 0x000fe400078e00ff */
[----:B------:R-:W-:Y:S01]  /*ac20*/  FFMA.FTZ R30, R5, R4, -R30 ;  /* 0x00000004051e7223 */ /* 0x000fe2000001081e */
[----:B------:R-:W-:Y:S01]  /*ac30*/  IMAD.U32 R14, R50, 0x10000, RZ ;  /* 0x00010000320e7824 */ /* 0x000fe200078e00ff */
[----:B------:R-:W-:Y:S01]  /*ac40*/  LOP3.LUT R10, R10, 0xffff0000, RZ, 0xc0, !PT ;  /* 0xffff00000a0a7812 */ /* 0x000fe200078ec0ff */
[----:B------:R-:W-:Y:S02]  /*ac50*/  IMAD.U32 R20, R11, 0x10000, RZ ;  /* 0x000100000b147824 */ /* 0x000fe400078e00ff */
[----:B------:R-:W-:Y:S01]  /*ac60*/  FMUL.FTZ R29, R19, R8 ;  /* 0x00000008131d7220 */ /* 0x000fe20000410000 */
[----:B------:R-:W-:Y:S02]  /*ac70*/  IMAD.U32 R13, R49, 0x10000, RZ ;  /* 0x00010000310d7824 */ /* 0x000fe400078e00ff */
[----:B------:R-:W-:Y:S01]  /*ac80*/  FMUL.FTZ R4, R19, R14 ;  /* 0x0000000e13047220 */ /* 0x000fe20000410000 */
[----:B------:R-:W-:Y:S01]  /*ac90*/  FFMA.FTZ R19, R5, R28, R48 ;  /* 0x0000001c05137223 */ /* 0x000fe20000010030 */
[----:B------:R-:W-:-:S02]  /*aca0*/  IMAD.U32 R9, R51, 0x10000, RZ ;  /* 0x0001000033097824 */ /* 0x000fc400078e00ff */
[C---:B------:R-:W-:Y:S01]  /*acb0*/  FMUL.FTZ R5, R20.reuse, R13 ;  /* 0x0000000d14057220 */ /* 0x040fe20000410000 */
[C---:B------:R-:W-:Y:S01]  /*acc0*/  FFMA.FTZ R28, R15.reuse, R8, -R4 ;  /* 0x000000080f1c7223 */ /* 0x040fe20000010804 */
[----:B------:R-:W-:Y:S01]  /*acd0*/  FFMA.FTZ R29, R15, R14, R29 ;  /* 0x0000000e0f1d7223 */ /* 0x000fe2000001001d */
[-C--:B------:R-:W-:Y:S01]  /*ace0*/  FMUL.FTZ R15, R20, R9.reuse ;  /* 0x00000009140f7220 */ /* 0x080fe20000410000 */
[----:B------:R-:W-:Y:S01]  /*acf0*/  FFMA.FTZ R14, R16, R9, -R5 ;  /* 0x00000009100e7223 */ /* 0x000fe20000010805 */
[----:B------:R-:W-:Y:S02]  /*ad00*/  LOP3.LUT R11, R11, 0xffff0000, RZ, 0xc0, !PT ;  /* 0xffff00000b0b7812 */ /* 0x000fe400078ec0ff */
[----:B------:R-:W-:Y:S01]  /*ad10*/  LOP3.LUT R9, R50, 0xffff0000, RZ, 0xc0, !PT ;  /* 0xffff000032097812 */ /* 0x000fe200078ec0ff */
[----:B------:R-:W-:Y:S01]  /*ad20*/  FFMA.FTZ R15, R16, R13, R15 ;  /* 0x0000000d100f7223 */ /* 0x000fe2000001000f */
[----:B------:R-:W-:Y:S02]  /*ad30*/  LOP3.LUT R8, R49, 0xffff0000, RZ, 0xc0, !PT ;  /* 0xffff000031087812 */ /* 0x000fe400078ec0ff */
[----:B------:R-:W-:Y:S01]  /*ad40*/  LOP3.LUT R5, R52, 0xffff0000, RZ, 0xc0, !PT ;  /* 0xffff000034057812 */ /* 0x000fe200078ec0ff */
[----:B------:R-:W-:Y:S01]  /*ad50*/  FMUL.FTZ R13, R10, R9 ;  /* 0x000000090a0d7220 */ /* 0x000fe20000410000 */
[----:B------:R-:W-:Y:S01]  /*ad60*/  LOP3.LUT R4, R51, 0xffff0000, RZ, 0xc0, !PT ;  /* 0xffff000033047812 */ /* 0x000fe200078ec0ff */
[----:B------:R-:W-:-:S02]  /*ad70*/  FMUL.FTZ R16, R11, R8 ;  /* 0x000000080b107220 */ /* 0x000fc40000410000 */
[-C--:B------:R-:W-:Y:S01]  /*ad80*/  FMUL.FTZ R10, R10, R5.reuse ;  /* 0x000000050a0a7220 */ /* 0x080fe20000410000 */
[C---:B------:R-:W-:Y:S01]  /*ad90*/  FFMA.FTZ R13, R6.reuse, R5, -R13 ;  /* 0x00000005060d7223 */ /* 0x040fe2000001080d */
[-C--:B------:R-:W-:Y:S01]  /*ada0*/  FMUL.FTZ R31, R11, R4.reuse ;  /* 0x000000040b1f7220 */ /* 0x080fe20000410000 */
[----:B------:R-:W-:Y:S01]  /*adb0*/  FFMA.FTZ R11, R7, R4, -R16 ;  /* 0x00000004070b7223 */ /* 0x000fe20000010810 */
[----:B------:R-:W-:Y:S01]  /*adc0*/  FFMA.FTZ R10, R6, R9, R10 ;  /* 0x00000009060a7223 */ /* 0x000fe2000001000a */
[----:B------:R-:W-:Y:S01]  /*add0*/  F2FP.BF16.F32.PACK_AB R4, R33, R32 ;  /* 0x000000202104723e */ /* 0x000fe200000010ff */
[----:B------:R-:W-:Y:S01]  /*ade0*/  FFMA.FTZ R16, R7, R8, R31 ;  /* 0x0000000807107223 */ /* 0x000fe2000001001f */
[----:B------:R-:W-:Y:S02]  /*adf0*/  F2FP.BF16.F32.PACK_AB R5, R30, R17 ;  /* 0x000000111e05723e */ /* 0x000fe400000010ff */
[----:B------:R-:W-:Y:S02]  /*ae00*/  F2FP.BF16.F32.PACK_AB R6, R13, R28 ;  /* 0x0000001c0d06723e */ /* 0x000fe400000010ff */
[----:B------:R-:W-:-:S02]  /*ae10*/  F2FP.BF16.F32.PACK_AB R7, R11, R14 ;  /* 0x0000000e0b07723e */ /* 0x000fc400000010ff */
[----:B------:R-:W-:Y:S02]  /*ae20*/  F2FP.BF16.F32.PACK_AB R8, R35, R34 ;  /* 0x000000222308723e */ /* 0x000fe400000010ff */
[----:B------:R-:W-:Y:S01]  /*ae30*/  F2FP.BF16.F32.PACK_AB R9, R19, R18 ;  /* 0x000000121309723e */ /* 0x000fe200000010ff */
[----:B------:R2:W-:Y:S01]  /*ae40*/  STS.128 [R3], R4 ;  /* 0x0000000403007388 */ /* 0x0005e20000000c00 */
[----:B------:R-:W-:Y:S02]  /*ae50*/  F2FP.BF16.F32.PACK_AB R10, R10, R29 ;  /* 0x0000001d0a0a723e */ /* 0x000fe400000010ff */
[----:B------:R-:W-:-:S05]  /*ae60*/  F2FP.BF16.F32.PACK_AB R11, R16, R15 ;  /* 0x0000000f100b723e */ /* 0x000fca00000010ff */
[----:B------:R2:W-:Y:S02]  /*ae70*/  STS.128 [R12+0xda00], R8 ;  /* 0x00da00080c007388 */ /* 0x0005e40000000c00 */
.L_x_1962:
[----:B------:R-:W-:Y:S05]  /*ae80*/  BSYNC B1 ;  /* 0x0000000000017941 */ /* 0x000fea0003800000 */
.L_x_1961:
[----:B------:R-:W-:Y:S05]  /*ae90*/  @P2 BRA `(.L_x_1940) ;  /* 0x0000000400c02947 */ /* 0x000fea0003800000 */
[----:B012---:R-:W-:Y:S02]  /*aea0*/  SHF.R.S32.HI R3, RZ, 0x1f, R73 ;  /* 0x0000001fff037819 */ /* 0x007fe40000011449 */
[----:B------:R-:W-:Y:S02]  /*aeb0*/  SHF.R.U64 R16, R36, 0x10, R37 ;  /* 0x0000001024107819 */ /* 0x000fe40000001225 */
[CC--:B------:R-:W-:Y:S02]  /*aec0*/  LEA.HI R4, R3.reuse, R73.reuse, RZ, 0x3 ;  /* 0x0000004903047211 */ /* 0x0c0fe400078f18ff */
[----:B------:R-:W-:Y:S02]  /*aed0*/  LEA.HI R3, R3, R73, RZ, 0x5 ;  /* 0x0000004903037211 */ /* 0x000fe400078f28ff */
[--C-:B------:R-:W-:Y:S02]  /*aee0*/  SHF.R.S32.HI R5, RZ, 0x3, R4.reuse ;  /* 0x00000003ff057819 */ /* 0x100fe40000011404 */
[----:B-----5:R-:W-:-:S02]  /*aef0*/  LOP3.LUT R4, R72, 0x18, R4, 0xf8, !PT ;  /* 0x0000001848047812 */ /* 0x020fc400078ef804 */
[----:B------:R-:W-:Y:S02]  /*af00*/  LEA.HI R0, R0, R5, RZ, 0x1d ;  /* 0x0000000500007211 */ /* 0x000fe400078fe8ff */
[----:B------:R-:W-:Y:S02]  /*af10*/  SHF.R.S32.HI R5, RZ, 0x5, R3 ;  /* 0x00000005ff057819 */ /* 0x000fe40000011403 */
[----:B------:R-:W-:Y:S02]  /*af20*/  SHF.R.S32.HI R3, RZ, 0x1f, R0 ;  /* 0x0000001fff037819 */ /* 0x000fe40000011400 */
[----:B------:R-:W-:Y:S01]  /*af30*/  LOP3.LUT R4, R4, R68, RZ, 0x3c, !PT ;  /* 0x0000004404047212 */ /* 0x000fe200078e3cff */
[----:B------:R-:W-:Y:S01]  /*af40*/  IMAD R5, R5, 0x1800, R70 ;  /* 0x0000180005057824 */ /* 0x000fe200078e0246 */
        /* <DEDUP_REMOVED lines=9> */
[----:B------:R-:W-:Y:S02]  /*afe0*/  SHF.R.U32.HI R25, RZ, 0x10, R25 ;  /* 0x00000010ff197819 */ /* 0x000fe40000011619 */
[----:B------:R-:W-:Y:S01]  /*aff0*/  PRMT R43, R43, 0x5410, R16 ;  /* 0x000054102b2b7816 */ /* 0x000fe20000000010 */
[----:B------:R-:W-:Y:S01]  /*b000*/  IMAD.IADD R3, R4, 0x1, R3 ;  /* 0x0000000104037824 */ /* 0x000fe200078e0203 */
[----:B------:R-:W-:Y:S01]  /*b010*/  PRMT R20, R21, 0x5410, R20 ;  /* 0x0000541015147816 */ /* 0x000fe20000000014 */
[----:B------:R-:W0:Y:S01]  /*b020*/  LDS.128 R4, [R0] ;  /* 0x0000000000047984 */ /* 0x000e220000000c00 */
[----:B------:R-:W-:Y:S01]  /*b030*/  SHF.R.U64 R12, R26, 0x10, R27 ;  /* 0x000000101a0c7819 */ /* 0x000fe2000000121b */
[----:B------:R-:W-:Y:S01]  /*b040*/  IMAD R3, R3, 0x2, R22 ;  /* 0x0000000203037824 */ /* 0x000fe200078e0216 */
[----:B------:R-:W-:Y:S01]  /*b050*/  PRMT R40, R40, 0x5410, R25 ;  /* 0x0000541028287816 */ /* 0x000fe20000000019 */
[----:B------:R-:W-:Y:S01]  /*b060*/  IMAD.U32 R25, R20, 0x10000, RZ ;  /* 0x0001000014197824 */ /* 0x000fe200078e00ff */
[----:B------:R-:W-:Y:S01]  /*b070*/  SHF.R.U32.HI R37, RZ, 0x10, R37 ;  /* 0x00000010ff257819 */ /* 0x000fe20000011625 */
[----:B------:R-:W-:Y:S01]  /*b080*/  IMAD.U32 R21, R43, 0x10000, RZ ;  /* 0x000100002b157824 */ /* 0x000fe200078e00ff */
[----:B------:R-:W1:Y:S01]  /*b090*/  LDS.128 R8, [R3+0xda00] ;  /* 0x00da000003087984 */ /* 0x000e620000000c00 */
[----:B------:R-:W-:-:S02]  /*b0a0*/  SHF.R.U32.HI R27, RZ, 0x10, R27 ;  /* 0x00000010ff1b7819 */ /* 0x000fc4000001161b */
[----:B------:R-:W-:Y:S02]  /*b0b0*/  PRMT R41, R41, 0x5410, R12 ;  /* 0x0000541029297816 */ /* 0x000fe4000000000c */
[----:B------:R-:W-:Y:S02]  /*b0c0*/  PRMT R44, R44, 0x5410, R37 ;  /* 0x000054102c2c7816 */ /* 0x000fe40000000025 */
[----:B------:R-:W-:Y:S02]  /*b0d0*/  PRMT R42, R42, 0x5410, R27 ;  /* 0x000054102a2a7816 */ /* 0x000fe4000000001b */
[----:B------:R-:W-:Y:S02]  /*b0e0*/  LOP3.LUT R27, R20, 0xffff0000, RZ, 0xc0, !PT ;  /* 0xffff0000141b7812 */ /* 0x000fe400078ec0ff */
[----:B------:R-:W-:Y:S02]  /*b0f0*/  LOP3.LUT R43, R43, 0xffff0000, RZ, 0xc0, !PT ;  /* 0xffff00002b2b7812 */ /* 0x000fe400078ec0ff */
[----:B------:R-:W-:-:S02]  /*b100*/  SHF.R.U64 R14, R38, 0x10, R39 ;  /* 0x00000010260e7819 */ /* 0x000fc40000001227 */
[----:B------:R-:W-:Y:S02]  /*b110*/  SHF.R.U32.HI R39, RZ, 0x10, R39 ;  /* 0x00000010ff277819 */ /* 0x000fe40000011627 */
[----:B------:R-:W-:Y:S02]  /*b120*/  PRMT R45, R45, 0x5410, R14 ;  /* 0x000054102d2d7816 */ /* 0x000fe4000000000e */
        /* <DEDUP_REMOVED lines=15> */
[C---:B------:R-:W-:Y:S01]  /*b220*/  IMAD.U32 R16, R40.reuse, 0x10000, RZ ;  /* 0x0001000028107824 */ /* 0x040fe200078e00ff */
[----:B------:R-:W-:Y:S01]  /*b230*/  LOP3.LUT R40, R40, 0xffff0000, RZ, 0xc0, !PT ;  /* 0xffff000028287812 */ /* 0x000fe200078ec0ff */
[C---:B------:R-:W-:Y:S01]  /*b240*/  FFMA.FTZ R29, R12.reuse, R21, -R29 ;  /* 0x000000150c1d7223 */ /* 0x040fe2000001081d */
[----:B------:R-:W-:Y:S01]  /*b250*/  FFMA.FTZ R31, R12, R25, R31 ;  /* 0x000000190c1f7223 */ /* 0x000fe2000001001f */
[----:B------:R-:W-:-:S02]  /*b260*/  IMAD.U32 R12, R44, 0x10000, RZ ;  /* 0x000100002c0c7824 */ /* 0x000fc400078e00ff */
[C---:B------:R-:W-:Y:S01]  /*b270*/  FMUL.FTZ R21, R8.reuse, R27 ;  /* 0x0000001b08157220 */ /* 0x040fe20000410000 */
[-C--:B------:R-:W-:Y:S01]  /*b280*/  FMUL.FTZ R25, R8, R43.reuse ;  /* 0x0000002b08197220 */ /* 0x080fe20000410000 */
[C---:B------:R-:W-:Y:S01]  /*b290*/  FMUL.FTZ R8, R17.reuse, R16 ;  /* 0x0000001011087220 */ /* 0x040fe20000410000 */
[----:B------:R-:W-:Y:S01]  /*b2a0*/  FMUL.FTZ R17, R17, R12 ;  /* 0x0000000c11117220 */ /* 0x000fe20000410000 */
[----:B------:R-:W-:Y:S01]  /*b2b0*/  LOP3.LUT R44, R44, 0xffff0000, RZ, 0xc0, !PT ;  /* 0xffff00002c2c7812 */ /* 0x000fe200078ec0ff */
[----:B------:R-:W-:Y:S02]  /*b2c0*/  IMAD.U32 R18, R10, 0x10000, RZ ;  /* 0x000100000a127824 */ /* 0x000fe400078e00ff */
[C---:B------:R-:W-:Y:S01]  /*b2d0*/  FFMA.FTZ R20, R4.reuse, R43, -R21 ;  /* 0x0000002b04147223 */ /* 0x040fe20000010815 */
[C---:B------:R-:W-:Y:S01]  /*b2e0*/  FFMA.FTZ R16, R13.reuse, R16, R17 ;  /* 0x000000100d107223 */ /* 0x040fe20000010011 */
[----:B------:R-:W-:Y:S01]  /*b2f0*/  FFMA.FTZ R24, R4, R27, R25 ;  /* 0x0000001b04187223 */ /* 0x000fe20000010019 */
[----:B------:R-:W-:Y:S01]  /*b300*/  FFMA.FTZ R12, R13, R12, -R8 ;  /* 0x0000000c0d0c7223 */ /* 0x000fe20000010808 */
[----:B------:R-:W-:-:S02]  /*b310*/  IMAD.U32 R17, R41, 0x10000, RZ ;  /* 0x0001000029117824 */ /* 0x000fc400078e00ff */
[----:B------:R-:W-:Y:S01]  /*b320*/  FMUL.FTZ R4, R9, R40 ;  /* 0x0000002809047220 */ /* 0x000fe20000410000 */
[----:B------:R-:W-:Y:S02]  /*b330*/  IMAD.U32 R13, R45, 0x10000, RZ ;  /* 0x000100002d0d7824 */ /* 0x000fe400078e00ff */
[-C--:B------:R-:W-:Y:S01]  /*b340*/  FMUL.FTZ R26, R9, R44.reuse ;  /* 0x0000002c091a7220 */ /* 0x080fe20000410000 */
[C---:B------:R-:W-:Y:S01]  /*b350*/  FMUL.FTZ R25, R18.reuse, R17 ;  /* 0x0000001112197220 */ /* 0x040fe20000410000 */
[----:B------:R-:W-:Y:S01]  /*b360*/  FFMA.FTZ R9, R5, R44, -R4 ;  /* 0x0000002c05097223 */ /* 0x000fe20000010804 */
[-C--:B------:R-:W-:Y:S01]  /*b370*/  FMUL.FTZ R18, R18, R13.reuse ;  /* 0x0000000d12127220 */ /* 0x080fe20000410000 */
[----:B------:R-:W-:Y:S02]  /*b380*/  IMAD.U32 R19, R11, 0x10000, RZ ;  /* 0x000100000b137824 */ /* 0x000fe400078e00ff */
[----:B------:R-:W-:Y:S01]  /*b390*/  FFMA.FTZ R25, R14, R13, -R25 ;  /* 0x0000000d0e197223 */ /* 0x000fe20000010819 */
[----:B------:R-:W-:-:S02]  /*b3a0*/  IMAD.U32 R4, R46, 0x10000, RZ ;  /* 0x000100002e047824 */ /* 0x000fc400078e00ff */
[----:B------:R-:W-:Y:S01]  /*b3b0*/  FFMA.FTZ R18, R14, R17, R18 ;  /* 0x000000110e127223 */ /* 0x000fe20000010012 */
[----:B------:R-:W-:Y:S01]  /*b3c0*/  IMAD.U32 R8, R42, 0x10000, RZ ;  /* 0x000100002a087824 */ /* 0x000fe200078e00ff */
[----:B------:R-:W-:Y:S01]  /*b3d0*/  LOP3.LUT R10, R10, 0xffff0000, RZ, 0xc0, !PT ;  /* 0xffff00000a0a7812 */ /* 0x000fe200078ec0ff */
[----:B------:R-:W-:Y:S01]  /*b3e0*/  FFMA.FTZ R21, R5, R40, R26 ;  /* 0x0000002805157223 */ /* 0x000fe2000001001a */
[----:B------:R-:W-:Y:S01]  /*b3f0*/  LOP3.LUT R11, R11, 0xffff0000, RZ, 0xc0, !PT ;  /* 0xffff00000b0b7812 */ /* 0x000fe200078ec0ff */
[----:B------:R-:W-:Y:S01]  /*b400*/  FMUL.FTZ R14, R19, R4 ;  /* 0x00000004130e7220 */ /* 0x000fe20000410000 */
[----:B------:R-:W-:Y:S01]  /*b410*/  LOP3.LUT R41, R41, 0xffff0000, RZ, 0xc0, !PT ;  /* 0xffff000029297812 */ /* 0x000fe200078ec0ff */
[-C--:B------:R-:W-:Y:S01]  /*b420*/  FMUL.FTZ R26, R19, R8.reuse ;  /* 0x00000008131a7220 */ /* 0x080fe20000410000 */
[----:B------:R-:W-:Y:S01]  /*b430*/  LOP3.LUT R42, R42, 0xffff0000, RZ, 0xc0, !PT ;  /* 0xffff00002a2a7812 */ /* 0x000fe200078ec0ff */
[----:B------:R-:W-:Y:S01]  /*b440*/  FFMA.FTZ R14, R15, R8, R14 ;  /* 0x000000080f0e7223 */ /* 0x000fe2000001000e */
[----:B------:R-:W-:Y:S01]  /*b450*/  LOP3.LUT R45, R45, 0xffff0000, RZ, 0xc0, !PT ;  /* 0xffff00002d2d7812 */ /* 0x000fe200078ec0ff */
[----:B------:R-:W-:Y:S01]  /*b460*/  FFMA.FTZ R26, R15, R4, -R26 ;  /* 0x000000040f1a7223 */ /* 0x000fe2000001081a */
[----:B------:R-:W-:Y:S01]  /*b470*/  LOP3.LUT R46, R46, 0xffff0000, RZ, 0xc0, !PT ;  /* 0xffff00002e2e7812 */ /* 0x000fe200078ec0ff */
[C---:B------:R-:W-:Y:S01]  /*b480*/  FMUL.FTZ R5, R10.reuse, R41 ;  /* 0x000000290a057220 */ /* 0x040fe20000410000 */
[----:B------:R-:W-:Y:S01]  /*b490*/  FMUL.FTZ R8, R11, R42 ;  /* 0x0000002a0b087220 */ /* 0x000fe20000410000 */
[----:B------:R-:W-:-:S02]  /*b4a0*/  FMUL.FTZ R4, R10, R45 ;  /* 0x0000002d0a047220 */ /* 0x000fc40000410000 */
[-C--:B------:R-:W-:Y:S01]  /*b4b0*/  FMUL.FTZ R13, R11, R46.reuse ;  /* 0x0000002e0b0d7220 */ /* 0x080fe20000410000 */
[C---:B------:R-:W-:Y:S01]  /*b4c0*/  FFMA.FTZ R10, R6.reuse, R45, -R5 ;  /* 0x0000002d060a7223 */ /* 0x040fe20000010805 */
[C---:B------:R-:W-:Y:S01]  /*b4d0*/  FFMA.FTZ R11, R7.reuse, R46, -R8 ;  /* 0x0000002e070b7223 */ /* 0x040fe20000010808 */
[----:B------:R-:W-:Y:S01]  /*b4e0*/  FFMA.FTZ R41, R6, R41, R4 ;  /* 0x0000002906297223 */ /* 0x000fe20000010004 */
[----:B------:R-:W-:Y:S01]  /*b4f0*/  FFMA.FTZ R13, R7, R42, R13 ;  /* 0x0000002a070d7223 */ /* 0x000fe2000001000d */
[----:B------:R-:W-:Y:S02]  /*b500*/  F2FP.BF16.F32.PACK_AB R4, R20, R29 ;  /* 0x0000001d1404723e */ /* 0x000fe400000010ff */
        /* <DEDUP_REMOVED lines=9> */
.L_x_1940:
[----:B------:R-:W-:Y:S05]  /*b5a0*/  BSYNC B0 ;  /* 0x0000000000007941 */ /* 0x000fea0003800000 */
.L_x_1930:
        /* <DEDUP_REMOVED lines=8> */
.L_x_1928:
[----:B------:R-:W-:-:S06]  /*b630*/  ULOP3.LUT UR4, UR60, 0x1, URZ, 0xfc, !UPT ;  /* 0x000000013c047892 */ /* 0x000fcc000f8efc3f */
[----:B0--3--:R-:W-:-:S05]  /*b640*/  IMAD.U32 R0, RZ, RZ, UR4 ;  /* 0x00000004ff007e24 */ /* 0x009fca000f8e00ff */
[----:B------:R-:W-:-:S13]  /*b650*/  ISETP.NE.AND P0, PT, R0, 0x3, PT ;  /* 0x000000030000780c */ /* 0x000fda0003f05270 */
[----:B------:R-:W-:Y:S05]  /*b660*/  @!P0 BRA `(.L_x_1963) ;  /* 0x0000000000048947 */ /* 0x000fea0003800000 */
[----:B------:R-:W-:Y:S01]  /*b670*/  BPT.TRAP 0x1 ;  /* 0x000000040000795c */ /* 0x000fe20000300000 */
.L_x_1963:
[----:B------:R-:W2:Y:S01]  /*b680*/  LDL R0, [R1+0x20] ;  /* 0x0000200001007983 */ /* 0x000ea20000100800 */
[----:B------:R-:W-:Y:S01]  /*b690*/  IMAD R21, R146, 0x8, R22 ;  /* 0x0000000892157824 */ /* 0x000fe200078e0216 */
[----:B--2-4-:R-:W-:-:S04]  /*b6a0*/  SHF.L.U32 R4, R0, 0x1f, RZ ;  /* 0x0000001f00047819 */ /* 0x014fc800000006ff */
[----:B------:R0:W2:Y:S01]  /*b6b0*/  SYNCS.PHASECHK.TRANS64.TRYWAIT P1, [R21+URZ+0x31c30], R4 ;  /* 0x031c3004150075a7 */ /* 0x0000a2000802017f */
[----:B------:R-:W-:Y:S05]  /*b6c0*/  @!P0 BRA `(.L_x_1964) ;  /* 0x0000000000048947 */ /* 0x000fea0003800000 */
[----:B------:R-:W-:Y:S01]  /*b6d0*/  BPT.TRAP 0x1 ;  /* 0x000000040000795c */ /* 0x000fe20000300000 */
.L_x_1964:
[----:B------:R-:W-:Y:S01]  /*b6e0*/  VIADD R0, R22, 0x16a00 ;  /* 0x00016a0016007836 */ /* 0x000fe20000000000 */
[----:B------:R-:W-:Y:S01]  /*b6f0*/  LOP3.LUT R2, R2, 0x10000, RZ, 0xfc, !PT ;  /* 0x0001000002027812 */ /* 0x000fe200078efcff */
[----:B-1----:R-:W-:-:S03]  /*b700*/  IMAD.MOV.U32 R3, RZ, RZ, -0x7fffffe0 ;  /* 0x80000020ff037424 */ /* 0x002fc600078e00ff */
[----:B------:R-:W-:-:S04]  /*b710*/  SHF.R.U32.HI R0, RZ, 0x4, R0 ;  /* 0x00000004ff007819 */ /* 0x000fc80000011600 */
[----:B------:R-:W-:-:S04]  /*b720*/  LOP3.LUT R0, R0, 0x3fff, RZ, 0xc0, !PT ;  /* 0x00003fff00007812 */ /* 0x000fc800078ec0ff */
[----:B------:R-:W-:-:S05]  /*b730*/  LOP3.LUT R0, R0, 0x10000, RZ, 0xfc, !PT ;  /* 0x0001000000007812 */ /* 0x000fca00078efcff */
[----:B------:R1:W-:Y:S01]  /*b740*/  STL [R1+0x38], R0 ;  /* 0x0000380001007387 */ /* 0x0003e20000100800 */
[----:B--2---:R-:W-:Y:S05]  /*b750*/  @P1 BRA `(.L_x_1965) ;  /* 0x0000000000081947 */ /* 0x004fea0003800000 */
[----:B------:R-:W2:Y:S02]  /*b760*/  SYNCS.PHASECHK.TRANS64.TRYWAIT P1, [R21+URZ+0x31c30], R4 ;  /* 0x031c3004150075a7 */ /* 0x000ea4000802017f */
[----:B--2---:R-:W-:Y:S05]  /*b770*/  @!P1 BRA `(.L_x_1966) ;  /* 0x0000016400989947 */ /* 0x004fea0003800000 */
.L_x_1965:
[----:B-1----:R-:W3:Y:S01]  /*b780*/  LDL R0, [R1+0x38] ;  /* 0x0000380001007983 */ /* 0x002ee20000100800 */
[----:B------:R-:W-:Y:S01]  /*b790*/  IMAD.MOV.U32 R15, RZ, RZ, -0x7fffffe0 ;  /* 0x80000020ff0f7424 */ /* 0x000fe200078e00ff */
[----:B------:R-:W-:Y:S05]  /*b7a0*/  WARPSYNC.ALL ;  /* 0x0000000000007948 */ /* 0x000fea0003800000 */
[C---:B------:R-:W-:Y:S01]  /*b7b0*/  R2UR UR4, R2.reuse ;  /* 0x00000000020472ca */ /* 0x040fe200000e0000 */
[----:B------:R-:W4:Y:S01]  /*b7c0*/  LDL R100, [R1+0x4c] ;  /* 0x00004c0001647983 */ /* 0x000f220000100800 */
[----:B------:R-:W-:Y:S02]  /*b7d0*/  R2UR UR5, R3 ;  /* 0x00000000030572ca */ /* 0x000fe400000e0000 */
[----:B------:R-:W-:Y:S01]  /*b7e0*/  R2UR UR7, R15 ;  /* 0x000000000f0772ca */ /* 0x000fe200000e0000 */
[----:B------:R-:W-:Y:S01]  /*b7f0*/  WARPGROUP.ARRIVE ;  /* 0x00000000000079c5 */ /* 0x000fe20000000000 */
[----:B------:R-:W-:Y:S01]  /*b800*/  IMAD.MOV.U32 R5, RZ, RZ, -0x7fffffe0 ;  /* 0x80000020ff057424 */ /* 0x000fe200078e00ff */
[----:B------:R-:W-:Y:S01]  /*b810*/  R2UR UR8, R2 ;  /* 0x00000000020872ca */ /* 0x000fe200000e0000 */
[----:B-----5:R-:W4:Y:S01]  /*b820*/  LDL R102, [R1+0x48] ;  /* 0x0000480001667983 */ /* 0x020f220000100800 */
[----:B------:R-:W-:-:S02]  /*b830*/  R2UR UR9, R3 ;  /* 0x00000000030972ca */ /* 0x000fc400000e0000 */
[----:B------:R-:W-:Y:S01]  /*b840*/  R2UR UR11, R5 ;  /* 0x00000000050b72ca */ /* 0x000fe200000e0000 */
[----:B------:R-:W-:Y:S01]  /*b850*/  IMAD.MOV.U32 R5, RZ, RZ, -0x7fffffe0 ;  /* 0x80000020ff057424 */ /* 0x000fe200078e00ff */
[----:B------:R-:W4:Y:S01]  /*b860*/  LDL R96, [R1+0x58] ;  /* 0x0000580001607983 */ /* 0x000f220000100800 */
[----:B------:R-:W-:Y:S01]  /*b870*/  IMAD.MOV.U32 R7, RZ, RZ, -0x7fffffe0 ;  /* 0x80000020ff077424 */ /* 0x000fe200078e00ff */
[C---:B------:R-:W-:Y:S02]  /*b880*/  R2UR UR12, R2.reuse ;  /* 0x00000000020c72ca */ /* 0x040fe400000e0000 */
[----:B------:R-:W-:Y:S01]  /*b890*/  R2UR UR13, R3 ;  /* 0x00000000030d72ca */ /* 0x000fe200000e0000 */
[----:B------:R-:W4:Y:S01]  /*b8a0*/  LDL R99, [R1+0x54] ;  /* 0x0000540001637983 */ /* 0x000f220000100800 */
[----:B------:R-:W-:Y:S01]  /*b8b0*/  R2UR UR15, R7 ;  /* 0x00000000070f72ca */ /* 0x000fe200000e0000 */
[----:B------:R-:W-:Y:S01]  /*b8c0*/  IMAD.MOV.U32 R9, RZ, RZ, -0x7fffffe0 ;  /* 0x80000020ff097424 */ /* 0x000fe200078e00ff */
[----:B------:R-:W-:Y:S01]  /*b8d0*/  R2UR UR16, R2 ;  /* 0x00000000021072ca */ /* 0x000fe200000e0000 */
[----:B------:R-:W4:Y:S01]  /*b8e0*/  LDL R98, [R1+0x3c] ;  /* 0x00003c0001627983 */ /* 0x000f220000100800 */
[----:B------:R-:W-:-:S02]  /*b8f0*/  R2UR UR17, R3 ;  /* 0x00000000031172ca */ /* 0x000fc400000e0000 */
[----:B------:R-:W-:Y:S01]  /*b900*/  R2UR UR19, R9 ;  /* 0x00000000091372ca */ /* 0x000fe200000e0000 */
[----:B---3--:R-:W-:-:S05]  /*b910*/  IMAD R14, R146, 0x6c0, R0 ;  /* 0x000006c0920e7824 */ /* 0x008fca00078e0200 */
[----:B------:R-:W-:-:S13]  /*b920*/  R2UR UR6, R14 ;  /* 0x000000000e0672ca */ /* 0x000fda00000e0000 */
[----:B------:R-:W-:Y:S01]  /*b930*/  HGMMA.64x16x16.F32.BF16 R88, gdesc[UR4], RZ, !UPT, gsb0 ;  /* 0x00200000045879f0 */ /* 0x000fe2000c0018ff */
[----:B0-2---:R-:W-:-:S05]  /*b940*/  VIADD R4, R14, 0x40 ;  /* 0x000000400e047836 */ /* 0x005fca0000000000 */
[----:B------:R-:W-:Y:S01]  /*b950*/  R2UR UR10, R4 ;  /* 0x00000000040a72ca */ /* 0x000fe200000e0000 */
[----:B------:R-:W-:Y:S02]  /*b960*/  WARPGROUP.DEPBAR.LE gsb0, 0x0 ;  /* 0x00008000000079c5 */ /* 0x000fe40000010000 */
[----:B------:R-:W-:-:S10]  /*b970*/  WARPGROUP.ARRIVE ;  /* 0x00000000000079c5 */ /* 0x000fd40000000000 */
[----:B------:R-:W-:Y:S01]  /*b980*/  HGMMA.64x16x16.F32.BF16 R80, gdesc[UR8], RZ, !UPT, gsb0 ;  /* 0x00200000085079f0 */ /* 0x000fe2000c0018ff */
[----:B------:R-:W-:Y:S01]  /*b990*/  VIADD R4, R14, 0x80 ;  /* 0x000000800e047836 */ /* 0x000fe20000000000 */
[----:B------:R-:W-:Y:S02]  /*b9a0*/  R2UR UR7, R5 ;  /* 0x00000000050772ca */ /* 0x000fe400000e0000 */
[----:B------:R-:W-:Y:S02]  /*b9b0*/  R2UR UR4, R2 ;  /* 0x00000000020472ca */ /* 0x000fe400000e0000 */
[----:B------:R-:W-:Y:S02]  /*b9c0*/  R2UR UR6, R4 ;  /* 0x00000000040672ca */ /* 0x000fe400000e0000 */
[----:B------:R-:W-:Y:S01]  /*b9d0*/  R2UR UR5, R3 ;  /* 0x00000000030572ca */ /* 0x000fe200000e0000 */
[----:B------:R-:W-:Y:S02]  /*b9e0*/  WARPGROUP.DEPBAR.LE gsb0, 0x0 ;  /* 0x00008000000079c5 */ /* 0x000fe40000010000 */
[----:B------:R-:W-:-:S10]  /*b9f0*/  WARPGROUP.ARRIVE ;  /* 0x00000000000079c5 */ /* 0x000fd40000000000 */
[----:B------:R-:W-:Y:S01]  /*ba00*/  HGMMA.64x16x16.F32.BF16 R72, gdesc[UR4], RZ, !UPT, gsb0 ;  /* 0x00200000044879f0 */ /* 0x000fe2000c0018ff */
[----:B------:R-:W-:-:S05]  /*ba10*/  VIADD R6, R14, 0xc0 ;  /* 0x000000c00e067836 */ /* 0x000fca0000000000 */
        /* <DEDUP_REMOVED lines=46> */
[----:B------:R-:W-:Y:S02]  /*bd00*/  VIADD R12, R2, 0x2 ;  /* 0x00000002020c7836 */ /* 0x000fe40000000000 */
[----:B------:R-:W-:Y:S02]  /*bd10*/  IMAD.MOV.U32 R5, RZ, RZ, -0x7fffffe0 ;  /* 0x80000020ff057424 */ /* 0x000fe400078e00ff */
[----:B------:R-:W-:Y:S01]  /*bd20*/  IMAD.MOV.U32 R13, RZ, RZ, -0x7fffffe0 ;  /* 0x80000020ff0d7424 */ /* 0x000fe200078e00ff */
[----:B------:R-:W-:Y:S02]  /*bd30*/  R2UR UR6, R4 ;  /* 0x00000000040672ca */ /* 0x000fe400000e0000 */
[----:B------:R-:W-:-:S02]  /*bd40*/  R2UR UR7, R5 ;  /* 0x00000000050772ca */ /* 0x000fc400000e0000 */
        /* <DEDUP_REMOVED lines=388> */
[----:B----4-:R-:W-:-:S04]  /*d590*/  IMAD R0, R104, -0x90, R100 ;  /* 0xffffff7068007824 */ /* 0x010fc800078e0264 */
[----:B------:R-:W-:Y:S01]  /*d5a0*/  VIADD R20, R0, 0x90 ;  /* 0x0000009000147836 */ /* 0x000fe20000000000 */
[----:B------:R-:W-:Y:S01]  /*d5b0*/  IADD3 R97, -R102, 0x91, R0 ;  /* 0x0000009166617810 */ /* 0x000fe20007ffe100 */
[----:B------:R-:W-:Y:S02]  /*d5c0*/  IMAD R96, R98, 0xc0, R96 ;  /* 0x000000c062607824 */ /* 0x000fe400078e0260 */
[C---:B------:R-:W-:Y:S02]  /*d5d0*/  IMAD R20, R99.reuse, -0x2, R20 ;  /* 0xfffffffe63147824 */ /* 0x040fe400078e0214 */
[----:B------:R-:W-:-:S05]  /*d5e0*/  IMAD R97, R99, -0x2, R97 ;  /* 0xfffffffe63617824 */ /* 0x000fca00078e0261 */
[----:B------:R-:W-:Y:S01]  /*d5f0*/  VIADDMNMX R0, R96, R97, R20, PT ;  /* 0x0000006160007246 */ /* 0x000fe20003800114 */
[----:B------:R-:W-:Y:S02]  /*d600*/  WARPGROUP.DEPBAR.LE gsb0, 0x0 ;  /* 0x00008000000079c5 */ /* 0x000fe40000010000 */
[----:B------:R-:W-:-:S06]  /*d610*/  WARPGROUP.ARRIVE ;  /* 0x00000000000079c5 */ /* 0x000fcc0000000000 */
[----:B------:R-:W-:Y:S01]  /*d620*/  HGMMA.64x16x16.F32.BF16 R40, gdesc[UR12], R40, gsb0 ;  /* 0x002000000c2879f0 */ /* 0x000fe20008001828 */
[C---:B------:R-:W-:Y:S02]  /*d630*/  ISETP.GT.AND P1, PT, R0.reuse, RZ, PT ;  /* 0x000000ff0000720c */ /* 0x040fe40003f24270 */
[C---:B------:R-:W-:Y:S02]  /*d640*/  ISETP.GT.AND P2, PT, R0.reuse, 0x1, PT ;  /* 0x000000010000780c */ /* 0x040fe40003f44270 */
[----:B------:R-:W-:Y:S02]  /*d650*/  ISETP.GT.AND P3, PT, R0, 0x8, PT ;  /* 0x000000080000780c */ /* 0x000fe40003f64270 */
[----:B------:R-:W-:Y:S02]  /*d660*/  FSEL R19, R88, -INF , P1 ;  /* 0xff80000058137808 */ /* 0x000fe40000800000 */
[----:B------:R-:W-:Y:S02]  /*d670*/  FSEL R89, R89, -INF , P2 ;  /* 0xff80000059597808 */ /* 0x000fe40001000000 */
[----:B------:R-:W-:-:S02]  /*d680*/  ISETP.GT.AND P1, PT, R0, 0x9, PT ;  /* 0x000000090000780c */ /* 0x000fc40003f24270 */
[----:B------:R-:W-:Y:S02]  /*d690*/  FSEL R99, R92, -INF , P3 ;  /* 0xff8000005c637808 */ /* 0x000fe40001800000 */
[----:B------:R-:W-:Y:S02]  /*d6a0*/  FMNMX.FTZ R16, R19, R89, !PT ;  /* 0x0000005913107209 */ /* 0x000fe40007810000 */
[C---:B------:R-:W-:Y:S02]  /*d6b0*/  ISETP.GT.AND P2, PT, R0.reuse, 0x10, PT ;  /* 0x000000100000780c */ /* 0x040fe40003f44270 */
[----:B------:R-:W-:Y:S02]  /*d6c0*/  FSEL R93, R93, -INF , P1 ;  /* 0xff8000005d5d7808 */ /* 0x000fe40000800000 */
[----:B------:R-:W-:Y:S02]  /*d6d0*/  FMNMX.FTZ R16, R99, R16, !PT ;  /* 0x0000001063107209 */ /* 0x000fe40007810000 */
[----:B------:R-:W-:-:S02]  /*d6e0*/  ISETP.GT.AND P1, PT, R0, 0x11, PT ;  /* 0x000000110000780c */ /* 0x000fc40003f24270 */
[----:B------:R-:W-:Y:S02]  /*d6f0*/  FSEL R101, R80, -INF , P2 ;  /* 0xff80000050657808 */ /* 0x000fe40001000000 */
[----:B------:R-:W-:Y:S02]  /*d700*/  FMNMX.FTZ R16, R93, R16, !PT ;  /* 0x000000105d107209 */ /* 0x000fe40007810000 */
[----:B------:R-:W-:Y:S02]  /*d710*/  FSEL R81, R81, -INF , P1 ;  /* 0xff80000051517808 */ /* 0x000fe40000800000 */
[----:B------:R-:W-:Y:S01]  /*d720*/  FMNMX.FTZ R16, R101, R16, !PT ;  /* 0x0000001065107209 */ /* 0x000fe20007810000 */
[----:B------:R-:W-:-:S03]  /*d730*/  IMAD.MOV.U32 R17, RZ, RZ, -0x7fffffe0 ;  /* 0x80000020ff117424 */ /* 0x000fc600078e00ff */
[----:B------:R-:W-:Y:S01]  /*d740*/  FMNMX.FTZ R18, R81, R16, !PT ;  /* 0x0000001051127209 */ /* 0x000fe20007810000 */
[----:B------:R-:W-:Y:S01]  /*d750*/  VIADD R16, R14, 0x642 ;  /* 0x000006420e107836 */ /* 0x000fe20000000000 */
[----:B------:R-:W-:Y:S02]  /*d760*/  R2UR UR7, R17 ;  /* 0x00000000110772ca */ /* 0x000fe400000e0000 */
[----:B------:R-:W-:Y:S02]  /*d770*/  R2UR UR4, R4 ;  /* 0x00000000040472ca */ /* 0x000fe400000e0000 */
[----:B------:R-:W-:Y:S02]  /*d780*/  R2UR UR6, R16 ;  /* 0x00000000100672ca */ /* 0x000fe400000e0000 */
[----:B------:R-:W-:Y:S01]  /*d790*/  R2UR UR5, R5 ;  /* 0x00000000050572ca */ /* 0x000fe200000e0000 */
[----:B------:R-:W-:Y:S02]  /*d7a0*/  WARPGROUP.DEPBAR.LE gsb0, 0x0 ;  /* 0x00008000000079c5 */ /* 0x000fe40000010000 */
[----:B------:R-:W-:Y:S01]  /*d7b0*/  WARPGROUP.ARRIVE ;  /* 0x00000000000079c5 */ /* 0x000fe20000000000 */
[----:B------:R-:W-:-:S09]  /*d7c0*/  ISETP.GT.AND P2, PT, R0, 0x18, PT ;  /* 0x000000180000780c */ /* 0x000fd20003f44270 */
[----:B------:R-:W-:Y:S01]  /*d7d0*/  HGMMA.64x16x16.F32.BF16 R32, gdesc[UR4], R32, gsb0 ;  /* 0x00200000042079f0 */ /* 0x000fe20008001820 */
[C---:B------:R-:W-:Y:S02]  /*d7e0*/  ISETP.GT.AND P3, PT, R0.reuse, 0x19, PT ;  /* 0x000000190000780c */ /* 0x040fe40003f64270 */
[C---:B------:R-:W-:Y:S02]  /*d7f0*/  ISETP.GT.AND P1, PT, R0.reuse, 0x20, PT ;  /* 0x000000200000780c */ /* 0x040fe40003f24270 */
[----:B------:R-:W-:Y:S01]  /*d800*/  ISETP.GT.AND P4, PT, R0, 0x21, PT ;  /* 0x000000210000780c */ /* 0x000fe20003f84270 */
[----:B------:R-:W-:Y:S01]  /*d810*/  IMAD.MOV.U32 R15, RZ, RZ, -0x7fffffe0 ;  /* 0x80000020ff0f7424 */ /* 0x000fe200078e00ff */
[----:B------:R-:W-:Y:S01]  /*d820*/  FSEL R103, R84, -INF , P2 ;  /* 0xff80000054677808 */ /* 0x000fe20001000000 */
[----:B------:R-:W-:Y:S01]  /*d830*/  VIADD R14, R14, 0x682 ;  /* 0x000006820e0e7836 */ /* 0x000fe20000000000 */
[----:B------:R-:W-:Y:S01]  /*d840*/  FSEL R85, R85, -INF , P3 ;  /* 0xff80000055557808 */ /* 0x000fe20001800000 */
[----:B------:R-:W-:Y:S01]  /*d850*/  ULDC UR4, c[0x0][0x988] ;  /* 0x0002620000047ab9 */ /* 0x000fe20000000800 */
[----:B------:R-:W-:-:S02]  /*d860*/  FMNMX.FTZ R18, R103, R18, !PT ;  /* 0x0000001267127209 */ /* 0x000fc40007810000 */
        /* <DEDUP_REMOVED lines=17> */
[----:B------:R-:W-:-:S02]  /*d980*/  R2UR UR11, R15 ;  /* 0x000000000f0b72ca */ /* 0x000fc400000e0000 */
[----:B------:R-:W-:Y:S02]  /*d990*/  ISETP.GT.AND P1, PT, R0, 0x39, PT ;  /* 0x000000390000780c */ /* 0x000fe40003f24270 */
[----:B------:R-:W-:Y:S02]  /*d9a0*/  FSEL R15, R68, -INF , P2 ;  /* 0xff800000440f7808 */ /* 0x000fe40001000000 */
[----:B------:R-:W-:Y:S02]  /*d9b0*/  FMNMX.FTZ R18, R65, R18, !PT ;  /* 0x0000001241127209 */ /* 0x000fe40007810000 */
[----:B------:R-:W-:Y:S02]  /*d9c0*/  ISETP.GT.AND P2, PT, R0, 0x40, PT ;  /* 0x000000400000780c */ /* 0x000fe40003f44270 */
[----:B------:R-:W-:Y:S02]  /*d9d0*/  FSEL R69, R69, -INF , P1 ;  /* 0xff80000045457808 */ /* 0x000fe40000800000 */
[----:B------:R-:W-:-:S02]  /*d9e0*/  FMNMX.FTZ R18, R15, R18, !PT ;  /* 0x000000120f127209 */ /* 0x000fc40007810000 */
[----:B------:R-:W-:Y:S02]  /*d9f0*/  R2UR UR10, R14 ;  /* 0x000000000e0a72ca */ /* 0x000fe400000e0000 */
[----:B------:R-:W-:Y:S02]  /*da00*/  R2UR UR8, R4 ;  /* 0x00000000040872ca */ /* 0x000fe400000e0000 */
[----:B------:R-:W-:Y:S02]  /*da10*/  R2UR UR9, R5 ;  /* 0x00000000050972ca */ /* 0x000fe400000e0000 */
[----:B------:R-:W-:Y:S02]  /*da20*/  ISETP.GT.AND P1, PT, R0, 0x41, PT ;  /* 0x000000410000780c */ /* 0x000fe40003f24270 */
[----:B------:R-:W-:Y:S02]  /*da30*/  FSEL R109, R56, -INF , P2 ;  /* 0xff800000386d7808 */ /* 0x000fe40001000000 */
[----:B------:R-:W-:Y:S01]  /*da40*/  FMNMX.FTZ R18, R69, R18, !PT ;  /* 0x0000001245127209 */ /* 0x000fe20007810000 */
[----:B------:R-:W-:-:S02]  /*da50*/  WARPGROUP.DEPBAR.LE gsb0, 0x0 ;  /* 0x00008000000079c5 */ /* 0x000fc40000010000 */
[C---:B------:R-:W-:Y:S02]  /*da60*/  ISETP.GT.AND P2, PT, R0.reuse, 0x48, PT ;  /* 0x000000480000780c */ /* 0x040fe40003f44270 */
[----:B------:R-:W-:Y:S02]  /*da70*/  FSEL R57, R57, -INF , P1 ;  /* 0xff80000039397808 */ /* 0x000fe40000800000 */
[----:B------:R-:W-:Y:S01]  /*da80*/  FMNMX.FTZ R18, R109, R18, !PT ;  /* 0x000000126d127209 */ /* 0x000fe20007810000 */
[----:B------:R-:W-:Y:S01]  /*da90*/  WARPGROUP.ARRIVE ;  /* 0x00000000000079c5 */ /* 0x000fe20000000000 */
[----:B------:R-:W-:Y:S02]  /*daa0*/  ISETP.GT.AND P1, PT, R0, 0x49, PT ;  /* 0x000000490000780c */ /* 0x000fe40003f24270 */
[----:B------:R-:W-:Y:S02]  /*dab0*/  FSEL R111, R60, -INF , P2 ;  /* 0xff8000003c6f7808 */ /* 0x000fe40001000000 */
[----:B------:R-:W-:Y:S01]  /*dac0*/  FMNMX.FTZ R18, R57, R18, !PT ;  /* 0x0000001239127209 */ /* 0x000fe20007810000 */
[----:B------:R-:W-:Y:S01]  /*dad0*/  HGMMA.64x16x16.F32.BF16 R24, gdesc[UR8], R24, gsb0 ;  /* 0x00200000081879f0 */ /* 0x000fe20008001818 */
        /* <DEDUP_REMOVED lines=38> */
[----:B------:R-:W-:Y:S01]  /*dd40*/  FMNMX.FTZ R18, R123, R18, !PT ;  /* 0x000000127b127209 */ /* 0x000fe20007810000 */
[----:B------:R-:W-:Y:S02]  /*dd50*/  WARPGROUP.DEPBAR.LE gsb0, 0x0 ;  /* 0x00008000000079c5 */ /* 0x000fe40000010000 */
        /* <DEDUP_REMOVED lines=9> */
[----:B------:R-:W-:-:S02]  /*ddf0*/  FSEL R29, R29, -INF , P1 ;  /* 0xff8000001d1d7808 */ /* 0x000fc40000800000 */
[----:B------:R-:W-:-:S04]  /*de00*/  FMNMX.FTZ R18, R127, R18, !PT ;  /* 0x000000127f127209 */ /* 0x000fc80007810000 */
[----:B------:R-:W-:-:S05]  /*de10*/  FMNMX.FTZ R24, R29, R18, !PT ;  /* 0x000000121d187209 */ /* 0x000fca0007810000 */
[----:B------:R-:W0:Y:S02]  /*de20*/  SHFL.BFLY PT, R129, R24, 0x2, 0x1f ;  /* 0x0c401f0018817f89 */ /* 0x000e2400000e0000 */
[----:B0-----:R-:W-:-:S05]  /*de30*/  FMNMX.FTZ R129, R24, R129, !PT ;  /* 0x0000008118817209 */ /* 0x001fca0007810000 */
[----:B------:R-:W0:Y:S01]  /*de40*/  SHFL.BFLY PT, R14, R129, 0x1, 0x1f ;  /* 0x0c201f00810e7f89 */ /* 0x000e2200000e0000 */
[----:B------:R-:W-:Y:S01]  /*de50*/  IMAD.U32 R0, RZ, RZ, UR4 ;  /* 0x00000004ff007e24 */ /* 0x000fe2000f8e00ff */
[----:B------:R-:W-:-:S04]  /*de60*/  IADD3 R97, R97, 0x8, R96 ;  /* 0x0000000861617810 */ /* 0x000fc80007ffe060 */
[----:B------:R-:W-:-:S04]  /*de70*/  VIMNMX R20, R20, R97, PT ;  /* 0x0000006114147248 */ /* 0x000fc80003fe0100 */
[----:B------:R-:W-:Y:S02]  /*de80*/  ISETP.GT.AND P2, PT, R20, 0x1, PT ;  /* 0x000000011400780c */ /* 0x000fe40003f44270 */
[----:B0-----:R-:W-:-:S04]  /*de90*/  FMNMX.FTZ R14, R129, R14, !PT ;  /* 0x0000000e810e7209 */ /* 0x001fc80007810000 */
[C---:B------:R-:W-:Y:S01]  /*dea0*/  FSETP.NEU.FTZ.AND P1, PT, R14.reuse, -INF , PT ;  /* 0xff8000000e00780b */ /* 0x040fe20003f3d000 */
[----:B------:R-:W-:-:S05]  /*deb0*/  FMUL.FTZ R16, R14, R0 ;  /* 0x000000000e107220 */ /* 0x000fca0000410000 */
[----:B------:R-:W-:Y:S02]  /*dec0*/  FSEL R16, R16, RZ, P1 ;  /* 0x000000ff10107208 */ /* 0x000fe40000800000 */
[----:B------:R-:W-:-:S03]  /*ded0*/  ISETP.GT.AND P1, PT, R20, RZ, PT ;  /* 0x000000ff1400720c */ /* 0x000fc60003f24270 */
[-CC-:B------:R-:W-:Y:S01]  /*dee0*/  FFMA.FTZ R18, R19, R0.reuse, -R16.reuse ;  /* 0x0000000013127223 */ /* 0x180fe20000010810 */
[-CC-:B------:R-:W-:Y:S01]  /*def0*/  FFMA.FTZ R19, R89, R0.reuse, -R16.reuse ;  /* 0x0000000059137223 */ /* 0x180fe20000010810 */
[----:B------:R-:W-:Y:S01]  /*df00*/  FFMA.FTZ R89, R93, R0, -R16 ;  /* 0x000000005d597223 */ /* 0x000fe20000010810 */
[----:B------:R-:W-:Y:S02]  /*df10*/  ISETP.GT.AND P3, PT, R20, 0x8, PT ;  /* 0x000000081400780c */ /* 0x000fe40003f64270 */
[----:B------:R-:W-:Y:S02]  /*df20*/  FSEL R93, R90, -INF , P1 ;  /* 0xff8000005a5d7808 */ /* 0x000fe40000800000 */
[----:B------:R-:W-:Y:S02]  /*df30*/  FSEL R91, R91, -INF , P2 ;  /* 0xff8000005b5b7808 */ /* 0x000fe40001000000 */
[----:B------:R-:W-:Y:S02]  /*df40*/  ISETP.GT.AND P1, PT, R20, 0x9, PT ;  /* 0x000000091400780c */ /* 0x000fe40003f24270 */
[----:B------:R-:W-:-:S02]  /*df50*/  FSEL R97, R94, -INF , P3 ;  /* 0xff8000005e617808 */ /* 0x000fc40001800000 */
[----:B------:R-:W-:Y:S02]  /*df60*/  FMNMX.FTZ R32, R93, R91, !PT ;  /* 0x0000005b5d207209 */ /* 0x000fe40007810000 */
[----:B------:R-:W-:Y:S02]  /*df70*/  FSEL R95, R95, -INF , P1 ;  /* 0xff8000005f5f7808 */ /* 0x000fe40000800000 */
[C---:B------:R-:W-:Y:S02]  /*df80*/  ISETP.GT.AND P1, PT, R20.reuse, 0x10, PT ;  /* 0x000000101400780c */ /* 0x040fe40003f24270 */
[----:B------:R-:W-:Y:S01]  /*df90*/  FMNMX.FTZ R32, R97, R32, !PT ;  /* 0x0000002061207209 */ /* 0x000fe20007810000 */
[----:B------:R-:W-:Y:S01]  /*dfa0*/  FFMA.FTZ R24, R99, R0, -R16 ;  /* 0x0000000063187223 */ /* 0x000fe20000010810 */
[----:B------:R-:W-:Y:S02]  /*dfb0*/  ISETP.GT.AND P2, PT, R20, 0x11, PT ;  /* 0x000000111400780c */ /* 0x000fe40003f44270 */
[----:B------:R-:W-:-:S02]  /*dfc0*/  FSEL R99, R82, -INF , P1 ;  /* 0xff80000052637808 */ /* 0x000fc40000800000 */
[----:B------:R-:W-:Y:S01]  /*dfd0*/  FMNMX.FTZ R36, R95, R32, !PT ;  /* 0x000000205f247209 */ /* 0x000fe20007810000 */
[--C-:B------:R-:W-:Y:S01]  /*dfe0*/  FFMA.FTZ R28, R101, R0, -R16.reuse ;  /* 0x00000000651c7223 */ /* 0x100fe20000010810 */
[C---:B------:R-:W-:Y:S02]  /*dff0*/  ISETP.GT.AND P1, PT, R20.reuse, 0x18, PT ;  /* 0x000000181400780c */ /* 0x040fe40003f24270 */
[----:B------:R-:W-:Y:S02]  /*e000*/  FSEL R101, R83, -INF , P2 ;  /* 0xff80000053657808 */ /* 0x000fe40001000000 */
[----:B------:R-:W-:Y:S01]  /*e010*/  FMNMX.FTZ R36, R99, R36, !PT ;  /* 0x0000002463247209 */ /* 0x000fe20007810000 */
[----:B------:R-:W-:Y:S01]  /*e020*/  FFMA.FTZ R40, R103, R0, -R16 ;  /* 0x0000000067287223 */ /* 0x000fe20000010810 */
[----:B------:R-:W-:Y:S02]  /*e030*/  ISETP.GT.AND P2, PT, R20, 0x19, PT ;  /* 0x000000191400780c */ /* 0x000fe40003f44270 */
[----:B------:R-:W-:-:S02]  /*e040*/  FSEL R103, R86, -INF , P1 ;  /* 0xff80000056677808 */ /* 0x000fc40000800000 */
[----:B------:R-:W-:Y:S02]  /*e050*/  FMNMX.FTZ R36, R101, R36, !PT ;  /* 0x0000002465247209 */ /* 0x000fe40007810000 */
[----:B------:R-:W-:Y:S02]  /*e060*/  FSEL R87, R87, -INF , P2 ;  /* 0xff80000057577808 */ /* 0x000fe40001000000 */
[C---:B------:R-:W-:Y:S02]  /*e070*/  ISETP.GT.AND P1, PT, R20.reuse, 0x20, PT ;  /* 0x000000201400780c */ /* 0x040fe40003f24270 */
[----:B------:R-:W-:Y:S01]  /*e080*/  FMNMX.FTZ R36, R103, R36, !PT ;  /* 0x0000002467247209 */ /* 0x000fe20007810000 */
[----:B------:R0:W-:Y:S01]  /*e090*/  MUFU.EX2 R32, R40 ;  /* 0x0000002800207308 */ /* 0x0001e20000000800 */
[----:B------:R-:W-:Y:S01]  /*e0a0*/  FFMA.FTZ R83, R85, R0, -R16 ;  /* 0x0000000055537223 */ /* 0x000fe20000010810 */
[----:B------:R-:W-:Y:S02]  /*e0b0*/  ISETP.GT.AND P2, PT, R20, 0x21, PT ;  /* 0x000000211400780c */ /* 0x000fe40003f44270 */
[----:B------:R-:W-:-:S02]  /*e0c0*/  FSEL R85, R74, -INF , P1 ;  /* 0xff8000004a557808 */ /* 0x000fc40000800000 */
[----:B0-----:R-:W-:Y:S02]  /*e0d0*/  FMNMX.FTZ R40, R87, R36, !PT ;  /* 0x0000002457287209 */ /* 0x001fe40007810000 */
        /* <DEDUP_REMOVED lines=11> */
[----:B------:R-:W-:Y:S02]  /*e190*/  ISETP.GT.AND P2, PT, R20, 0x31, PT ;  /* 0x000000311400780c */ /* 0x000fe40003f44270 */
[----:B------:R-:W-:Y:S01]  /*e1a0*/  FSEL R129, R66, -INF , P1 ;  /* 0xff80000042817808 */ /* 0x000fe20000800000 */
[----:B------:R-:W-:Y:S01]  /*e1b0*/  FFMA.FTZ R48, R17, R0, -R16 ;  /* 0x0000000011307223 */ /* 0x000fe20000010810 */
[----:B------:R-:W-:-:S02]  /*e1c0*/  ISETP.GT.AND P1, PT, R20, 0x38, PT ;  /* 0x000000381400780c */ /* 0x000fc40003f24270 */
[----:B0-----:R-:W-:Y:S02]  /*e1d0*/  FMNMX.FTZ R44, R79, R40, !PT ;  /* 0x000000284f2c7209 */ /* 0x001fe40007810000 */
[----:B------:R-:W-:Y:S02]  /*e1e0*/  FSEL R17, R67, -INF , P2 ;  /* 0xff80000043117808 */ /* 0x000fe40001000000 */
[----:B------:R-:W-:Y:S02]  /*e1f0*/  FMNMX.FTZ R44, R129, R44, !PT ;  /* 0x0000002c812c7209 */ /* 0x000fe40007810000 */
[----:B------:R-:W-:Y:S02]  /*e200*/  ISETP.GT.AND P2, PT, R20, 0x39, PT ;  /* 0x000000391400780c */ /* 0x000fe40003f44270 */
[----:B------:R-:W-:Y:S02]  /*e210*/  FSEL R131, R70, -INF , P1 ;  /* 0xff80000046837808 */ /* 0x000fe40000800000 */
[----:B------:R-:W-:-:S02]  /*e220*/  FMNMX.FTZ R44, R17, R44, !PT ;  /* 0x0000002c112c7209 */ /* 0x000fc40007810000 */
[----:B------:R-:W-:Y:S02]  /*e230*/  FSEL R71, R71, -INF , P2 ;  /* 0xff80000047477808 */ /* 0x000fe40001000000 */
[C---:B------:R-:W-:Y:S02]  /*e240*/  ISETP.GT.AND P1, PT, R20.reuse, 0x40, PT ;  /* 0x000000401400780c */ /* 0x040fe40003f24270 */
[----:B------:R-:W-:Y:S01]  /*e250*/  FMNMX.FTZ R44, R131, R44, !PT ;  /* 0x0000002c832c7209 */ /* 0x000fe20007810000 */
[----:B------:R0:W-:Y:S01]  /*e260*/  MUFU.EX2 R40, R48 ;  /* 0x0000003000287308 */ /* 0x0001e20000000800 */
[-CC-:B------:R-:W-:Y:S01]  /*e270*/  FFMA.FTZ R67, R77, R0.reuse, -R16.reuse ;  /* 0x000000004d437223 */ /* 0x180fe20000010810 */
[----:B------:R-:W-:Y:S02]  /*e280*/  ISETP.GT.AND P2, PT, R20, 0x41, PT ;  /* 0x000000411400780c */ /* 0x000fe40003f44270 */
[----:B------:R-:W-:Y:S01]  /*e290*/  FSEL R77, R58, -INF , P1 ;  /* 0xff8000003a4d7808 */ /* 0x000fe20000800000 */
[----:B------:R-:W-:Y:S01]  /*e2a0*/  FFMA.FTZ R52, R107, R0, -R16 ;  /* 0x000000006b347223 */ /* 0x000fe20000010810 */
[----:B0-----:R-:W-:-:S02]  /*e2b0*/  FMNMX.FTZ R48, R71, R44, !PT ;  /* 0x0000002c47307209 */ /* 0x001fc40007810000 */
[C---:B------:R-:W-:Y:S02]  /*e2c0*/  ISETP.GT.AND P1, PT, R20.reuse, 0x48, PT ;  /* 0x000000481400780c */ /* 0x040fe40003f24270 */
        /* <DEDUP_REMOVED lines=8> */
[----:B------:R-:W-:Y:S01]  /*e350*/  FFMA.FTZ R59, R65, R0, -R16 ;  /* 0x00000000413b7223 */ /* 0x000fe20000010810 */
[----:B------:R-:W-:Y:S02]  /*e360*/  ISETP.GT.AND P2, PT, R20, 0x51, PT ;  /* 0x000000511400780c */ /* 0x000fe40003f44270 */
[----:B------:R-:W-:Y:S02]  /*e370*/  FSEL R65, R50, -INF , P1 ;  /* 0xff80000032417808 */ /* 0x000fe40000800000 */
[----:B------:R-:W-:-:S02]  /*e380*/  FMNMX.FTZ R48, R63, R48, !PT ;  /* 0x000000303f307209 */ /* 0x000fc40007810000 */
        /* <DEDUP_REMOVED lines=10> */
[----:B------:R-:W-:Y:S02]  /*e430*/  ISETP.GT.AND P2, PT, R20, 0x61, PT ;  /* 0x000000611400780c */ /* 0x000fe40003f44270 */
[----:B------:R-:W-:Y:S01]  /*e440*/  FMNMX.FTZ R50, R55, R50, !PT ;  /* 0x0000003237327209 */ /* 0x000fe20007810000 */
[-CC-:B0-----:R-:W-:Y:S01]  /*e450*/  FFMA.FTZ R52, R69, R0.reuse, -R16.reuse ;  /* 0x0000000045347223 */ /* 0x181fe20000010810 */
[----:B------:R-:W-:Y:S01]  /*e460*/  FSEL R69, R42, -INF , P1 ;  /* 0xff8000002a457808 */ /* 0x000fe20000800000 */
[----:B------:R-:W-:Y:S01]  /*e470*/  FFMA.FTZ R42, R109, R0, -R16 ;  /* 0x000000006d2a7223 */ /* 0x000fe20000010810 */
[----:B------:R-:W-:-:S02]  /*e480*/  ISETP.GT.AND P1, PT, R20, 0x68, PT ;  /* 0x000000681400780c */ /* 0x000fc40003f24270 */
[----:B------:R-:W-:Y:S02]  /*e490*/  FSEL R109, R43, -INF , P2 ;  /* 0xff8000002b6d7808 */ /* 0x000fe40001000000 */
[----:B------:R-:W-:Y:S02]  /*e4a0*/  FMNMX.FTZ R50, R69, R50, !PT ;  /* 0x0000003245327209 */ /* 0x000fe40007810000 */
[----:B------:R-:W-:Y:S02]  /*e4b0*/  ISETP.GT.AND P2, PT, R20, 0x69, PT ;  /* 0x000000691400780c */ /* 0x000fe40003f44270 */
[----:B------:R-:W-:Y:S02]  /*e4c0*/  FSEL R137, R46, -INF , P1 ;  /* 0xff8000002e897808 */ /* 0x000fe40000800000 */
[----:B------:R-:W-:Y:S02]  /*e4d0*/  FMNMX.FTZ R50, R109, R50, !PT ;  /* 0x000000326d327209 */ /* 0x000fe40007810000 */
[----:B------:R-:W-:-:S02]  /*e4e0*/  FSEL R139, R47, -INF , P2 ;  /* 0xff8000002f8b7808 */ /* 0x000fc40001000000 */
[C---:B------:R-:W-:Y:S02]  /*e4f0*/  ISETP.GT.AND P1, PT, R20.reuse, 0x70, PT ;  /* 0x000000701400780c */ /* 0x040fe40003f24270 */
[----:B------:R-:W-:Y:S02]  /*e500*/  FMNMX.FTZ R50, R137, R50, !PT ;  /* 0x0000003289327209 */ /* 0x000fe40007810000 */
[----:B------:R-:W-:Y:S02]  /*e510*/  ISETP.GT.AND P2, PT, R20, 0x71, PT ;  /* 0x000000711400780c */ /* 0x000fe40003f44270 */
[----:B------:R-:W-:Y:S02]  /*e520*/  FSEL R141, R34, -INF , P1 ;  /* 0xff800000228d7808 */ /* 0x000fe40000800000 */
[----:B------:R-:W-:Y:S01]  /*e530*/  FMNMX.FTZ R50, R139, R50, !PT ;  /* 0x000000328b327209 */ /* 0x000fe20007810000 */
[----:B------:R-:W-:Y:S01]  /*e540*/  FFMA.FTZ R34, R111, R0, -R16 ;  /* 0x000000006f227223 */ /* 0x000fe20000010810 */
[----:B------:R-:W-:-:S02]  /*e550*/  ISETP.GT.AND P1, PT, R20, 0x78, PT ;  /* 0x000000781400780c */ /* 0x000fc40003f24270 */
[----:B------:R-:W-:Y:S02]  /*e560*/  FSEL R111, R35, -INF , P2 ;  /* 0xff800000236f7808 */ /* 0x000fe40001000000 */
[----:B------:R-:W-:Y:S02]  /*e570*/  FMNMX.FTZ R50, R141, R50, !PT ;  /* 0x000000328d327209 */ /* 0x000fe40007810000 */
[----:B------:R-:W-:Y:S02]  /*e580*/  ISETP.GT.AND P2, PT, R20, 0x79, PT ;  /* 0x000000791400780c */ /* 0x000fe40003f44270 */
[----:B------:R-:W-:Y:S02]  /*e590*/  FSEL R143, R38, -INF , P1 ;  /* 0xff800000268f7808 */ /* 0x000fe40000800000 */
[----:B------:R-:W-:Y:S01]  /*e5a0*/  FMNMX.FTZ R50, R111, R50, !PT ;  /* 0x000000326f327209 */ /* 0x000fe20007810000 */
[----:B------:R-:W-:Y:S01]  /*e5b0*/  FFMA.FTZ R35, R61, R0, -R16 ;  /* 0x000000003d237223 */ /* 0x000fe20000010810 */
[----:B------:R-:W-:-:S02]  /*e5c0*/  FSEL R61, R39, -INF , P2 ;  /* 0xff800000273d7808 */ /* 0x000fc40001000000 */
[C---:B------:R-:W-:Y:S02]  /*e5d0*/  ISETP.GT.AND P1, PT, R20.reuse, 0x80, PT ;  /* 0x000000801400780c */ /* 0x040fe40003f24270 */
[----:B------:R-:W-:Y:S02]  /*e5e0*/  FMNMX.FTZ R50, R143, R50, !PT ;  /* 0x000000328f327209 */ /* 0x000fe40007810000 */
[----:B------:R-:W-:Y:S02]  /*e5f0*/  ISETP.GT.AND P2, PT, R20, 0x81, PT ;  /* 0x000000811400780c */ /* 0x000fe40003f44270 */
[----:B------:R-:W-:Y:S02]  /*e600*/  FSEL R149, R26, -INF , P1 ;  /* 0xff8000001a957808 */ /* 0x000fe40000800000 */
[----:B------:R-:W-:Y:S02]  /*e610*/  FMNMX.FTZ R50, R61, R50, !PT ;  /* 0x000000323d327209 */ /* 0x000fe40007810000 */
[----:B------:R-:W-:-:S02]  /*e620*/  ISETP.GT.AND P1, PT, R20, 0x88, PT ;  /* 0x000000881400780c */ /* 0x000fc40003f24270 */
[----:B------:R-:W-:Y:S02]  /*e630*/  FSEL R27, R27, -INF , P2 ;  /* 0xff8000001b1b7808 */ /* 0x000fe40001000000 */
[----:B------:R-:W-:Y:S01]  /*e640*/  FMNMX.FTZ R50, R149, R50, !PT ;  /* 0x0000003295327209 */ /* 0x000fe20007810000 */
[----:B------:R-:W-:Y:S01]  /*e650*/  FFMA.FTZ R38, R113, R0, -R16 ;  /* 0x0000000071267223 */ /* 0x000fe20000010810 */
[----:B------:R-:W-:Y:S02]  /*e660*/  ISETP.GT.AND P2, PT, R20, 0x89, PT ;  /* 0x000000891400780c */ /* 0x000fe40003f44270 */
[----:B------:R-:W-:Y:S02]  /*e670*/  FSEL R113, R30, -INF , P1 ;  /* 0xff8000001e717808 */ /* 0x000fe40000800000 */
[----:B------:R-:W-:Y:S02]  /*e680*/  FMNMX.FTZ R50, R27, R50, !PT ;  /* 0x000000321b327209 */ /* 0x000fe40007810000 */
[----:B------:R-:W-:-:S02]  /*e690*/  FSEL R31, R31, -INF , P2 ;  /* 0xff8000001f1f7808 */ /* 0x000fc40001000000 */
[----:B------:R-:W-:Y:S01]  /*e6a0*/  FMNMX.FTZ R50, R113, R50, !PT ;  /* 0x0000003271327209 */ /* 0x000fe20007810000 */
[----:B------:R-:W-:-:S03]  /*e6b0*/  FFMA.FTZ R43, R57, R0, -R16 ;  /* 0x00000000392b7223 */ /* 0x000fc60000010810 */
[----:B------:R-:W-:Y:S01]  /*e6c0*/  FMNMX.FTZ R50, R31, R50, !PT ;  /* 0x000000321f327209 */ /* 0x000fe20007810000 */
[----:B------:R-:W-:-:S04]  /*e6d0*/  FFMA.FTZ R57, R49, R0, -R16 ;  /* 0x0000000031397223 */ /* 0x000fc80000010810 */
[----:B------:R-:W0:Y:S01]  /*e6e0*/  SHFL.BFLY PT, R49, R50, 0x2, 0x1f ;  /* 0x0c401f0032317f89 */ /* 0x000e2200000e0000 */
[----:B------:R1:W-:Y:S01]  /*e6f0*/  MUFU.EX2 R48, R52 ;  /* 0x0000003400307308 */ /* 0x0003e20000000800 */
[----:B------:R-:W2:Y:S01]  /*e700*/  S2R R106, SR_TID.X ;  /* 0x00000000006a7919 */ /* 0x000ea20000002100 */
[----:B-1----:R-:W-:Y:S01]  /*e710*/  FFMA.FTZ R52, R53, R0, -R16 ;  /* 0x0000000035347223 */ /* 0x002fe20000010810 */
[----:B0-----:R-:W-:-:S05]  /*e720*/  FMNMX.FTZ R26, R50, R49, !PT ;  /* 0x00000031321a7209 */ /* 0x001fca0007810000 */
[----:B------:R-:W0:Y:S01]  /*e730*/  SHFL.BFLY PT, R53, R26, 0x1, 0x1f ;  /* 0x0c201f001a357f89 */ /* 0x000e2200000e0000 */
[-CC-:B------:R-:W-:Y:S01]  /*e740*/  FFMA.FTZ R54, R41, R0.reuse, -R16.reuse ;  /* 0x0000000029367223 */ /* 0x180fe20000010810 */
[-CC-:B------:R-:W-:Y:S01]  /*e750*/  FFMA.FTZ R56, R45, R0.reuse, -R16.reuse ;  /* 0x000000002d387223 */ /* 0x180fe20000010810 */
[----:B------:R-:W-:Y:S01]  /*e760*/  FFMA.FTZ R60, R37, R0, -R16 ;  /* 0x00000000253c7223 */ /* 0x000fe20000010810 */
[----:B--2---:R-:W-:Y:S02]  /*e770*/  LOP3.LUT R106, R106, 0x7f, RZ, 0xc0, !PT ;  /* 0x0000007f6a6a7812 */ /* 0x004fe400078ec0ff */
[----:B0-----:R-:W-:-:S04]  /*e780*/  FMNMX.FTZ R20, R26, R53, !PT ;  /* 0x000000351a147209 */ /* 0x001fc80007810000 */
[C---:B------:R-:W-:Y:S01]  /*e790*/  FSETP.NEU.FTZ.AND P1, PT, R20.reuse, -INF , PT ;  /* 0xff8000001400780b */ /* 0x040fe20003f3d000 */
[----:B------:R-:W-:-:S05]  /*e7a0*/  FMUL.FTZ R26, R20, R0 ;  /* 0x00000000141a7220 */ /* 0x000fca0000410000 */
[----:B------:R-:W-:Y:S01]  /*e7b0*/  FSEL R26, R26, RZ, P1 ;  /* 0x000000ff1a1a7208 */ /* 0x000fe20000800000 */
[----:B------:R-:W-:Y:S01]  /*e7c0*/  FFMA.FTZ R81, R81, R0, -R16 ;  /* 0x0000000051517223 */ /* 0x000fe20000010810 */
[----:B------:R-:W-:-:S03]  /*e7d0*/  ISETP.NE.AND P1, PT, R106, RZ, PT ;  /* 0x000000ff6a00720c */ /* 0x000fc60003f25270 */
[-CC-:B------:R-:W-:Y:S01]  /*e7e0*/  FFMA.FTZ R78, R93, R0.reuse, -R26.reuse ;  /* 0x000000005d4e7223 */ /* 0x180fe2000001081a */
[-C--:B------:R-:W-:Y:S01]  /*e7f0*/  FFMA.FTZ R93, R91, R0.reuse, -R26 ;  /* 0x000000005b5d7223 */ /* 0x080fe2000001081a */
        /* <DEDUP_REMOVED lines=11> */
[-C--:B------:R-:W-:Y:S01]  /*e8b0*/  FFMA.FTZ R46, R29, R0.reuse, -R16 ;  /* 0x000000001d2e7223 */ /* 0x080fe20000010810 */
[----:B------:R-:W-:Y:S01]  /*e8c0*/  IMAD.IADD R16, R100, 0x1, -R102 ;  /* 0x0000000164107824 */ /* 0x000fe200078e0a66 */
[----:B------:R-:W-:Y:S01]  /*e8d0*/  MUFU.EX2 R18, R18 ;  /* 0x0000001200127308 */ /* 0x000fe20000000800 */
[-CC-:B------:R-:W-:Y:S01]  /*e8e0*/  FFMA.FTZ R80, R97, R0.reuse, -R26.reuse ;  /* 0x0000000061507223 */ /* 0x180fe2000001081a */
[----:B------:R-:W-:Y:S01]  /*e8f0*/  FFMA.FTZ R95, R95, R0, -R26 ;  /* 0x000000005f5f7223 */ /* 0x000fe2000001081a */
[----:B------:R-:W-:-:S05]  /*e900*/  IMAD R16, R98, 0xc0, R16 ;  /* 0x000000c062107824 */ /* 0x000fca00078e0210 */
[----:B------:R-:W0:Y:S01]  /*e910*/  MUFU.EX2 R19, R19 ;  /* 0x0000001300137308 */ /* 0x000e220000000800 */
[----:B------:R-:W-:Y:S01]  /*e920*/  FFMA.FTZ R74, R17, R0, -R26 ;  /* 0x00000000114a7223 */ /* 0x000fe2000001081a */
[----:B------:R-:W-:-:S06]  /*e930*/  IMAD.HI R17, R16, 0x38e38e39, RZ ;  /* 0x38e38e3910117827 */ /* 0x000fcc00078e02ff */
[----:B------:R-:W-:Y:S01]  /*e940*/  MUFU.EX2 R78, R78 ;  /* 0x0000004e004e7308 */ /* 0x000fe20000000800 */
[----:B------:R-:W-:-:S07]  /*e950*/  FFMA.FTZ R68, R99, R0, -R26 ;  /* 0x0000000063447223 */ /* 0x000fce000001081a */
[----:B------:R-:W1:Y:S01]  /*e960*/  MUFU.EX2 R93, R93 ;  /* 0x0000005d005d7308 */ /* 0x000e620000000800 */
[----:B------:R-:W-:-:S07]  /*e970*/  @!P1 VIADD R21, R21, 0x31c40 ;  /* 0x00031c4015159836 */ /* 0x000fce0000000000 */
[----:B------:R-:W2:Y:S01]  /*e980*/  MUFU.EX2 R24, R24 ;  /* 0x0000001800187308 */ /* 0x000ea20000000800 */
[----:B------:R-:W-:Y:S01]  /*e990*/  FFMA.FTZ R91, R101, R0, -R26 ;  /* 0x00000000655b7223 */ /* 0x000fe2000001081a */
[----:B------:R-:W-:-:S06]  /*e9a0*/  SHF.R.U32.HI R76, RZ, 0x1f, R17 ;  /* 0x0000001fff4c7819 */ /* 0x000fcc0000011611 */
[----:B------:R-:W3:Y:S01]  /*e9b0*/  MUFU.EX2 R80, R80 ;  /* 0x0000005000507308 */ /* 0x000ee20000000800 */
[----:B------:R-:W-:-:S07]  /*e9c0*/  @!P1 PRMT R16, RZ, 0x654, R21 ;  /* 0x00000654ff109816 */ /* 0x000fce0000000015 */
[----:B------:R-:W4:Y:S01]  /*e9d0*/  MUFU.EX2 R89, R89 ;  /* 0x0000005900597308 */ /* 0x000f220000000800 */
[----:B------:R-:W-:Y:S01]  /*e9e0*/  FFMA.FTZ R66, R103, R0, -R26 ;  /* 0x0000000067427223 */ /* 0x000fe2000001081a */
[----:B------:R-:W-:-:S06]  /*e9f0*/  LEA.HI.SX32 R21, R17, R76, 0x1b ;  /* 0x0000004c11157211 */ /* 0x000fcc00078fdaff */
[----:B------:R-:W4:Y:S01]  /*ea00*/  MUFU.EX2 R95, R95 ;  /* 0x0000005f005f7308 */ /* 0x000f220000000800 */
[----:B0-----:R-:W-:Y:S01]  /*ea10*/  FADD.FTZ R17, R18, R19 ;  /* 0x0000001312117221 */ /* 0x001fe20000010000 */
[----:B------:R-:W-:-:S06]  /*ea20*/  FFMA.FTZ R33, R77, R0, -R26 ;  /* 0x000000004d217223 */ /* 0x000fcc000001081a */
[----:B------:R-:W0:Y:S01]  /*ea30*/  MUFU.EX2 R28, R28 ;  /* 0x0000001c001c7308 */ /* 0x000e220000000800 */
[----:B-1----:R-:W-:Y:S01]  /*ea40*/  FADD.FTZ R77, R78, R93 ;  /* 0x0000005d4e4d7221 */ /* 0x002fe20000010000 */
[----:B------:R-:W-:-:S06]  /*ea50*/  FFMA.FTZ R87, R87, R0, -R26 ;  /* 0x0000000057577223 */ /* 0x000fcc000001081a */
[----:B------:R-:W1:Y:S01]  /*ea60*/  MUFU.EX2 R68, R68 ;  /* 0x0000004400447308 */ /* 0x000e620000000800 */
[----:B--2---:R-:W-:-:S07]  /*ea70*/  FADD.FTZ R82, R24, R17 ;  /* 0x0000001118527221 */ /* 0x004fce0000010000 */
[----:B------:R-:W2:Y:S01]  /*ea80*/  MUFU.EX2 R81, R81 ;  /* 0x0000005100517308 */ /* 0x000ea20000000800 */
[----:B---3--:R-:W-:-:S07]  /*ea90*/  FADD.FTZ R84, R80, R77 ;  /* 0x0000004d50547221 */ /* 0x008fce0000010000 */
[----:B------:R-:W3:Y:S01]  /*eaa0*/  MUFU.EX2 R91, R91 ;  /* 0x0000005b005b7308 */ /* 0x000ee20000000800 */
[-C--:B------:R-:W-:Y:S01]  /*eab0*/  FFMA.FTZ R70, R75, R0.reuse, -R26 ;  /* 0x000000004b467223 */ /* 0x080fe2000001081a */
[----:B----4-:R-:W-:Y:S01]  /*eac0*/  FADD.FTZ R77, R89, R82 ;  /* 0x00000052594d7221 */ /* 0x010fe20000010000 */
[----:B------:R-:W-:Y:S01]  /*ead0*/  FFMA.FTZ R75, R79, R0, -R26 ;  /* 0x000000004f4b7223 */ /* 0x000fe2000001081a */
[----:B------:R4:W-:Y:S04]  /*eae0*/  @!P1 SYNCS.ARRIVE.TRANS64.RED.A1T0 RZ, [R16+URZ], RZ ;  /* 0x000000ff10ff99a7 */ /* 0x0009e8000810043f */
[----:B------:R-:W3:Y:S01]  /*eaf0*/  MUFU.EX2 R66, R66 ;  /* 0x0000004200427308 */ /* 0x000ee20000000800 */
[----:B------:R-:W-:Y:S01]  /*eb00*/  FADD.FTZ R79, R95, R84 ;  /* 0x000000545f4f7221 */ /* 0x000fe20000010000 */
[----:B----4-:R-:W-:-:S06]  /*eb10*/  F2FP.BF16.F32.PACK_AB R16, R19, R18 ;  /* 0x000000121310723e */ /* 0x010fcc00000010ff */
[----:B------:R4:W-:Y:S01]  /*eb20*/  MUFU.EX2 R53, R25 ;  /* 0x0000001900357308 */ /* 0x0009e20000000800 */
[----:B------:R-:W-:Y:S01]  /*eb30*/  F2FP.BF16.F32.PACK_AB R18, R89, R24 ;  /* 0x000000185912723e */ /* 0x000fe200000010ff */
[----:B0-----:R-:W-:-:S06]  /*eb40*/  FADD.FTZ R24, R28, R77 ;  /* 0x0000004d1c187221 */ /* 0x001fcc0000010000 */
[----:B------:R-:W0:Y:S01]  /*eb50*/  MUFU.EX2 R83, R83 ;  /* 0x0000005300537308 */ /* 0x000e220000000800 */
[--C-:B----4-:R-:W-:Y:S01]  /*eb60*/  FFMA.FTZ R25, R85, R0, -R26.reuse ;  /* 0x0000000055197223 */ /* 0x110fe2000001081a */
[----:B------:R-:W-:Y:S01]  /*eb70*/  F2FP.BF16.F32.PACK_AB R17, R93, R78 ;  /* 0x0000004e5d11723e */ /* 0x000fe200000010ff */
[----:B------:R-:W-:-:S05]  /*eb80*/  FFMA.FTZ R78, R55, R0, -R26 ;  /* 0x00000000374e7223 */ /* 0x000fca000001081a */
[----:B------:R-:W4:Y:S01]  /*eb90*/  MUFU.EX2 R87, R87 ;  /* 0x0000005700577308 */ /* 0x000f220000000800 */
[----:B-1----:R-:W-:Y:S01]  /*eba0*/  FADD.FTZ R82, R68, R79 ;  /* 0x0000004f44527221 */ /* 0x002fe20000010000 */
[-CC-:B------:R-:W-:Y:S01]  /*ebb0*/  FFMA.FTZ R30, R105, R0.reuse, -R26.reuse ;  /* 0x00000000691e7223 */ /* 0x180fe2000001081a */
[----:B------:R-:W-:Y:S01]  /*ebc0*/  FFMA.FTZ R55, R69, R0, -R26 ;  /* 0x0000000045377223 */ /* 0x000fe2000001081a */
[----:B--2---:R-:W-:-:S04]  /*ebd0*/  FADD.FTZ R69, R81, R24 ;  /* 0x0000001851457221 */ /* 0x004fc80000010000 */
[----:B------:R-:W1:Y:S01]  /*ebe0*/  MUFU.EX2 R25, R25 ;  /* 0x0000001900197308 */ /* 0x000e620000000800 */
[----:B---3--:R-:W-:Y:S01]  /*ebf0*/  FADD.FTZ R77, R91, R82 ;  /* 0x000000525b4d7221 */ /* 0x008fe20000010000 */
[----:B------:R-:W-:-:S06]  /*ec00*/  FADD.FTZ R24, R32, R69 ;  /* 0x0000004520187221 */ /* 0x000fcc0000010000 */
[----:B------:R-:W2:Y:S01]  /*ec10*/  MUFU.EX2 R73, R73 ;  /* 0x0000004900497308 */ /* 0x000ea20000000800 */
[----:B------:R-:W-:Y:S01]  /*ec20*/  FADD.FTZ R82, R66, R77 ;  /* 0x0000004d42527221 */ /* 0x000fe20000010000 */
[----:B------:R-:W-:-:S06]  /*ec30*/  FFMA.FTZ R29, R129, R0, -R26 ;  /* 0x00000000811d7223 */ /* 0x000fcc000001081a */
[----:B------:R-:W3:Y:S01]  /*ec40*/  MUFU.EX2 R70, R70 ;  /* 0x0000004600467308 */ /* 0x000ee20000000800 */
[----:B0-----:R-:W-:Y:S01]  /*ec50*/  FADD.FTZ R69, R83, R24 ;  /* 0x0000001853457221 */ /* 0x001fe20000010000 */
[----:B----4-:R-:W-:-:S06]  /*ec60*/  FADD.FTZ R82, R87, R82 ;  /* 0x0000005257527221 */ /* 0x010fcc0000010000 */
[----:B------:R-:W0:Y:S01]  /*ec70*/  MUFU.EX2 R30, R30 ;  /* 0x0000001e001e7308 */ /* 0x000e220000000800 */
[----:B------:R-:W-:-:S07]  /*ec80*/  FADD.FTZ R24, R36, R69 ;  /* 0x0000004524187221 */ /* 0x000fce0000010000 */
[----:B------:R-:W4:Y:S01]  /*ec90*/  MUFU.EX2 R67, R67 ;  /* 0x0000004300437308 */ /* 0x000f220000000800 */
[----:B-1----:R-:W-:Y:S01]  /*eca0*/  FADD.FTZ R69, R25, R82 ;  /* 0x0000005219457221 */ /* 0x002fe20000010000 */
[----:B------:R-:W-:-:S06]  /*ecb0*/  FFMA.FTZ R64, R131, R0, -R26 ;  /* 0x0000000083407223 */ /* 0x000fcc000001081a */
[----:B------:R-:W1:Y:S01]  /*ecc0*/  MUFU.EX2 R75, R75 ;  /* 0x0000004b004b7308 */ /* 0x000e620000000800 */
[----:B--2---:R-:W-:Y:S01]  /*ecd0*/  FADD.FTZ R85, R73, R24 ;  /* 0x0000001849557221 */ /* 0x004fe20000010000 */
[----:B---3--:R-:W-:-:S06]  /*ece0*/  FADD.FTZ R69, R70, R69 ;  /* 0x0000004546457221 */ /* 0x008fcc0000010000 */
[----:B------:R-:W2:Y:S01]  /*ecf0*/  MUFU.EX2 R29, R29 ;  /* 0x0000001d001d7308 */ /* 0x000ea20000000800 */
[----:B------:R-:W-:Y:S01]  /*ed00*/  FFMA.FTZ R71, R71, R0, -R26 ;  /* 0x0000000047477223 */ /* 0x000fe2000001081a */
[----:B------:R-:W-:-:S06]  /*ed10*/  FADD.FTZ R24, R40, R85 ;  /* 0x0000005528187221 */ /* 0x000fcc0000010000 */
[----:B------:R-:W3:Y:S01]  /*ed20*/  MUFU.EX2 R59, R59 ;  /* 0x0000003b003b7308 */ /* 0x000ee20000000800 */
[----:B------:R-:W-:Y:S01]  /*ed30*/  FFMA.FTZ R77, R61, R0, -R26 ;  /* 0x000000003d4d7223 */ /* 0x000fe2000001081a */
[----:B0-----:R-:W-:-:S06]  /*ed40*/  FADD.FTZ R82, R30, R69 ;  /* 0x000000451e527221 */ /* 0x001fcc0000010000 */
[----:B------:R-:W0:Y:S01]  /*ed50*/  MUFU.EX2 R74, R74 ;  /* 0x0000004a004a7308 */ /* 0x000e220000000800 */
[----:B------:R-:W-:Y:S01]  /*ed60*/  FFMA.FTZ R61, R27, R0, -R26 ;  /* 0x000000001b3d7223 */ /* 0x000fe2000001081a */
[----:B----4-:R-:W-:-:S06]  /*ed70*/  FADD.FTZ R27, R67, R24 ;  /* 0x00000018431b7221 */ /* 0x010fcc0000010000 */
[----:B------:R-:W4:Y:S01]  /*ed80*/  MUFU.EX2 R15, R15 ;  /* 0x0000000f000f7308 */ /* 0x000f220000000800 */
[----:B-1----:R-:W-:Y:S01]  /*ed90*/  FADD.FTZ R82, R75, R82 ;  /* 0x000000524b527221 */ /* 0x002fe20000010000 */
[----:B------:R-:W-:-:S06]  /*eda0*/  FFMA.FTZ R72, R107, R0, -R26 ;  /* 0x000000006b487223 */ /* 0x000fcc000001081a */
[----:B------:R-:W1:Y:S01]  /*edb0*/  MUFU.EX2 R64, R64 ;  /* 0x0000004000407308 */ /* 0x000e620000000800 */
[----:B------:R-:W-:Y:S01]  /*edc0*/  FADD.FTZ R24, R44, R27 ;  /* 0x0000001b2c187221 */ /* 0x000fe20000010000 */
[----:B--2---:R-:W-:-:S06]  /*edd0*/  FADD.FTZ R27, R29, R82 ;  /* 0x000000521d1b7221 */ /* 0x004fcc0000010000 */
[----:B------:R-:W2:Y:S01]  /*ede0*/  MUFU.EX2 R71, R71 ;  /* 0x0000004700477308 */ /* 0x000ea20000000800 */
[----:B------:R-:W-:Y:S01]  /*edf0*/  FFMA.FTZ R62, R133, R0, -R26 ;  /* 0x00000000853e7223 */ /* 0x000fe2000001081a */
[----:B---3--:R-:W-:-:S06]  /*ee00*/  FADD.FTZ R24, R59, R24 ;  /* 0x000000183b187221 */ /* 0x008fcc0000010000 */
[----:B------:R-:W3:Y:S01]  /*ee10*/  MUFU.EX2 R42, R42 ;  /* 0x0000002a002a7308 */ /* 0x000ee20000000800 */
[----:B0-----:R-:W-:Y:S01]  /*ee20*/  FADD.FTZ R27, R74, R27 ;  /* 0x0000001b4a1b7221 */ /* 0x001fe20000010000 */
[----:B------:R-:W-:-:S06]  /*ee30*/  FFMA.FTZ R63, R63, R0, -R26 ;  /* 0x000000003f3f7223 */ /* 0x000fcc000001081a */
[----:B------:R-:W0:Y:S01]  /*ee40*/  MUFU.EX2 R33, R33 ;  /* 0x0000002100217308 */ /* 0x000e220000000800 */
[----:B------:R-:W-:Y:S01]  /*ee50*/  F2FP.BF16.F32.PACK_AB R19, R95, R80 ;  /* 0x000000505f13723e */ /* 0x000fe200000010ff */
[----:B------:R-:W-:Y:S01]  /*ee60*/  FFMA.FTZ R69, R31, R0, -R26 ;  /* 0x000000001f457223 */ /* 0x000fe2000001081a */
[----:B----4-:R-:W-:-:S05]  /*ee70*/  FADD.FTZ R31, R15, R24 ;  /* 0x000000180f1f7221 */ /* 0x010fca0000010000 */
[----:B------:R-:W4:Y:S01]  /*ee80*/  MUFU.EX2 R43, R43 ;  /* 0x0000002b002b7308 */ /* 0x000f220000000800 */
[-CC-:B------:R-:W-:Y:S01]  /*ee90*/  FFMA.FTZ R65, R65, R0.reuse, -R26.reuse ;  /* 0x0000000041417223 */ /* 0x180fe2000001081a */
[-CC-:B------:R-:W-:Y:S01]  /*eea0*/  FFMA.FTZ R76, R135, R0.reuse, -R26.reuse ;  /* 0x00000000874c7223 */ /* 0x180fe2000001081a */
[-CC-:B------:R-:W-:Y:S01]  /*eeb0*/  FFMA.FTZ R51, R51, R0.reuse, -R26.reuse ;  /* 0x0000000033337223 */ /* 0x180fe2000001081a */
[----:B------:R-:W-:-:S04]  /*eec0*/  FFMA.FTZ R80, R109, R0, -R26 ;  /* 0x000000006d507223 */ /* 0x000fc8000001081a */
[----:B------:R-:W4:Y:S01]  /*eed0*/  MUFU.EX2 R72, R72 ;  /* 0x0000004800487308 */ /* 0x000f220000000800 */
[-CC-:B------:R-:W-:Y:S01]  /*eee0*/  FFMA.FTZ R79, R137, R0.reuse, -R26.reuse ;  /* 0x00000000894f7223 */ /* 0x180fe2000001081a */
[-CC-:B------:R-:W-:Y:S01]  /*eef0*/  FFMA.FTZ R139, R139, R0.reuse, -R26.reuse ;  /* 0x000000008b8b7223 */ /* 0x180fe2000001081a */
[-CC-:B------:R-:W-:Y:S01]  /*ef00*/  FFMA.FTZ R141, R141, R0.reuse, -R26.reuse ;  /* 0x000000008d8d7223 */ /* 0x180fe2000001081a */
[-CC-:B------:R-:W-:Y:S01]  /*ef10*/  FFMA.FTZ R111, R111, R0.reuse, -R26.reuse ;  /* 0x000000006f6f7223 */ /* 0x180fe2000001081a */
[-CC-:B------:R-:W-:Y:S01]  /*ef20*/  FFMA.FTZ R143, R143, R0.reuse, -R26.reuse ;  /* 0x000000008f8f7223 */ /* 0x180fe2000001081a */
[-CC-:B------:R-:W-:Y:S02]  /*ef30*/  FFMA.FTZ R149, R149, R0.reuse, -R26.reuse ;  /* 0x0000000095957223 */ /* 0x180fe4000001081a */
[----:B------:R-:W4:Y:S01]  /*ef40*/  MUFU.EX2 R34, R34 ;  /* 0x0000002200227308 */ /* 0x000f220000000800 */
[----:B------:R-:W-:Y:S01]  /*ef50*/  FFMA.FTZ R113, R113, R0, -R26 ;  /* 0x0000000071717223 */ /* 0x000fe2000001081a */
[----:B-1----:R-:W-:Y:S01]  /*ef60*/  FADD.FTZ R26, R64, R27 ;  /* 0x0000001b401a7221 */ /* 0x002fe20000010000 */
[----:B------:R1:W-:Y:S01]  /*ef70*/  STSM.16.M88.4 [R23+0x24300], R16 ;  /* 0x0243001017007844 */ /* 0x0003e20000000200 */
[----:B------:R-:W-:-:S04]  /*ef80*/  FADD.FTZ R31, R48, R31 ;  /* 0x0000001f301f7221 */ /* 0x000fc80000010000 */
[----:B------:R-:W4:Y:S08]  /*ef90*/  MUFU.EX2 R62, R62 ;  /* 0x0000003e003e7308 */ /* 0x000f300000000800 */
[----:B------:R-:W4:Y:S01]  /*efa0*/  MUFU.EX2 R35, R35 ;  /* 0x0000002300237308 */ /* 0x000f220000000800 */
[----:B-1----:R-:W-:Y:S01]  /*efb0*/  F2FP.BF16.F32.PACK_AB R16, R81, R28 ;  /* 0x0000001c5110723e */ /* 0x002fe200000010ff */
[----:B--2---:R-:W-:Y:S01]  /*efc0*/  FADD.FTZ R28, R71, R26 ;  /* 0x0000001a471c7221 */ /* 0x004fe20000010000 */
[----:B------:R-:W-:-:S05]  /*efd0*/  F2FP.BF16.F32.PACK_AB R18, R83, R32 ;  /* 0x000000205312723e */ /* 0x000fca00000010ff */
[----:B------:R-:W1:Y:S01]  /*efe0*/  MUFU.EX2 R63, R63 ;  /* 0x0000003f003f7308 */ /* 0x000e620000000800 */
[----:B---3--:R-:W-:Y:S01]  /*eff0*/  FADD.FTZ R32, R42, R31 ;  /* 0x0000001f2a207221 */ /* 0x008fe20000010000 */
[----:B0-----:R-:W-:Y:S01]  /*f000*/  FADD.FTZ R31, R33, R28 ;  /* 0x0000001c211f7221 */ /* 0x001fe20000010000 */
[----:B------:R-:W-:-:S05]  /*f010*/  F2FP.BF16.F32.PACK_AB R26, R67, R40 ;  /* 0x00000028431a723e */ /* 0x000fca00000010ff */
[----:B------:R-:W0:Y:S01]  /*f020*/  MUFU.EX2 R38, R38 ;  /* 0x0000002600267308 */ /* 0x000e220000000800 */
[----:B----4-:R-:W-:Y:S01]  /*f030*/  FADD.FTZ R67, R43, R32 ;  /* 0x000000202b437221 */ /* 0x010fe20000010000 */
[----:B------:R-:W-:-:S06]  /*f040*/  FADD.FTZ R31, R72, R31 ;  /* 0x0000001f481f7221 */ /* 0x000fcc0000010000 */
[----:B------:R-:W2:Y:S01]  /*f050*/  MUFU.EX2 R65, R65 ;  /* 0x0000004100417308 */ /* 0x000ea20000000800 */
[----:B------:R-:W-:-:S07]  /*f060*/  FADD.FTZ R32, R34, R67 ;  /* 0x0000004322207221 */ /* 0x000fce0000010000 */
[----:B------:R-:W3:Y:S01]  /*f070*/  MUFU.EX2 R57, R57 ;  /* 0x0000003900397308 */ /* 0x000ee20000000800 */
[----:B------:R-:W-:Y:S01]  /*f080*/  F2FP.BF16.F32.PACK_AB R27, R75, R30 ;  /* 0x0000001e4b1b723e */ /* 0x000fe200000010ff */
[----:B------:R-:W-:-:S06]  /*f090*/  FADD.FTZ R40, R62, R31 ;  /* 0x0000001f3e287221 */ /* 0x000fcc0000010000 */
[----:B------:R-:W4:Y:S01]  /*f0a0*/  MUFU.EX2 R76, R76 ;  /* 0x0000004c004c7308 */ /* 0x000f220000000800 */
[----:B------:R-:W-:Y:S01]  /*f0b0*/  F2FP.BF16.F32.PACK_AB R30, R48, R15 ;  /* 0x0000000f301e723e */ /* 0x000fe200000010ff */
[----:B------:R-:W-:-:S06]  /*f0c0*/  FADD.FTZ R15, R35, R32 ;  /* 0x00000020230f7221 */ /* 0x000fcc0000010000 */
[----:B------:R-:W4:Y:S01]  /*f0d0*/  MUFU.EX2 R39, R39 ;  /* 0x0000002700277308 */ /* 0x000f220000000800 */
[----:B-1----:R-:W-:-:S07]  /*f0e0*/  FADD.FTZ R40, R63, R40 ;  /* 0x000000283f287221 */ /* 0x002fce0000010000 */
[----:B------:R-:W1:Y:S01]  /*f0f0*/  MUFU.EX2 R51, R51 ;  /* 0x0000003300337308 */ /* 0x000e620000000800 */
[----:B0-----:R-:W-:Y:S01]  /*f100*/  FADD.FTZ R32, R38, R15 ;  /* 0x0000000f26207221 */ /* 0x001fe20000010000 */
[----:B--2---:R-:W-:-:S06]  /*f110*/  FADD.FTZ R15, R65, R40 ;  /* 0x00000028410f7221 */ /* 0x004fcc0000010000 */
[----:B------:R-:W0:Y:S01]  /*f120*/  MUFU.EX2 R52, R52 ;  /* 0x0000003400347308 */ /* 0x000e220000000800 */
[----:B---3--:R-:W-:-:S07]  /*f130*/  FADD.FTZ R32, R57, R32 ;  /* 0x0000002039207221 */ /* 0x008fce0000010000 */
[----:B------:R-:W2:Y:S01]  /*f140*/  MUFU.EX2 R78, R78 ;  /* 0x0000004e004e7308 */ /* 0x000ea20000000800 */
[----:B------:R-:W-:Y:S01]  /*f150*/  F2FP.BF16.F32.PACK_AB R28, R59, R44 ;  /* 0x0000002c3b1c723e */ /* 0x000fe200000010ff */
[----:B----4-:R-:W-:-:S06]  /*f160*/  FADD.FTZ R44, R76, R15 ;  /* 0x0000000f4c2c7221 */ /* 0x010fcc0000010000 */
[----:B------:R-:W3:Y:S01]  /*f170*/  MUFU.EX2 R47, R47 ;  /* 0x0000002f002f7308 */ /* 0x000ee20000000800 */
[----:B------:R-:W-:-:S07]  /*f180*/  F2FP.BF16.F32.PACK_AB R17, R91, R68 ;  /* 0x000000445b11723e */ /* 0x000fce00000010ff */
[----:B------:R-:W4:Y:S01]  /*f190*/  MUFU.EX2 R55, R55 ;  /* 0x0000003700377308 */ /* 0x000f220000000800 */
[----:B------:R-:W-:Y:S01]  /*f1a0*/  F2FP.BF16.F32.PACK_AB R19, R87, R66 ;  /* 0x000000425713723e */ /* 0x000fe200000010ff */
[----:B------:R-:W-:Y:S01]  /*f1b0*/  FADD.FTZ R15, R39, R32 ;  /* 0x00000020270f7221 */ /* 0x000fe20000010000 */
[----:B------:R-:W-:-:S05]  /*f1c0*/  F2FP.BF16.F32.PACK_AB R32, R43, R42 ;  /* 0x0000002a2b20723e */ /* 0x000fca00000010ff */
[----:B------:R-:W4:Y:S01]  /*f1d0*/  MUFU.EX2 R54, R54 ;  /* 0x0000003600367308 */ /* 0x000f220000000800 */
[----:B-1----:R-:W-:-:S07]  /*f1e0*/  FADD.FTZ R43, R51, R44 ;  /* 0x0000002c332b7221 */ /* 0x002fce0000010000 */
[----:B------:R-:W1:Y:S01]  /*f1f0*/  MUFU.EX2 R80, R80 ;  /* 0x0000005000507308 */ /* 0x000e620000000800 */
[----:B------:R0:W-:Y:S07]  /*f200*/  STSM.16.M88.4 [R23+0x25b00], R16 ;  /* 0x025b001017007844 */ /* 0x0001ee0000000200 */
[----:B------:R-:W1:Y:S08]  /*f210*/  MUFU.EX2 R41, R41 ;  /* 0x0000002900297308 */ /* 0x000e700000000800 */
[----:B------:R-:W1:Y:S01]  /*f220*/  MUFU.EX2 R79, R79 ;  /* 0x0000004f004f7308 */ /* 0x000e620000000800 */
[----:B0-----:R-:W-:Y:S01]  /*f230*/  FADD.FTZ R16, R52, R15 ;  /* 0x0000000f34107221 */ /* 0x001fe20000010000 */
[----:B--2---:R-:W-:-:S06]  /*f240*/  FADD.FTZ R18, R78, R43 ;  /* 0x0000002b4e127221 */ /* 0x004fcc0000010000 */
[----:B------:R-:W0:Y:S01]  /*f250*/  MUFU.EX2 R56, R56 ;  /* 0x0000003800387308 */ /* 0x000e220000000800 */
[----:B---3--:R-:W-:Y:S01]  /*f260*/  FADD.FTZ R15, R47, R16 ;  /* 0x000000102f0f7221 */ /* 0x008fe20000010000 */
[----:B----4-:R-:W-:-:S06]  /*f270*/  FADD.FTZ R17, R55, R18 ;  /* 0x0000001237117221 */ /* 0x010fcc0000010000 */
[----:B------:R-:W2:Y:S01]  /*f280*/  MUFU.EX2 R68, R139 ;  /* 0x0000008b00447308 */ /* 0x000ea20000000800 */
[----:B------:R-:W-:Y:S01]  /*f290*/  F2FP.BF16.F32.PACK_AB R24, R73, R36 ;  /* 0x000000244918723e */ /* 0x000fe200000010ff */
[----:B------:R-:W-:-:S06]  /*f2a0*/  FADD.FTZ R16, R54, R15 ;  /* 0x0000000f36107221 */ /* 0x000fcc0000010000 */
[----:B------:R-:W3:Y:S01]  /*f2b0*/  MUFU.EX2 R45, R45 ;  /* 0x0000002d002d7308 */ /* 0x000ee20000000800 */
[----:B-1----:R-:W-:-:S07]  /*f2c0*/  FADD.FTZ R18, R80, R17 ;  /* 0x0000001150127221 */ /* 0x002fce0000010000 */
[----:B------:R-:W1:Y:S01]  /*f2d0*/  MUFU.EX2 R141, R141 ;  /* 0x0000008d008d7308 */ /* 0x000e620000000800 */
[----:B------:R-:W-:Y:S01]  /*f2e0*/  FADD.FTZ R15, R41, R16 ;  /* 0x00000010290f7221 */ /* 0x000fe20000010000 */
[----:B------:R-:W-:-:S06]  /*f2f0*/  FADD.FTZ R17, R79, R18 ;  /* 0x000000124f117221 */ /* 0x000fcc0000010000 */
[----:B------:R-:W4:Y:S08]  /*f300*/  MUFU.EX2 R58, R58 ;  /* 0x0000003a003a7308 */ /* 0x000f300000000800 */
[----:B------:R-:W4:Y:S01]  /*f310*/  MUFU.EX2 R36, R111 ;  /* 0x0000006f00247308 */ /* 0x000f220000000800 */
[----:B0-----:R-:W-:Y:S01]  /*f320*/  FADD.FTZ R16, R56, R15 ;  /* 0x0000000f38107221 */ /* 0x001fe20000010000 */
[----:B------:R-:W-:-:S06]  /*f330*/  F2FP.BF16.F32.PACK_AB R25, R70, R25 ;  /* 0x000000194619723e */ /* 0x000fcc00000010ff */
[----:B------:R-:W0:Y:S01]  /*f340*/  MUFU.EX2 R49, R49 ;  /* 0x0000003100317308 */ /* 0x000e220000000800 */
[----:B--2---:R-:W-:Y:S01]  /*f350*/  FADD.FTZ R18, R68, R17 ;  /* 0x0000001144127221 */ /* 0x004fe20000010000 */
[----:B------:R-:W-:-:S06]  /*f360*/  F2FP.BF16.F32.PACK_AB R29, R74, R29 ;  /* 0x0000001d4a1d723e */ /* 0x000fcc00000010ff */
[----:B------:R-:W2:Y:S01]  /*f370*/  MUFU.EX2 R143, R143 ;  /* 0x0000008f008f7308 */ /* 0x000ea20000000800 */
[----:B------:R-:W-:Y:S01]  /*f380*/  F2FP.BF16.F32.PACK_AB R31, R71, R64 ;  /* 0x00000040471f723e */ /* 0x000fe200000010ff */
[----:B---3--:R-:W-:-:S06]  /*f390*/  FADD.FTZ R15, R45, R16 ;  /* 0x000000102d0f7221 */ /* 0x008fcc0000010000 */
[----:B------:R-:W3:Y:S01]  /*f3a0*/  MUFU.EX2 R60, R60 ;  /* 0x0000003c003c7308 */ /* 0x000ee20000000800 */
[----:B-1----:R-:W-:Y:S01]  /*f3b0*/  FADD.FTZ R19, R141, R18 ;  /* 0x000000128d137221 */ /* 0x002fe20000010000 */
[----:B------:R1:W-:Y:S06]  /*f3c0*/  STSM.16.M88.4 [R23+0x27300], R24 ;  /* 0x0273001817007844 */ /* 0x0003ec0000000200 */
[----:B------:R-:W3:Y:S01]  /*f3d0*/  MUFU.EX2 R40, R77 ;  /* 0x0000004d00287308 */ /* 0x000ee20000000800 */
[----:B------:R0:W-:Y:S01]  /*f3e0*/  STSM.16.M88.4 [R23+0x28b00], R28 ;  /* 0x028b001c17007844 */ /* 0x0001e20000000200 */
[----:B----4-:R-:W-:-:S06]  /*f3f0*/  FADD.FTZ R18, R58, R15 ;  /* 0x0000000f3a127221 */ /* 0x010fcc0000010000 */
[----:B------:R-:W4:Y:S01]  /*f400*/  MUFU.EX2 R50, R50 ;  /* 0x0000003200327308 */ /* 0x000f220000000800 */
[----:B-1----:R-:W-:-:S07]  /*f410*/  F2FP.BF16.F32.PACK_AB R24, R57, R38 ;  /* 0x000000263918723e */ /* 0x002fce00000010ff */
[----:B------:R-:W1:Y:S01]  /*f420*/  MUFU.EX2 R149, R149 ;  /* 0x0000009500957308 */ /* 0x000e620000000800 */
[----:B0-----:R-:W-:Y:S01]  /*f430*/  FADD.FTZ R28, R36, R19 ;  /* 0x00000013241c7221 */ /* 0x001fe20000010000 */
[----:B------:R-:W-:Y:S01]  /*f440*/  FADD.FTZ R15, R49, R18 ;  /* 0x00000012310f7221 */ /* 0x000fe20000010000 */
[----:B------:R-:W-:-:S05]  /*f450*/  F2FP.BF16.F32.PACK_AB R34, R35, R34 ;  /* 0x000000222322723e */ /* 0x000fca00000010ff */
[----:B------:R-:W0:Y:S01]  /*f460*/  MUFU.EX2 R30, R61 ;  /* 0x0000003d001e7308 */ /* 0x000e220000000800 */
[----:B--2---:R-:W-:Y:S01]  /*f470*/  FADD.FTZ R29, R143, R28 ;  /* 0x0000001c8f1d7221 */ /* 0x004fe20000010000 */
[----:B------:R-:W-:Y:S02]  /*f480*/  F2FP.BF16.F32.PACK_AB R33, R72, R33 ;  /* 0x000000214821723e */ /* 0x000fe400000010ff */
[----:B------:R-:W-:-:S04]  /*f490*/  F2FP.BF16.F32.PACK_AB R35, R63, R62 ;  /* 0x0000003e3f23723e */ /* 0x000fc800000010ff */
[----:B------:R-:W-:Y:S01]  /*f4a0*/  MUFU.EX2 R37, R37 ;  /* 0x0000002500257308 */ /* 0x000fe20000000800 */
[----:B---3--:R-:W-:-:S07]  /*f4b0*/  FADD.FTZ R15, R60, R15 ;  /* 0x0000000f3c0f7221 */ /* 0x008fce0000010000 */
[----:B------:R-:W2:Y:S01]  /*f4c0*/  MUFU.EX2 R46, R46 ;  /* 0x0000002e002e7308 */ /* 0x000ea20000000800 */
[----:B------:R-:W-:-:S07]  /*f4d0*/  FADD.FTZ R28, R40, R29 ;  /* 0x0000001d281c7221 */ /* 0x000fce0000010000 */
[----:B------:R-:W-:Y:S08]  /*f4e0*/  MUFU.EX2 R113, R113 ;  /* 0x0000007100717308 */ /* 0x000ff00000000800 */
[----:B------:R-:W3:Y:S01]  /*f4f0*/  MUFU.EX2 R38, R69 ;  /* 0x0000004500267308 */ /* 0x000ee20000000800 */
[----:B------:R4:W-:Y:S01]  /*f500*/  STSM.16.M88.4 [R23+0x2a300], R32 ;  /* 0x02a3002017007844 */ /* 0x0009e20000000200 */
[----:B------:R-:W-:-:S02]  /*f510*/  F2FP.BF16.F32.PACK_AB R25, R76, R65 ;  /* 0x000000414c19723e */ /* 0x000fc400000010ff */
[----:B------:R-:W-:Y:S02]  /*f520*/  F2FP.BF16.F32.PACK_AB R26, R52, R39 ;  /* 0x00000027341a723e */ /* 0x000fe400000010ff */
[----:B------:R-:W-:Y:S02]  /*f530*/  F2FP.BF16.F32.PACK_AB R27, R78, R51 ;  /* 0x000000334e1b723e */ /* 0x000fe400000010ff */
[----:B------:R-:W-:Y:S02]  /*f540*/  F2FP.BF16.F32.PACK_AB R16, R54, R47 ;  /* 0x0000002f3610723e */ /* 0x000fe400000010ff */
[----:B------:R-:W-:Y:S01]  /*f550*/  F2FP.BF16.F32.PACK_AB R17, R80, R55 ;  /* 0x000000375011723e */ /* 0x000fe200000010ff */
[----:B----4-:R-:W-:Y:S01]  /*f560*/  FADD.FTZ R32, R50, R15 ;  /* 0x0000000f32207221 */ /* 0x010fe20000010000 */
[----:B-1----:R-:W-:Y:S01]  /*f570*/  FADD.FTZ R15, R149, R28 ;  /* 0x0000001c950f7221 */ /* 0x002fe20000010000 */
[----:B------:R-:W-:Y:S02]  /*f580*/  F2FP.BF16.F32.PACK_AB R18, R56, R41 ;  /* 0x000000293812723e */ /* 0x000fe400000010ff */
[----:B------:R-:W-:Y:S01]  /*f590*/  FADD.FTZ R32, R53, R32 ;  /* 0x0000002035207221 */ /* 0x000fe20000010000 */
[----:B0-----:R-:W-:Y:S01]  /*f5a0*/  FADD.FTZ R34, R30, R15 ;  /* 0x0000000f1e227221 */ /* 0x001fe20000010000 */
[----:B------:R-:W-:-:S02]  /*f5b0*/  F2FP.BF16.F32.PACK_AB R19, R68, R79 ;  /* 0x0000004f4413723e */ /* 0x000fc400000010ff */
[----:B------:R-:W-:Y:S02]  /*f5c0*/  F2FP.BF16.F32.PACK_AB R29, R30, R149 ;  /* 0x000000951e1d723e */ /* 0x000fe400000010ff */
[----:B--2---:R-:W-:Y:S01]  /*f5d0*/  F2FP.BF16.F32.PACK_AB R30, R46, R37 ;  /* 0x000000252e1e723e */ /* 0x004fe200000010ff */
[----:B------:R-:W-:Y:S01]  /*f5e0*/  FADD.FTZ R37, R37, R32 ;  /* 0x0000002025257221 */ /* 0x000fe20000010000 */
[----:B---3--:R-:W-:Y:S01]  /*f5f0*/  F2FP.BF16.F32.PACK_AB R31, R38, R113 ;  /* 0x00000071261f723e */ /* 0x008fe200000010ff */
[----:B------:R0:W-:Y:S01]  /*f600*/  STSM.16.M88.4 [R23+0x2bb00], R24 ;  /* 0x02bb001817007844 */ /* 0x0001e20000000200 */
[----:B------:R-:W-:Y:S01]  /*f610*/  FADD.FTZ R113, R113, R34 ;  /* 0x0000002271717221 */ /* 0x000fe20000010000 */
[----:B------:R-:W-:Y:S02]  /*f620*/  F2FP.BF16.F32.PACK_AB R28, R53, R50 ;  /* 0x00000032351c723e */ /* 0x000fe400000010ff */
[----:B------:R1:W-:Y:S01]  /*f630*/  STSM.16.M88.4 [R23+0x2d300], R16 ;  /* 0x02d3001017007844 */ /* 0x0003e20000000200 */
[----:B0-----:R-:W-:-:S02]  /*f640*/  F2FP.BF16.F32.PACK_AB R24, R58, R45 ;  /* 0x0000002d3a18723e */ /* 0x001fc400000010ff */
[----:B------:R-:W-:Y:S02]  /*f650*/  F2FP.BF16.F32.PACK_AB R25, R36, R141 ;  /* 0x0000008d2419723e */ /* 0x000fe400000010ff */
[----:B------:R-:W-:Y:S02]  /*f660*/  F2FP.BF16.F32.PACK_AB R26, R60, R49 ;  /* 0x000000313c1a723e */ /* 0x000fe400000010ff */
[----:B------:R-:W-:Y:S01]  /*f670*/  F2FP.BF16.F32.PACK_AB R27, R40, R143 ;  /* 0x0000008f281b723e */ /* 0x000fe200000010ff */
[----:B-1----:R-:W-:Y:S01]  /*f680*/  FADD.FTZ R17, R46, R37 ;  /* 0x000000252e117221 */ /* 0x002fe20000010000 */
[----:B------:R-:W-:-:S03]  /*f690*/  FADD.FTZ R16, R38, R113 ;  /* 0x0000007126107221 */ /* 0x000fc60000010000 */
[----:B------:R-:W-:Y:S04]  /*f6a0*/  STSM.16.M88.4 [R23+0x2eb00], R24 ;  /* 0x02eb001817007844 */ /* 0x000fe80000000200 */
[----:B------:R-:W-:Y:S04]  /*f6b0*/  STSM.16.M88.4 [R23+0x30300], R28 ;  /* 0x0303001c17007844 */ /* 0x000fe80000000200 */
[----:B------:R-:W-:Y:S01]  /*f6c0*/  STL [R1+0x18], R17 ;  /* 0x0000181101007387 */ /* 0x000fe20000100800 */
[----:B------:R0:W-:Y:S06]  /*f6d0*/  MEMBAR.ALL.CTA ;  /* 0x0000000000007992 */ /* 0x0001ec0000008000 */
[----:B0-----:R-:W0:Y:S04]  /*f6e0*/  FENCE.VIEW.ASYNC.S ;  /* 0x00000000000073c6 */ /* 0x001e280000000000 */
[----:B------:R1:W-:Y:S01]  /*f6f0*/  STL [R1+0x1c], R16 ;  /* 0x00001c1001007387 */ /* 0x0003e20000100800 */
[----:B------:R-:W-:Y:S01]  /*f700*/  VIADD R15, R104, 0xfffffffe ;  /* 0xfffffffe680f7836 */ /* 0x000fe20000000000 */
[----:B-1----:R-:W-:-:S05]  /*f710*/  VIMNMX R16, RZ, R21, !PT ;  /* 0x00000015ff107248 */ /* 0x002fca0007fe0100 */
[----:B------:R1:W-:Y:S01]  /*f720*/  STL [R1+0x44], R16 ;  /* 0x0000441001007387 */ /* 0x0003e20000100800 */
[----:B------:R-:W-:Y:S01]  /*f730*/  ISETP.GE.AND P2, PT, R15, R16, PT ;  /* 0x000000100f00720c */ /* 0x000fe20003f46270 */
[----:B------:R-:W-:-:S04]  /*f740*/  IMAD.MOV.U32 R71, RZ, RZ, RZ ;  /* 0x000000ffff477224 */ /* 0x000fc800078e00ff */
[--C-:B------:R-:W-:Y:S02]  /*f750*/  IMAD.MOV.U32 R70, RZ, RZ, R71.reuse ;  /* 0x000000ffff467224 */ /* 0x100fe400078e0047 */
[--C-:B------:R-:W-:Y:S02]  /*f760*/  IMAD.MOV.U32 R69, RZ, RZ, R71.reuse ;  /* 0x000000ffff457224 */ /* 0x100fe400078e0047 */
[--C-:B------:R-:W-:Y:S02]  /*f770*/  IMAD.MOV.U32 R68, RZ, RZ, R71.reuse ;  /* 0x000000ffff447224 */ /* 0x100fe400078e0047 */
[--C-:B------:R-:W-:Y:S02]  /*f780*/  IMAD.MOV.U32 R67, RZ, RZ, R71.reuse ;  /* 0x000000ffff437224 */ /* 0x100fe400078e0047 */
[--C-:B------:R-:W-:Y:S02]  /*f790*/  IMAD.MOV.U32 R66, RZ, RZ, R71.reuse ;  /* 0x000000ffff427224 */ /* 0x100fe400078e0047 */
[----:B------:R-:W-:-:S02]  /*f7a0*/  IMAD.MOV.U32 R65, RZ, RZ, R71 ;  /* 0x000000ffff417224 */ /* 0x000fc400078e0047 */
        /* <DEDUP_REMOVED lines=40> */
[----:B------:R-:W-:Y:S01]  /*fa30*/  IMAD.MOV.U32 R24, RZ, RZ, R71 ;  /* 0x000000ffff187224 */ /* 0x000fe200078e0047 */
[----:B0-----:R-:W-:Y:S01]  /*fa40*/  NOP ;  /* 0x0000000000007918 */ /* 0x001fe20000000000 */
[----:B-1----:R-:W-:Y:S05]  /*fa50*/  @!P2 BRA `(.L_x_1967) ;  /* 0x0000005000f8a947 */ /* 0x002fea0003800000 */
[----:B------:R0:W-:Y:S01]  /*fa60*/  STL [R1+0x14], R20 ;  /* 0x0000141401007387 */ /* 0x0001e20000100800 */
[----:B------:R-:W-:-:S03]  /*fa70*/  IMAD.MOV.U32 R149, RZ, RZ, R15 ;  /* 0x000000ffff957224 */ /* 0x000fc600078e000f */
[----:B------:R0:W-:Y:S04]  /*fa80*/  STL [R1+0xc], R14 ;  /* 0x00000c0e01007387 */ /* 0x0001e80000100800 */
[----:B------:R0:W5:Y:S01]  /*fa90*/  LDL.LU R16, [R1+0x20] ;  /* 0x0000200001107983 */ /* 0x0001620000300800 */
        /* <DEDUP_REMOVED lines=24> */
[----:B0-----:R-:W-:-:S07]  /*fc20*/  CS2R R24, SRZ ;  /* 0x0000000000187805 */ /* 0x001fce000001ff00 */
.L_x_1978:
        /* <DEDUP_REMOVED lines=12> */
.L_x_1969:
[----:B------:R-:W-:Y:S01]  /*fcf0*/  IMAD R0, R146, 0x8, R22 ;  /* 0x0000000892007824 */ /* 0x000fe200078e0216 */
[----:B------:R-:W-:-:S04]  /*fd00*/  SHF.L.U32 R17, R14, 0x1f, RZ ;  /* 0x0000001f0e117819 */ /* 0x000fc800000006ff */
[----:B------:R0:W1:Y:S01]  /*fd10*/  SYNCS.PHASECHK.TRANS64.TRYWAIT P3, [R0+URZ+0x31c30], R17 ;  /* 0x031c3011000075a7 */ /* 0x000062000806017f */
[----:B------:R-:W-:Y:S05]  /*fd20*/  @!P0 BRA `(.L_x_1970) ;  /* 0x0000000000048947 */ /* 0x000fea0003800000 */
[----:B------:R-:W-:Y:S01]  /*fd30*/  BPT.TRAP 0x1 ;  /* 0x000000040000795c */ /* 0x000fe20000300000 */
.L_x_1970:
[----:B------:R-:W-:Y:S04]  /*fd40*/  BSSY B0, `(.L_x_1968) ;  /* 0x0000004000007945 */ /* 0x000fe80003800000 */
[----:B-1----:R-:W-:Y:S05]  /*fd50*/  @P3 BRA `(.L_x_1971) ;  /* 0x0000000000083947 */ /* 0x002fea0003800000 */
[----:B------:R-:W1:Y:S02]  /*fd60*/  SYNCS.PHASECHK.TRANS64.TRYWAIT P3, [R0+URZ+0x31c30], R17 ;  /* 0x031c3011000075a7 */ /* 0x000e64000806017f */
[----:B-1----:R-:W-:Y:S05]  /*fd70*/  @!P3 BRA `(.L_x_1972) ;  /* 0x00000120002cb947 */ /* 0x002fea0003800000 */
.L_x_1971:
[----:B------:R-:W-:Y:S05]  /*fd80*/  BSYNC B0 ;  /* 0x0000000000007941 */ /* 0x000fea0003800000 */
.L_x_1968:
[----:B------:R-:W2:Y:S01]  /*fd90*/  LDL R14, [R1+0x38] ;  /* 0x00003800010e7983 */ /* 0x000ea20000100800 */
[----:B------:R-:W-:Y:S05]  /*fda0*/  WARPSYNC.ALL ;  /* 0x0000000000007948 */ /* 0x000fea0003800000 */
[----:B01----:R-:W0:Y:S01]  /*fdb0*/  S2R R0, SR_TID.X ;  /* 0x0000000000007919 */ /* 0x003e220000002100 */
[----:B------:R-:W-:Y:S01]  /*fdc0*/  IMAD.MOV.U32 R19, RZ, RZ, -0x7fffffe0 ;  /* 0x80000020ff137424 */ /* 0x000fe200078e00ff */
[C---:B------:R-:W-:Y:S01]  /*fdd0*/  R2UR UR44, R2.reuse ;  /* 0x00000000022c72ca */ /* 0x040fe200000e0000 */
[----:B------:R-:W-:Y:S01]  /*fde0*/  IMAD.MOV.U32 R21, RZ, RZ, -0x7fffffe0 ;  /* 0x80000020ff157424 */ /* 0x000fe200078e00ff */
        /* <DEDUP_REMOVED lines=8> */
[----:B------:R-:W-:-:S02]  /*fe70*/  R2UR UR49, R3 ;  /* 0x00000000033172ca */ /* 0x000fc400000e0000 */
[----:B------:R-:W-:Y:S01]  /*fe80*/  R2UR UR55, R75 ;  /* 0x000000004b3772ca */ /* 0x000fe200000e0000 */
[----:B------:R-:W-:Y:S01]  /*fe90*/  STL [R1+0x98], R26 ;  /* 0x0000981a01007387 */ /* 0x000fe20000100800 */
[C---:B------:R-:W-:Y:S02]  /*fea0*/  R2UR UR52, R2.reuse ;  /* 0x00000000023472ca */ /* 0x040fe400000e0000 */
[----:B------:R-:W-:Y:S01]  /*feb0*/  R2UR UR53, R3 ;  /* 0x00000000033572ca */ /* 0x000fe200000e0000 */
[----:B------:R1:W-:Y:S01]  /*fec0*/  STL [R1+0x94], R25 ;  /* 0x0000941901007387 */ /* 0x0003e20000100800 */
[----:B------:R-:W-:Y:S02]  /*fed0*/  R2UR UR15, R73 ;  /* 0x00000000490f72ca */ /* 0x000fe400000e0000 */
[----:B------:R-:W-:Y:S01]  /*fee0*/  R2UR UR12, R2 ;  /* 0x00000000020c72ca */ /* 0x000fe200000e0000 */
[----:B------:R-:W-:Y:S01]  /*fef0*/  STL [R1+0x90], R24 ;  /* 0x0000901801007387 */ /* 0x000fe20000100800 */
[----:B------:R-:W-:-:S02]  /*ff00*/  R2UR UR13, R3 ;  /* 0x00000000030d72ca */ /* 0x000fc400000e0000 */
[C---:B------:R-:W-:Y:S01]  /*ff10*/  R2UR UR5, R75.reuse ;  /* 0x000000004b0572ca */ /* 0x040fe200000e0000 */
[----:B------:R3:W-:Y:S01]  /*ff20*/  STL [R1+0x8c], R23 ;  /* 0x00008c1701007387 */ /* 0x0007e20000100800 */
[C---:B------:R-:W-:Y:S02]  /*ff30*/  R2UR UR19, R75.reuse ;  /* 0x000000004b1372ca */ /* 0x040fe400000e0000 */
[C---:B------:R-:W-:Y:S01]  /*ff40*/  R2UR UR35, R75.reuse ;  /* 0x000000004b2372ca */ /* 0x040fe200000e0000 */
[----:B------:R4:W-:Y:S01]  /*ff50*/  STL [R1+0x88], R22 ;  /* 0x0000881601007387 */ /* 0x0009e20000100800 */
[----:B0-----:R-:W-:Y:S02]  /*ff60*/  SHF.R.U32.HI R0, RZ, 0x7, R0 ;  /* 0x00000007ff007819 */ /* 0x001fe40000011600 */
[C---:B------:R-:W-:Y:S01]  /*ff70*/  R2UR UR33, R75.reuse ;  /* 0x000000004b2172ca */ /* 0x040fe200000e0000 */
[----:B------:R0:W-:Y:S01]  /*ff80*/  STL [R1+0x84], R16 ;  /* 0x0000841001007387 */ /* 0x0001e20000100800 */
[----:B------:R-:W-:Y:S01]  /*ff90*/  R2UR UR57, R75 ;  /* 0x000000004b3972ca */ /* 0x000fe200000e0000 */
[----:B------:R-:W-:Y:S01]  /*ffa0*/  VIADD R0, R0, 0x8 ;  /* 0x0000000800007836 */ /* 0x000fe20000000000 */
[C---:B------:R-:W-:Y:S01]  /*ffb0*/  R2UR UR11, R73.reuse ;  /* 0x00000000490b72ca */ /* 0x040fe200000e0000 */
[----:B------:R-:W-:Y:S01]  /*ffc0*/  IMAD.MOV.U32 R75, RZ, RZ, -0x7fffffe0 ;  /* 0x80000020ff4b7424 */ /* 0x000fe200078e00ff */
[C---:B------:R-:W-:Y:S01]  /*ffd0*/  R2UR UR27, R73.reuse ;  /* 0x00000000491b72ca */ /* 0x040fe200000e0000 */
[----:B------:R0:W-:Y:S01]  /*ffe0*/  STL [R1+0x80], R15 ;  /* 0x0000800f01007387 */ /* 0x0001e20000100800 */
[----:B------:R-:W-:-:S02]  /*fff0*/  R2UR UR39, R73 ;  /* 0x00000000492772ca */ /* 0x000fc400000e0000 */
[----:B------:R-:W-:Y:S01]  /*10000*/  R2UR UR29, R73 ;  /* 0x00000000491d72ca */ /* 0x000fe200000e0000 */
[----:B------:R0:W-:Y:S01]  /*10010*/  BAR.SYNC.DEFER_BLOCKING R0, 0x100 ;  /* 0x000400000000751d */ /* 0x0001e20000010000 */
[----:B------:R-:W-:Y:S01]  /*10020*/  IMAD.U32 R73, RZ, RZ, UR5 ;  /* 0x00000005ff497e24 */ /* 0x000fe2000f8e00ff */
[C---:B------:R-:W-:Y:S02]  /*10030*/  R2UR UR5, R21.reuse ;  /* 0x00000000150572ca */ /* 0x040fe400000e0000 */
[C---:B------:R-:W-:Y:S02]  /*10040*/  R2UR UR7, R21.reuse ;  /* 0x00000000150772ca */ /* 0x040fe400000e0000 */
[C---:B------:R-:W-:Y:S02]  /*10050*/  R2UR UR23, R21.reuse ;  /* 0x00000000151772ca */ /* 0x040fe400000e0000 */
[C---:B------:R-:W-:Y:S02]  /*10060*/  R2UR UR31, R21.reuse ;  /* 0x00000000151f72ca */ /* 0x040fe400000e0000 */
[----:B------:R-:W-:-:S02]  /*10070*/  R2UR UR25, R21 ;  /* 0x00000000151972ca */ /* 0x000fc400000e0000 */
[C---:B------:R-:W-:Y:S02]  /*10080*/  R2UR UR21, R21.reuse ;  /* 0x00000000151572ca */ /* 0x040fe400000e0000 */
[----:B------:R-:W-:Y:S02]  /*10090*/  R2UR UR41, R21 ;  /* 0x00000000152972ca */ /* 0x000fe400000e0000 */
[----:B------:R-:W-:Y:S02]  /*100a0*/  R2UR UR9, R77 ;  /* 0x000000004d0972ca */ /* 0x000fe400000e0000 */
[----:B------:R-:W-:Y:S02]  /*100b0*/  R2UR UR16, R2 ;  /* 0x00000000021072ca */ /* 0x000fe400000e0000 */
[----:B------:R-:W-:Y:S02]  /*100c0*/  R2UR UR17, R3 ;  /* 0x00000000031172ca */ /* 0x000fe400000e0000 */
[C---:B------:R-:W-:Y:S01]  /*100d0*/  R2UR UR37, R77.reuse ;  /* 0x000000004d2572ca */ /* 0x040fe200000e0000 */
[----:B------:R-:W-:Y:S01]  /*100e0*/  WARPGROUP.ARRIVE ;  /* 0x00000000000079c5 */ /* 0x000fe20000000000 */
[----:B------:R-:W-:-:S13]  /*100f0*/  R2UR UR43, R77 ;  /* 0x000000004d2b72ca */ /* 0x000fda00000e0000 */
[----:B-1----:R-:W-:Y:S01]  /*10100*/  MOV R25, UR43 ;  /* 0x0000002b00197c02 */ /* 0x002fe20008000f00 */
[----:B------:R-:W-:Y:S01]  /*10110*/  UMOV UR43, UR33 ;  /* 0x00000021002b7c82 */ /* 0x000fe20008000000 */
[----:B------:R-:W-:Y:S01]  /*10120*/  R2UR UR33, R13 ;  /* 0x000000000d2172ca */ /* 0x000fe200000e0000 */
[----:B--2---:R-:W-:-:S04]  /*10130*/  IMAD R18, R146, 0x6c0, R14 ;  /* 0x000006c092127824 */ /* 0x004fc800078e020e */
[C---:B------:R-:W-:Y:S01]  /*10140*/  VIADD R20, R18.reuse, 0x40 ;  /* 0x0000004012147836 */ /* 0x040fe20000000000 */
[C---:B------:R-:W-:Y:S01]  /*10150*/  R2UR UR46, R18.reuse ;  /* 0x00000000122e72ca */ /* 0x040fe200000e0000 */
[C---:B------:R-:W-:Y:S02]  /*10160*/  VIADD R74, R18.reuse, 0x80 ;  /* 0x00000080124a7836 */ /* 0x040fe40000000000 */
[----:B------:R-:W-:Y:S01]  /*10170*/  VIADD R72, R18, 0xc0 ;  /* 0x000000c012487836 */ /* 0x000fe20000000000 */
[----:B------:R-:W-:Y:S01]  /*10180*/  R2UR UR50, R20 ;  /* 0x00000000143272ca */ /* 0x000fe200000e0000 */
        /* <DEDUP_REMOVED lines=8> */
[----:B------:R-:W-:Y:S01]  /*10210*/  HGMMA.64x16x16.F32.BF16 R136, gdesc[UR44], RZ, !UPT, gsb0 ;  /* 0x002000002c8879f0 */ /* 0x000fe2000c0018ff */
        /* <DEDUP_REMOVED lines=26> */
[----:B------:R-:W-:Y:S01]  /*103c0*/  IMAD.U32 R72, RZ, RZ, UR4 ;  /* 0x00000004ff487e24 */ /* 0x000fe2000f8e00ff */
[----:B------:R-:W-:Y:S01]  /*103d0*/  R2UR UR4, R20 ;  /* 0x00000000140472ca */ /* 0x000fe200000e0000 */
[----:B------:R-:W-:Y:S01]  /*103e0*/  VIADD R20, R18, 0x2c0 ;  /* 0x000002c012147836 */ /* 0x000fe20000000000 */
[----:B------:R-:W-:Y:S01]  /*103f0*/  R2UR UR8, R76 ;  /* 0x000000004c0872ca */ /* 0x000fe200000e0000 */
[----:B------:R-:W-:-:S02]  /*10400*/  IMAD.MOV.U32 R21, RZ, RZ, -0x7fffffe0 ;  /* 0x80000020ff157424 */ /* 0x000fc400078e00ff */
[----:B------:R-:W-:Y:S01]  /*10410*/  VIADD R76, R18, 0x280 ;  /* 0x00000280124c7836 */ /* 0x000fe20000000000 */
[----:B------:R-:W-:Y:S01]  /*10420*/  R2UR UR40, R20 ;  /* 0x00000000142872ca */ /* 0x000fe200000e0000 */
[----:B------:R-:W-:-:S03]  /*10430*/  VIADD R20, R18, 0x380 ;  /* 0x0000038012147836 */ /* 0x000fc60000000000 */
[----:B------:R-:W-:Y:S01]  /*10440*/  R2UR UR36, R76 ;  /* 0x000000004c2472ca */ /* 0x000fe200000e0000 */
[----:B------:R-:W-:Y:S01]  /*10450*/  VIADD R76, R18, 0x340 ;  /* 0x00000340124c7836 */ /* 0x000fe20000000000 */
[----:B------:R-:W-:Y:S01]  /*10460*/  R2UR UR46, R20 ;  /* 0x00000000142e72ca */ /* 0x000fe200000e0000 */
[----:B------:R-:W-:Y:S01]  /*10470*/  VIADD R20, R18, 0x400 ;  /* 0x0000040012147836 */ /* 0x000fe20000000000 */
[----:B---3--:R-:W-:Y:S01]  /*10480*/  MOV R23, UR47 ;  /* 0x0000002f00177c02 */ /* 0x008fe20008000f00 */
[----:B------:R-:W-:Y:S01]  /*10490*/  UMOV UR47, UR37 ;  /* 0x00000025002f7c82 */ /* 0x000fe20008000000 */
[----:B------:R-:W-:Y:S02]  /*104a0*/  R2UR UR42, R76 ;  /* 0x000000004c2a72ca */ /* 0x000fe400000e0000 */
[----:B------:R-:W-:Y:S01]  /*104b0*/  R2UR UR37, R13 ;  /* 0x000000000d2572ca */ /* 0x000fe200000e0000 */
[----:B------:R-:W-:Y:S02]  /*104c0*/  WARPGROUP.DEPBAR.LE gsb0, 0x0 ;  /* 0x00008000000079c5 */ /* 0x000fe40000010000 */
[----:B------:R-:W-:-:S04]  /*104d0*/  WARPGROUP.ARRIVE ;  /* 0x00000000000079c5 */ /* 0x000fc80000000000 */
[----:B----4-:R-:W-:Y:S01]  /*104e0*/  MOV R22, UR46 ;  /* 0x0000002e00167c02 */ /* 0x010fe20008000f00 */
[----:B------:R-:W-:-:S03]  /*104f0*/  UMOV UR46, UR36 ;  /* 0x00000024002e7c82 */ /* 0x000fc60008000000 */
[----:B------:R-:W-:Y:S01]  /*10500*/  MOV R24, UR42 ;  /* 0x0000002a00187c02 */ /* 0x000fe20008000f00 */
[----:B------:R-:W-:Y:S01]  /*10510*/  UMOV UR42, UR32 ;  /* 0x00000020002a7c82 */ /* 0x000fe20008000000 */
[----:B------:R-:W-:Y:S01]  /*10520*/  R2UR UR32, R12 ;  /* 0x000000000c2072ca */ /* 0x000fe200000e0000 */
[----:B------:R-:W-:Y:S01]  /*10530*/  HGMMA.64x16x16.F32.BF16 R128, gdesc[UR48], RZ, !UPT, gsb0 ;  /* 0x00200000308079f0 */ /* 0x000fe2000c0018ff */
[----:B------:R-:W-:Y:S01]  /*10540*/  R2UR UR50, R74 ;  /* 0x000000004a3272ca */ /* 0x000fe200000e0000 */
[----:B------:R-:W-:Y:S01]  /*10550*/  VIADD R74, R18, 0x440 ;  /* 0x00000440124a7836 */ /* 0x000fe20000000000 */
[----:B------:R-:W-:Y:S01]  /*10560*/  R2UR UR51, R75 ;  /* 0x000000004b3372ca */ /* 0x000fe200000e0000 */
[----:B------:R-:W-:Y:S01]  /*10570*/  IMAD.MOV.U32 R75, RZ, RZ, -0x7fffffe0 ;  /* 0x80000020ff4b7424 */ /* 0x000fe200078e00ff */
[----:B------:R-:W-:Y:S02]  /*10580*/  R2UR UR36, R12 ;  /* 0x000000000c2472ca */ /* 0x000fe400000e0000 */
[----:B------:R-:W-:Y:S01]  /*10590*/  R2UR UR58, R74 ;  /* 0x000000004a3a72ca */ /* 0x000fe200000e0000 */
[----:B------:R-:W-:Y:S01]  /*105a0*/  VIADD R74, R18, 0x282 ;  /* 0x00000282124a7836 */ /* 0x000fe20000000000 */
[----:B------:R-:W-:Y:S01]  /*105b0*/  R2UR UR59, R75 ;  /* 0x000000004b3b72ca */ /* 0x000fe200000e0000 */
[----:B------:R-:W-:Y:S01]  /*105c0*/  IMAD.MOV.U32 R75, RZ, RZ, -0x7fffffe0 ;  /* 0x80000020ff4b7424 */ /* 0x000fe200078e00ff */
[----:B------:R-:W-:-:S02]  /*105d0*/  R2UR UR48, R12 ;  /* 0x000000000c3072ca */ /* 0x000fc400000e0000 */
[----:B------:R-:W-:Y:S02]  /*105e0*/  R2UR UR49, R13 ;  /* 0x000000000d3172ca */ /* 0x000fe400000e0000 */
[----:B------:R-:W-:Y:S01]  /*105f0*/  MOV R150, UR50 ;  /* 0x0000003200967c02 */ /* 0x000fe20008000f00 */
[----:B------:R-:W-:Y:S01]  /*10600*/  UMOV UR50, UR4 ;  /* 0x0000000400327c82 */ /* 0x000fe20008000000 */
[----:B------:R-:W-:Y:S01]  /*10610*/  MOV R151, UR51 ;  /* 0x0000003300977c02 */ /* 0x000fe20008000f00 */
[----:B------:R-:W-:Y:S01]  /*10620*/  UMOV UR51, UR5 ;  /* 0x0000000500337c82 */ /* 0x000fe20008000000 */
[----:B------:R-:W-:Y:S02]  /*10630*/  R2UR UR4, R2 ;  /* 0x00000000020472ca */ /* 0x000fe400000e0000 */
[----:B------:R-:W-:Y:S02]  /*10640*/  R2UR UR5, R3 ;  /* 0x00000000030572ca */ /* 0x000fe400000e0000 */
[----:B0-----:R-:W-:Y:S01]  /*10650*/  MOV R0, UR51 ;  /* 0x0000003300007c02 */ /* 0x001fe20008000f00 */
[----:B------:R-:W-:Y:S01]  /*10660*/  UMOV UR51, UR29 ;  /* 0x0000001d00337c82 */ /* 0x000fe20008000000 */
[----:B------:R-:W-:Y:S01]  /*10670*/  MOV R14, UR50 ;  /* 0x00000032000e7c02 */ /* 0x000fe20008000f00 */
[----:B------:R-:W-:Y:S01]  /*10680*/  UMOV UR50, UR28 ;  /* 0x0000001c00327c82 */ /* 0x000fe20008000000 */
[----:B------:R-:W-:-:S02]  /*10690*/  R2UR UR28, R12 ;  /* 0x000000000c1c72ca */ /* 0x000fc400000e0000 */
[----:B------:R-:W-:Y:S02]  /*106a0*/  R2UR UR29, R13 ;  /* 0x000000000d1d72ca */ /* 0x000fe400000e0000 */
[----:B------:R-:W-:Y:S01]  /*106b0*/  MOV R16, UR59 ;  /* 0x0000003b00107c02 */ /* 0x000fe20008000f00 */
[----:B------:R-:W-:Y:S01]  /*106c0*/  UMOV UR59, UR41 ;  /* 0x00000029003b7c82 */ /* 0x000fe20008000000 */
[----:B------:R-:W-:Y:S01]  /*106d0*/  MOV R15, UR58 ;  /* 0x0000003a000f7c02 */ /* 0x000fe20008000f00 */
[----:B------:R-:W-:Y:S01]  /*106e0*/  UMOV UR58, UR40 ;  /* 0x00000028003a7c82 */ /* 0x000fe20008000000 */
        /* <DEDUP_REMOVED lines=23> */
[----:B------:R-:W-:Y:S03]  /*10860*/  HGMMA.64x16x16.F32.BF16 R112, gdesc[UR12], RZ, !UPT, gsb0 ;  /* 0x002000000c7079f0 */ /* 0x000fe6000c0018ff */
        /* <DEDUP_REMOVED lines=9> */
[----:B------:R-:W-:Y:S02]  /*10900*/  R2UR UR40, R8 ;  /* 0x00000000082872ca */ /* 0x000fe400000e0000 */
        /* <DEDUP_REMOVED lines=8> */
[----:B------:R-:W-:-:S02]  /*10990*/  R2UR UR45, R9 ;  /* 0x00000000092d72ca */ /* 0x000fc400000e0000 */
[----:B------:R-:W-:Y:S01]  /*109a0*/  R2UR UR14, R20 ;  /* 0x00000000140e72ca */ /* 0x000fe200000e0000 */
[----:B------:R-:W-:Y:S01]  /*109b0*/  VIADD R20, R18, 0x342 ;  /* 0x0000034212147836 */ /* 0x000fe20000000000 */
[----:B------:R-:W-:Y:S01]  /*109c0*/  R2UR UR15, R21 ;  /* 0x00000000150f72ca */ /* 0x000fe200000e0000 */
[----:B------:R-:W-:Y:S01]  /*109d0*/  IMAD.MOV.U32 R21, RZ, RZ, -0x7fffffe0 ;  /* 0x80000020ff157424 */ /* 0x000fe200078e00ff */
[----:B------:R-:W-:Y:S02]  /*109e0*/  WARPGROUP.DEPBAR.LE gsb0, 0x0 ;  /* 0x00008000000079c5 */ /* 0x000fe40000010000 */
[----:B------:R-:W-:-:S06]  /*109f0*/  WARPGROUP.ARRIVE ;  /* 0x00000000000079c5 */ /* 0x000fcc0000000000 */
[----:B------:R-:W-:Y:S01]  /*10a00*/  HGMMA.64x16x16.F32.BF16 R96, gdesc[UR8], RZ, !UPT, gsb0 ;  /* 0x00200000086079f0 */ /* 0x000fe2000c0018ff */
[----:B------:R-:W-:Y:S02]  /*10a10*/  R2UR UR10, R74 ;  /* 0x000000004a0a72ca */ /* 0x000fe400000e0000 */
[----:B------:R-:W-:Y:S02]  /*10a20*/  R2UR UR11, R75 ;  /* 0x000000004b0b72ca */ /* 0x000fe400000e0000 */
[----:B------:R-:W-:Y:S02]  /*10a30*/  R2UR UR8, R12 ;  /* 0x000000000c0872ca */ /* 0x000fe400000e0000 */
[----:B------:R-:W-:-:S07]  /*10a40*/  R2UR UR9, R13 ;  /* 0x000000000d0972ca */ /* 0x000fce00000e0000 */
[----:B------:R-:W-:Y:S02]  /*10a50*/  MOV R155, UR10 ;  /* 0x0000000a009b7c02 */ /* 0x000fe40008000f00 */
[----:B------:R-:W-:Y:S02]  /*10a60*/  MOV R27, UR11 ;  /* 0x0000000b001b7c02 */ /* 0x000fe40008000f00 */
        /* <DEDUP_REMOVED lines=16> */
[----:B------:R-:W-:Y:S02]  /*10b70*/  WARPGROUP.DEPBAR.LE gsb0, 0x0 ;  /* 0x00008000000079c5 */ /* 0x000fe40000010000 */
[----:B------:R-:W-:-:S06]  /*10b80*/  WARPGROUP.ARRIVE ;  /* 0x00000000000079c5 */ /* 0x000fcc0000000000 */
[----:B------:R-:W-:Y:S01]  /*10b90*/  HGMMA.64x16x16.F32.BF16 R72, gdesc[UR24], RZ, !UPT, gsb0 ;  /* 0x00200000184879f0 */ /* 0x000fe2000c0018ff */
[----:B------:R-:W-:Y:S01]  /*10ba0*/  R2UR UR26, R20 ;  /* 0x00000000141a72ca */ /* 0x000fe200000e0000 */
[----:B------:R-:W-:Y:S01]  /*10bb0*/  VIADD R20, R18, 0x3c2 ;  /* 0x000003c212147836 */ /* 0x000fe20000000000 */
[----:B------:R-:W-:Y:S01]  /*10bc0*/  R2UR UR27, R21 ;  /* 0x00000000151b72ca */ /* 0x000fe200000e0000 */
[----:B------:R-:W-:-:S10]  /*10bd0*/  IMAD.MOV.U32 R21, RZ, RZ, -0x7fffffe0 ;  /* 0x80000020ff157424 */ /* 0x000fd400078e00ff */
[----:B------:R-:W-:Y:S01]  /*10be0*/  MOV R156, UR26 ;  /* 0x0000001a009c7c02 */ /* 0x000fe20008000f00 */
[----:B------:R-:W-:Y:S01]  /*10bf0*/  UMOV UR26, UR56 ;  /* 0x00000038001a7c82 */ /* 0x000fe20008000000 */
[----:B------:R-:W-:Y:S01]  /*10c00*/  MOV R157, UR27 ;  /* 0x0000001b009d7c02 */ /* 0x000fe20008000f00 */
[----:B------:R-:W-:Y:S01]  /*10c10*/  UMOV UR27, UR57 ;  /* 0x00000039001b7c82 */ /* 0x000fe20008000000 */
[----:B------:R-:W-:Y:S02]  /*10c20*/  WARPGROUP.DEPBAR.LE gsb0, 0x0 ;  /* 0x00008000000079c5 */ /* 0x000fe40000010000 */
[----:B------:R-:W-:-:S06]  /*10c30*/  WARPGROUP.ARRIVE ;  /* 0x00000000000079c5 */ /* 0x000fcc0000000000 */
[----:B------:R-:W-:Y:S01]  /*10c40*/  HGMMA.64x16x16.F32.BF16 R136, gdesc[UR28], R136, gsb0 ;  /* 0x002000001c8879f0 */ /* 0x000fe20008001888 */
[C---:B------:R-:W-:Y:S02]  /*10c50*/  R2UR UR56, R8.reuse ;  /* 0x00000000083872ca */ /* 0x040fe400000e0000 */
[C---:B------:R-:W-:Y:S02]  /*10c60*/  R2UR UR57, R9.reuse ;  /* 0x00000000093972ca */ /* 0x040fe400000e0000 */
        /* <DEDUP_REMOVED lines=13> */
[----:B------:R-:W-:Y:S02]  /*10d40*/  WARPGROUP.DEPBAR.LE gsb0, 0x0 ;  /* 0x00008000000079c5 */ /* 0x000fe40000010000 */
[----:B------:R-:W-:-:S06]  /*10d50*/  WARPGROUP.ARRIVE ;  /* 0x00000000000079c5 */ /* 0x000fcc0000000000 */
[----:B------:R-:W-:Y:S01]  /*10d60*/  HGMMA.64x16x16.F32.BF16 R120, gdesc[UR36], R120, gsb0 ;  /* 0x00200000247879f0 */ /* 0x000fe20008001878 */
[----:B------:R-:W-:Y:S01]  /*10d70*/  R2UR UR38, R20 ;  /* 0x00000000142672ca */ /* 0x000fe200000e0000 */
[----:B------:R-:W-:Y:S01]  /*10d80*/  VIADD R20, R18, 0x480 ;  /* 0x0000048012147836 */ /* 0x000fe20000000000 */
        /* <DEDUP_REMOVED lines=18> */
[----:B------:R-:W-:Y:S01]  /*10eb0*/  IMAD.MOV.U32 R21, RZ, RZ, -0x7fffffe0 ;  /* 0x80000020ff157424 */ /* 0x000fe200078e00ff */
[----:B------:R-:W-:Y:S02]  /*10ec0*/  R2UR UR16, R20 ;  /* 0x00000000141072ca */ /* 0x000fe400000e0000 */
[----:B------:R-:W-:Y:S01]  /*10ed0*/  R2UR UR11, R27 ;  /* 0x000000001b0b72ca */ /* 0x000fe200000e0000 */
[----:B------:R-:W-:Y:S02]  /*10ee0*/  WARPGROUP.DEPBAR.LE gsb0, 0x0 ;  /* 0x00008000000079c5 */ /* 0x000fe40000010000 */
[----:B------:R-:W-:Y:S01]  /*10ef0*/  WARPGROUP.ARRIVE ;  /* 0x00000000000079c5 */ /* 0x000fe20000000000 */
[----:B------:R-:W-:Y:S01]  /*10f00*/  R2UR UR17, R21 ;  /* 0x00000000151172ca */ /* 0x000fe200000e0000 */
[----:B------:R-:W-:Y:S01]  /*10f10*/  VIADD R20, R18, 0x4c0 ;  /* 0x000004c012147836 */ /* 0x000fe20000000000 */
[----:B------:R-:W-:Y:S01]  /*10f20*/  R2UR UR10, R155 ;  /* 0x000000009b0a72ca */ /* 0x000fe200000e0000 */
[----:B------:R0:W5:Y:S02]  /*10f30*/  LDL.LU R27, [R1+0x9c] ;  /* 0x00009c00011b7983 */ /* 0x0001640000300800 */
[----:B------:R-:W-:Y:S01]  /*10f40*/  HGMMA.64x16x16.F32.BF16 R88, gdesc[UR4], R88, gsb0 ;  /* 0x00200000045879f0 */ /* 0x000fe20008001858 */
[----:B------:R-:W-:Y:S01]  /*10f50*/  IMAD.MOV.U32 R21, RZ, RZ, -0x7fffffe0 ;  /* 0x80000020ff157424 */ /* 0x000fe200078e00ff */
[----:B------:R-:W-:-:S02]  /*10f60*/  R2UR UR12, R20 ;  /* 0x00000000140c72ca */ /* 0x000fc400000e0000 */
[----:B------:R-:W-:Y:S01]  /*10f70*/  R2UR UR7, R26 ;  /* 0x000000001a0772ca */ /* 0x000fe200000e0000 */
[----:B------:R-:W-:Y:S02]  /*10f80*/  WARPGROUP.DEPBAR.LE gsb0, 0x0 ;  /* 0x00008000000079c5 */ /* 0x000fe40000010000 */
[----:B------:R-:W-:Y:S01]  /*10f90*/  WARPGROUP.ARRIVE ;  /* 0x00000000000079c5 */ /* 0x000fe20000000000 */
[----:B------:R-:W-:Y:S01]  /*10fa0*/  R2UR UR13, R21 ;  /* 0x00000000150d72ca */ /* 0x000fe200000e0000 */
[----:B------:R-:W-:Y:S01]  /*10fb0*/  VIADD R20, R18, 0x500 ;  /* 0x0000050012147836 */ /* 0x000fe20000000000 */
[----:B------:R-:W-:Y:S01]  /*10fc0*/  R2UR UR6, R154 ;  /* 0x000000009a0672ca */ /* 0x000fe200000e0000 */
[----:B------:R0:W5:Y:S01]  /*10fd0*/  LDL.LU R26, [R1+0x98] ;  /* 0x00009800011a7983 */ /* 0x0001620000300800 */
[----:B------:R-:W-:Y:S01]  /*10fe0*/  IMAD.MOV.U32 R21, RZ, RZ, -0x7fffffe0 ;  /* 0x80000020ff157424 */ /* 0x000fe200078e00ff */
[----:B------:R-:W-:Y:S01]  /*10ff0*/  HGMMA.64x16x16.F32.BF16 R80, gdesc[UR52], R80, gsb0 ;  /* 0x00200000345079f0 */ /* 0x000fe20008001850 */
[----:B------:R-:W-:-:S02]  /*11000*/  R2UR UR55, R153 ;  /* 0x00000000993772ca */ /* 0x000fc400000e0000 */
[----:B------:R-:W-:Y:S02]  /*11010*/  R2UR UR54, R152 ;  /* 0x00000000983672ca */ /* 0x000fe400000e0000 */
[----:B------:R-:W-:Y:S01]  /*11020*/  R2UR UR8, R20 ;  /* 0x00000000140872ca */ /* 0x000fe200000e0000 */
[----:B------:R-:W-:Y:S01]  /*11030*/  VIADD R20, R18, 0x540 ;  /* 0x0000054012147836 */ /* 0x000fe20000000000 */
[----:B------:R-:W-:Y:S02]  /*11040*/  R2UR UR52, R8 ;  /* 0x00000000083472ca */ /* 0x000fe400000e0000 */
[----:B------:R-:W-:Y:S02]  /*11050*/  R2UR UR53, R9 ;  /* 0x00000000093572ca */ /* 0x000fe400000e0000 */
[----:B------:R-:W-:Y:S01]  /*11060*/  R2UR UR9, R21 ;  /* 0x00000000150972ca */ /* 0x000fe200000e0000 */
[----:B------:R-:W-:Y:S01]  /*11070*/  IMAD.MOV.U32 R21, RZ, RZ, -0x7fffffe0 ;  /* 0x80000020ff157424 */ /* 0x000fe200078e00ff */
[----:B------:R-:W-:-:S04]  /*11080*/  R2UR UR4, R20 ;  /* 0x00000000140472ca */ /* 0x000fc800000e0000 */
        /* <DEDUP_REMOVED lines=11> */
[----:B------:R-:W-:Y:S01]  /*11140*/  VIADD R20, R18, 0x580 ;  /* 0x0000058012147836 */ /* 0x000fe20000000000 */
[C---:B------:R-:W-:Y:S01]  /*11150*/  R2UR UR40, R8.reuse ;  /* 0x00000000082872ca */ /* 0x040fe200000e0000 */
[----:B------:R-:W-:Y:S01]  /*11160*/  IMAD.MOV.U32 R21, RZ, RZ, -0x7fffffe0 ;  /* 0x80000020ff157424 */ /* 0x000fe200078e00ff */
[----:B------:R-:W-:Y:S01]  /*11170*/  R2UR UR41, R9 ;  /* 0x00000000092972ca */ /* 0x000fe200000e0000 */
[----:B------:R0:W5:Y:S01]  /*11180*/  LDL.LU R25, [R1+0x94] ;  /* 0x0000940001197983 */ /* 0x0001620000300800 */
[----:B------:R-:W-:Y:S02]  /*11190*/  WARPGROUP.DEPBAR.LE gsb0, 0x0 ;  /* 0x00008000000079c5 */ /* 0x000fe40000010000 */
[----:B------:R-:W-:Y:S01]  /*111a0*/  WARPGROUP.ARRIVE ;  /* 0x00000000000079c5 */ /* 0x000fe20000000000 */
[----:B------:R-:W-:Y:S01]  /*111b0*/  R2UR UR48, R8 ;  /* 0x00000000083072ca */ /* 0x000fe200000e0000 */
[----:B------:R0:W5:Y:S04]  /*111c0*/  LDL.LU R24, [R1+0x90] ;  /* 0x0000900001187983 */ /* 0x0001680000300800 */
[----:B------:R-:W-:Y:S03]  /*111d0*/  HGMMA.64x16x16.F32.BF16 R128, gdesc[UR44], R128, gsb0 ;  /* 0x002000002c8079f0 */ /* 0x000fe60008001880 */
        /* <DEDUP_REMOVED lines=10> */
[----:B------:R-:W-:Y:S02]  /*11280*/  R2UR UR46, R22 ;  /* 0x00000000162e72ca */ /* 0x000fe400000e0000 */
[----:B------:R-:W-:Y:S02]  /*11290*/  R2UR UR44, R8 ;  /* 0x00000000082c72ca */ /* 0x000fe400000e0000 */
[C---:B------:R-:W-:Y:S02]  /*112a0*/  R2UR UR45, R9.reuse ;  /* 0x00000000092d72ca */ /* 0x040fe400000e0000 */
[----:B------:R-:W-:Y:S02]  /*112b0*/  R2UR UR49, R9 ;  /* 0x00000000093172ca */ /* 0x000fe400000e0000 */
[----:B------:R-:W-:-:S02]  /*112c0*/  R2UR UR59, R16 ;  /* 0x00000000103b72ca */ /* 0x000fc400000e0000 */
[----:B------:R-:W-:Y:S02]  /*112d0*/  R2UR UR58, R15 ;  /* 0x000000000f3a72ca */ /* 0x000fe400000e0000 */
[----:B------:R-:W-:Y:S02]  /*112e0*/  R2UR UR56, R8 ;  /* 0x00000000083872ca */ /* 0x000fe400000e0000 */
[----:B------:R-:W-:Y:S01]  /*112f0*/  R2UR UR57, R9 ;  /* 0x00000000093972ca */ /* 0x000fe200000e0000 */
[----:B------:R-:W-:Y:S01]  /*11300*/  UMOV UR40, UR16 ;  /* 0x0000001000287c82 */ /* 0x000fe20008000000 */
[----:B------:R-:W-:Y:S02]  /*11310*/  WARPGROUP.DEPBAR.LE gsb0, 0x0 ;  /* 0x00008000000079c5 */ /* 0x000fe40000010000 */
[----:B------:R-:W-:Y:S01]  /*11320*/  WARPGROUP.ARRIVE ;  /* 0x00000000000079c5 */ /* 0x000fe20000000000 */
[----:B------:R-:W-:Y:S01]  /*11330*/  UMOV UR41, UR17 ;  /* 0x0000001100297c82 */ /* 0x000fe20008000000 */
[----:B------:R-:W-:Y:S01]  /*11340*/  R2UR UR20, R20 ;  /* 0x00000000141472ca */ /* 0x000fe200000e0000 */
[----:B------:R0:W5:Y:S03]  /*11350*/  LDL.LU R23, [R1+0x8c] ;  /* 0x00008c0001177983 */ /* 0x0001660000300800 */
[----:B------:R-:W-:Y:S01]  /*11360*/  HGMMA.64x16x16.F32.BF16 R96, gdesc[UR44], R96, gsb0 ;  /* 0x002000002c6079f0 */ /* 0x000fe20008001860 */
[----:B------:R-:W-:-:S02]  /*11370*/  R2UR UR16, R6 ;  /* 0x00000000061072ca */ /* 0x000fc400000e0000 */
[----:B------:R-:W-:Y:S02]  /*11380*/  R2UR UR17, R7 ;  /* 0x00000000071172ca */ /* 0x000fe400000e0000 */
[----:B------:R-:W-:Y:S02]  /*11390*/  R2UR UR21, R21 ;  /* 0x00000000151572ca */ /* 0x000fe400000e0000 */
[----:B------:R-:W-:Y:S02]  /*113a0*/  R2UR UR27, R157 ;  /* 0x000000009d1b72ca */ /* 0x000fe400000e0000 */
[----:B------:R-:W-:Y:S02]  /*113b0*/  R2UR UR26, R156 ;  /* 0x000000009c1a72ca */ /* 0x000fe400000e0000 */
[----:B------:R-:W-:Y:S02]  /*113c0*/  R2UR UR24, R6 ;  /* 0x00000000061872ca */ /* 0x000fe400000e0000 */
[----:B------:R-:W-:-:S02]  /*113d0*/  R2UR UR25, R7 ;  /* 0x00000000071972ca */ /* 0x000fc400000e0000 */
[C---:B------:R-:W-:Y:S02]  /*113e0*/  R2UR UR28, R6.reuse ;  /* 0x00000000061c72ca */ /* 0x040fe400000e0000 */
[C---:B------:R-:W-:Y:S02]  /*113f0*/  R2UR UR29, R7.reuse ;  /* 0x00000000071d72ca */ /* 0x040fe400000e0000 */
[C---:B------:R-:W-:Y:S02]  /*11400*/  R2UR UR32, R6.reuse ;  /* 0x00000000062072ca */ /* 0x040fe400000e0000 */
[C---:B------:R-:W-:Y:S02]  /*11410*/  R2UR UR33, R7.reuse ;  /* 0x00000000072172ca */ /* 0x040fe400000e0000 */
[----:B------:R-:W-:Y:S02]  /*11420*/  R2UR UR36, R6 ;  /* 0x00000000062472ca */ /* 0x000fe400000e0000 */
[----:B------:R-:W-:Y:S01]  /*11430*/  R2UR UR37, R7 ;  /* 0x00000000072572ca */ /* 0x000fe200000e0000 */
[----:B------:R-:W-:Y:S01]  /*11440*/  VIADD R20, R18, 0x5c0 ;  /* 0x000005c012147836 */ /* 0x000fe20000000000 */
[----:B------:R0:W5:Y:S01]  /*11450*/  LDL.LU R22, [R1+0x88] ;  /* 0x0000880001167983 */ /* 0x0001620000300800 */
[----:B------:R-:W-:-:S02]  /*11460*/  WARPGROUP.DEPBAR.LE gsb0, 0x0 ;  /* 0x00008000000079c5 */ /* 0x000fc40000010000 */
[----:B------:R-:W-:Y:S01]  /*11470*/  WARPGROUP.ARRIVE ;  /* 0x00000000000079c5 */ /* 0x000fe20000000000 */
[----:B------:R-:W-:Y:S01]  /*11480*/  UMOV UR44, UR12 ;  /* 0x0000000c002c7c82 */ /* 0x000fe20008000000 */
[----:B------:R-:W-:Y:S01]  /*11490*/  UMOV UR45, UR13 ;  /* 0x0000000d002d7c82 */ /* 0x000fe20008000000 */
[----:B------:R-:W-:Y:S01]  /*114a0*/  IMAD.MOV.U32 R21, RZ, RZ, -0x7fffffe0 ;  /* 0x80000020ff157424 */ /* 0x000fe200078e00ff */
[----:B------:R0:W5:Y:S02]  /*114b0*/  LDL.LU R16, [R1+0x84] ;  /* 0x0000840001107983 */ /* 0x0001640000300800 */
[----:B------:R-:W-:Y:S01]  /*114c0*/  HGMMA.64x16x16.F32.BF16 R88, gdesc[UR48], R88, gsb0 ;  /* 0x00200000305879f0 */ /* 0x000fe20008001858 */
[----:B------:R-:W-:Y:S01]  /*114d0*/  R2UR UR12, R6 ;  /* 0x00000000060c72ca */ /* 0x000fe200000e0000 */
[----:B------:R0:W5:Y:S01]  /*114e0*/  LDL.LU R15, [R1+0x80] ;  /* 0x00008000010f7983 */ /* 0x0001620000300800 */
        /* <DEDUP_REMOVED lines=21> */
[----:B------:R-:W-:Y:S02]  /*11640*/  WARPGROUP.DEPBAR.LE gsb0, 0x0 ;  /* 0x00008000000079c5 */ /* 0x000fe40000010000 */
[----:B------:R-:W-:-:S09]  /*11650*/  WARPGROUP.ARRIVE ;  /* 0x00000000000079c5 */ /* 0x000fd20000000000 */
        /* <DEDUP_REMOVED lines=175> */
.L_x_1974:
[----:B-----5:R-:W-:Y:S01]  /*12150*/  SHF.L.U32 R0, R16, 0x1f, RZ ;  /* 0x0000001f10007819 */ /* 0x020fe200000006ff */
[----:B------:R-:W-:-:S04]  /*12160*/  IMAD R14, R15, 0x8, R22 ;  /* 0x000000080f0e7824 */ /* 0x000fc800078e0216 */
[----:B------:R0:W1:Y:S01]  /*12170*/  SYNCS.PHASECHK.TRANS64.TRYWAIT P2, [R14+URZ+0x31c50], R0 ;  /* 0x031c50000e0075a7 */ /* 0x000062000804017f */
[----:B------:R-:W-:Y:S05]  /*12180*/  @!P0 BRA `(.L_x_1975) ;  /* 0x0000000000048947 */ /* 0x000fea0003800000 */
[----:B------:R-:W-:Y:S01]  /*12190*/  BPT.TRAP 0x1 ;  /* 0x000000040000795c */ /* 0x000fe20000300000 */
.L_x_1975:
[----:B------:R-:W-:Y:S04]  /*121a0*/  BSSY B0, `(.L_x_1973) ;  /* 0x0000004000007945 */ /* 0x000fe80003800000 */
[----:B-1----:R-:W-:Y:S05]  /*121b0*/  @P2 BRA `(.L_x_1976) ;  /* 0x0000000000082947 */ /* 0x002fea0003800000 */
[----:B------:R-:W1:Y:S02]  /*121c0*/  SYNCS.PHASECHK.TRANS64.TRYWAIT P2, [R14+URZ+0x31c50], R0 ;  /* 0x031c50000e0075a7 */ /* 0x000e64000804017f */
[----:B-1----:R-:W-:Y:S05]  /*121d0*/  @!P2 BRA `(.L_x_1977) ;  /* 0x000000fc0028a947 */ /* 0x002fea0003800000 */
.L_x_1976:
[----:B------:R-:W-:Y:S05]  /*121e0*/  BSYNC B0 ;  /* 0x0000000000007941 */ /* 0x000fea0003800000 */
.L_x_1973:
[----:B01----:R-:W2:Y:S04]  /*121f0*/  LDL R0, [R1+0x3c] ;  /* 0x00003c0001007983 */ /* 0x003ea80000100800 */
[----:B------:R-:W3:Y:S04]  /*12200*/  LDL R18, [R1+0x4c] ;  /* 0x00004c0001127983 */ /* 0x000ee80000100800 */
[----:B------:R-:W4:Y:S04]  /*12210*/  LDL R17, [R1+0x48] ;  /* 0x0000480001117983 */ /* 0x000f280000100800 */
[----:B-----5:R-:W4:Y:S04]  /*12220*/  LDL R16, [R1+0x54] ;  /* 0x0000540001107983 */ /* 0x020f280000100800 */
[----:B------:R-:W4:Y:S04]  /*12230*/  LDL R14, [R1+0x58] ;  /* 0x00005800010e7983 */ /* 0x000f280000100800 */
[----:B------:R-:W4:Y:S04]  /*12240*/  LDL.LU R20, [R1] ;  /* 0x0000000001147983 */ /* 0x000f280000300800 */
[----:B------:R-:W4:Y:S01]  /*12250*/  LDL.LU R19, [R1+0xc] ;  /* 0x00000c0001137983 */ /* 0x000f220000300800 */
[----:B------:R-:W-:Y:S05]  /*12260*/  WARPSYNC.ALL ;  /* 0x0000000000007948 */ /* 0x000fea0003800000 */
[----:B------:R-:W-:Y:S01]  /*12270*/  ULDC UR4, c[0x0][0x988] ;  /* 0x0002620000047ab9 */ /* 0x000fe20000000800 */
[----:B--2---:R-:W-:-:S04]  /*12280*/  IMAD R0, R0, 0xc0, RZ ;  /* 0x000000c000007824 */ /* 0x004fc800078e02ff */
[----:B------:R-:W-:-:S05]  /*12290*/  IMAD R0, R149, -0x90, R0 ;  /* 0xffffff7095007824 */ /* 0x000fca00078e0200 */
[----:B---3--:R-:W-:-:S05]  /*122a0*/  IADD3 R0, R0, 0x1, R18 ;  /* 0x0000000100007810 */ /* 0x008fca0007ffe012 */
[----:B----4-:R-:W-:-:S04]  /*122b0*/  IMAD.IADD R0, R0, 0x1, -R17 ;  /* 0x0000000100007824 */ /* 0x010fc800078e0a11 */
[----:B------:R-:W-:Y:S01]  /*122c0*/  IMAD R0, R16, -0x2, R0 ;  /* 0xfffffffe10007824 */ /* 0x000fe200078e0200 */
[----:B------:R-:W-:-:S03]  /*122d0*/  LOP3.LUT R20, R20, 0xfffffeff, RZ, 0xc0, !PT ;  /* 0xfffffeff14147812 */ /* 0x000fc600078ec0ff */
[----:B------:R-:W-:Y:S01]  /*122e0*/  IMAD.IADD R0, R14, 0x1, R0 ;  /* 0x000000010e007824 */ /* 0x000fe200078e0200 */
[----:B------:R-:W-:-:S03]  /*122f0*/  @P1 LOP3.LUT R20, R20, 0x100, RZ, 0xfc, !PT ;  /* 0x0000010014141812 */ /* 0x000fc600078efcff */
[----:B------:R-:W-:Y:S01]  /*12300*/  VIADD R16, R0, 0x8 ;  /* 0x0000000800107836 */ /* 0x000fe20000000000 */
[----:B------:R-:W-:-:S04]  /*12310*/  LOP3.LUT R20, R20, 0xffffff7f, RZ, 0xc0, !PT ;  /* 0xffffff7f14147812 */ /* 0x000fc800078ec0ff */
[----:B------:R-:W-:Y:S02]  /*12320*/  ISETP.GT.AND P1, PT, R16, 0x71, PT ;  /* 0x000000711000780c */ /* 0x000fe40003f24270 */
[----:B------:R-:W-:-:S04]  /*12330*/  @P0 LOP3.LUT R20, R20, 0x80, RZ, 0xfc, !PT ;  /* 0x0000008014140812 */ /* 0x000fc800078efcff */
[----:B------:R-:W-:-:S07]  /*12340*/  LOP3.LUT R20, R20, 0xfffffdff, RZ, 0xc0, !PT ;  /* 0xfffffdff14147812 */ /* 0x000fce00078ec0ff */
[----:B------:R-:W-:Y:S02]  /*12350*/  @P1 LOP3.LUT R20, R20, 0x200, RZ, 0xfc, !PT ;  /* 0x0000020014141812 */ /* 0x000fe400078efcff */
[C---:B------:R-:W-:Y:S02]  /*12360*/  ISETP.GT.AND P1, PT, R16.reuse, 0x70, PT ;  /* 0x000000701000780c */ /* 0x040fe40003f24270 */
[----:B------:R-:W-:Y:S02]  /*12370*/  ISETP.GT.AND P0, PT, R16, 0x78, PT ;  /* 0x000000781000780c */ /* 0x000fe40003f04270 */
[----:B------:R-:W-:Y:S02]  /*12380*/  FSEL R82, R82, -INF , P1 ;  /* 0xff80000052527808 */ /* 0x000fe40000800000 */
[----:B------:R-:W-:Y:S01]  /*12390*/  LOP3.LUT P1, RZ, R20, 0x200, RZ, 0xc0, !PT ;  /* 0x0000020014ff7812 */ /* 0x000fe2000782c0ff */
[----:B------:R0:W-:Y:S01]  /*123a0*/  STL [R1], R20 ;  /* 0x0000001401007387 */ /* 0x0001e20000100800 */
[----:B------:R-:W-:-:S02]  /*123b0*/  FSEL R86, R86, -INF , P0 ;  /* 0xff80000056567808 */ /* 0x000fc40000000000 */
[----:B------:R-:W-:Y:S02]  /*123c0*/  FSEL R83, R83, -INF , P1 ;  /* 0xff80000053537808 */ /* 0x000fe40000800000 */
[C---:B------:R-:W-:Y:S02]  /*123d0*/  LOP3.LUT P1, RZ, R20.reuse, 0x100, RZ, 0xc0, !PT ;  /* 0x0000010014ff7812 */ /* 0x040fe4000782c0ff */
[----:B------:R-:W-:Y:S02]  /*123e0*/  LOP3.LUT P0, RZ, R20, 0x80, RZ, 0xc0, !PT ;  /* 0x0000008014ff7812 */ /* 0x000fe4000780c0ff */
[----:B0-----:R-:W2:Y:S01]  /*123f0*/  LDL.LU R20, [R1+0x18] ;  /* 0x0000180001147983 */ /* 0x001ea20000300800 */
[C---:B------:R-:W-:Y:S02]  /*12400*/  ISETP.GT.AND P5, PT, R0.reuse, RZ, PT ;  /* 0x000000ff0000720c */ /* 0x040fe40003fa4270 */
[C---:B------:R-:W-:Y:S02]  /*12410*/  ISETP.GT.AND P4, PT, R0.reuse, 0x1, PT ;  /* 0x000000010000780c */ /* 0x040fe40003f84270 */
[----:B------:R-:W-:-:S02]  /*12420*/  ISETP.GT.AND P3, PT, R0, 0x8, PT ;  /* 0x000000080000780c */ /* 0x000fc40003f64270 */
[----:B------:R-:W-:Y:S02]  /*12430*/  ISETP.GT.AND P2, PT, R0, 0x9, PT ;  /* 0x000000090000780c */ /* 0x000fe40003f44270 */
[----:B------:R-:W-:Y:S02]  /*12440*/  FSEL R136, R136, -INF , P5 ;  /* 0xff80000088887808 */ /* 0x000fe40002800000 */
[----:B------:R-:W-:Y:S02]  /*12450*/  FSEL R137, R137, -INF , P4 ;  /* 0xff80000089897808 */ /* 0x000fe40002000000 */
[----:B------:R-:W-:Y:S02]  /*12460*/  FSEL R140, R140, -INF , P3 ;  /* 0xff8000008c8c7808 */ /* 0x000fe40001800000 */
[----:B------:R-:W-:Y:S02]  /*12470*/  FSEL R141, R141, -INF , P2 ;  /* 0xff8000008d8d7808 */ /* 0x000fe40001000000 */
[----:B------:R-:W-:-:S02]  /*12480*/  ISETP.GT.AND P5, PT, R0, 0x10, PT ;  /* 0x000000100000780c */ /* 0x000fc40003fa4270 */
[C---:B------:R-:W-:Y:S02]  /*12490*/  ISETP.GT.AND P4, PT, R0.reuse, 0x11, PT ;  /* 0x000000110000780c */ /* 0x040fe40003f84270 */
[C---:B------:R-:W-:Y:S02]  /*124a0*/  ISETP.GT.AND P3, PT, R0.reuse, 0x18, PT ;  /* 0x000000180000780c */ /* 0x040fe40003f64270 */
[----:B------:R-:W-:Y:S02]  /*124b0*/  ISETP.GT.AND P2, PT, R0, 0x19, PT ;  /* 0x000000190000780c */ /* 0x000fe40003f44270 */
[----:B------:R-:W-:Y:S02]  /*124c0*/  FSEL R128, R128, -INF , P5 ;  /* 0xff80000080807808 */ /* 0x000fe40002800000 */
[----:B------:R-:W-:Y:S02]  /*124d0*/  FSEL R129, R129, -INF , P4 ;  /* 0xff80000081817808 */ /* 0x000fe40002000000 */
[----:B------:R-:W-:-:S02]  /*124e0*/  FSEL R132, R132, -INF , P3 ;  /* 0xff80000084847808 */ /* 0x000fc40001800000 */
[----:B------:R-:W-:Y:S02]  /*124f0*/  FSEL R133, R133, -INF , P2 ;  /* 0xff80000085857808 */ /* 0x000fe40001000000 */
[C---:B------:R-:W-:Y:S02]  /*12500*/  ISETP.GT.AND P5, PT, R0.reuse, 0x20, PT ;  /* 0x000000200000780c */ /* 0x040fe40003fa4270 */
[C---:B------:R-:W-:Y:S02]  /*12510*/  ISETP.GT.AND P4, PT, R0.reuse, 0x21, PT ;  /* 0x000000210000780c */ /* 0x040fe40003f84270 */
[C---:B------:R-:W-:Y:S02]  /*12520*/  ISETP.GT.AND P3, PT, R0.reuse, 0x28, PT ;  /* 0x000000280000780c */ /* 0x040fe40003f64270 */
[----:B------:R-:W-:Y:S02]  /*12530*/  ISETP.GT.AND P2, PT, R0, 0x29, PT ;  /* 0x000000290000780c */ /* 0x000fe40003f44270 */
[----:B------:R-:W-:-:S02]  /*12540*/  FSEL R120, R120, -INF , P5 ;  /* 0xff80000078787808 */ /* 0x000fc40002800000 */
[----:B------:R-:W-:Y:S02]  /*12550*/  FSEL R121, R121, -INF , P4 ;  /* 0xff80000079797808 */ /* 0x000fe40002000000 */
[----:B------:R-:W-:Y:S02]  /*12560*/  FSEL R124, R124, -INF , P3 ;  /* 0xff8000007c7c7808 */ /* 0x000fe40001800000 */
[----:B------:R-:W-:Y:S02]  /*12570*/  FSEL R125, R125, -INF , P2 ;  /* 0xff8000007d7d7808 */ /* 0x000fe40001000000 */
[C---:B------:R-:W-:Y:S02]  /*12580*/  ISETP.GT.AND P5, PT, R0.reuse, 0x30, PT ;  /* 0x000000300000780c */ /* 0x040fe40003fa4270 */
        /* <DEDUP_REMOVED lines=64> */
[----:B------:R-:W-:Y:S02]  /*12990*/  FSEL R72, R72, -INF , P5 ;  /* 0xff80000048487808 */ /* 0x000fe40002800000 */
[----:B------:R-:W-:Y:S02]  /*129a0*/  FMNMX.FTZ R0, R97, R0, !PT ;  /* 0x0000000061007209 */ /* 0x000fe40007810000 */
[----:B------:R-:W-:Y:S02]  /*129b0*/  ISETP.GT.AND P5, PT, R16, RZ, PT ;  /* 0x000000ff1000720c */ /* 0x000fe40003fa4270 */
[----:B------:R-:W-:Y:S02]  /*129c0*/  FMNMX.FTZ R0, R100, R0, !PT ;  /* 0x0000000064007209 */ /* 0x000fe40007810000 */
[----:B------:R-:W-:-:S02]  /*129d0*/  FSEL R138, R138, -INF , P5 ;  /* 0xff8000008a8a7808 */ /* 0x000fc40002800000 */
[C---:B------:R-:W-:Y:S02]  /*129e0*/  ISETP.GT.AND P5, PT, R16.reuse, 0x1, PT ;  /* 0x000000011000780c */ /* 0x040fe40003fa4270 */
[----:B------:R-:W-:Y:S02]  /*129f0*/  FMNMX.FTZ R0, R101, R0, !PT ;  /* 0x0000000065007209 */ /* 0x000fe40007810000 */
[----:B------:R-:W-:Y:S02]  /*12a00*/  FSEL R139, R139, -INF , P5 ;  /* 0xff8000008b8b7808 */ /* 0x000fe40002800000 */
[----:B------:R-:W-:Y:S02]  /*12a10*/  ISETP.GT.AND P5, PT, R16, 0x8, PT ;  /* 0x000000081000780c */ /* 0x000fe40003fa4270 */
[----:B------:R-:W-:Y:S02]  /*12a20*/  FMNMX.FTZ R0, R88, R0, !PT ;  /* 0x0000000058007209 */ /* 0x000fe40007810000 */
[----:B------:R-:W-:-:S02]  /*12a30*/  FSEL R142, R142, -INF , P5 ;  /* 0xff8000008e8e7808 */ /* 0x000fc40002800000 */
[----:B------:R-:W-:Y:S02]  /*12a40*/  ISETP.GT.AND P5, PT, R16, 0x9, PT ;  /* 0x000000091000780c */ /* 0x000fe40003fa4270 */
[----:B------:R-:W-:Y:S02]  /*12a50*/  FMNMX.FTZ R0, R89, R0, !PT ;  /* 0x0000000059007209 */ /* 0x000fe40007810000 */
[----:B------:R-:W-:Y:S02]  /*12a60*/  FSEL R143, R143, -INF , P5 ;  /* 0xff8000008f8f7808 */ /* 0x000fe40002800000 */
[----:B------:R-:W-:Y:S02]  /*12a70*/  FMNMX.FTZ R0, R92, R0, !PT ;  /* 0x000000005c007209 */ /* 0x000fe40007810000 */
[----:B------:R-:W-:Y:S02]  /*12a80*/  ISETP.GT.AND P5, PT, R16, 0x10, PT ;  /* 0x000000101000780c */ /* 0x000fe40003fa4270 */
[----:B------:R-:W-:-:S02]  /*12a90*/  FMNMX.FTZ R0, R93, R0, !PT ;  /* 0x000000005d007209 */ /* 0x000fc40007810000 */
        /* <DEDUP_REMOVED lines=8> */
[----:B------:R-:W-:Y:S02]  /*12b20*/  FMNMX.FTZ R0, R84, R0, !PT ;  /* 0x0000000054007209 */ /* 0x000fe40007810000 */
[----:B------:R-:W-:Y:S02]  /*12b30*/  FSEL R135, R135, -INF , P5 ;  /* 0xff80000087877808 */ /* 0x000fe40002800000 */
[----:B------:R-:W-:Y:S02]  /*12b40*/  FMNMX.FTZ R0, R85, R0, !PT ;  /* 0x0000000055007209 */ /* 0x000fe40007810000 */
[----:B------:R-:W-:-:S02]  /*12b50*/  ISETP.GT.AND P5, PT, R16, 0x20, PT ;  /* 0x000000201000780c */ /* 0x000fc40003fa4270 */
        /* <DEDUP_REMOVED lines=8> */
[----:B------:R-:W-:Y:S02]  /*12be0*/  FSEL R18, R77, -INF , P2 ;  /* 0xff8000004d127808 */ /* 0x000fe40001000000 */
[----:B------:R-:W-:Y:S02]  /*12bf0*/  FMNMX.FTZ R0, R76, R0, !PT ;  /* 0x000000004c007209 */ /* 0x000fe40007810000 */
[----:B------:R-:W-:Y:S02]  /*12c00*/  FSEL R126, R126, -INF , P5 ;  /* 0xff8000007e7e7808 */ /* 0x000fe40002800000 */
[----:B------:R-:W-:-:S02]  /*12c10*/  ISETP.GT.AND P5, PT, R16, 0x29, PT ;  /* 0x000000291000780c */ /* 0x000fc40003fa4270 */
[----:B------:R-:W-:Y:S02]  /*12c20*/  FMNMX.FTZ R0, R18, R0, !PT ;  /* 0x0000000012007209 */ /* 0x000fe40007810000 */
[----:B------:R-:W-:Y:S02]  /*12c30*/  FSEL R127, R127, -INF , P5 ;  /* 0xff8000007f7f7808 */ /* 0x000fe40002800000 */
        /* <DEDUP_REMOVED lines=26> */
[----:B------:R-:W-:Y:S02]  /*12de0*/  ISETP.GT.AND P5, PT, R16, 0x59, PT ;  /* 0x000000591000780c */ /* 0x000fe40003fa4270 */
[----:B------:R-:W-:-:S02]  /*12df0*/  FSETP.NEU.FTZ.AND P6, PT, R14, -INF , PT ;  /* 0xff8000000e00780b */ /* 0x000fc40003fdd000 */
[----:B------:R-:W-:Y:S02]  /*12e00*/  FSEL R103, R103, -INF , P5 ;  /* 0xff80000067677808 */ /* 0x000fe40002800000 */
[----:B------:R-:W-:Y:S02]  /*12e10*/  ISETP.GT.AND P5, PT, R16, 0x60, PT ;  /* 0x000000601000780c */ /* 0x000fe40003fa4270 */
[----:B------:R-:W-:Y:S01]  /*12e20*/  FSEL R17, R14, RZ, P6 ;  /* 0x000000ff0e117208 */ /* 0x000fe20003000000 */
[----:B------:R-:W-:Y:S01]  /*12e30*/  IMAD.U32 R0, RZ, RZ, UR4 ;  /* 0x00000004ff007e24 */ /* 0x000fe2000f8e00ff */
[----:B------:R-:W-:Y:S02]  /*12e40*/  FSEL R90, R90, -INF , P5 ;  /* 0xff8000005a5a7808 */ /* 0x000fe40002800000 */
[----:B------:R-:W-:Y:S01]  /*12e50*/  ISETP.GT.AND P5, PT, R16, 0x61, PT ;  /* 0x000000611000780c */ /* 0x000fe20003fa4270 */
[----:B------:R-:W-:Y:S01]  /*12e60*/  FADD.FTZ R17, -R17, R19 ;  /* 0x0000001311117221 */ /* 0x000fe20000010100 */
[----:B------:R-:W-:-:S02]  /*12e70*/  FMUL.FTZ R19, R14, R0 ;  /* 0x000000000e137220 */ /* 0x000fc40000410000 */
[----:B------:R-:W-:Y:S02]  /*12e80*/  FSEL R91, R91, -INF , P5 ;  /* 0xff8000005b5b7808 */ /* 0x000fe40002800000 */
[----:B------:R-:W-:Y:S02]  /*12e90*/  ISETP.GT.AND P5, PT, R16, 0x68, PT ;  /* 0x000000681000780c */ /* 0x000fe40003fa4270 */
[----:B------:R-:W-:Y:S02]  /*12ea0*/  FSEL R19, R19, RZ, P6 ;  /* 0x000000ff13137208 */ /* 0x000fe40003000000 */
[----:B------:R-:W-:Y:S02]  /*12eb0*/  FSEL R94, R94, -INF , P5 ;  /* 0xff8000005e5e7808 */ /* 0x000fe40002800000 */
[----:B------:R-:W-:Y:S01]  /*12ec0*/  ISETP.GT.AND P5, PT, R16, 0x69, PT ;  /* 0x000000691000780c */ /* 0x000fe20003fa4270 */
[-CC-:B------:R-:W-:Y:S01]  /*12ed0*/  FFMA.FTZ R136, R136, R0.reuse, -R19.reuse ;  /* 0x0000000088887223 */ /* 0x180fe20000010813 */
[-C--:B------:R-:W-:Y:S01]  /*12ee0*/  FMUL.FTZ R17, R17, R0.reuse ;  /* 0x0000000011117220 */ /* 0x080fe20000410000 */
[----:B------:R-:W-:Y:S01]  /*12ef0*/  FFMA.FTZ R137, R137, R0, -R19 ;  /* 0x0000000089897223 */ /* 0x000fe20000010813 */
[----:B------:R-:W-:-:S02]  /*12f00*/  FSEL R95, R95, -INF , P5 ;  /* 0xff8000005f5f7808 */ /* 0x000fc40002800000 */
[C---:B------:R-:W-:Y:S01]  /*12f10*/  ISETP.GT.AND P2, PT, R16.reuse, 0x80, PT ;  /* 0x000000801000780c */ /* 0x040fe20003f44270 */
[----:B------:R-:W-:Y:S01]  /*12f20*/  MUFU.EX2 R21, R17 ;  /* 0x0000001100157308 */ /* 0x000fe20000000800 */
[C---:B------:R-:W-:Y:S02]  /*12f30*/  ISETP.GT.AND P3, PT, R16.reuse, 0x81, PT ;  /* 0x000000811000780c */ /* 0x040fe40003f64270 */
[C---:B------:R-:W-:Y:S02]  /*12f40*/  ISETP.GT.AND P4, PT, R16.reuse, 0x88, PT ;  /* 0x000000881000780c */ /* 0x040fe40003f84270 */
[C---:B------:R-:W-:Y:S02]  /*12f50*/  ISETP.GT.AND P5, PT, R16.reuse, 0x89, PT ;  /* 0x000000891000780c */ /* 0x040fe40003fa4270 */
[----:B------:R-:W-:Y:S02]  /*12f60*/  ISETP.GT.AND P6, PT, R16, 0x79, PT ;  /* 0x000000791000780c */ /* 0x000fe40003fc4270 */
[----:B------:R-:W2:Y:S08]  /*12f70*/  MUFU.EX2 R16, R136 ;  /* 0x0000008800107308 */ /* 0x000eb00000000800 */
[----:B------:R-:W0:Y:S01]  /*12f80*/  MUFU.EX2 R137, R137 ;  /* 0x0000008900897308 */ /* 0x000e220000000800 */
[-CC-:B------:R-:W-:Y:S01]  /*12f90*/  FFMA.FTZ R153, R104, R0.reuse, -R19.reuse ;  /* 0x0000000068997223 */ /* 0x180fe20000010813 */
[-CC-:B------:R-:W-:Y:S01]  /*12fa0*/  FFMA.FTZ R104, R88, R0.reuse, -R19.reuse ;  /* 0x0000000058687223 */ /* 0x180fe20000010813 */
[----:B------:R-:W-:-:S02]  /*12fb0*/  FFMA.FTZ R88, R72, R0, -R19 ;  /* 0x0000000048587223 */ /* 0x000fc40000010813 */
[----:B------:R-:W3:Y:S01]  /*12fc0*/  LDL R72, [R1+0x40] ;  /* 0x0000400001487983 */ /* 0x000ee20000100800 */
[----:B--2---:R-:W-:-:S04]  /*12fd0*/  FFMA.FTZ R17, R21, R20, R16 ;  /* 0x0000001415117223 */ /* 0x004fc80000010010 */
[C---:B0-----:R-:W-:Y:S01]  /*12fe0*/  FADD.FTZ R17, R137.reuse, R17 ;  /* 0x0000001189117221 */ /* 0x041fe20000010000 */
[----:B------:R-:W-:Y:S02]  /*12ff0*/  F2FP.BF16.F32.PACK_AB R16, R137, R16 ;  /* 0x000000108910723e */ /* 0x000fe400000010ff */
[----:B------:R-:W2:Y:S01]  /*13000*/  LDL.LU R137, [R1+0x14] ;  /* 0x0000140001897983 */ /* 0x000ea20000300800 */
[-CC-:B------:R-:W-:Y:S01]  /*13010*/  FFMA.FTZ R140, R140, R0.reuse, -R19.reuse ;  /* 0x000000008c8c7223 */ /* 0x180fe20000010813 */
[-CC-:B------:R-:W-:Y:S01]  /*13020*/  FFMA.FTZ R141, R141, R0.reuse, -R19.reuse ;  /* 0x000000008d8d7223 */ /* 0x180fe20000010813 */
[-CC-:B------:R-:W-:Y:S01]  /*13030*/  FFMA.FTZ R77, R76, R0.reuse, -R19.reuse ;  /* 0x000000004c4d7223 */ /* 0x180fe20000010813 */
[-CC-:B------:R-:W-:Y:S02]  /*13040*/  FFMA.FTZ R76, R18, R0.reuse, -R19.reuse ;  /* 0x00000000124c7223 */ /* 0x180fe40000010813 */
[----:B------:R-:W0:Y:S08]  /*13050*/  MUFU.EX2 R18, R140 ;  /* 0x0000008c00127308 */ /* 0x000e300000000800 */
[----:B------:R-:W1:Y:S01]  /*13060*/  MUFU.EX2 R141, R141 ;  /* 0x0000008d008d7308 */ /* 0x000e620000000800 */
[-CC-:B------:R-:W-:Y:S01]  /*13070*/  FFMA.FTZ R151, R108, R0.reuse, -R19.reuse ;  /* 0x000000006c977223 */ /* 0x180fe20000010813 */
[-CC-:B------:R-:W-:Y:S01]  /*13080*/  FFMA.FTZ R108, R100, R0.reuse, -R19.reuse ;  /* 0x00000000646c7223 */ /* 0x180fe20000010813 */
[-CC-:B------:R-:W-:Y:S01]  /*13090*/  FFMA.FTZ R100, R92, R0.reuse, -R19.reuse ;  /* 0x000000005c647223 */ /* 0x180fe20000010813 */
[----:B------:R-:W-:Y:S01]  /*130a0*/  FFMA.FTZ R92, R84, R0, -R19 ;  /* 0x00000000545c7223 */ /* 0x000fe20000010813 */
[----:B0-----:R-:W-:-:S04]  /*130b0*/  FADD.FTZ R17, R18, R17 ;  /* 0x0000001112117221 */ /* 0x001fc80000010000 */
[----:B-1----:R-:W-:Y:S01]  /*130c0*/  FADD.FTZ R84, R141, R17 ;  /* 0x000000118d547221 */ /* 0x002fe20000010000 */
[----:B------:R-:W-:Y:S01]  /*130d0*/  FSEL R87, R87, -INF , P6 ;  /* 0xff80000057577808 */ /* 0x000fe20003000000 */
[-CC-:B------:R-:W-:Y:S01]  /*130e0*/  FFMA.FTZ R154, R117, R0.reuse, -R19.reuse ;  /* 0x00000000759a7223 */ /* 0x180fe20000010813 */
[-CC-:B------:R-:W-:Y:S01]  /*130f0*/  FFMA.FTZ R117, R96, R0.reuse, -R19.reuse ;  /* 0x0000000060757223 */ /* 0x180fe20000010813 */
[-CC-:B------:R-:W-:Y:S01]  /*13100*/  FFMA.FTZ R96, R80, R0.reuse, -R19.reuse ;  /* 0x0000000050607223 */ /* 0x180fe20000010813 */
[-CC-:B------:R-:W-:Y:S01]  /*13110*/  FFMA.FTZ R150, R109, R0.reuse, -R19.reuse ;  /* 0x000000006d967223 */ /* 0x180fe20000010813 */
[----:B------:R-:W-:Y:S01]  /*13120*/  FSEL R80, R74, -INF , P2 ;  /* 0xff8000004a507808 */ /* 0x000fe20001000000 */
[-CC-:B------:R-:W-:Y:S01]  /*13130*/  FFMA.FTZ R109, R97, R0.reuse, -R19.reuse ;  /* 0x00000000616d7223 */ /* 0x180fe20000010813 */
[-CC-:B------:R-:W-:Y:S01]  /*13140*/  FFMA.FTZ R97, R93, R0.reuse, -R19.reuse ;  /* 0x000000005d617223 */ /* 0x180fe20000010813 */
[----:B------:R-:W-:Y:S01]  /*13150*/  FFMA.FTZ R93, R81, R0, -R19 ;  /* 0x00000000515d7223 */ /* 0x000fe20000010813 */
[----:B------:R-:W-:-:S02]  /*13160*/  FSEL R81, R75, -INF , P3 ;  /* 0xff8000004b517808 */ /* 0x000fc40001800000 */
[----:B------:R-:W-:Y:S02]  /*13170*/  FSEL R78, R78, -INF , P4 ;  /* 0xff8000004e4e7808 */ /* 0x000fe40002000000 */
[----:B------:R-:W-:Y:S01]  /*13180*/  FSEL R79, R79, -INF , P5 ;  /* 0xff8000004f4f7808 */ /* 0x000fe20002800000 */
        /* <DEDUP_REMOVED lines=16> */
[----:B------:R-:W-:-:S05]  /*13290*/  IMAD.MOV.U32 R73, RZ, RZ, -0x3ffffff0 ;  /* 0xc0000010ff497424 */ /* 0x000fca00078e00ff */
[C---:B------:R-:W-:Y:S02]  /*132a0*/  R2UR UR5, R73.reuse ;  /* 0x00000000490572ca */ /* 0x040fe400000e0000 */
[----:B------:R-:W-:Y:S01]  /*132b0*/  R2UR UR37, R73 ;  /* 0x00000000492572ca */ /* 0x000fe200000e0000 */
[----:B------:R-:W-:-:S05]  /*132c0*/  IMAD.MOV.U32 R73, RZ, RZ, -0x7fffffe0 ;  /* 0x80000020ff497424 */ /* 0x000fca00078e00ff */
[----:B------:R-:W-:Y:S01]  /*132d0*/  R2UR UR7, R73 ;  /* 0x00000000490772ca */ /* 0x000fe200000e0000 */
[----:B------:R-:W-:Y:S01]  /*132e0*/  WARPGROUP.ARRIVE ;  /* 0x00000000000079c5 */ /* 0x000fe20000000000 */
[----:B--2---:R-:W-:-:S04]  /*132f0*/  FMNMX.FTZ R17, R138, R137, !PT ;  /* 0x000000898a117209 */ /* 0x004fc80007810000 */
        /* <DEDUP_REMOVED lines=34> */
[----:B---3--:R-:W-:Y:S02]  /*13520*/  LOP3.LUT R72, R72, 0x10000, RZ, 0xfc, !PT ;  /* 0x0001000048487812 */ /* 0x008fe400078efcff */
[----:B------:R-:W-:-:S03]  /*13530*/  FMNMX.FTZ R17, R79, R17, !PT ;  /* 0x000000114f117209 */ /* 0x000fc60007810000 */
[----:B------:R-:W-:Y:S02]  /*13540*/  VIADD R74, R72, 0x180 ;  /* 0x00000180484a7836 */ /* 0x000fe40000000000 */
[----:B------:R-:W0:Y:S03]  /*13550*/  SHFL.BFLY PT, R19, R17, 0x2, 0x1f ;  /* 0x0c401f0011137f89 */ /* 0x000e2600000e0000 */
[----:B------:R-:W-:Y:S01]  /*13560*/  R2UR UR8, R74 ;  /* 0x000000004a0872ca */ /* 0x000fe200000e0000 */
[----:B------:R-:W-:-:S05]  /*13570*/  VIADD R74, R72, 0x300 ;  /* 0x00000300484a7836 */ /* 0x000fca0000000000 */
[----:B------:R-:W-:Y:S01]  /*13580*/  R2UR UR12, R74 ;  /* 0x000000004a0c72ca */ /* 0x000fe200000e0000 */
[----:B------:R-:W-:-:S05]  /*13590*/  VIADD R74, R72, 0x480 ;  /* 0x00000480484a7836 */ /* 0x000fca0000000000 */
[----:B------:R-:W-:Y:S01]  /*135a0*/  R2UR UR16, R74 ;  /* 0x000000004a1072ca */ /* 0x000fe200000e0000 */
[----:B------:R-:W-:-:S05]  /*135b0*/  VIADD R74, R72, 0x600 ;  /* 0x00000600484a7836 */ /* 0x000fca0000000000 */
[----:B------:R-:W-:Y:S01]  /*135c0*/  R2UR UR20, R74 ;  /* 0x000000004a1472ca */ /* 0x000fe200000e0000 */
[----:B------:R-:W-:Y:S01]  /*135d0*/  VIADD R74, R72, 0x780 ;  /* 0x00000780484a7836 */ /* 0x000fe20000000000 */
[----:B0-----:R-:W-:Y:S01]  /*135e0*/  FMNMX.FTZ R19, R17, R19, !PT ;  /* 0x0000001311137209 */ /* 0x001fe20007810000 */
[----:B------:R-:W-:-:S03]  /*135f0*/  VIADD R17, R22, 0x200 ;  /* 0x0000020016117836 */ /* 0x000fc60000000000 */
[----:B------:R-:W-:Y:S01]  /*13600*/  R2UR UR24, R74 ;  /* 0x000000004a1872ca */ /* 0x000fe200000e0000 */
[C---:B------:R-:W-:Y:S01]  /*13610*/  VIADD R74, R72.reuse, 0x900 ;  /* 0x00000900484a7836 */ /* 0x040fe20000000000 */
[----:B------:R-:W-:Y:S02]  /*13620*/  SHF.R.U32.HI R17, RZ, 0x4, R17 ;  /* 0x00000004ff117819 */ /* 0x000fe40000011611 */
[----:B------:R-:W-:Y:S02]  /*13630*/  R2UR UR4, R72 ;  /* 0x00000000480472ca */ /* 0x000fe400000e0000 */
[----:B------:R-:W-:Y:S02]  /*13640*/  LOP3.LUT R17, R17, 0x3fff, RZ, 0xc0, !PT ;  /* 0x00003fff11117812 */ /* 0x000fe400078ec0ff */
[----:B------:R-:W-:Y:S01]  /*13650*/  R2UR UR28, R74 ;  /* 0x000000004a1c72ca */ /* 0x000fe200000e0000 */
[C---:B------:R-:W-:Y:S01]  /*13660*/  VIADD R74, R72.reuse, 0xa80 ;  /* 0x00000a80484a7836 */ /* 0x040fe20000000000 */
[----:B------:R-:W-:Y:S01]  /*13670*/  LOP3.LUT R17, R17, 0x2400000, RZ, 0xfc, !PT ;  /* 0x0240000011117812 */ /* 0x000fe200078efcff */
[----:B------:R-:W-:-:S05]  /*13680*/  VIADD R72, R72, 0xc00 ;  /* 0x00000c0048487836 */ /* 0x000fca0000000000 */
[----:B------:R-:W-:Y:S01]  /*13690*/  R2UR UR36, R72 ;  /* 0x00000000482472ca */ /* 0x000fe200000e0000 */
[----:B------:R-:W-:-:S05]  /*136a0*/  IMAD R72, R15, 0x6c0, R17 ;  /* 0x000006c00f487824 */ /* 0x000fca00078e0211 */
[----:B------:R-:W-:-:S13]  /*136b0*/  R2UR UR6, R72 ;  /* 0x00000000480672ca */ /* 0x000fda00000e0000 */
[----:B------:R-:W-:Y:S01]  /*136c0*/  HGMMA.64x96x16.F32.BF16 R24, gdesc[UR4].tnspB, R24, gsb0 ;  /* 0x41600000041879f0 */ /* 0x000fe20008001818 */
        /* <DEDUP_REMOVED lines=55> */
[----:B------:R-:W0:Y:S01]  /*13a40*/  SHFL.BFLY PT, R20, R19, 0x1, 0x1f ;  /* 0x0c201f0013147f89 */ /* 0x000e2200000e0000 */
[----:B------:R-:W-:-:S05]  /*13a50*/  IMAD.MOV.U32 R73, RZ, RZ, -0x7fffffe0 ;  /* 0x80000020ff497424 */ /* 0x000fca00078e00ff */
[----:B------:R-:W-:Y:S01]  /*13a60*/  R2UR UR39, R73 ;  /* 0x00000000492772ca */ /* 0x000fe200000e0000 */
[----:B------:R-:W-:Y:S01]  /*13a70*/  VIADD R72, R72, 0x200 ;  /* 0x0000020048487836 */ /* 0x000fe20000000000 */
[----:B0-----:R-:W-:-:S04]  /*13a80*/  FMNMX.FTZ R20, R19, R20, !PT ;  /* 0x0000001413147209 */ /* 0x001fc80007810000 */
[C---:B------:R-:W-:Y:S01]  /*13a90*/  FSETP.NEU.FTZ.AND P3, PT, R20.reuse, -INF , PT ;  /* 0xff8000001400780b */ /* 0x040fe20003f7d000 */
[----:B------:R-:W-:Y:S01]  /*13aa0*/  FMUL.FTZ R73, R20, R0 ;  /* 0x0000000014497220 */ /* 0x000fe20000410000 */
[----:B------:R-:W-:-:S04]  /*13ab0*/  R2UR UR38, R72 ;  /* 0x00000000482672ca */ /* 0x000fc800000e0000 */
[----:B------:R-:W-:Y:S01]  /*13ac0*/  FSEL R73, R73, RZ, P3 ;  /* 0x000000ff49497208 */ /* 0x000fe20001800000 */
[----:B------:R-:W-:Y:S02]  /*13ad0*/  WARPGROUP.DEPBAR.LE gsb0, 0x0 ;  /* 0x00008000000079c5 */ /* 0x000fe40000010000 */
[----:B------:R-:W-:-:S06]  /*13ae0*/  WARPGROUP.ARRIVE ;  /* 0x00000000000079c5 */ /* 0x000fcc0000000000 */
[----:B------:R-:W-:Y:S01]  /*13af0*/  HGMMA.64x96x16.F32.BF16 R24, gdesc[UR32].tnspB, R24, gsb0 ;  /* 0x41600000201879f0 */ /* 0x000fe20008001818 */
[----:B------:R-:W-:Y:S02]  /*13b00*/  FFMA.FTZ R72, R138, R0, -R73 ;  /* 0x000000008a487223 */ /* 0x000fe40000010849 */
[----:B------:R-:W2:Y:S01]  /*13b10*/  LDL.LU R138, [R1+0x1c] ;  /* 0x00001c00018a7983 */ /* 0x000ea20000300800 */
[----:B------:R-:W0:Y:S01]  /*13b20*/  S2R R112, SR_TID.X ;  /* 0x0000000000707919 */ /* 0x000e220000002100 */
[----:B------:R-:W-:Y:S02]  /*13b30*/  WARPGROUP.DEPBAR.LE gsb0, 0x0 ;  /* 0x00008000000079c5 */ /* 0x000fe40000010000 */
[----:B------:R-:W-:-:S06]  /*13b40*/  WARPGROUP.ARRIVE ;  /* 0x00000000000079c5 */ /* 0x000fcc0000000000 */
[----:B------:R-:W-:Y:S01]  /*13b50*/  HGMMA.64x96x16.F32.BF16 R24, gdesc[UR36].tnspB, R24, gsb0 ;  /* 0x41600000241879f0 */ /* 0x000fe20008001818 */
[----:B0-----:R-:W-:Y:S02]  /*13b60*/  SHF.R.U32.HI R19, RZ, 0x7, R112 ;  /* 0x00000007ff137819 */ /* 0x001fe40000011670 */
[----:B------:R-:W-:-:S03]  /*13b70*/  ISETP.GE.U32.AND P2, PT, R112, 0x180, PT ;  /* 0x000001807000780c */ /* 0x000fc60003f46070 */
[----:B------:R-:W-:-:S05]  /*13b80*/  VIADD R17, R19, 0x9 ;  /* 0x0000000913117836 */ /* 0x000fca0000000000 */
[----:B------:R-:W-:Y:S01]  /*13b90*/  SEL R17, R17, 0x9, !P2 ;  /* 0x0000000911117807 */ /* 0x000fe20005000000 */
[----:B------:R-:W-:-:S04]  /*13ba0*/  WARPGROUP.DEPBAR.LE gsb0, 0x0 ;  /* 0x00008000000079c5 */ /* 0x000fc80000010000 */
[----:B------:R0:W-:Y:S06]  /*13bb0*/  BAR.ARV R17, 0x100 ;  /* 0x000400110000751d */ /* 0x0001ec0000002000 */
[--C-:B0-----:R-:W-:Y:S02]  /*13bc0*/  @!P1 IMAD R17, R15, 0x8, R22.reuse ;  /* 0x000000080f119824 */ /* 0x101fe400078e0216 */
[----:B------:R-:W-:-:S04]  /*13bd0*/  @!P1 IMAD R15, R146, 0x8, R22 ;  /* 0x00000008920f9824 */ /* 0x000fc800078e0216 */
[----:B------:R-:W-:-:S05]  /*13be0*/  @!P1 VIADD R15, R15, 0x31c40 ;  /* 0x00031c400f0f9836 */ /* 0x000fca0000000000 */
[----:B------:R-:W-:-:S04]  /*13bf0*/  @!P1 PRMT R15, RZ, 0x654, R15 ;  /* 0x00000654ff0f9816 */ /* 0x000fc8000000000f */
[----:B------:R0:W-:Y:S02]  /*13c00*/  @!P1 SYNCS.ARRIVE.TRANS64.RED.A1T0 RZ, [R15+URZ], RZ ;  /* 0x000000ff0fff99a7 */ /* 0x0001e4000810043f */
[----:B0-----:R-:W-:Y:S08]  /*13c10*/  MUFU.EX2 R15, R117 ;  /* 0x00000075000f7308 */ /* 0x001ff00000000800 */
[----:B------:R-:W-:Y:S08]  /*13c20*/  MUFU.EX2 R117, R85 ;  /* 0x0000005500757308 */ /* 0x000ff00000000800 */
[----:B------:R0:W-:Y:S02]  /*13c30*/  MUFU.EX2 R85, R76 ;  /* 0x0000004c00557308 */ /* 0x0001e40000000800 */
[----:B0-----:R-:W-:-:S05]  /*13c40*/  FSEL R76, R20, RZ, P3 ;  /* 0x000000ff144c7208 */ /* 0x001fca0001800000 */
[----:B------:R-:W-:Y:S02]  /*13c50*/  FADD.FTZ R76, -R76, R137 ;  /* 0x000000894c4c7221 */ /* 0x000fe40000010100 */
[----:B------:R-:W3:Y:S01]  /*13c60*/  LDL R137, [R1+0x44] ;  /* 0x0000440001897983 */ /* 0x000ee20000100800 */
[-CC-:B------:R-:W-:Y:S01]  /*13c70*/  FFMA.FTZ R74, R139, R0.reuse, -R73.reuse ;  /* 0x000000008b4a7223 */ /* 0x180fe20000010849 */
[-CC-:B------:R-:W-:Y:S01]  /*13c80*/  FFMA.FTZ R75, R142, R0.reuse, -R73.reuse ;  /* 0x000000008e4b7223 */ /* 0x180fe20000010849 */
[----:B------:R-:W-:Y:S01]  /*13c90*/  FFMA.FTZ R112, R143, R0, -R73 ;  /* 0x000000008f707223 */ /* 0x000fe20000010849 */
[----:B------:R-:W-:Y:S01]  /*13ca0*/  MUFU.EX2 R72, R72 ;  /* 0x0000004800487308 */ /* 0x000fe20000000800 */
[----:B------:R-:W-:-:S07]  /*13cb0*/  @!P1 VIADD R17, R17, 0x31c60 ;  /* 0x00031c6011119836 */ /* 0x000fce0000000000 */
[----:B------:R-:W0:Y:S08]  /*13cc0*/  MUFU.EX2 R74, R74 ;  /* 0x0000004a004a7308 */ /* 0x000e300000000800 */
[----:B------:R-:W-:Y:S08]  /*13cd0*/  MUFU.EX2 R75, R75 ;  /* 0x0000004b004b7308 */ /* 0x000ff00000000800 */
[----:B------:R-:W1:Y:S01]  /*13ce0*/  MUFU.EX2 R112, R112 ;  /* 0x0000007000707308 */ /* 0x000e620000000800 */
[----:B------:R-:W-:-:S02]  /*13cf0*/  @!P1 PRMT R17, RZ, 0x654, R17 ;  /* 0x00000654ff119816 */ /* 0x000fc40000000011 */
[----:B------:R-:W-:Y:S02]  /*13d00*/  F2FP.BF16.F32.PACK_AB R18, R141, R18 ;  /* 0x000000128d12723e */ /* 0x000fe400000010ff */
[----:B------:R0:W-:Y:S02]  /*13d10*/  @!P1 SYNCS.ARRIVE.TRANS64.RED.A1T0 RZ, [R17+URZ], RZ ;  /* 0x000000ff11ff99a7 */ /* 0x0001e4000810043f */
[----:B0-----:R-:W-:Y:S02]  /*13d20*/  F2FP.BF16.F32.PACK_AB R17, R74, R72 ;  /* 0x000000484a11723e */ /* 0x001fe400000010ff */
[----:B-1----:R-:W-:-:S05]  /*13d30*/  F2FP.BF16.F32.PACK_AB R19, R112, R75 ;  /* 0x0000004b7013723e */ /* 0x002fca00000010ff */
[----:B------:R0:W-:Y:S01]  /*13d40*/  STSM.16.M88.4 [R23+0x24300], R16 ;  /* 0x0243001017007844 */ /* 0x0001e20000000200 */
[----:B------:R-:W-:Y:S08]  /*13d50*/  MUFU.EX2 R129, R129 ;  /* 0x0000008100817308 */ /* 0x000ff00000000800 */
[----:B0-----:R-:W0:Y:S01]  /*13d60*/  MUFU.EX2 R16, R128 ;  /* 0x0000008000107308 */ /* 0x001e220000000800 */
[----:B------:R-:W-:-:S02]  /*13d70*/  IMAD.MOV.U32 R140, RZ, RZ, R124 ;  /* 0x000000ffff8c7224 */ /* 0x000fc400078e007c */
[----:B------:R-:W-:Y:S01]  /*13d80*/  FMUL.FTZ R76, R76, R0 ;  /* 0x000000004c4c7220 */ /* 0x000fe20000410000 */
[----:B0-----:R-:W-:-:S04]  /*13d90*/  FADD.FTZ R84, R16, R84 ;  /* 0x0000005410547221 */ /* 0x001fc80000010000 */
[----:B------:R-:W-:Y:S02]  /*13da0*/  FADD.FTZ R124, R129, R84 ;  /* 0x00000054817c7221 */ /* 0x000fe40000010000 */
[----:B------:R0:W-:Y:S02]  /*13db0*/  MUFU.EX2 R84, R77 ;  /* 0x0000004d00547308 */ /* 0x0001e40000000800 */
[-CC-:B0-----:R-:W-:Y:S01]  /*13dc0*/  FFMA.FTZ R77, R122, R0.reuse, -R73.reuse ;  /* 0x000000007a4d7223 */ /* 0x181fe20000010849 */
[-CC-:B------:R-:W-:Y:S01]  /*13dd0*/  FFMA.FTZ R122, R123, R0.reuse, -R73.reuse ;  /* 0x000000007b7a7223 */ /* 0x180fe20000010849 */
[-CC-:B------:R-:W-:Y:S01]  /*13de0*/  FFMA.FTZ R123, R126, R0.reuse, -R73.reuse ;  /* 0x000000007e7b7223 */ /* 0x180fe20000010849 */
[-CC-:B------:R-:W-:Y:S01]  /*13df0*/  FFMA.FTZ R126, R127, R0.reuse, -R73.reuse ;  /* 0x000000007f7e7223 */ /* 0x180fe20000010849 */
[-CC-:B------:R-:W-:Y:S02]  /*13e00*/  FFMA.FTZ R127, R114, R0.reuse, -R73.reuse ;  /* 0x00000000727f7223 */ /* 0x180fe40000010849 */
[----:B------:R-:W2:Y:S01]  /*13e10*/  MUFU.EX2 R114, R76 ;  /* 0x0000004c00727308 */ /* 0x000ea20000000800 */
[-CC-:B------:R-:W-:Y:S01]  /*13e20*/  FFMA.FTZ R113, R130, R0.reuse, -R73.reuse ;  /* 0x0000000082717223 */ /* 0x180fe20000010849 */
[----:B------:R-:W-:Y:S01]  /*13e30*/  FFMA.FTZ R116, R131, R0, -R73 ;  /* 0x0000000083747223 */ /* 0x000fe20000010849 */
[----:B------:R-:W-:-:S02]  /*13e40*/  IMAD.MOV.U32 R141, RZ, RZ, R120 ;  /* 0x000000ffff8d7224 */ /* 0x000fc400078e0078 */
[----:B------:R-:W-:-:S03]  /*13e50*/  FFMA.FTZ R120, R134, R0, -R73 ;  /* 0x0000000086787223 */ /* 0x000fc60000010849 */
[----:B------:R-:W0:Y:S01]  /*13e60*/  MUFU.EX2 R113, R113 ;  /* 0x0000007100717308 */ /* 0x000e220000000800 */
[----:B------:R-:W-:Y:S02]  /*13e70*/  IMAD.MOV.U32 R136, RZ, RZ, R121 ;  /* 0x000000ffff887224 */ /* 0x000fe400078e0079 */
[----:B------:R-:W-:Y:S01]  /*13e80*/  FFMA.FTZ R121, R135, R0, -R73 ;  /* 0x0000000087797223 */ /* 0x000fe20000010849 */
[----:B--2---:R-:W-:-:S04]  /*13e90*/  FFMA.FTZ R72, R114, R138, R72 ;  /* 0x0000008a72487223 */ /* 0x004fc80000010048 */
[----:B------:R-:W1:Y:S01]  /*13ea0*/  MUFU.EX2 R116, R116 ;  /* 0x0000007400747308 */ /* 0x000e620000000800 */
[----:B------:R-:W-:-:S07]  /*13eb0*/  FADD.FTZ R72, R74, R72 ;  /* 0x000000484a487221 */ /* 0x000fce0000010000 */
[----:B------:R-:W2:Y:S01]  /*13ec0*/  MUFU.EX2 R132, R132 ;  /* 0x0000008400847308 */ /* 0x000ea20000000800 */
[----:B------:R-:W-:-:S07]  /*13ed0*/  FADD.FTZ R72, R75, R72 ;  /* 0x000000484b487221 */ /* 0x000fce0000010000 */
[----:B------:R-:W4:Y:S01]  /*13ee0*/  MUFU.EX2 R120, R120 ;  /* 0x0000007800787308 */ /* 0x000f220000000800 */
[----:B------:R-:W-:-:S07]  /*13ef0*/  FADD.FTZ R72, R112, R72 ;  /* 0x0000004870487221 */ /* 0x000fce0000010000 */
[----:B------:R-:W4:Y:S01]  /*13f00*/  MUFU.EX2 R133, R133 ;  /* 0x0000008500857308 */ /* 0x000f220000000800 */
[----:B0-----:R-:W-:-:S07]  /*13f10*/  FADD.FTZ R72, R113, R72 ;  /* 0x0000004871487221 */ /* 0x001fce0000010000 */
[----:B------:R-:W0:Y:S01]  /*13f20*/  MUFU.EX2 R121, R121 ;  /* 0x0000007900797308 */ /* 0x000e220000000800 */
[----:B-1----:R-:W-:-:S07]  /*13f30*/  FADD.FTZ R72, R116, R72 ;  /* 0x0000004874487221 */ /* 0x002fce0000010000 */
[----:B------:R-:W1:Y:S08]  /*13f40*/  MUFU.EX2 R135, R141 ;  /* 0x0000008d00877308 */ /* 0x000e700000000800 */
[----:B------:R-:W1:Y:S01]  /*13f50*/  MUFU.EX2 R77, R77 ;  /* 0x0000004d004d7308 */ /* 0x000e620000000800 */
[----:B--2---:R-:W-:Y:S01]  /*13f60*/  FADD.FTZ R124, R132, R124 ;  /* 0x0000007c847c7221 */ /* 0x004fe20000010000 */
[----:B----4-:R-:W-:-:S06]  /*13f70*/  FADD.FTZ R72, R120, R72 ;  /* 0x0000004878487221 */ /* 0x010fcc0000010000 */
[----:B------:R-:W2:Y:S08]  /*13f80*/  MUFU.EX2 R136, R136 ;  /* 0x0000008800887308 */ /* 0x000eb00000000800 */
[----:B------:R-:W4:Y:S01]  /*13f90*/  MUFU.EX2 R122, R122 ;  /* 0x0000007a007a7308 */ /* 0x000f220000000800 */
[----:B------:R-:W-:Y:S01]  /*13fa0*/  FADD.FTZ R124, R133, R124 ;  /* 0x0000007c857c7221 */ /* 0x000fe20000010000 */
[----:B0-----:R-:W-:-:S06]  /*13fb0*/  FADD.FTZ R72, R121, R72 ;  /* 0x0000004879487221 */ /* 0x001fcc0000010000 */
[----:B------:R-:W0:Y:S01]  /*13fc0*/  MUFU.EX2 R131, R140 ;  /* 0x0000008c00837308 */ /* 0x000e220000000800 */
[----:B------:R-:W-:Y:S01]  /*13fd0*/  F2FP.BF16.F32.PACK_AB R16, R129, R16 ;  /* 0x000000108110723e */ /* 0x000fe200000010ff */
[----:B------:R-:W-:-:S06]  /*13fe0*/  FFMA.FTZ R115, R115, R0, -R73 ;  /* 0x0000000073737223 */ /* 0x000fcc0000010849 */
[----:B------:R-:W0:Y:S01]  /*13ff0*/  MUFU.EX2 R123, R123 ;  /* 0x0000007b007b7308 */ /* 0x000e220000000800 */
[----:B-1----:R-:W-:Y:S01]  /*14000*/  FADD.FTZ R124, R135, R124 ;  /* 0x0000007c877c7221 */ /* 0x002fe20000010000 */
[----:B------:R-:W-:-:S06]  /*14010*/  FADD.FTZ R72, R77, R72 ;  /* 0x000000484d487221 */ /* 0x000fcc0000010000 */
[----:B------:R-:W1:Y:S01]  /*14020*/  MUFU.EX2 R134, R157 ;  /* 0x0000009d00867308 */ /* 0x000e620000000800 */
[----:B------:R-:W-:-:S07]  /*14030*/  FFMA.FTZ R118, R118, R0, -R73 ;  /* 0x0000000076767223 */ /* 0x000fce0000010849 */
[----:B------:R-:W3:Y:S01]  /*14040*/  MUFU.EX2 R126, R126 ;  /* 0x0000007e007e7308 */ /* 0x000ee20000000800 */
[----:B--2---:R-:W-:Y:S01]  /*14050*/  FADD.FTZ R76, R136, R124 ;  /* 0x0000007c884c7221 */ /* 0x004fe20000010000 */
[----:B----4-:R-:W-:-:S06]  /*14060*/  FADD.FTZ R72, R122, R72 ;  /* 0x000000487a487221 */ /* 0x010fcc0000010000 */
[----:B------:R-:W2:Y:S01]  /*14070*/  MUFU.EX2 R129, R156 ;  /* 0x0000009c00817308 */ /* 0x000ea20000000800 */
[----:B------:R-:W-:-:S07]  /*14080*/  FFMA.FTZ R119, R119, R0, -R73 ;  /* 0x0000000077777223 */ /* 0x000fce0000010849 */
[----:B------:R-:W4:Y:S01]  /*14090*/  MUFU.EX2 R127, R127 ;  /* 0x0000007f007f7308 */ /* 0x000f220000000800 */
[----:B0-----:R-:W-:Y:S01]  /*140a0*/  FADD.FTZ R76, R131, R76 ;  /* 0x0000004c834c7221 */ /* 0x001fe20000010000 */
[----:B------:R-:W-:-:S06]  /*140b0*/  FFMA.FTZ R74, R95, R0, -R73 ;  /* 0x000000005f4a7223 */ /* 0x000fcc0000010849 */
[----:B------:R-:W0:Y:S01]  /*140c0*/  MUFU.EX2 R130, R155 ;  /* 0x0000009b00827308 */ /* 0x000e220000000800 */
[----:B------:R-:W-:Y:S01]  /*140d0*/  F2FP.BF16.F32.PACK_AB R18, R133, R132 ;  /* 0x000000848512723e */ /* 0x000fe200000010ff */
[----:B------:R-:W-:Y:S01]  /*140e0*/  FADD.FTZ R95, R123, R72 ;  /* 0x000000487b5f7221 */ /* 0x000fe20000010000 */
[----:B------:R-:W-:-:S05]  /*140f0*/  F2FP.BF16.F32.PACK_AB R17, R116, R113 ;  /* 0x000000717411723e */ /* 0x000fca00000010ff */
[----:B------:R-:W0:Y:S01]  /*14100*/  MUFU.EX2 R115, R115 ;  /* 0x0000007300737308 */ /* 0x000e220000000800 */
[----:B------:R-:W-:Y:S01]  /*14110*/  F2FP.BF16.F32.PACK_AB R19, R121, R120 ;  /* 0x000000787913723e */ /* 0x000fe200000010ff */
[----:B------:R-:W-:Y:S01]  /*14120*/  FFMA.FTZ R106, R106, R0, -R73 ;  /* 0x000000006a6a7223 */ /* 0x000fe20000010849 */
[----:B-1----:R-:W-:-:S05]  /*14130*/  FADD.FTZ R76, R134, R76 ;  /* 0x0000004c864c7221 */ /* 0x002fca0000010000 */
[----:B------:R-:W1:Y:S01]  /*14140*/  MUFU.EX2 R125, R125 ;  /* 0x0000007d007d7308 */ /* 0x000e620000000800 */
[----:B------:R-:W-:Y:S01]  /*14150*/  FFMA.FTZ R75, R83, R0, -R73 ;  /* 0x00000000534b7223 */ /* 0x000fe20000010849 */
[----:B---3--:R-:W-:-:S06]  /*14160*/  FADD.FTZ R83, R126, R95 ;  /* 0x0000005f7e537221 */ /* 0x008fcc0000010000 */
[----:B------:R-:W-:Y:S01]  /*14170*/  MUFU.EX2 R118, R118 ;  /* 0x0000007600767308 */ /* 0x000fe20000000800 */
[----:B------:R3:W-:Y:S01]  /*14180*/  STSM.16.M88.4 [R23+0x25b00], R16 ;  /* 0x025b001017007844 */ /* 0x0007e20000000200 */
[----:B------:R-:W-:Y:S01]  /*14190*/  FFMA.FTZ R107, R107, R0, -R73 ;  /* 0x000000006b6b7223 */ /* 0x000fe20000010849 */
[----:B--2---:R-:W-:-:S05]  /*141a0*/  FADD.FTZ R76, R129, R76 ;  /* 0x0000004c814c7221 */ /* 0x004fca0000010000 */
[----:B------:R-:W2:Y:S01]  /*141b0*/  MUFU.EX2 R128, R154 ;  /* 0x0000009a00807308 */ /* 0x000ea20000000800 */
[----:B----4-:R-:W-:Y:S01]  /*141c0*/  FADD.FTZ R83, R127, R83 ;  /* 0x000000537f537221 */ /* 0x010fe20000010000 */
[----:B------:R-:W-:-:S06]  /*141d0*/  FFMA.FTZ R110, R110, R0, -R73 ;  /* 0x000000006e6e7223 */ /* 0x000fcc0000010849 */
[----:B------:R-:W4:Y:S01]  /*141e0*/  MUFU.EX2 R119, R119 ;  /* 0x0000007700777308 */ /* 0x000f220000000800 */
[----:B0-----:R-:W-:Y:S01]  /*141f0*/  FADD.FTZ R76, R130, R76 ;  /* 0x0000004c824c7221 */ /* 0x001fe20000010000 */
[----:B------:R-:W-:-:S06]  /*14200*/  FADD.FTZ R83, R115, R83 ;  /* 0x0000005373537221 */ /* 0x000fcc0000010000 */
[----:B---3--:R-:W0:Y:S01]  /*14210*/  MUFU.EX2 R18, R153 ;  /* 0x0000009900127308 */ /* 0x008e220000000800 */
[----:B------:R-:W-:-:S07]  /*14220*/  FFMA.FTZ R111, R111, R0, -R73 ;  /* 0x000000006f6f7223 */ /* 0x000fce0000010849 */
[----:B------:R-:W-:Y:S01]  /*14230*/  MUFU.EX2 R106, R106 ;  /* 0x0000006a006a7308 */ /* 0x000fe20000000800 */
[----:B------:R-:W-:Y:S01]  /*14240*/  FFMA.FTZ R95, R80, R0, -R73 ;  /* 0x00000000505f7223 */ /* 0x000fe20000010849 */
[----:B-1----:R-:W-:-:S06]  /*14250*/  FADD.FTZ R76, R125, R76 ;  /* 0x0000004c7d4c7221 */ /* 0x002fcc0000010000 */
[----:B------:R-:W1:Y:S01]  /*14260*/  MUFU.EX2 R19, R152 ;  /* 0x0000009800137308 */ /* 0x000e620000000800 */
[----:B------:R-:W-:-:S07]  /*14270*/  FFMA.FTZ R98, R98, R0, -R73 ;  /* 0x0000000062627223 */ /* 0x000fce0000010849 */
[----:B------:R-:W-:Y:S01]  /*14280*/  MUFU.EX2 R107, R107 ;  /* 0x0000006b006b7308 */ /* 0x000fe20000000800 */
[----:B------:R-:W-:Y:S01]  /*14290*/  FFMA.FTZ R94, R94, R0, -R73 ;  /* 0x000000005e5e7223 */ /* 0x000fe20000010849 */
[----:B--2---:R-:W-:-:S06]  /*142a0*/  FADD.FTZ R76, R128, R76 ;  /* 0x0000004c804c7221 */ /* 0x004fcc0000010000 */
[----:B------:R-:W2:Y:S01]  /*142b0*/  MUFU.EX2 R16, R151 ;  /* 0x0000009700107308 */ /* 0x000ea20000000800 */
[-CC-:B------:R-:W-:Y:S01]  /*142c0*/  FFMA.FTZ R99, R99, R0.reuse, -R73.reuse ;  /* 0x0000000063637223 */ /* 0x180fe20000010849 */
[----:B------:R-:W-:-:S06]  /*142d0*/  FFMA.FTZ R72, R82, R0, -R73 ;  /* 0x0000000052487223 */ /* 0x000fcc0000010849 */
[----:B------:R-:W3:Y:S01]  /*142e0*/  MUFU.EX2 R110, R110 ;  /* 0x0000006e006e7308 */ /* 0x000ee20000000800 */
[----:B------:R-:W-:-:S07]  /*142f0*/  FFMA.FTZ R113, R86, R0, -R73 ;  /* 0x0000000056717223 */ /* 0x000fce0000010849 */
[----:B------:R4:W-:Y:S01]  /*14300*/  MUFU.EX2 R80, R74 ;  /* 0x0000004a00507308 */ /* 0x0009e20000000800 */
[-CC-:B------:R-:W-:Y:S01]  /*14310*/  FFMA.FTZ R102, R102, R0.reuse, -R73.reuse ;  /* 0x0000000066667223 */ /* 0x180fe20000010849 */
[----:B------:R-:W-:Y:S01]  /*14320*/  FFMA.FTZ R103, R103, R0, -R73 ;  /* 0x0000000067677223 */ /* 0x000fe20000010849 */
[----:B----4-:R-:W-:-:S05]  /*14330*/  FADD.FTZ R74, R118, R83 ;  /* 0x00000053764a7221 */ /* 0x010fca0000010000 */
[----:B------:R-:W4:Y:S01]  /*14340*/  MUFU.EX2 R17, R150 ;  /* 0x0000009600117308 */ /* 0x000f220000000800 */
[----:B------:R-:W-:Y:S01]  /*14350*/  FADD.FTZ R74, R119, R74 ;  /* 0x0000004a774a7221 */ /* 0x000fe20000010000 */
[----:B------:R-:W-:-:S06]  /*14360*/  FFMA.FTZ R90, R90, R0, -R73 ;  /* 0x000000005a5a7223 */ /* 0x000fcc0000010849 */
[----:B------:R-:W4:Y:S01]  /*14370*/  MUFU.EX2 R111, R111 ;  /* 0x0000006f006f7308 */ /* 0x000f220000000800 */
[-CC-:B------:R-:W-:Y:S01]  /*14380*/  FFMA.FTZ R91, R91, R0.reuse, -R73.reuse ;  /* 0x000000005b5b7223 */ /* 0x180fe20000010849 */
[-CC-:B------:R-:W-:Y:S01]  /*14390*/  FFMA.FTZ R112, R87, R0.reuse, -R73.reuse ;  /* 0x0000000057707223 */ /* 0x180fe20000010849 */
[----:B0-----:R-:W-:Y:S01]  /*143a0*/  FADD.FTZ R76, R18, R76 ;  /* 0x0000004c124c7221 */ /* 0x001fe20000010000 */
[-CC-:B------:R-:W-:Y:S01]  /*143b0*/  FFMA.FTZ R83, R78, R0.reuse, -R73.reuse ;  /* 0x000000004e537223 */ /* 0x180fe20000010849 */
[----:B------:R-:W-:-:S03]  /*143c0*/  FFMA.FTZ R86, R79, R0, -R73 ;  /* 0x000000004f567223 */ /* 0x000fc60000010849 */
[----:B------:R0:W-:Y:S01]  /*143d0*/  MUFU.EX2 R82, R94 ;  /* 0x0000005e00527308 */ /* 0x0001e20000000800 */
[----:B-1----:R-:W-:-:S07]  /*143e0*/  FADD.FTZ R76, R19, R76 ;  /* 0x0000004c134c7221 */ /* 0x002fce0000010000 */
[----:B------:R-:W1:Y:S01]  /*143f0*/  MUFU.EX2 R98, R98 ;  /* 0x0000006200627308 */ /* 0x000e620000000800 */
[----:B0-----:R-:W-:Y:S01]  /*14400*/  FFMA.FTZ R94, R81, R0, -R73 ;  /* 0x00000000515e7223 */ /* 0x001fe20000010849 */
[----:B------:R-:W-:Y:S01]  /*14410*/  FADD.FTZ R73, R106, R74 ;  /* 0x0000004a6a497221 */ /* 0x000fe20000010000 */
[----:B--2---:R-:W-:-:S03]  /*14420*/  FADD.FTZ R78, R16, R76 ;  /* 0x0000004c104e7221 */ /* 0x004fc60000010000 */
[----:B------:R-:W-:Y:S02]  /*14430*/  FADD.FTZ R73, R107, R73 ;  /* 0x000000496b497221 */ /* 0x000fe40000010000 */
[----:B------:R-:W0:Y:S02]  /*14440*/  MUFU.EX2 R109, R109 ;  /* 0x0000006d006d7308 */ /* 0x000e240000000800 */
[----:B---3--:R-:W-:-:S06]  /*14450*/  FADD.FTZ R116, R110, R73 ;  /* 0x000000496e747221 */ /* 0x008fcc0000010000 */
[----:B------:R-:W2:Y:S01]  /*14460*/  MUFU.EX2 R99, R99 ;  /* 0x0000006300637308 */ /* 0x000ea20000000800 */
[----:B----4-:R-:W-:Y:S01]  /*14470*/  FADD.FTZ R79, R17, R78 ;  /* 0x0000004e114f7221 */ /* 0x010fe20000010000 */
[----:B------:R-:W-:-:S06]  /*14480*/  FADD.FTZ R116, R111, R116 ;  /* 0x000000746f747221 */ /* 0x000fcc0000010000 */
[----:B------:R-:W3:Y:S08]  /*14490*/  MUFU.EX2 R108, R108 ;  /* 0x0000006c006c7308 */ /* 0x000ef00000000800 */
[----:B------:R-:W4:Y:S01]  /*144a0*/  MUFU.EX2 R102, R102 ;  /* 0x0000006600667308 */ /* 0x000f220000000800 */
[----:B------:R-:W-:Y:S01]  /*144b0*/  FADD.FTZ R79, R15, R79 ;  /* 0x0000004f0f4f7221 */ /* 0x000fe20000010000 */
[----:B-1----:R-:W-:-:S06]  /*144c0*/  FADD.FTZ R116, R98, R116 ;  /* 0x0000007462747221 */ /* 0x002fcc0000010000 */
[----:B------:R-:W1:Y:S01]  /*144d0*/  MUFU.EX2 R105, R105 ;  /* 0x0000006900697308 */ /* 0x000e620000000800 */
[----:B------:R-:W-:-:S07]  /*144e0*/  F2FP.BF16.F32.PACK_AB R73, R122, R77 ;  /* 0x0000004d7a49723e */ /* 0x000fce00000010ff */
[----:B------:R-:W-:Y:S01]  /*144f0*/  MUFU.EX2 R103, R103 ;  /* 0x0000006700677308 */ /* 0x000fe20000000800 */
[----:B0-----:R-:W-:Y:S01]  /*14500*/  FADD.FTZ R79, R109, R79 ;  /* 0x0000004f6d4f7221 */ /* 0x001fe20000010000 */
[----:B------:R-:W-:-:S06]  /*14510*/  F2FP.BF16.F32.PACK_AB R77, R115, R127 ;  /* 0x0000007f734d723e */ /* 0x000fcc00000010ff */
[----:B------:R-:W0:Y:S01]  /*14520*/  MUFU.EX2 R104, R104 ;  /* 0x0000006800687308 */ /* 0x000e220000000800 */
[----:B--2---:R-:W-:Y:S01]  /*14530*/  FADD.FTZ R115, R99, R116 ;  /* 0x0000007463737221 */ /* 0x004fe20000010000 */
[----:B------:R-:W-:-:S06]  /*14540*/  F2FP.BF16.F32.PACK_AB R74, R134, R131 ;  /* 0x00000083864a723e */ /* 0x000fcc00000010ff */
[----:B------:R-:W2:Y:S01]  /*14550*/  MUFU.EX2 R90, R90 ;  /* 0x0000005a005a7308 */ /* 0x000ea20000000800 */
[----:B---3--:R-:W-:Y:S01]  /*14560*/  FADD.FTZ R120, R108, R79 ;  /* 0x0000004f6c787221 */ /* 0x008fe20000010000 */
[----:B----4-:R-:W-:-:S06]  /*14570*/  FADD.FTZ R116, R102, R115 ;  /* 0x0000007366747221 */ /* 0x010fcc0000010000 */
[----:B------:R-:W3:Y:S01]  /*14580*/  MUFU.EX2 R101, R101 ;  /* 0x0000006500657308 */ /* 0x000ee20000000800 */
[----:B------:R-:W-:-:S07]  /*14590*/  F2FP.BF16.F32.PACK_AB R79, R119, R118 ;  /* 0x00000076774f723e */ /* 0x000fce00000010ff */
[----:B------:R-:W4:Y:S01]  /*145a0*/  MUFU.EX2 R91, R91 ;  /* 0x0000005b005b7308 */ /* 0x000f220000000800 */
[----:B-1----:R-:W-:-:S07]  /*145b0*/  FADD.FTZ R119, R105, R120 ;  /* 0x0000007869777221 */ /* 0x002fce0000010000 */
[----:B------:R1:W-:Y:S08]  /*145c0*/  MUFU.EX2 R81, R72 ;  /* 0x0000004800517308 */ /* 0x0003f00000000800 */
[----:B------:R0:W-:Y:S01]  /*145d0*/  MUFU.EX2 R87, R75 ;  /* 0x0000004b00577308 */ /* 0x0001e20000000800 */
[----:B-1----:R-:W-:-:S07]  /*145e0*/  F2FP.BF16.F32.PACK_AB R72, R136, R135 ;  /* 0x000000878848723e */ /* 0x002fce00000010ff */
[----:B------:R-:W1:Y:S01]  /*145f0*/  MUFU.EX2 R100, R100 ;  /* 0x0000006400647308 */ /* 0x000e620000000800 */
[----:B0-----:R-:W-:-:S05]  /*14600*/  F2FP.BF16.F32.PACK_AB R75, R126, R123 ;  /* 0x0000007b7e4b723e */ /* 0x001fca00000010ff */
[----:B------:R0:W-:Y:S02]  /*14610*/  STSM.16.M88.4 [R23+0x27300], R72 ;  /* 0x0273004817007844 */ /* 0x0001e40000000200 */
[----:B------:R-:W1:Y:S01]  /*14620*/  MUFU.EX2 R97, R97 ;  /* 0x0000006100617308 */ /* 0x000e620000000800 */
[----:B------:R-:W-:-:S07]  /*14630*/  FADD.FTZ R118, R104, R119 ;  /* 0x0000007768767221 */ /* 0x000fce0000010000 */
[----:B------:R-:W1:Y:S01]  /*14640*/  MUFU.EX2 R96, R96 ;  /* 0x0000006000607308 */ /* 0x000e620000000800 */
[----:B0-----:R-:W-:Y:S01]  /*14650*/  F2FP.BF16.F32.PACK_AB R74, R17, R16 ;  /* 0x00000010114a723e */ /* 0x001fe200000010ff */
[----:B------:R-:W-:-:S06]  /*14660*/  FADD.FTZ R17, R103, R116 ;  /* 0x0000007467117221 */ /* 0x000fcc0000010000 */
[----:B------:R-:W0:Y:S01]  /*14670*/  MUFU.EX2 R93, R93 ;  /* 0x0000005d005d7308 */ /* 0x000e220000000800 */
[----:B------:R-:W-:Y:S01]  /*14680*/  F2FP.BF16.F32.PACK_AB R72, R19, R18 ;  /* 0x000000121348723e */ /* 0x000fe200000010ff */
[----:B--2---:R-:W-:Y:S01]  /*14690*/  FADD.FTZ R116, R90, R17 ;  /* 0x000000115a747221 */ /* 0x004fe20000010000 */
[----:B---3--:R-:W-:Y:S01]  /*146a0*/  FADD.FTZ R19, R101, R118 ;  /* 0x0000007665137221 */ /* 0x008fe20000010000 */
[----:B------:R-:W-:Y:S02]  /*146b0*/  F2FP.BF16.F32.PACK_AB R16, R109, R15 ;  /* 0x0000000f6d10723e */ /* 0x000fe400000010ff */
[----:B----4-:R-:W-:Y:S02]  /*146c0*/  FADD.FTZ R15, R91, R116 ;  /* 0x000000745b0f7221 */ /* 0x010fe40000010000 */
[----:B------:R-:W2:Y:S01]  /*146d0*/  MUFU.EX2 R92, R92 ;  /* 0x0000005c005c7308 */ /* 0x000ea20000000800 */
[----:B------:R-:W-:Y:S01]  /*146e0*/  F2FP.BF16.F32.PACK_AB R76, R130, R129 ;  /* 0x00000081824c723e */ /* 0x000fe200000010ff */
[----:B-1----:R-:W-:Y:S01]  /*146f0*/  FADD.FTZ R118, R100, R19 ;  /* 0x0000001364767221 */ /* 0x002fe20000010000 */
[----:B------:R-:W-:Y:S01]  /*14700*/  F2FP.BF16.F32.PACK_AB R78, R128, R125 ;  /* 0x0000007d804e723e */ /* 0x000fe200000010ff */
[----:B------:R-:W-:-:S04]  /*14710*/  FADD.FTZ R15, R82, R15 ;  /* 0x0000000f520f7221 */ /* 0x000fc80000010000 */
[----:B------:R-:W1:Y:S01]  /*14720*/  MUFU.EX2 R113, R113 ;  /* 0x0000007100717308 */ /* 0x000e620000000800 */
[----:B------:R3:W-:Y:S01]  /*14730*/  STSM.16.M88.4 [R23+0x28b00], R76 ;  /* 0x028b004c17007844 */ /* 0x0007e20000000200 */
[----:B------:R-:W-:-:S06]  /*14740*/  FADD.FTZ R17, R97, R118 ;  /* 0x0000007661117221 */ /* 0x000fcc0000010000 */
[----:B------:R-:W4:Y:S08]  /*14750*/  MUFU.EX2 R89, R89 ;  /* 0x0000005900597308 */ /* 0x000f300000000800 */
[----:B------:R-:W4:Y:S01]  /*14760*/  MUFU.EX2 R112, R112 ;  /* 0x0000007000707308 */ /* 0x000f220000000800 */
[----:B---3--:R-:W-:Y:S01]  /*14770*/  FADD.FTZ R76, R80, R15 ;  /* 0x0000000f504c7221 */ /* 0x008fe20000010000 */
[----:B------:R-:W-:-:S03]  /*14780*/  FADD.FTZ R78, R96, R17 ;  /* 0x00000011604e7221 */ /* 0x000fc60000010000 */
[----:B------:R-:W-:-:S03]  /*14790*/  FADD.FTZ R76, R81, R76 ;  /* 0x0000004c514c7221 */ /* 0x000fc60000010000 */
[----:B------:R-:W3:Y:S01]  /*147a0*/  MUFU.EX2 R88, R88 ;  /* 0x0000005800587308 */ /* 0x000ee20000000800 */
[----:B0-----:R-:W-:Y:S01]  /*147b0*/  FADD.FTZ R15, R93, R78 ;  /* 0x0000004e5d0f7221 */ /* 0x001fe20000010000 */
[----:B------:R-:W-:-:S06]  /*147c0*/  FADD.FTZ R76, R87, R76 ;  /* 0x0000004c574c7221 */ /* 0x000fcc0000010000 */
[----:B------:R-:W0:Y:S01]  /*147d0*/  MUFU.EX2 R95, R95 ;  /* 0x0000005f005f7308 */ /* 0x000e220000000800 */
[----:B------:R-:W-:Y:S01]  /*147e0*/  F2FP.BF16.F32.PACK_AB R73, R107, R106 ;  /* 0x0000006a6b49723e */ /* 0x000fe200000010ff */
[----:B--2---:R-:W-:Y:S01]  /*147f0*/  FADD.FTZ R78, R92, R15 ;  /* 0x0000000f5c4e7221 */ /* 0x004fe20000010000 */
[----:B------:R-:W-:-:S05]  /*14800*/  F2FP.BF16.F32.PACK_AB R75, R111, R110 ;  /* 0x0000006e6f4b723e */ /* 0x000fca00000010ff */
[----:B------:R-:W2:Y:S01]  /*14810*/  MUFU.EX2 R94, R94 ;  /* 0x0000005e005e7308 */ /* 0x000ea20000000800 */
[----:B-1----:R-:W-:Y:S01]  /*14820*/  FADD.FTZ R15, R113, R76 ;  /* 0x0000004c710f7221 */ /* 0x002fe20000010000 */
[----:B------:R1:W-:Y:S01]  /*14830*/  STSM.16.M88.4 [R23+0x2a300], R72 ;  /* 0x02a3004817007844 */ /* 0x0003e20000000200 */
[----:B----4-:R-:W-:-:S05]  /*14840*/  FADD.FTZ R77, R89, R78 ;  /* 0x0000004e594d7221 */ /* 0x010fca0000010000 */
[----:B------:R-:W4:Y:S01]  /*14850*/  MUFU.EX2 R83, R83 ;  /* 0x0000005300537308 */ /* 0x000f220000000800 */
[----:B------:R-:W-:-:S07]  /*14860*/  F2FP.BF16.F32.PACK_AB R18, R105, R108 ;  /* 0x0000006c6912723e */ /* 0x000fce00000010ff */
[----:B------:R-:W4:Y:S01]  /*14870*/  MUFU.EX2 R86, R86 ;  /* 0x0000005600567308 */ /* 0x000f220000000800 */
[----:B------:R-:W-:Y:S01]  /*14880*/  F2FP.BF16.F32.PACK_AB R17, R99, R98 ;  /* 0x000000626311723e */ /* 0x000fe200000010ff */
[----:B-1----:R-:W-:Y:S01]  /*14890*/  FADD.FTZ R72, R112, R15 ;  /* 0x0000000f70487221 */ /* 0x002fe20000010000 */
[----:B------:R-:W-:Y:S01]  /*148a0*/  F2FP.BF16.F32.PACK_AB R19, R103, R102 ;  /* 0x000000666713723e */ /* 0x000fe200000010ff */
[----:B---3--:R-:W-:Y:S02]  /*148b0*/  FADD.FTZ R76, R88, R77 ;  /* 0x0000004d584c7221 */ /* 0x008fe40000010000 */
[----:B0-----:R-:W-:Y:S02]  /*148c0*/  FADD.FTZ R15, R95, R72 ;  /* 0x000000485f0f7221 */ /* 0x001fe40000010000 */
[----:B------:R0:W-:Y:S01]  /*148d0*/  STSM.16.M88.4 [R23+0x2bb00], R16 ;  /* 0x02bb001017007844 */ /* 0x0001e20000000200 */
[----:B------:R-:W-:Y:S02]  /*148e0*/  F2FP.BF16.F32.PACK_AB R104, R101, R104 ;  /* 0x000000686568723e */ /* 0x000fe400000010ff */
[----:B------:R-:W-:-:S02]  /*148f0*/  F2FP.BF16.F32.PACK_AB R106, R97, R100 ;  /* 0x00000064616a723e */ /* 0x000fc400000010ff */
[----:B------:R-:W-:Y:S02]  /*14900*/  F2FP.BF16.F32.PACK_AB R105, R91, R90 ;  /* 0x0000005a5b69723e */ /* 0x000fe400000010ff */
[----:B------:R-:W-:Y:S02]  /*14910*/  F2FP.BF16.F32.PACK_AB R107, R80, R82 ;  /* 0x00000052506b723e */ /* 0x000fe400000010ff */
[----:B------:R-:W-:Y:S02]  /*14920*/  F2FP.BF16.F32.PACK_AB R96, R93, R96 ;  /* 0x000000605d60723e */ /* 0x000fe400000010ff */
[----:B------:R-:W-:Y:S02]  /*14930*/  F2FP.BF16.F32.PACK_AB R98, R89, R92 ;  /* 0x0000005c5962723e */ /* 0x000fe400000010ff */
[----:B------:R-:W-:Y:S01]  /*14940*/  F2FP.BF16.F32.PACK_AB R97, R87, R81 ;  /* 0x000000515761723e */ /* 0x000fe200000010ff */
[----:B0-----:R-:W-:Y:S01]  /*14950*/  FADD.FTZ R17, R117, R76 ;  /* 0x0000004c75117221 */ /* 0x001fe20000010000 */
[----:B--2---:R-:W-:Y:S01]  /*14960*/  FADD.FTZ R16, R94, R15 ;  /* 0x0000000f5e107221 */ /* 0x004fe20000010000 */
[----:B------:R-:W-:-:S02]  /*14970*/  F2FP.BF16.F32.PACK_AB R99, R112, R113 ;  /* 0x000000717063723e */ /* 0x000fc400000010ff */
[----:B------:R-:W-:Y:S01]  /*14980*/  F2FP.BF16.F32.PACK_AB R90, R85, R84 ;  /* 0x00000054555a723e */ /* 0x000fe200000010ff */
[----:B------:R-:W-:Y:S01]  /*14990*/  FADD.FTZ R84, R84, R17 ;  /* 0x0000001154547221 */ /* 0x000fe20000010000 */
[----:B------:R-:W-:Y:S01]  /*149a0*/  F2FP.BF16.F32.PACK_AB R88, R117, R88 ;  /* 0x000000587558723e */ /* 0x000fe200000010ff */
[----:B----4-:R-:W-:Y:S01]  /*149b0*/  FADD.FTZ R16, R83, R16 ;  /* 0x0000001053107221 */ /* 0x010fe20000010000 */
[----:B------:R-:W-:Y:S02]  /*149c0*/  F2FP.BF16.F32.PACK_AB R89, R94, R95 ;  /* 0x0000005f5e59723e */ /* 0x000fe400000010ff */
[C---:B------:R-:W-:Y:S01]  /*149d0*/  F2FP.BF16.F32.PACK_AB R91, R86.reuse, R83 ;  /* 0x00000053565b723e */ /* 0x040fe200000010ff */
[----:B------:R-:W-:Y:S01]  /*149e0*/  STSM.16.M88.4 [R23+0x2d300], R104 ;  /* 0x02d3006817007844 */ /* 0x000fe20000000200 */
[----:B------:R-:W-:Y:S01]  /*149f0*/  FADD.FTZ R17, R85, R84 ;  /* 0x0000005455117221 */ /* 0x000fe20000010000 */
[----:B------:R-:W-:Y:S02]  /*14a00*/  FADD.FTZ R15, R86, R16 ;  /* 0x00000010560f7221 */ /* 0x000fe40000010000 */
[----:B------:R-:W-:Y:S04]  /*14a10*/  STSM.16.M88.4 [R23+0x2eb00], R96 ;  /* 0x02eb006017007844 */ /* 0x000fe80000000200 */
[----:B------:R-:W-:Y:S01]  /*14a20*/  STSM.16.M88.4 [R23+0x30300], R88 ;  /* 0x0303005817007844 */ /* 0x000fe20000000200 */
[----:B------:R-:W-:Y:S01]  /*14a30*/  @!PT LDS RZ, [RZ] ;  /* 0x00000000fffff984 */ /* 0x000fe20000000800 */
[----:B------:R-:W-:Y:S01]  /*14a40*/  @!PT LDS RZ, [RZ] ;  /* 0x00000000fffff984 */ /* 0x000fe20000000800 */
[----:B------:R-:W-:Y:S01]  /*14a50*/  @!PT LDS RZ, [RZ] ;  /* 0x00000000fffff984 */ /* 0x000fe20000000800 */
[----:B------:R-:W-:Y:S01]  /*14a60*/  @!PT LDS RZ, [RZ] ;  /* 0x00000000fffff984 */ /* 0x000fe20000000800 */
[----:B------:R0:W-:Y:S06]  /*14a70*/  MEMBAR.ALL.CTA ;  /* 0x0000000000007992 */ /* 0x0001ec0000008000 */
[----:B0-----:R-:W0:Y:S04]  /*14a80*/  FENCE.VIEW.ASYNC.S ;  /* 0x00000000000073c6 */ /* 0x001e280000000000 */
[----:B------:R-:W-:Y:S04]  /*14a90*/  STL [R1+0x18], R17 ;  /* 0x0000181101007387 */ /* 0x000fe80000100800 */
[----:B------:R1:W-:Y:S04]  /*14aa0*/  STL [R1+0x1c], R15 ;  /* 0x00001c0f01007387 */ /* 0x0003e80000100800 */
[----:B------:R2:W5:Y:S04]  /*14ab0*/  LDL R16, [R1+0x20] ;  /* 0x0000200001107983 */ /* 0x0005680000100800 */
[----:B------:R2:W-:Y:S04]  /*14ac0*/  STL [R1+0xc], R14 ;  /* 0x00000c0e01007387 */ /* 0x0005e80000100800 */
[----:B------:R2:W-:Y:S01]  /*14ad0*/  STL [R1+0x14], R20 ;  /* 0x0000141401007387 */ /* 0x0005e20000100800 */
[----:B------:R-:W-:Y:S01]  /*14ae0*/  ISETP.GT.AND P2, PT, R149, R137, PT ;  /* 0x000000899500720c */ /* 0x000fe20003f44270 */
        /* <DEDUP_REMOVED lines=49> */
[----:B-1----:R-:W-:Y:S01]  /*14e00*/  IMAD.MOV.U32 R15, RZ, RZ, R146 ;  /* 0x000000ffff0f7224 */ /* 0x002fe200078e0092 */
[----:B0-----:R-:W-:Y:S01]  /*14e10*/  NOP ;  /* 0x0000000000007918 */ /* 0x001fe20000000000 */
[----:B--2---:R-:W-:Y:S05]  /*14e20*/  @P2 BRA `(.L_x_1978) ;  /* 0xffffffac00802947 */ /* 0x004fea000383ffff */
[----:B------:R-:W-:-:S07]  /*14e30*/  IMAD.MOV.U32 R15, RZ, RZ, R149 ;  /* 0x000000ffff0f7224 */ /* 0x000fce00078e0095 */
.L_x_1967:
[----:B------:R-:W-:-:S13]  /*14e40*/  ISETP.GE.AND P2, PT, R15, RZ, PT ;  /* 0x000000ff0f00720c */ /* 0x000fda0003f46270 */
[----:B------:R-:W-:Y:S05]  /*14e50*/  @!P2 BRA `(.L_x_1979) ;  /* 0x0000004400d0a947 */ /* 0x000fea0003800000 */
[----:B------:R0:W-:Y:S01]  /*14e60*/  STL [R1+0x10], R20 ;  /* 0x0000101401007387 */ /* 0x0001e20000100800 */
[----:B------:R-:W-:-:S03]  /*14e70*/  IMAD.MOV.U32 R18, RZ, RZ, R14 ;  /* 0x000000ffff127224 */ /* 0x000fc600078e000e */
[----:B------:R0:W5:Y:S01]  /*14e80*/  LDL.LU R149, [R1+0x20] ;  /* 0x0000200001957983 */ /* 0x0001620000300800 */
[----:B------:R-:W-:-:S07]  /*14e90*/  IMAD.MOV.U32 R19, RZ, RZ, R146 ;  /* 0x000000ffff137224 */ /* 0x000fce00078e0092 */
.L_x_1990:
[----:B------:R-:W2:Y:S01]  /*14ea0*/  LDL R14, [R1+0x34] ;  /* 0x00003400010e7983 */ /* 0x000ea20000100800 */
[----:B------:R-:W-:Y:S01]  /*14eb0*/  VIADD R146, R19, 0x1 ;  /* 0x0000000113927836 */ /* 0x000fe20000000000 */
[----:B------:R-:W-:Y:S05]  /*14ec0*/  YIELD ;  /* 0x0000000000007946 */ /* 0x000fea0003800000 */
[----:B------:R-:W-:-:S04]  /*14ed0*/  ISETP.NE.AND P3, PT, R146, 0x2, PT ;  /* 0x000000029200780c */ /* 0x000fc80003f65270 */
[----:B------:R-:W-:Y:S02]  /*14ee0*/  SEL R0, RZ, 0x1, P3 ;  /* 0x00000001ff007807 */ /* 0x000fe40001800000 */
[----:B------:R-:W-:Y:S02]  /*14ef0*/  SEL R146, R146, RZ, P3 ;  /* 0x000000ff92927207 */ /* 0x000fe40001800000 */
[----:B--2---:R-:W-:Y:S02]  /*14f00*/  ISETP.NE.AND P2, PT, R14, RZ, PT ;  /* 0x000000ff0e00720c */ /* 0x004fe40003f45270 */
[----:B-----5:R-:W-:-:S05]  /*14f10*/  LOP3.LUT R14, R149, R0, RZ, 0x3c, !PT ;  /* 0x00000000950e7212 */ /* 0x020fca00078e3cff */
[----:B------:R1:W-:Y:S06]  /*14f20*/  STL [R1+0x20], R14 ;  /* 0x0000200e01007387 */ /* 0x0003ec0000100800 */
[----:B------:R-:W-:Y:S05]  /*14f30*/  @P2 BRA `(.L_x_1980) ;  /* 0x0000000000302947 */ /* 0x000fea0003800000 */
[----:B------:R-:W-:Y:S05]  /*14f40*/  @!P0 BRA `(.L_x_1981) ;  /* 0x0000000000048947 */ /* 0x000fea0003800000 */
[----:B------:R-:W-:Y:S01]  /*14f50*/  BPT.TRAP 0x1 ;  /* 0x000000040000795c */ /* 0x000fe20000300000 */
.L_x_1981:
[----:B------:R-:W-:Y:S01]  /*14f60*/  IMAD R0, R146, 0x8, R22 ;  /* 0x0000000892007824 */ /* 0x000fe200078e0216 */
[----:B------:R-:W-:-:S04]  /*14f70*/  SHF.L.U32 R17, R14, 0x1f, RZ ;  /* 0x0000001f0e117819 */ /* 0x000fc800000006ff */
[----:B------:R2:W3:Y:S01]  /*14f80*/  SYNCS.PHASECHK.TRANS64.TRYWAIT P3, [R0+URZ+0x31c30], R17 ;  /* 0x031c3011000075a7 */ /* 0x0004e2000806017f */
[----:B------:R-:W-:Y:S05]  /*14f90*/  @!P0 BRA `(.L_x_1982) ;  /* 0x0000000000048947 */ /* 0x000fea0003800000 */
[----:B------:R-:W-:Y:S01]  /*14fa0*/  BPT.TRAP 0x1 ;  /* 0x000000040000795c */ /* 0x000fe20000300000 */
.L_x_1982:
[----:B------:R-:W-:Y:S04]  /*14fb0*/  BSSY B0, `(.L_x_1980) ;  /* 0x0000004000007945 */ /* 0x000fe80003800000 */
[----:B---3--:R-:W-:Y:S05]  /*14fc0*/  @P3 BRA `(.L_x_1983) ;  /* 0x0000000000083947 */ /* 0x008fea0003800000 */
[----:B------:R-:W3:Y:S02]  /*14fd0*/  SYNCS.PHASECHK.TRANS64.TRYWAIT P3, [R0+URZ+0x31c30], R17 ;  /* 0x031c3011000075a7 */ /* 0x000ee4000806017f */
[----:B---3--:R-:W-:Y:S05]  /*14fe0*/  @!P3 BRA `(.L_x_1984) ;  /* 0x000000cc00b8b947 */ /* 0x008fea0003800000 */
.L_x_1983:
[----:B------:R-:W-:Y:S05]  /*14ff0*/  BSYNC B0 ;  /* 0x0000000000007941 */ /* 0x000fea0003800000 */
.L_x_1980:
[----:B-1----:R-:W4:Y:S01]  /*15000*/  LDL R14, [R1+0x38] ;  /* 0x00003800010e7983 */ /* 0x002f220000100800 */
[----:B------:R-:W-:Y:S05]  /*15010*/  WARPSYNC.ALL ;  /* 0x0000000000007948 */ /* 0x000fea0003800000 */
[----:B--23--:R-:W1:Y:S01]  /*15020*/  S2R R0, SR_TID.X ;  /* 0x0000000000007919 */ /* 0x00ce620000002100 */
        /* <DEDUP_REMOVED lines=8> */
[----:B------:R-:W-:Y:S01]  /*150b0*/  STL [R1+0xa0], R27 ;  /* 0x0000a01b01007387 */ /* 0x000fe20000100800 */
[----:B------:R-:W-:Y:S01]  /*150c0*/  R2UR UR48, R2 ;  /* 0x00000000023072ca */ /* 0x000fe200000e0000 */
[----:B------:R-:W-:Y:S01]  /*150d0*/  IMAD.MOV.U32 R77, RZ, RZ, -0x7fffffe0 ;  /* 0x80000020ff4d7424 */ /* 0x000fe200078e00ff */
[----:B------:R-:W-:Y:S01]  /*150e0*/  R2UR UR49, R3 ;  /* 0x00000000033172ca */ /* 0x000fe200000e0000 */
[----:B------:R-:W-:Y:S01]  /*150f0*/  STL [R1+0x9c], R26 ;  /* 0x00009c1a01007387 */ /* 0x000fe20000100800 */
[----:B------:R-:W-:-:S02]  /*15100*/  R2UR UR55, R73 ;  /* 0x00000000493772ca */ /* 0x000fc400000e0000 */
[C---:B------:R-:W-:Y:S01]  /*15110*/  R2UR UR52, R2.reuse ;  /* 0x00000000023472ca */ /* 0x040fe200000e0000 */
[----:B------:R-:W-:Y:S01]  /*15120*/  STL [R1+0x98], R25 ;  /* 0x0000981901007387 */ /* 0x000fe20000100800 */
[----:B------:R-:W-:Y:S02]  /*15130*/  R2UR UR53, R3 ;  /* 0x00000000033572ca */ /* 0x000fe400000e0000 */
        /* <DEDUP_REMOVED lines=9> */
[----:B-1----:R-:W-:Y:S01]  /*151d0*/  SHF.R.U32.HI R0, RZ, 0x7, R0 ;  /* 0x00000007ff007819 */ /* 0x002fe20000011600 */
[----:B------:R1:W-:Y:S01]  /*151e0*/  STL [R1+0x88], R19 ;  /* 0x0000881301007387 */ /* 0x0003e20000100800 */
[C---:B------:R-:W-:Y:S02]  /*151f0*/  R2UR UR9, R75.reuse ;  /* 0x000000004b0972ca */ /* 0x040fe400000e0000 */
[C---:B------:R-:W-:Y:S01]  /*15200*/  R2UR UR37, R75.reuse ;  /* 0x000000004b2572ca */ /* 0x040fe200000e0000 */
[----:B------:R-:W-:Y:S01]  /*15210*/  VIADD R0, R0, 0x8 ;  /* 0x0000000800007836 */ /* 0x000fe20000000000 */
[----:B------:R-:W-:Y:S01]  /*15220*/  R2UR UR57, R75 ;  /* 0x000000004b3972ca */ /* 0x000fe200000e0000 */
[----:B------:R-:W-:Y:S01]  /*15230*/  IMAD.MOV.U32 R75, RZ, RZ, -0x7fffffe0 ;  /* 0x80000020ff4b7424 */ /* 0x000fe200078e00ff */
[C---:B------:R-:W-:Y:S01]  /*15240*/  R2UR UR11, R73.reuse ;  /* 0x00000000490b72ca */ /* 0x040fe200000e0000 */
[----:B------:R1:W-:Y:S01]  /*15250*/  STL [R1+0x84], R18 ;  /* 0x0000841201007387 */ /* 0x0003e20000100800 */
[----:B------:R-:W-:-:S02]  /*15260*/  R2UR UR27, R73 ;  /* 0x00000000491b72ca */ /* 0x000fc400000e0000 */
[C---:B------:R-:W-:Y:S01]  /*15270*/  R2UR UR39, R73.reuse ;  /* 0x00000000492772ca */ /* 0x040fe200000e0000 */
[----:B------:R1:W-:Y:S01]  /*15280*/  BAR.SYNC.DEFER_BLOCKING R0, 0x100 ;  /* 0x000400000000751d */ /* 0x0003e20000010000 */
[----:B------:R-:W-:Y:S01]  /*15290*/  R2UR UR29, R73 ;  /* 0x00000000491d72ca */ /* 0x000fe200000e0000 */
[----:B------:R-:W-:Y:S01]  /*152a0*/  IMAD.U32 R73, RZ, RZ, UR5 ;  /* 0x00000005ff497e24 */ /* 0x000fe2000f8e00ff */
[C---:B------:R-:W-:Y:S02]  /*152b0*/  R2UR UR5, R21.reuse ;  /* 0x00000000150572ca */ /* 0x040fe400000e0000 */
[C---:B------:R-:W-:Y:S02]  /*152c0*/  R2UR UR7, R21.reuse ;  /* 0x00000000150772ca */ /* 0x040fe400000e0000 */
[C---:B------:R-:W-:Y:S01]  /*152d0*/  R2UR UR23, R21.reuse ;  /* 0x00000000151772ca */ /* 0x040fe200000e0000 */
[----:B------:R1:W-:Y:S01]  /*152e0*/  STL [R1+0x80], R15 ;  /* 0x0000800f01007387 */ /* 0x0003e20000100800 */
[----:B------:R-:W-:-:S02]  /*152f0*/  R2UR UR31, R21 ;  /* 0x00000000151f72ca */ /* 0x000fc400000e0000 */
[C---:B------:R-:W-:Y:S02]  /*15300*/  R2UR UR25, R21.reuse ;  /* 0x00000000151972ca */ /* 0x040fe400000e0000 */
[C---:B------:R-:W-:Y:S02]  /*15310*/  R2UR UR21, R21.reuse ;  /* 0x00000000151572ca */ /* 0x040fe400000e0000 */
[----:B------:R-:W-:Y:S02]  /*15320*/  R2UR UR41, R21 ;  /* 0x00000000152972ca */ /* 0x000fe400000e0000 */
[----:B------:R-:W-:Y:S02]  /*15330*/  R2UR UR16, R2 ;  /* 0x00000000021072ca */ /* 0x000fe400000e0000 */
[----:B------:R-:W-:Y:S02]  /*15340*/  R2UR UR17, R3 ;  /* 0x00000000031172ca */ /* 0x000fe400000e0000 */
[----:B------:R-:W-:-:S02]  /*15350*/  R2UR UR33, R77 ;  /* 0x000000004d2172ca */ /* 0x000fc400000e0000 */
[----:B------:R-:W-:Y:S01]  /*15360*/  R2UR UR43, R77 ;  /* 0x000000004d2b72ca */ /* 0x000fe200000e0000 */
[----:B------:R-:W-:-:S12]  /*15370*/  WARPGROUP.ARRIVE ;  /* 0x00000000000079c5 */ /* 0x000fd80000000000 */
[----:B--2---:R-:W-:Y:S01]  /*15380*/  MOV R24, UR43 ;  /* 0x0000002b00187c02 */ /* 0x004fe20008000f00 */
[----:B------:R-:W-:Y:S01]  /*15390*/  UMOV UR43, UR33 ;  /* 0x00000021002b7c82 */ /* 0x000fe20008000000 */
[----:B------:R-:W-:Y:S01]  /*153a0*/  R2UR UR33, R13 ;  /* 0x000000000d2172ca */ /* 0x000fe200000e0000 */
[----:B----4-:R-:W-:-:S04]  /*153b0*/  IMAD R16, R146, 0x6c0, R14 ;  /* 0x000006c092107824 */ /* 0x010fc800078e020e */
[C---:B0-----:R-:W-:Y:S01]  /*153c0*/  VIADD R20, R16.reuse, 0x40 ;  /* 0x0000004010147836 */ /* 0x041fe20000000000 */
        /* <DEDUP_REMOVED lines=13> */
[----:B------:R-:W-:Y:S01]  /*154a0*/  R2UR UR18, R74 ;  /* 0x000000004a1272ca */ /* 0x000fe200000e0000 */
[----:B------:R-:W-:Y:S01]  /*154b0*/  VIADD R74, R16, 0x42 ;  /* 0x00000042104a7836 */ /* 0x000fe20000000000 */
[----:B------:R-:W-:Y:S01]  /*154c0*/  R2UR UR22, R20 ;  /* 0x00000000141672ca */ /* 0x000fe200000e0000 */
[C---:B------:R-:W-:Y:S01]  /*154d0*/  VIADD R20, R16.reuse, 0x2 ;  /* 0x0000000210147836 */ /* 0x040fe20000000000 */
        /* <DEDUP_REMOVED lines=22> */
[----:B---3--:R-:W-:Y:S01]  /*15640*/  MOV R22, UR47 ;  /* 0x0000002f00167c02 */ /* 0x008fe20008000f00 */
[----:B------:R-:W-:Y:S01]  /*15650*/  IMAD.U32 R72, RZ, RZ, UR4 ;  /* 0x00000004ff487e24 */ /* 0x000fe2000f8e00ff */
[----:B------:R-:W-:Y:S01]  /*15660*/  R2UR UR4, R20 ;  /* 0x00000000140472ca */ /* 0x000fe200000e0000 */
[----:B------:R-:W-:Y:S01]  /*15670*/  VIADD R20, R16, 0x2c0 ;  /* 0x000002c010147836 */ /* 0x000fe20000000000 */
[----:B------:R-:W-:Y:S01]  /*15680*/  R2UR UR56, R74 ;  /* 0x000000004a3872ca */ /* 0x000fe200000e0000 */
[C---:B------:R-:W-:Y:S01]  /*15690*/  VIADD R74, R16.reuse, 0x3c0 ;  /* 0x000003c0104a7836 */ /* 0x040fe20000000000 */
[----:B------:R-:W-:Y:S01]  /*156a0*/  UMOV UR47, UR37 ;  /* 0x00000025002f7c82 */ /* 0x000fe20008000000 */
[----:B------:R-:W-:Y:S01]  /*156b0*/  VIADD R76, R16, 0x240 ;  /* 0x00000240104c7836 */ /* 0x000fe20000000000 */
[----:B------:R-:W-:Y:S01]  /*156c0*/  R2UR UR40, R20 ;  /* 0x00000000142872ca */ /* 0x000fe200000e0000 */
[----:B------:R-:W-:Y:S01]  /*156d0*/  VIADD R20, R16, 0x380 ;  /* 0x0000038010147836 */ /* 0x000fe20000000000 */
[----:B------:R-:W-:-:S02]  /*156e0*/  R2UR UR37, R13 ;  /* 0x000000000d2572ca */ /* 0x000fc400000e0000 */
[----:B------:R-:W-:Y:S01]  /*156f0*/  R2UR UR32, R76 ;  /* 0x000000004c2072ca */ /* 0x000fe200000e0000 */
[----:B------:R-:W-:Y:S01]  /*15700*/  VIADD R76, R16, 0x340 ;  /* 0x00000340104c7836 */ /* 0x000fe20000000000 */
[----:B------:R-:W-:Y:S01]  /*15710*/  R2UR UR46, R20 ;  /* 0x00000000142e72ca */ /* 0x000fe200000e0000 */
[----:B------:R-:W-:-:S03]  /*15720*/  VIADD R20, R16, 0x400 ;  /* 0x0000040010147836 */ /* 0x000fc60000000000 */
[----:B------:R-:W-:Y:S01]  /*15730*/  R2UR UR42, R76 ;  /* 0x000000004c2a72ca */ /* 0x000fe200000e0000 */
[----:B------:R-:W-:Y:S02]  /*15740*/  WARPGROUP.DEPBAR.LE gsb0, 0x0 ;  /* 0x00008000000079c5 */ /* 0x000fe40000010000 */
[----:B------:R-:W-:-:S06]  /*15750*/  WARPGROUP.ARRIVE ;  /* 0x00000000000079c5 */ /* 0x000fcc0000000000 */
[----:B-1----:R-:W-:Y:S01]  /*15760*/  MOV R19, UR46 ;  /* 0x0000002e00137c02 */ /* 0x002fe20008000f00 */
[----:B------:R-:W-:Y:S01]  /*15770*/  UMOV UR46, UR36 ;  /* 0x00000024002e7c82 */ /* 0x000fe20008000000 */
[----:B------:R-:W-:Y:S02]  /*15780*/  R2UR UR36, R12 ;  /* 0x000000000c2472ca */ /* 0x000fe400000e0000 */
[----:B------:R-:W-:Y:S01]  /*15790*/  MOV R23, UR42 ;  /* 0x0000002a00177c02 */ /* 0x000fe20008000f00 */
[----:B------:R-:W-:Y:S01]  /*157a0*/  HGMMA.64x16x16.F32.BF16 R128, gdesc[UR48], RZ, !UPT, gsb0 ;  /* 0x00200000308079f0 */ /* 0x000fe2000c0018ff */
[----:B------:R-:W-:Y:S01]  /*157b0*/  R2UR UR50, R74 ;  /* 0x000000004a3272ca */ /* 0x000fe200000e0000 */
[----:B------:R-:W-:Y:S01]  /*157c0*/  VIADD R74, R16, 0x440 ;  /* 0x00000440104a7836 */ /* 0x000fe20000000000 */
[----:B------:R-:W-:Y:S01]  /*157d0*/  R2UR UR51, R75 ;  /* 0x000000004b3372ca */ /* 0x000fe200000e0000 */
[----:B------:R-:W-:Y:S01]  /*157e0*/  IMAD.MOV.U32 R75, RZ, RZ, -0x7fffffe0 ;  /* 0x80000020ff4b7424 */ /* 0x000fe200078e00ff */
[----:B------:R-:W-:Y:S01]  /*157f0*/  UMOV UR42, UR32 ;  /* 0x00000020002a7c82 */ /* 0x000fe20008000000 */
[----:B------:R-:W-:-:S02]  /*15800*/  R2UR UR32, R12 ;  /* 0x000000000c2072ca */ /* 0x000fc400000e0000 */
[----:B------:R-:W-:Y:S01]  /*15810*/  R2UR UR58, R74 ;  /* 0x000000004a3a72ca */ /* 0x000fe200000e0000 */
[----:B------:R-:W-:Y:S01]  /*15820*/  VIADD R74, R16, 0x282 ;  /* 0x00000282104a7836 */ /* 0x000fe20000000000 */
[----:B------:R-:W-:Y:S01]  /*15830*/  R2UR UR59, R75 ;  /* 0x000000004b3b72ca */ /* 0x000fe200000e0000 */
[----:B------:R-:W-:Y:S01]  /*15840*/  IMAD.MOV.U32 R75, RZ, RZ, -0x7fffffe0 ;  /* 0x80000020ff4b7424 */ /* 0x000fe200078e00ff */
[----:B------:R-:W-:Y:S02]  /*15850*/  R2UR UR48, R12 ;  /* 0x000000000c3072ca */ /* 0x000fe400000e0000 */
[----:B------:R-:W-:Y:S01]  /*15860*/  MOV R151, UR50 ;  /* 0x0000003200977c02 */ /* 0x000fe20008000f00 */
        /* <DEDUP_REMOVED lines=9> */
[----:B------:R-:W-:Y:S02]  /*15900*/  R2UR UR28, R12 ;  /* 0x000000000c1c72ca */ /* 0x000fe400000e0000 */
[C---:B------:R-:W-:Y:S02]  /*15910*/  R2UR UR29, R13.reuse ;  /* 0x000000000d1d72ca */ /* 0x040fe400000e0000 */
[----:B------:R-:W-:-:S02]  /*15920*/  R2UR UR49, R13 ;  /* 0x000000000d3172ca */ /* 0x000fc400000e0000 */
        /* <DEDUP_REMOVED lines=149> */
[----:B------:R-:W-:Y:S01]  /*16280*/  R2UR UR8, R20 ;  /* 0x00000000140872ca */ /* 0x000fe200000e0000 */
[----:B------:R0:W5:Y:S01]  /*16290*/  LDL.LU R25, [R1+0x98] ;  /* 0x0000980001197983 */ /* 0x0001620000300800 */
[----:B------:R-:W-:Y:S01]  /*162a0*/  R2UR UR55, R154 ;  /* 0x000000009a3772ca */ /* 0x000fe200000e0000 */
[----:B------:R-:W-:Y:S01]  /*162b0*/  VIADD R20, R16, 0x540 ;  /* 0x0000054010147836 */ /* 0x000fe20000000000 */
[----:B------:R-:W-:-:S02]  /*162c0*/  R2UR UR54, R153 ;  /* 0x00000000993672ca */ /* 0x000fc400000e0000 */
        /* <DEDUP_REMOVED lines=273> */
.L_x_1986:
[----:B------:R-:W-:Y:S01]  /*173e0*/  SHF.L.U32 R0, R149, 0x1f, RZ ;  /* 0x0000001f95007819 */ /* 0x000fe200000006ff */
[----:B-----5:R-:W-:-:S04]  /*173f0*/  IMAD R14, R19, 0x8, R22 ;  /* 0x00000008130e7824 */ /* 0x020fc800078e0216 */
[----:B------:R0:W1:Y:S01]  /*17400*/  SYNCS.PHASECHK.TRANS64.TRYWAIT P2, [R14+URZ+0x31c50], R0 ;  /* 0x031c50000e0075a7 */ /* 0x000062000804017f */
[----:B------:R-:W-:Y:S05]  /*17410*/  @!P0 BRA `(.L_x_1987) ;  /* 0x0000000000048947 */ /* 0x000fea0003800000 */
[----:B------:R-:W-:Y:S01]  /*17420*/  BPT.TRAP 0x1 ;  /* 0x000000040000795c */ /* 0x000fe20000300000 */
.L_x_1987:
[----:B------:R-:W-:Y:S04]  /*17430*/  BSSY B0, `(.L_x_1985) ;  /* 0x0000004000007945 */ /* 0x000fe80003800000 */
[----:B-1----:R-:W-:Y:S05]  /*17440*/  @P2 BRA `(.L_x_1988) ;  /* 0x0000000000082947 */ /* 0x002fea0003800000 */
[----:B------:R-:W1:Y:S02]  /*17450*/  SYNCS.PHASECHK.TRANS64.TRYWAIT P2, [R14+URZ+0x31c50], R0 ;  /* 0x031c50000e0075a7 */ /* 0x000e64000804017f */
[----:B-1----:R-:W-:Y:S05]  /*17460*/  @!P2 BRA `(.L_x_1989) ;  /* 0x000000a800aca947 */ /* 0x002fea0003800000 */
.L_x_1988:
[----:B------:R-:W-:Y:S05]  /*17470*/  BSYNC B0 ;  /* 0x0000000000007941 */ /* 0x000fea0003800000 */
.L_x_1985:
[----:B------:R-:W2:Y:S04]  /*17480*/  LDL.LU R20, [R1+0x18] ;  /* 0x0000180001147983 */ /* 0x000ea80000300800 */
[----:B------:R-:W3:Y:S01]  /*17490*/  LDL.LU R154, [R1+0x10] ;  /* 0x00001000019a7983 */ /* 0x000ee20000300800 */
[----:B01---5:R-:W-:Y:S01]  /*174a0*/  FMNMX.FTZ R0, R136, R18, !PT ;  /* 0x0000001288007209 */ /* 0x023fe20007810000 */
        /* <DEDUP_REMOVED lines=42> */
[C---:B------:R-:W-:Y:S01]  /*17750*/  FADD.FTZ R16, -R14.reuse, R18 ;  /* 0x000000120e107221 */ /* 0x040fe20000010100 */
[----:B------:R-:W-:-:S03]  /*17760*/  FMUL.FTZ R17, R14, R0 ;  /* 0x000000000e117220 */ /* 0x000fc60000410000 */
[-C--:B------:R-:W-:Y:S01]  /*17770*/  FMUL.FTZ R16, R16, R0.reuse ;  /* 0x0000000010107220 */ /* 0x080fe20000410000 */
[-CC-:B------:R-:W-:Y:S01]  /*17780*/  FFMA.FTZ R136, R136, R0.reuse, -R17.reuse ;  /* 0x0000000088887223 */ /* 0x180fe20000010811 */
[-CC-:B------:R-:W-:Y:S01]  /*17790*/  FFMA.FTZ R137, R137, R0.reuse, -R17.reuse ;  /* 0x0000000089897223 */ /* 0x180fe20000010811 */
[-CC-:B------:R-:W-:Y:S01]  /*177a0*/  FFMA.FTZ R151, R132, R0.reuse, -R17.reuse ;  /* 0x0000000084977223 */ /* 0x180fe20000010811 */
[----:B------:R-:W-:Y:S01]  /*177b0*/  MUFU.EX2 R21, R16 ;  /* 0x0000001000157308 */ /* 0x000fe20000000800 */
[-CC-:B------:R-:W-:Y:S01]  /*177c0*/  FFMA.FTZ R132, R124, R0.reuse, -R17.reuse ;  /* 0x000000007c847223 */ /* 0x180fe20000010811 */
[-CC-:B------:R-:W-:Y:S01]  /*177d0*/  FFMA.FTZ R140, R140, R0.reuse, -R17.reuse ;  /* 0x000000008c8c7223 */ /* 0x180fe20000010811 */
[----:B------:R-:W4:Y:S01]  /*177e0*/  LDL R124, [R1+0x40] ;  /* 0x00004000017c7983 */ /* 0x000f220000100800 */
        /* <DEDUP_REMOVED lines=34> */
[----:B------:R-:W-:Y:S01]  /*17a10*/  FFMA.FTZ R80, R77, R0, -R17 ;  /* 0x000000004d507223 */ /* 0x000fe20000010811 */
[----:B------:R-:W-:Y:S01]  /*17a20*/  WARPGROUP.ARRIVE ;  /* 0x00000000000079c5 */ /* 0x000fe20000000000 */
[----:B0-----:R-:W4:Y:S01]  /*17a30*/  LDL.LU R136, [R1+0x1c] ;  /* 0x00001c0001887983 */ /* 0x001f220000300800 */
[----:B--2---:R-:W-:-:S04]  /*17a40*/  FFMA.FTZ R17, R21, R20, R16 ;  /* 0x0000001415117223 */ /* 0x004fc80000010010 */
[C---:B-1----:R-:W-:Y:S01]  /*17a50*/  FADD.FTZ R17, R137.reuse, R17 ;  /* 0x0000001189117221 */ /* 0x042fe20000010000 */
[----:B------:R-:W-:-:S03]  /*17a60*/  F2FP.BF16.F32.PACK_AB R16, R137, R16 ;  /* 0x000000108910723e */ /* 0x000fc600000010ff */
[----:B------:R-:W-:-:S04]  /*17a70*/  FADD.FTZ R17, R18, R17 ;  /* 0x0000001112117221 */ /* 0x000fc80000010000 */
[----:B------:R-:W-:Y:S01]  /*17a80*/  FADD.FTZ R137, R141, R17 ;  /* 0x000000118d897221 */ /* 0x000fe20000010000 */
[----:B---3--:R-:W-:-:S04]  /*17a90*/  FMNMX.FTZ R17, R138, R154, !PT ;  /* 0x0000009a8a117209 */ /* 0x008fc80007810000 */
        /* <DEDUP_REMOVED lines=76> */
[----:B------:R-:W-:-:S05]  /*17f60*/  VIADD R17, R22, 0x200 ;  /* 0x0000020016117836 */ /* 0x000fca0000000000 */
[----:B------:R-:W-:-:S04]  /*17f70*/  SHF.R.U32.HI R17, RZ, 0x4, R17 ;  /* 0x00000004ff117819 */ /* 0x000fc80000011611 */
[----:B------:R-:W-:-:S04]  /*17f80*/  LOP3.LUT R17, R17, 0x3fff, RZ, 0xc0, !PT ;  /* 0x00003fff11117812 */ /* 0x000fc800078ec0ff */
[----:B------:R-:W-:-:S05]  /*17f90*/  LOP3.LUT R17, R17, 0x2400000, RZ, 0xfc, !PT ;  /* 0x0240000011117812 */ /* 0x000fca00078efcff */
[----:B------:R-:W-:-:S04]  /*17fa0*/  IMAD R72, R19, 0x6c0, R17 ;  /* 0x000006c013487824 */ /* 0x000fc800078e0211 */
        /* <DEDUP_REMOVED lines=20> */
[----:B----4-:R-:W-:-:S02]  /*180f0*/  LOP3.LUT R72, R124, 0x10000, RZ, 0xfc, !PT ;  /* 0x000100007c487812 */ /* 0x010fc400078efcff */
[----:B------:R-:W-:Y:S02]  /*18100*/  R2UR UR5, R73 ;  /* 0x00000000490572ca */ /* 0x000fe400000e0000 */
        /* <DEDUP_REMOVED lines=64> */
[----:B------:R-:W-:Y:S02]  /*18510*/  FADD.FTZ R17, -R20, R154 ;  /* 0x0000009a14117221 */ /* 0x000fe40000010100 */
[----:B------:R-:W0:Y:S02]  /*18520*/  S2R R154, SR_TID.X ;  /* 0x00000000009a7919 */ /* 0x000e240000002100 */
[----:B------:R-:W-:-:S04]  /*18530*/  FMUL.FTZ R17, R17, R0 ;  /* 0x0000000011117220 */ /* 0x000fc80000410000 */
[----:B------:R-:W-:Y:S08]  /*18540*/  MUFU.EX2 R124, R17 ;  /* 0x00000011007c7308 */ /* 0x000ff00000000800 */
[----:B------:R-:W1:Y:S01]  /*18550*/  MUFU.EX2 R17, R138 ;  /* 0x0000008a00117308 */ /* 0x000e620000000800 */
[----:B------:R-:W-:Y:S02]  /*18560*/  WARPGROUP.DEPBAR.LE gsb0, 0x0 ;  /* 0x00008000000079c5 */ /* 0x000fe40000010000 */
[----:B------:R-:W-:-:S06]  /*18570*/  WARPGROUP.ARRIVE ;  /* 0x00000000000079c5 */ /* 0x000fcc0000000000 */
[----:B------:R-:W-:Y:S01]  /*18580*/  HGMMA.64x96x16.F32.BF16 R24, gdesc[UR36].tnspB, R24, gsb0 ;  /* 0x41600000241879f0 */ /* 0x000fe20008001818 */
[----:B------:R-:W2:Y:S01]  /*18590*/  MUFU.EX2 R139, R139 ;  /* 0x0000008b008b7308 */ /* 0x000ea20000000800 */
[----:B0-----:R-:W-:Y:S02]  /*185a0*/  SHF.R.U32.HI R140, RZ, 0x7, R154 ;  /* 0x00000007ff8c7819 */ /* 0x001fe4000001169a */
[----:B------:R-:W-:-:S03]  /*185b0*/  ISETP.GE.U32.AND P2, PT, R154, 0x180, PT ;  /* 0x000001809a00780c */ /* 0x000fc60003f46070 */
[----:B------:R-:W-:Y:S02]  /*185c0*/  VIADD R72, R140, 0x9 ;  /* 0x000000098c487836 */ /* 0x000fe40000000000 */
[----:B------:R-:W-:Y:S01]  /*185d0*/  MUFU.EX2 R142, R142 ;  /* 0x0000008e008e7308 */ /* 0x000fe20000000800 */
[----:B-1----:R-:W-:Y:S02]  /*185e0*/  FFMA.FTZ R73, R124, R136, R17 ;  /* 0x000000887c497223 */ /* 0x002fe40000010011 */
[----:B------:R-:W-:-:S05]  /*185f0*/  SEL R72, R72, 0x9, !P2 ;  /* 0x0000000948487807 */ /* 0x000fca0005000000 */
[----:B------:R-:W-:Y:S01]  /*18600*/  MUFU.EX2 R143, R143 ;  /* 0x0000008f008f7308 */ /* 0x000fe20000000800 */
[----:B------:R-:W-:-:S04]  /*18610*/  @!P1 IMAD R74, R146, 0x8, R22 ;  /* 0x00000008924a9824 */ /* 0x000fc800078e0216 */
[----:B------:R-:W-:Y:S01]  /*18620*/  @!P1 VIADD R74, R74, 0x31c40 ;  /* 0x00031c404a4a9836 */ /* 0x000fe20000000000 */
[----:B------:R-:W-:Y:S02]  /*18630*/  F2FP.BF16.F32.PACK_AB R18, R141, R18 ;  /* 0x000000128d12723e */ /* 0x000fe400000010ff */
[----:B--2---:R-:W-:Y:S02]  /*18640*/  F2FP.BF16.F32.PACK_AB R17, R139, R17 ;  /* 0x000000118b11723e */ /* 0x004fe400000010ff */
[----:B------:R-:W-:Y:S01]  /*18650*/  @!P1 PRMT R74, RZ, 0x654, R74 ;  /* 0x00000654ff4a9816 */ /* 0x000fe2000000004a */
[----:B------:R-:W0:Y:S08]  /*18660*/  MUFU.EX2 R153, R153 ;  /* 0x0000009900997308 */ /* 0x000e300000000800 */
[----:B------:R-:W-:Y:S08]  /*18670*/  MUFU.EX2 R131, R131 ;  /* 0x0000008300837308 */ /* 0x000ff00000000800 */
[----:B------:R-:W-:Y:S01]  /*18680*/  MUFU.EX2 R151, R151 ;  /* 0x0000009700977308 */ /* 0x000fe20000000800 */
[----:B0-----:R-:W-:-:S07]  /*18690*/  FADD.FTZ R137, R153, R137 ;  /* 0x0000008999897221 */ /* 0x001fce0000010000 */
[----:B------:R-:W-:Y:S08]  /*186a0*/  MUFU.EX2 R135, R135 ;  /* 0x0000008700877308 */ /* 0x000ff00000000800 */
[----:B------:R-:W-:Y:S01]  /*186b0*/  MUFU.EX2 R149, R149 ;  /* 0x0000009500957308 */ /* 0x000fe20000000800 */
[----:B------:R-:W-:Y:S02]  /*186c0*/  WARPGROUP.DEPBAR.LE gsb0, 0x0 ;  /* 0x00008000000079c5 */ /* 0x000fe40000010000 */
[----:B------:R0:W-:Y:S06]  /*186d0*/  BAR.ARV R72, 0x100 ;  /* 0x000400480000751d */ /* 0x0001ec0000002000 */
[----:B------:R-:W-:Y:S01]  /*186e0*/  @!P1 SYNCS.ARRIVE.TRANS64.RED.A1T0 RZ, [R74+URZ], RZ ;  /* 0x000000ff4aff99a7 */ /* 0x000fe2000810043f */
[----:B0-----:R-:W-:Y:S01]  /*186f0*/  FADD.FTZ R72, R139, R73 ;  /* 0x000000498b487221 */ /* 0x001fe20000010000 */
[----:B------:R-:W-:-:S04]  /*18700*/  @!P1 IMAD R73, R19, 0x8, R22 ;  /* 0x0000000813499824 */ /* 0x000fc800078e0216 */
[----:B------:R-:W-:Y:S01]  /*18710*/  @!P1 VIADD R73, R73, 0x31c60 ;  /* 0x00031c6049499836 */ /* 0x000fe20000000000 */
[----:B------:R-:W-:-:S04]  /*18720*/  F2FP.BF16.F32.PACK_AB R19, R143, R142 ;  /* 0x0000008e8f13723e */ /* 0x000fc800000010ff */
[----:B------:R-:W-:-:S04]  /*18730*/  @!P1 PRMT R73, RZ, 0x654, R73 ;  /* 0x00000654ff499816 */ /* 0x000fc80000000049 */
[----:B------:R0:W-:Y:S01]  /*18740*/  @!P1 SYNCS.ARRIVE.TRANS64.RED.A1T0 RZ, [R73+URZ], RZ ;  /* 0x000000ff49ff99a7 */ /* 0x0001e2000810043f */
[----:B------:R1:W-:Y:S01]  /*18750*/  STSM.16.M88.4 [R23+0x24300], R16 ;  /* 0x0243001017007844 */ /* 0x0003e20000000200 */
[----:B------:R-:W-:Y:S01]  /*18760*/  FADD.FTZ R72, R142, R72 ;  /* 0x000000488e487221 */ /* 0x000fe20000010000 */
[----:B-1----:R-:W1:Y:S08]  /*18770*/  MUFU.EX2 R17, R130 ;  /* 0x0000008200117308 */ /* 0x002e700000000800 */
[----:B------:R-:W2:Y:S01]  /*18780*/  MUFU.EX2 R16, R152 ;  /* 0x0000009800107308 */ /* 0x000ea20000000800 */
[----:B------:R-:W-:-:S07]  /*18790*/  FADD.FTZ R72, R143, R72 ;  /* 0x000000488f487221 */ /* 0x000fce0000010000 */
[----:B------:R-:W3:Y:S01]  /*187a0*/  MUFU.EX2 R19, R134 ;  /* 0x0000008600137308 */ /* 0x000ee20000000800 */
[----:B-1----:R-:W-:-:S07]  /*187b0*/  FADD.FTZ R72, R17, R72 ;  /* 0x0000004811487221 */ /* 0x002fce0000010000 */
[----:B------:R-:W1:Y:S01]  /*187c0*/  MUFU.EX2 R18, R150 ;  /* 0x0000009600127308 */ /* 0x000e620000000800 */
[----:B--2---:R-:W-:Y:S01]  /*187d0*/  FADD.FTZ R137, R16, R137 ;  /* 0x0000008910897221 */ /* 0x004fe20000010000 */
[----:B------:R-:W-:-:S06]  /*187e0*/  FADD.FTZ R72, R131, R72 ;  /* 0x0000004883487221 */ /* 0x000fcc0000010000 */
[----:B0-----:R-:W0:Y:S01]  /*187f0*/  MUFU.EX2 R73, R122 ;  /* 0x0000007a00497308 */ /* 0x001e220000000800 */
[----:B------:R-:W-:Y:S01]  /*18800*/  FADD.FTZ R137, R151, R137 ;  /* 0x0000008997897221 */ /* 0x000fe20000010000 */
[----:B---3--:R-:W-:-:S06]  /*18810*/  FADD.FTZ R72, R19, R72 ;  /* 0x0000004813487221 */ /* 0x008fcc0000010000 */
[----:B------:R-:W2:Y:S08]  /*18820*/  MUFU.EX2 R133, R133 ;  /* 0x0000008500857308 */ /* 0x000eb00000000800 */
[----:B------:R-:W3:Y:S01]  /*18830*/  MUFU.EX2 R123, R123 ;  /* 0x0000007b007b7308 */ /* 0x000ee20000000800 */
[----:B-1----:R-:W-:Y:S01]  /*18840*/  FADD.FTZ R137, R18, R137 ;  /* 0x0000008912897221 */ /* 0x002fe20000010000 */
[----:B------:R-:W-:-:S06]  /*18850*/  FADD.FTZ R72, R135, R72 ;  /* 0x0000004887487221 */ /* 0x000fcc0000010000 */
[----:B------:R-:W-:Y:S08]  /*18860*/  MUFU.EX2 R132, R132 ;  /* 0x0000008400847308 */ /* 0x000ff00000000800 */
[----:B------:R-:W1:Y:S01]  /*18870*/  MUFU.EX2 R75, R126 ;  /* 0x0000007e004b7308 */ /* 0x000e620000000800 */
[----:B------:R-:W-:Y:S01]  /*18880*/  FADD.FTZ R137, R149, R137 ;  /* 0x0000008995897221 */ /* 0x000fe20000010000 */
[----:B0-----:R-:W-:-:S06]  /*18890*/  FADD.FTZ R72, R73, R72 ;  /* 0x0000004849487221 */ /* 0x001fcc0000010000 */
[----:B------:R-:W-:Y:S08]  /*188a0*/  MUFU.EX2 R74, R129 ;  /* 0x00000081004a7308 */ /* 0x000ff00000000800 */
[----:B------:R-:W0:Y:S01]  /*188b0*/  MUFU.EX2 R127, R127 ;  /* 0x0000007f007f7308 */ /* 0x000e220000000800 */
[----:B--2---:R-:W-:Y:S01]  /*188c0*/  FADD.FTZ R137, R133, R137 ;  /* 0x0000008985897221 */ /* 0x004fe20000010000 */
[----:B---3--:R-:W-:-:S06]  /*188d0*/  FADD.FTZ R72, R123, R72 ;  /* 0x000000487b487221 */ /* 0x008fcc0000010000 */
[----:B------:R-:W2:Y:S08]  /*188e0*/  MUFU.EX2 R129, R128 ;  /* 0x0000008000817308 */ /* 0x000eb00000000800 */
[----:B------:R-:W-:Y:S08]  /*188f0*/  MUFU.EX2 R136, R81 ;  /* 0x0000005100887308 */ /* 0x000ff00000000800 */
[----:B------:R-:W3:Y:S01]  /*18900*/  MUFU.EX2 R81, R114 ;  /* 0x0000007200517308 */ /* 0x000ee20000000800 */
[----:B-1----:R-:W-:-:S07]  /*18910*/  FADD.FTZ R72, R75, R72 ;  /* 0x000000484b487221 */ /* 0x002fce0000010000 */
[----:B------:R-:W1:Y:S08]  /*18920*/  MUFU.EX2 R125, R125 ;  /* 0x0000007d007d7308 */ /* 0x000e700000000800 */
[----:B------:R-:W-:Y:S08]  /*18930*/  MUFU.EX2 R128, R121 ;  /* 0x0000007900807308 */ /* 0x000ff00000000800 */
[----:B------:R-:W4:Y:S08]  /*18940*/  MUFU.EX2 R115, R115 ;  /* 0x0000007300737308 */ /* 0x000f300000000800 */
[----:B------:R-:W-:Y:S01]  /*18950*/  MUFU.EX2 R121, R117 ;  /* 0x0000007500797308 */ /* 0x000fe20000000800 */
[----:B0-----:R-:W-:-:S07]  /*18960*/  FADD.FTZ R72, R127, R72 ;  /* 0x000000487f487221 */ /* 0x001fce0000010000 */
[----:B------:R-:W-:Y:S08]  /*18970*/  MUFU.EX2 R117, R113 ;  /* 0x0000007100757308 */ /* 0x000ff00000000800 */
[----:B------:R0:W-:Y:S08]  /*18980*/  MUFU.EX2 R113, R80 ;  /* 0x0000005000717308 */ /* 0x0001f00000000800 */
[----:B------:R-:W4:Y:S01]  /*18990*/  MUFU.EX2 R118, R118 ;  /* 0x0000007600767308 */ /* 0x000f220000000800 */
[----:B0-----:R-:W-:-:S04]  /*189a0*/  FADD.FTZ R80, R132, R137 ;  /* 0x0000008984507221 */ /* 0x001fc80000010000 */
[----:B------:R-:W-:-:S03]  /*189b0*/  FADD.FTZ R80, R74, R80 ;  /* 0x000000504a507221 */ /* 0x000fc60000010000 */
[----:B------:R-:W0:Y:S01]  /*189c0*/  MUFU.EX2 R120, R120 ;  /* 0x0000007800787308 */ /* 0x000e220000000800 */
[----:B--2---:R-:W-:Y:S01]  /*189d0*/  FADD.FTZ R80, R129, R80 ;  /* 0x0000005081507221 */ /* 0x004fe20000010000 */
[----:B---3--:R-:W-:-:S06]  /*189e0*/  FADD.FTZ R72, R81, R72 ;  /* 0x0000004851487221 */ /* 0x008fcc0000010000 */
[----:B------:R-:W2:Y:S01]  /*189f0*/  MUFU.EX2 R119, R119 ;  /* 0x0000007700777308 */ /* 0x000ea20000000800 */
[----:B-1----:R-:W-:Y:S01]  /*18a00*/  FADD.FTZ R80, R125, R80 ;  /* 0x000000507d507221 */ /* 0x002fe20000010000 */
[----:B----4-:R-:W-:-:S06]  /*18a10*/  FADD.FTZ R114, R115, R72 ;  /* 0x0000004873727221 */ /* 0x010fcc0000010000 */
[----:B------:R-:W1:Y:S01]  /*18a20*/  MUFU.EX2 R106, R106 ;  /* 0x0000006a006a7308 */ /* 0x000e620000000800 */
[----:B------:R-:W-:Y:S01]  /*18a30*/  FADD.FTZ R80, R128, R80 ;  /* 0x0000005080507221 */ /* 0x000fe20000010000 */
[----:B------:R-:W-:-:S06]  /*18a40*/  FADD.FTZ R114, R118, R114 ;  /* 0x0000007276727221 */ /* 0x000fcc0000010000 */
[----:B------:R-:W3:Y:S08]  /*18a50*/  MUFU.EX2 R116, R116 ;  /* 0x0000007400747308 */ /* 0x000ef00000000800 */
[----:B------:R-:W-:Y:S01]  /*18a60*/  MUFU.EX2 R107, R107 ;  /* 0x0000006b006b7308 */ /* 0x000fe20000000800 */
[----:B0-----:R-:W-:Y:S01]  /*18a70*/  FADD.FTZ R80, R120, R80 ;  /* 0x0000005078507221 */ /* 0x001fe20000010000 */
[----:B--2---:R-:W-:-:S06]  /*18a80*/  FADD.FTZ R122, R119, R114 ;  /* 0x00000072777a7221 */ /* 0x004fcc0000010000 */
[----:B------:R-:W-:Y:S01]  /*18a90*/  MUFU.EX2 R110, R110 ;  /* 0x0000006e006e7308 */ /* 0x000fe20000000800 */
[----:B------:R-:W-:Y:S01]  /*18aa0*/  FADD.FTZ R80, R121, R80 ;  /* 0x0000005079507221 */ /* 0x000fe20000010000 */
[----:B-1----:R-:W-:-:S06]  /*18ab0*/  FADD.FTZ R122, R106, R122 ;  /* 0x0000007a6a7a7221 */ /* 0x002fcc0000010000 */
[----:B------:R-:W0:Y:S08]  /*18ac0*/  MUFU.EX2 R112, R112 ;  /* 0x0000007000707308 */ /* 0x000e300000000800 */
[----:B------:R-:W1:Y:S01]  /*18ad0*/  MUFU.EX2 R111, R111 ;  /* 0x0000006f006f7308 */ /* 0x000e620000000800 */
[----:B---3--:R-:W-:-:S07]  /*18ae0*/  FADD.FTZ R80, R116, R80 ;  /* 0x0000005074507221 */ /* 0x008fce0000010000 */
[----:B------:R-:W2:Y:S08]  /*18af0*/  MUFU.EX2 R109, R109 ;  /* 0x0000006d006d7308 */ /* 0x000eb00000000800 */
[----:B------:R-:W3:Y:S01]  /*18b00*/  MUFU.EX2 R98, R98 ;  /* 0x0000006200627308 */ /* 0x000ee20000000800 */
[----:B------:R-:W-:-:S07]  /*18b10*/  FADD.FTZ R80, R117, R80 ;  /* 0x0000005075507221 */ /* 0x000fce0000010000 */
[----:B------:R-:W4:Y:S01]  /*18b20*/  MUFU.EX2 R108, R108 ;  /* 0x0000006c006c7308 */ /* 0x000f220000000800 */
[----:B------:R-:W-:-:S07]  /*18b30*/  F2FP.BF16.F32.PACK_AB R16, R16, R153 ;  /* 0x000000991010723e */ /* 0x000fce00000010ff */
[----:B------:R-:W4:Y:S01]  /*18b40*/  MUFU.EX2 R99, R99 ;  /* 0x0000006300637308 */ /* 0x000f220000000800 */
[----:B------:R-:W-:-:S07]  /*18b50*/  F2FP.BF16.F32.PACK_AB R17, R131, R17 ;  /* 0x000000118311723e */ /* 0x000fce00000010ff */
[----:B------:R1:W-:Y:S01]  /*18b60*/  MUFU.EX2 R114, R82 ;  /* 0x0000005200727308 */ /* 0x0003e20000000800 */
[----:B------:R-:W-:Y:S01]  /*18b70*/  F2FP.BF16.F32.PACK_AB R18, R18, R151 ;  /* 0x000000971212723e */ /* 0x000fe200000010ff */
[----:B0-----:R-:W-:Y:S01]  /*18b80*/  FADD.FTZ R80, R112, R80 ;  /* 0x0000005070507221 */ /* 0x001fe20000010000 */
[----:B------:R-:W-:Y:S01]  /*18b90*/  F2FP.BF16.F32.PACK_AB R19, R135, R19 ;  /* 0x000000138713723e */ /* 0x000fe200000010ff */
[----:B-1----:R-:W-:-:S04]  /*18ba0*/  FADD.FTZ R82, R107, R122 ;  /* 0x0000007a6b527221 */ /* 0x002fc80000010000 */
[----:B------:R-:W0:Y:S01]  /*18bb0*/  MUFU.EX2 R105, R105 ;  /* 0x0000006900697308 */ /* 0x000e220000000800 */
[----:B------:R-:W-:Y:S01]  /*18bc0*/  FADD.FTZ R126, R110, R82 ;  /* 0x000000526e7e7221 */ /* 0x000fe20000010000 */
[----:B------:R-:W-:-:S06]  /*18bd0*/  F2FP.BF16.F32.PACK_AB R73, R123, R73 ;  /* 0x000000497b49723e */ /* 0x000fcc00000010ff */
[----:B------:R-:W1:Y:S01]  /*18be0*/  MUFU.EX2 R102, R102 ;  /* 0x0000006600667308 */ /* 0x000e620000000800 */
[----:B------:R-:W-:Y:S01]  /*18bf0*/  FADD.FTZ R123, R111, R126 ;  /* 0x0000007e6f7b7221 */ /* 0x000fe20000010000 */
[----:B------:R-:W-:Y:S01]  /*18c00*/  F2FP.BF16.F32.PACK_AB R75, R127, R75 ;  /* 0x0000004b7f4b723e */ /* 0x000fe200000010ff */
[----:B------:R3:W-:Y:S05]  /*18c10*/  STSM.16.M88.4 [R23+0x25b00], R16 ;  /* 0x025b001017007844 */ /* 0x0007ea0000000200 */
[----:B------:R-:W1:Y:S01]  /*18c20*/  MUFU.EX2 R104, R104 ;  /* 0x0000006800687308 */ /* 0x000e620000000800 */
[----:B--2---:R-:W-:-:S07]  /*18c30*/  FADD.FTZ R127, R109, R80 ;  /* 0x000000506d7f7221 */ /* 0x004fce0000010000 */
[----:B------:R-:W2:Y:S01]  /*18c40*/  MUFU.EX2 R103, R103 ;  /* 0x0000006700677308 */ /* 0x000ea20000000800 */
[----:B------:R-:W-:Y:S01]  /*18c50*/  F2FP.BF16.F32.PACK_AB R72, R133, R149 ;  /* 0x000000958548723e */ /* 0x000fe200000010ff */
[----:B---3--:R-:W-:Y:S01]  /*18c60*/  FADD.FTZ R16, R98, R123 ;  /* 0x0000007b62107221 */ /* 0x008fe20000010000 */
[----:B------:R-:W-:-:S05]  /*18c70*/  F2FP.BF16.F32.PACK_AB R74, R74, R132 ;  /* 0x000000844a4a723e */ /* 0x000fca00000010ff */
[----:B------:R-:W3:Y:S01]  /*18c80*/  MUFU.EX2 R101, R101 ;  /* 0x0000006500657308 */ /* 0x000ee20000000800 */
[----:B----4-:R-:W-:Y:S01]  /*18c90*/  FADD.FTZ R126, R108, R127 ;  /* 0x0000007f6c7e7221 */ /* 0x010fe20000010000 */
[----:B------:R-:W-:-:S06]  /*18ca0*/  FADD.FTZ R17, R99, R16 ;  /* 0x0000001063117221 */ /* 0x000fcc0000010000 */
[----:B------:R-:W4:Y:S01]  /*18cb0*/  MUFU.EX2 R90, R90 ;  /* 0x0000005a005a7308 */ /* 0x000f220000000800 */
[----:B------:R1:W-:Y:S01]  /*18cc0*/  STSM.16.M88.4 [R23+0x27300], R72 ;  /* 0x0273004817007844 */ /* 0x0003e20000000200 */
[----:B0-----:R-:W-:-:S06]  /*18cd0*/  FADD.FTZ R19, R105, R126 ;  /* 0x0000007e69137221 */ /* 0x001fcc0000010000 */
[----:B------:R-:W0:Y:S08]  /*18ce0*/  MUFU.EX2 R100, R100 ;  /* 0x0000006400647308 */ /* 0x000e300000000800 */
[----:B------:R-:W0:Y:S01]  /*18cf0*/  MUFU.EX2 R91, R91 ;  /* 0x0000005b005b7308 */ /* 0x000e220000000800 */
[----:B-1----:R-:W-:Y:S01]  /*18d00*/  FADD.FTZ R72, R102, R17 ;  /* 0x0000001166487221 */ /* 0x002fe20000010000 */
[----:B------:R-:W-:-:S06]  /*18d10*/  FADD.FTZ R18, R104, R19 ;  /* 0x0000001368127221 */ /* 0x000fcc0000010000 */
[----:B------:R-:W1:Y:S01]  /*18d20*/  MUFU.EX2 R97, R97 ;  /* 0x0000006100617308 */ /* 0x000e620000000800 */
[----:B--2---:R-:W-:-:S07]  /*18d30*/  FADD.FTZ R73, R103, R72 ;  /* 0x0000004867497221 */ /* 0x004fce0000010000 */
[----:B------:R-:W2:Y:S01]  /*18d40*/  MUFU.EX2 R94, R94 ;  /* 0x0000005e005e7308 */ /* 0x000ea20000000800 */
[----:B---3--:R-:W-:Y:S01]  /*18d50*/  FADD.FTZ R75, R101, R18 ;  /* 0x00000012654b7221 */ /* 0x008fe20000010000 */
[----:B----4-:R-:W-:-:S06]  /*18d60*/  FADD.FTZ R72, R90, R73 ;  /* 0x000000495a487221 */ /* 0x010fcc0000010000 */
[----:B------:R-:W3:Y:S08]  /*18d70*/  MUFU.EX2 R96, R96 ;  /* 0x0000006000607308 */ /* 0x000ef00000000800 */
[----:B------:R-:W4:Y:S01]  /*18d80*/  MUFU.EX2 R95, R95 ;  /* 0x0000005f005f7308 */ /* 0x000f220000000800 */
[----:B0-----:R-:W-:Y:S01]  /*18d90*/  FADD.FTZ R74, R100, R75 ;  /* 0x0000004b644a7221 */ /* 0x001fe20000010000 */
[----:B------:R-:W-:-:S06]  /*18da0*/  FADD.FTZ R73, R91, R72 ;  /* 0x000000485b497221 */ /* 0x000fcc0000010000 */
[----:B------:R-:W0:Y:S01]  /*18db0*/  MUFU.EX2 R93, R93 ;  /* 0x0000005d005d7308 */ /* 0x000e220000000800 */
[----:B-1----:R-:W-:Y:S01]  /*18dc0*/  FADD.FTZ R75, R97, R74 ;  /* 0x0000004a614b7221 */ /* 0x002fe20000010000 */
[----:B--2---:R-:W-:-:S06]  /*18dd0*/  FADD.FTZ R72, R94, R73 ;  /* 0x000000495e487221 */ /* 0x004fcc0000010000 */
[----:B------:R-:W-:Y:S08]  /*18de0*/  MUFU.EX2 R92, R92 ;  /* 0x0000005c005c7308 */ /* 0x000ff00000000800 */
[----:B------:R1:W2:Y:S01]  /*18df0*/  MUFU.EX2 R122, R83 ;  /* 0x00000053007a7308 */ /* 0x0002a20000000800 */
[----:B---3--:R-:W-:Y:S01]  /*18e00*/  FADD.FTZ R74, R96, R75 ;  /* 0x0000004b604a7221 */ /* 0x008fe20000010000 */
[----:B------:R-:W-:-:S06]  /*18e10*/  F2FP.BF16.F32.PACK_AB R80, R125, R129 ;  /* 0x000000817d50723e */ /* 0x000fcc00000010ff */
[----:B------:R-:W3:Y:S01]  /*18e20*/  MUFU.EX2 R89, R89 ;  /* 0x0000005900597308 */ /* 0x000ee20000000800 */
[----:B------:R-:W-:Y:S01]  /*18e30*/  F2FP.BF16.F32.PACK_AB R81, R115, R81 ;  /* 0x000000517351723e */ /* 0x000fe200000010ff */
[----:B----4-:R-:W-:Y:S01]  /*18e40*/  FADD.FTZ R73, R95, R72 ;  /* 0x000000485f497221 */ /* 0x010fe20000010000 */
[----:B------:R-:W-:-:S05]  /*18e50*/  F2FP.BF16.F32.PACK_AB R82, R120, R128 ;  /* 0x000000807852723e */ /* 0x000fca00000010ff */
[----:B------:R-:W4:Y:S01]  /*18e60*/  MUFU.EX2 R86, R86 ;  /* 0x0000005600567308 */ /* 0x000f220000000800 */
[----:B-1----:R-:W-:Y:S02]  /*18e70*/  F2FP.BF16.F32.PACK_AB R83, R119, R118 ;  /* 0x000000767753723e */ /* 0x002fe400000010ff */
[----:B------:R-:W-:Y:S02]  /*18e80*/  F2FP.BF16.F32.PACK_AB R16, R116, R121 ;  /* 0x000000797410723e */ /* 0x000fe400000010ff */
[----:B------:R-:W-:-:S03]  /*18e90*/  F2FP.BF16.F32.PACK_AB R17, R107, R106 ;  /* 0x0000006a6b11723e */ /* 0x000fc600000010ff */
[----:B------:R-:W1:Y:S01]  /*18ea0*/  MUFU.EX2 R88, R88 ;  /* 0x0000005800587308 */ /* 0x000e620000000800 */
[----:B------:R-:W-:Y:S02]  /*18eb0*/  F2FP.BF16.F32.PACK_AB R18, R112, R117 ;  /* 0x000000757012723e */ /* 0x000fe400000010ff */
[----:B------:R-:W-:Y:S01]  /*18ec0*/  F2FP.BF16.F32.PACK_AB R19, R111, R110 ;  /* 0x0000006e6f13723e */ /* 0x000fe200000010ff */
[----:B0-----:R-:W-:-:S04]  /*18ed0*/  FADD.FTZ R75, R93, R74 ;  /* 0x0000004a5d4b7221 */ /* 0x001fc80000010000 */
[----:B------:R-:W0:Y:S01]  /*18ee0*/  MUFU.EX2 R87, R87 ;  /* 0x0000005700577308 */ /* 0x000e220000000800 */
[----:B------:R-:W-:Y:S01]  /*18ef0*/  FADD.FTZ R73, R114, R73 ;  /* 0x0000004972497221 */ /* 0x000fe20000010000 */
[----:B------:R-:W-:Y:S06]  /*18f00*/  STSM.16.M88.4 [R23+0x28b00], R80 ;  /* 0x028b005017007844 */ /* 0x000fec0000000200 */
[----:B------:R-:W0:Y:S01]  /*18f10*/  MUFU.EX2 R85, R85 ;  /* 0x0000005500557308 */ /* 0x000e220000000800 */
[----:B------:R3:W-:Y:S01]  /*18f20*/  STSM.16.M88.4 [R23+0x2a300], R16 ;  /* 0x02a3001017007844 */ /* 0x0007e20000000200 */
[----:B--2---:R-:W-:-:S06]  /*18f30*/  FADD.FTZ R73, R122, R73 ;  /* 0x000000497a497221 */ /* 0x004fcc0000010000 */
[----:B------:R-:W2:Y:S08]  /*18f40*/  MUFU.EX2 R76, R76 ;  /* 0x0000004c004c7308 */ /* 0x000eb00000000800 */
[----:B------:R-:W2:Y:S01]  /*18f50*/  MUFU.EX2 R84, R84 ;  /* 0x0000005400547308 */ /* 0x000ea20000000800 */
[----:B---3--:R-:W-:-:S07]  /*18f60*/  FADD.FTZ R16, R92, R75 ;  /* 0x0000004b5c107221 */ /* 0x008fce0000010000 */
[----:B------:R-:W3:Y:S01]  /*18f70*/  MUFU.EX2 R77, R77 ;  /* 0x0000004d004d7308 */ /* 0x000ee20000000800 */
[----:B------:R-:W-:Y:S01]  /*18f80*/  FADD.FTZ R17, R89, R16 ;  /* 0x0000001059117221 */ /* 0x000fe20000010000 */
[----:B----4-:R-:W-:-:S06]  /*18f90*/  FADD.FTZ R16, R86, R73 ;  /* 0x0000004956107221 */ /* 0x010fcc0000010000 */
[----:B------:R-:W-:Y:S01]  /*18fa0*/  MUFU.EX2 R75, R78 ;  /* 0x0000004e004b7308 */ /* 0x000fe20000000800 */
[----:B-1----:R-:W-:-:S07]  /*18fb0*/  FADD.FTZ R18, R88, R17 ;  /* 0x0000001158127221 */ /* 0x002fce0000010000 */
[----:B------:R-:W1:Y:S01]  /*18fc0*/  MUFU.EX2 R79, R79 ;  /* 0x0000004f004f7308 */ /* 0x000e620000000800 */
[----:B0-----:R-:W-:Y:S01]  /*18fd0*/  FADD.FTZ R17, R87, R16 ;  /* 0x0000001057117221 */ /* 0x001fe20000010000 */
[----:B------:R-:W-:Y:S01]  /*18fe0*/  FADD.FTZ R19, R85, R18 ;  /* 0x0000001255137221 */ /* 0x000fe20000010000 */
[----:B------:R-:W-:Y:S02]  /*18ff0*/  F2FP.BF16.F32.PACK_AB R108, R108, R109 ;  /* 0x0000006d6c6c723e */ /* 0x000fe400000010ff */
[----:B--2---:R-:W-:Y:S01]  /*19000*/  FADD.FTZ R16, R76, R17 ;  /* 0x000000114c107221 */ /* 0x004fe20000010000 */
[----:B------:R-:W-:Y:S01]  /*19010*/  F2FP.BF16.F32.PACK_AB R109, R99, R98 ;  /* 0x00000062636d723e */ /* 0x000fe200000010ff */
[----:B------:R-:W-:Y:S01]  /*19020*/  FADD.FTZ R19, R84, R19 ;  /* 0x0000001354137221 */ /* 0x000fe20000010000 */
[----:B------:R-:W-:Y:S01]  /*19030*/  F2FP.BF16.F32.PACK_AB R110, R104, R105 ;  /* 0x00000069686e723e */ /* 0x000fe200000010ff */
[----:B---3--:R-:W-:Y:S01]  /*19040*/  FADD.FTZ R16, R77, R16 ;  /* 0x000000104d107221 */ /* 0x008fe20000010000 */
        /* <DEDUP_REMOVED lines=9> */
[----:B------:R-:W-:Y:S01]  /*190e0*/  F2FP.BF16.F32.PACK_AB R84, R84, R85 ;  /* 0x000000555454723e */ /* 0x000fe200000010ff */
[----:B------:R-:W-:Y:S01]  /*190f0*/  FADD.FTZ R18, R136, R19 ;  /* 0x0000001388127221 */ /* 0x000fe20000010000 */
[----:B------:R-:W-:Y:S02]  /*19100*/  F2FP.BF16.F32.PACK_AB R85, R77, R76 ;  /* 0x0000004c4d55723e */ /* 0x000fe400000010ff */
[----:B------:R-:W-:Y:S02]  /*19110*/  F2FP.BF16.F32.PACK_AB R86, R113, R136 ;  /* 0x000000887156723e */ /* 0x000fe400000010ff */
[----:B-1----:R-:W-:Y:S01]  /*19120*/  F2FP.BF16.F32.PACK_AB R87, R79, R75 ;  /* 0x0000004b4f57723e */ /* 0x002fe200000010ff */
[----:B------:R1:W-:Y:S01]  /*19130*/  STSM.16.M88.4 [R23+0x2bb00], R108 ;  /* 0x02bb006c17007844 */ /* 0x0003e20000000200 */
[----:B------:R-:W-:Y:S01]  /*19140*/  FADD.FTZ R16, R75, R16 ;  /* 0x000000104b107221 */ /* 0x000fe20000010000 */
[----:B------:R-:W-:-:S02]  /*19150*/  FADD.FTZ R17, R113, R18 ;  /* 0x0000001271117221 */ /* 0x000fc40000010000 */
[----:B------:R1:W-:Y:S01]  /*19160*/  STSM.16.M88.4 [R23+0x2d300], R100 ;  /* 0x02d3006417007844 */ /* 0x0003e20000000200 */
[----:B------:R-:W-:-:S03]  /*19170*/  FADD.FTZ R16, R79, R16 ;  /* 0x000000104f107221 */ /* 0x000fc60000010000 */
[----:B------:R1:W-:Y:S04]  /*19180*/  STSM.16.M88.4 [R23+0x2eb00], R92 ;  /* 0x02eb005c17007844 */ /* 0x0003e80000000200 */
[----:B------:R1:W-:Y:S01]  /*19190*/  STSM.16.M88.4 [R23+0x30300], R84 ;  /* 0x0303005417007844 */ /* 0x0003e20000000200 */
[----:B------:R-:W-:Y:S01]  /*191a0*/  @!PT LDS RZ, [RZ] ;  /* 0x00000000fffff984 */ /* 0x000fe20000000800 */
[----:B------:R-:W-:Y:S01]  /*191b0*/  @!PT LDS RZ, [RZ] ;  /* 0x00000000fffff984 */ /* 0x000fe20000000800 */
[----:B------:R-:W-:Y:S01]  /*191c0*/  @!PT LDS RZ, [RZ] ;  /* 0x00000000fffff984 */ /* 0x000fe20000000800 */
[----:B------:R-:W-:Y:S01]  /*191d0*/  @!PT LDS RZ, [RZ] ;  /* 0x00000000fffff984 */ /* 0x000fe20000000800 */
[----:B------:R0:W-:Y:S06]  /*191e0*/  MEMBAR.ALL.CTA ;  /* 0x0000000000007992 */ /* 0x0001ec0000008000 */
[----:B0-----:R-:W0:Y:S04]  /*191f0*/  FENCE.VIEW.ASYNC.S ;  /* 0x00000000000073c6 */ /* 0x001e280000000000 */
[----:B------:R1:W-:Y:S04]  /*19200*/  STL [R1+0x18], R17 ;  /* 0x0000181101007387 */ /* 0x0003e80000100800 */
[----:B------:R1:W-:Y:S04]  /*19210*/  STL [R1+0x1c], R16 ;  /* 0x00001c1001007387 */ /* 0x0003e80000100800 */
[----:B------:R1:W5:Y:S04]  /*19220*/  LDL R149, [R1+0x20] ;  /* 0x0000200001957983 */ /* 0x0003680000100800 */
[----:B------:R1:W-:Y:S01]  /*19230*/  STL [R1+0x10], R20 ;  /* 0x0000101401007387 */ /* 0x0003e20000100800 */
[----:B------:R-:W-:Y:S01]  /*19240*/  ISETP.GT.AND P2, PT, R15, RZ, PT ;  /* 0x000000ff0f00720c */ /* 0x000fe20003f44270 */
        /* <DEDUP_REMOVED lines=53> */
.L_x_1979:
[----:B------:R-:W-:Y:S05]  /*195a0*/  WARPSYNC.ALL ;  /* 0x0000000000007948 */ /* 0x000fea0003800000 */
[----:B------:R-:W-:Y:S06]  /*195b0*/  BAR.ARV 0x8, 0x1a0 ;  /* 0x0206800000007b1d */ /* 0x000fec0000002000 */
[----:B------:R-:W-:Y:S05]  /*195c0*/  @!P0 BRA `(.L_x_1991) ;  /* 0x0000000000048947 */ /* 0x000fea0003800000 */
[----:B------:R-:W-:Y:S01]  /*195d0*/  BPT.TRAP 0x1 ;  /* 0x000000040000795c */ /* 0x000fe20000300000 */
.L_x_1991:
[----:B------:R-:W2:Y:S01]  /*195e0*/  LDL R2, [R1+0x20] ;  /* 0x0000200001027983 */ /* 0x000ea20000100800 */
[----:B------:R-:W-:Y:S01]  /*195f0*/  IMAD R9, R146, 0x8, R22 ;  /* 0x0000000892097824 */ /* 0x000fe200078e0216 */
[----:B--2---:R-:W-:-:S04]  /*19600*/  SHF.L.U32 R4, R2, 0x1f, RZ ;  /* 0x0000001f02047819 */ /* 0x004fc800000006ff */
[----:B------:R0:W1:Y:S01]  /*19610*/  SYNCS.PHASECHK.TRANS64.TRYWAIT P2, [R9+URZ+0x31c50], R4 ;  /* 0x031c5004090075a7 */ /* 0x000062000804017f */
[----:B------:R-:W-:Y:S05]  /*19620*/  @!P0 BRA `(.L_x_1992) ;  /* 0x0000000000048947 */ /* 0x000fea0003800000 */
[----:B------:R-:W-:Y:S01]  /*19630*/  BPT.TRAP 0x1 ;  /* 0x000000040000795c */ /* 0x000fe20000300000 */
.L_x_1992:
[----:B------:R-:W2:Y:S01]  /*19640*/  LDL.LU R2, [R1+0x40] ;  /* 0x0000400001027983 */ /* 0x000ea20000300800 */
[----:B------:R-:W-:Y:S02]  /*19650*/  VIADD R22, R22, 0x200 ;  /* 0x0000020016167836 */ /* 0x000fe40000000000 */
[----:B------:R-:W-:-:S03]  /*19660*/  IMAD.MOV.U32 R3, RZ, RZ, -0x3ffffff0 ;  /* 0xc0000010ff037424 */ /* 0x000fc600078e00ff */
[----:B------:R-:W-:-:S04]  /*19670*/  SHF.R.U32.HI R22, RZ, 0x4, R22 ;  /* 0x00000004ff167819 */ /* 0x000fc80000011616 */
[----:B------:R-:W-:-:S04]  /*19680*/  LOP3.LUT R22, R22, 0x3fff, RZ, 0xc0, !PT ;  /* 0x00003fff16167812 */ /* 0x000fc800078ec0ff */
[----:B------:R-:W-:Y:S02]  /*19690*/  LOP3.LUT R5, R22, 0x2400000, RZ, 0xfc, !PT ;  /* 0x0240000016057812 */ /* 0x000fe400078efcff */
[----:B--2---:R-:W-:Y:S01]  /*196a0*/  LOP3.LUT R2, R2, 0x10000, RZ, 0xfc, !PT ;  /* 0x0001000002027812 */ /* 0x004fe200078efcff */
[----:B-1----:R-:W-:Y:S06]  /*196b0*/  @P2 BRA `(.L_x_1993) ;  /* 0x0000000000082947 */ /* 0x002fec0003800000 */
[----:B------:R-:W1:Y:S02]  /*196c0*/  SYNCS.PHASECHK.TRANS64.TRYWAIT P0, [R9+URZ+0x31c50], R4 ;  /* 0x031c5004090075a7 */ /* 0x000e64000800017f */
[----:B-1----:R-:W-:Y:S05]  /*196d0*/  @!P0 BRA `(.L_x_1994) ;  /* 0x0000008800248947 */ /* 0x002fea0003800000 */
.L_x_1993:
[----:B01----:R-:W-:Y:S01]  /*196e0*/  IMAD R4, R146, 0x6c0, R5 ;  /* 0x000006c092047824 */ /* 0x003fe200078e0205 */
        /* <DEDUP_REMOVED lines=13> */
[----:B------:R-:W-:-:S03]  /*197c0*/  IMAD.MOV.U32 R3, RZ, RZ, -0x3ffffff0 ;  /* 0xc0000010ff037424 */ /* 0x000fc600078e00ff */
[----:B------:R-:W4:Y:S01]  /*197d0*/  LDL.LU R12, [R1+0x20] ;  /* 0x00002000010c7983 */ /* 0x000f220000300800 */
[----:B------:R-:W-:Y:S02]  /*197e0*/  IMAD.MOV.U32 R5, RZ, RZ, -0x7fffffe0 ;  /* 0x80000020ff057424 */ /* 0x000fe400078e00ff */
[----:B------:R-:W-:-:S03]  /*197f0*/  VIADD R146, R146, 0x1 ;  /* 0x0000000192927836 */ /* 0x000fc60000000000 */
        /* <DEDUP_REMOVED lines=78> */
[----:B--2---:R-:W0:Y:S01]  /*19ce0*/  SHFL.BFLY PT, R2, R13, 0x2, 0x1f ;  /* 0x0c401f000d027f89 */ /* 0x004e2200000e0000 */
[----:B------:R-:W-:Y:S02]  /*19cf0*/  R2UR UR5, R3 ;  /* 0x00000000030572ca */ /* 0x000fe400000e0000 */
[----:B------:R-:W-:Y:S01]  /*19d00*/  R2UR UR6, R4 ;  /* 0x00000000040672ca */ /* 0x000fe200000e0000 */
[----:B---3--:R-:W1:Y:S01]  /*19d10*/  SHFL.BFLY PT, R3, R8, 0x2, 0x1f ;  /* 0x0c401f0008037f89 */ /* 0x008e6200000e0000 */
[----:B------:R-:W-:Y:S01]  /*19d20*/  R2UR UR7, R5 ;  /* 0x00000000050772ca */ /* 0x000fe200000e0000 */
[----:B0-----:R-:W-:Y:S01]  /*19d30*/  FADD.FTZ R2, R2, R13 ;  /* 0x0000000d02027221 */ /* 0x001fe20000010000 */
[----:B-1----:R-:W-:-:S04]  /*19d40*/  FADD.FTZ R4, R3, R8 ;  /* 0x0000000803047221 */ /* 0x002fc80000010000 */
[----:B------:R-:W0:Y:S04]  /*19d50*/  SHFL.BFLY PT, R3, R2, 0x1, 0x1f ;  /* 0x0c201f0002037f89 */ /* 0x000e2800000e0000 */
[----:B------:R-:W1:Y:S01]  /*19d60*/  SHFL.BFLY PT, R5, R4, 0x1, 0x1f ;  /* 0x0c201f0004057f89 */ /* 0x000e6200000e0000 */
[----:B0-----:R-:W-:Y:S01]  /*19d70*/  FADD.FTZ R8, R2, R3 ;  /* 0x0000000302087221 */ /* 0x001fe20000010000 */
[----:B------:R-:W-:Y:S01]  /*19d80*/  IMAD.MOV.U32 R3, RZ, RZ, RZ ;  /* 0x000000ffff037224 */ /* 0x000fe200078e00ff */
[----:B------:R-:W-:Y:S01]  /*19d90*/  SEL R2, RZ, 0x1, P0 ;  /* 0x00000001ff027807 */ /* 0x000fe20000000000 */
[----:B-1----:R-:W-:Y:S02]  /*19da0*/  FADD.FTZ R10, R4, R5 ;  /* 0x00000005040a7221 */ /* 0x002fe40000010000 */
[----:B------:R-:W-:-:S02]  /*19db0*/  FSETP.NE.FTZ.AND P2, PT, R8, RZ, PT ;  /* 0x000000ff0800720b */ /* 0x000fc40003f55000 */
[----:B----4-:R-:W-:Y:S02]  /*19dc0*/  LOP3.LUT R12, R12, R2, RZ, 0x3c, !PT ;  /* 0x000000020c0c7212 */ /* 0x010fe400078e3cff */
[----:B------:R-:W-:-:S09]  /*19dd0*/  FSETP.NE.FTZ.AND P3, PT, R10, RZ, PT ;  /* 0x000000ff0a00720b */ /* 0x000fd20003f75000 */
[----:B------:R-:W0:Y:S08]  /*19de0*/  @P2 MUFU.LG2 R6, R8 ;  /* 0x0000000800062308 */ /* 0x000e300000000c00 */
[----:B------:R1:W-:Y:S01]  /*19df0*/  @P2 MUFU.RCP R3, R8 ;  /* 0x0000000800032308 */ /* 0x0003e20000001000 */
[----:B------:R-:W-:Y:S02]  /*19e00*/  WARPGROUP.DEPBAR.LE gsb0, 0x0 ;  /* 0x00008000000079c5 */ /* 0x000fe40000010000 */
[----:B-1----:R-:W2:Y:S01]  /*19e10*/  LDL.LU R8, [R1+0x70] ;  /* 0x0000700001087983 */ /* 0x002ea20000300800 */
[----:B------:R-:W-:-:S04]  /*19e20*/  WARPGROUP.ARRIVE ;  /* 0x00000000000079c5 */ /* 0x000fc80000000000 */
[----:B------:R-:W1:Y:S02]  /*19e30*/  @P3 MUFU.LG2 R7, R10 ;  /* 0x0000000a00073308 */ /* 0x000e640000000c00 */
[----:B------:R-:W-:Y:S01]  /*19e40*/  HGMMA.64x96x16.F32.BF16 R24, gdesc[UR4].tnspB, R24, gsb0 ;  /* 0x41600000041879f0 */ /* 0x000fe20008001818 */
[----:B------:R-:W-:Y:S01]  /*19e50*/  IMAD.MOV.U32 R2, RZ, RZ, RZ ;  /* 0x000000ffff027224 */ /* 0x000fe200078e00ff */
[----:B------:R3:W-:Y:S05]  /*19e60*/  STL [R1+0x20], R12 ;  /* 0x0000200c01007387 */ /* 0x0007ea0000100800 */
[----:B------:R-:W4:Y:S01]  /*19e70*/  @P3 MUFU.RCP R2, R10 ;  /* 0x0000000a00023308 */ /* 0x000f220000001000 */
[----:B------:R-:W-:-:S02]  /*19e80*/  @!P1 VIADD R4, R9, 0x31c60 ;  /* 0x00031c6009049836 */ /* 0x000fc40000000000 */
[C---:B------:R-:W-:Y:S01]  /*19e90*/  @P2 FMUL.FTZ R5, R0.reuse, 0.69314718246459960938 ;  /* 0x3f31721800052820 */ /* 0x040fe20000410000 */
[----:B------:R-:W-:Y:S01]  /*19ea0*/  @P3 FMUL.FTZ R0, R0, 0.69314718246459960938 ;  /* 0x3f31721800003820 */ /* 0x000fe20000410000 */
[----:B0-----:R-:W-:Y:S01]  /*19eb0*/  @P2 FMUL.FTZ R6, R6, 0.69314718246459960938 ;  /* 0x3f31721806062820 */ /* 0x001fe20000410000 */
[----:B-1----:R-:W-:Y:S01]  /*19ec0*/  @P3 FMUL.FTZ R7, R7, 0.69314718246459960938 ;  /* 0x3f31721807073820 */ /* 0x002fe20000410000 */
[----:B------:R-:W-:Y:S01]  /*19ed0*/  IMAD.MOV.U32 R21, RZ, RZ, -0x800000 ;  /* 0xff800000ff157424 */ /* 0x000fe200078e00ff */
[----:B------:R-:W-:Y:S01]  /*19ee0*/  @!P1 PRMT R4, RZ, 0x654, R4 ;  /* 0x00000654ff049816 */ /* 0x000fe20000000004 */
[----:B------:R-:W-:Y:S02]  /*19ef0*/  IMAD.MOV.U32 R72, RZ, RZ, -0x800000 ;  /* 0xff800000ff487424 */ /* 0x000fe400078e00ff */
[----:B------:R-:W-:Y:S01]  /*19f00*/  @P2 FFMA.FTZ R21, R5, R14, R6 ;  /* 0x0000000e05152223 */ /* 0x000fe20000010006 */
[----:B------:R-:W-:Y:S01]  /*19f10*/  @P3 FFMA.FTZ R72, R0, R20, R7 ;  /* 0x0000001400483223 */ /* 0x000fe20000010007 */
[----:B------:R-:W-:Y:S01]  /*19f20*/  SEL R146, R146, RZ, P0 ;  /* 0x000000ff92927207 */ /* 0x000fe20000000000 */
[----:B------:R-:W-:-:S02]  /*19f30*/  WARPGROUP.DEPBAR.LE gsb0, 0x0 ;  /* 0x00008000000079c5 */ /* 0x000fc40000010000 */
        /* <DEDUP_REMOVED lines=20> */
[-C--:B----4-:R-:W-:Y:S01]  /*1a080*/  FMUL.FTZ R64, R43, R2.reuse ;  /* 0x000000022b407220 */ /* 0x090fe20000410000 */
        /* <DEDUP_REMOVED lines=31> */
.L_x_1920:
[----:B------:R-:W2:Y:S01]  /*1a280*/  LDL R62, [R1+0x68] ;  /* 0x00006800013e7983 */ /* 0x000ea20000100800 */
[----:B------:R-:W-:Y:S05]  /*1a290*/  WARPSYNC.ALL ;  /* 0x0000000000007948 */ /* 0x000fea0003800000 */
[----:B------:R-:W1:Y:S01]  /*1a2a0*/  S2UR UR5, SR_CgaCtaId ;  /* 0x00000000000579c3 */ /* 0x000e620000008800 */
[----:B------:R-:W-:Y:S01]  /*1a2b0*/  UMOV UR4, 0x400 ;  /* 0x0000040000047882 */ /* 0x000fe20000000000 */
[----:B------:R-:W3:Y:S01]  /*1a2c0*/  S2R R2, SR_TID.X ;  /* 0x0000000000027919 */ /* 0x000ee20000002100 */
[----:B------:R-:W-:Y:S01]  /*1a2d0*/  BSSY B0, `(.L_x_1995) ;  /* 0x0000186000007945 */ /* 0x000fe20003800000 */
[----:B-1----:R-:W-:-:S06]  /*1a2e0*/  ULEA UR4, UR5, UR4, 0x18 ;  /* 0x0000000405047291 */ /* 0x002fcc000f8ec03f */
[----:B------:R-:W-:Y:S01]  /*1a2f0*/  IMAD.U32 R22, RZ, RZ, UR4 ;  /* 0x00000004ff167e24 */ /* 0x000fe2000f8e00ff */
[----:B------:R-:W-:Y:S01]  /*1a300*/  BAR.SYNC.DEFER_BLOCKING 0x5, 0x1a0 ;  /* 0x0146800000007b1d */ /* 0x000fe20000010000 */
[----:B---3--:R-:W-:-:S05]  /*1a310*/  VIADD R66, R2, 0xffffff80 ;  /* 0xffffff8002427836 */ /* 0x008fca0000000000 */
[----:B------:R-:W-:-:S04]  /*1a320*/  SHF.R.S32.HI R47, RZ, 0x1f, R66 ;  /* 0x0000001fff2f7819 */ /* 0x000fc80000011442 */
[----:B------:R-:W-:-:S04]  /*1a330*/  LEA.HI R2, R47, R66, RZ, 0x2 ;  /* 0x000000422f027211 */ /* 0x000fc800078f10ff */
[----:B------:R-:W-:-:S05]  /*1a340*/  LOP3.LUT R2, R2, 0x1ffffffc, RZ, 0xc0, !PT ;  /* 0x1ffffffc02027812 */ /* 0x000fca00078ec0ff */
[----:B------:R-:W-:Y:S01]  /*1a350*/  IMAD.IADD R2, R66, 0x1, -R2 ;  /* 0x0000000142027824 */ /* 0x000fe200078e0a02 */
[----:B0-----:R-:W0:Y:S03]  /*1a360*/  LDS.128 R4, [R22+0x31cd0] ;  /* 0x031cd00016047984 */ /* 0x001e260000000c00 */
[----:B------:R-:W-:Y:S01]  /*1a370*/  IMAD.SHL.U32 R34, R2, 0x8, RZ ;  /* 0x0000000802227824 */ /* 0x000fe200078e00ff */
[----:B0-----:R0:W-:Y:S04]  /*1a380*/  STL.64 [R1+0x38], R4 ;  /* 0x0000380401007387 */ /* 0x0011e80000100a00 */
[----:B------:R0:W-:Y:S01]  /*1a390*/  STL.64 [R1+0x40], R6 ;  /* 0x0000400601007387 */ /* 0x0001e20000100a00 */
[----:B--2---:R-:W-:Y:S01]  /*1a3a0*/  SHF.R.S32.HI R26, RZ, 0x1f, R62 ;  /* 0x0000001fff1a7819 */ /* 0x004fe2000001143e */
[----:B------:R-:W-:-:S03]  /*1a3b0*/  IMAD.SHL.U32 R50, R62, 0x4, RZ ;  /* 0x000000043e327824 */ /* 0x000fc600078e00ff */
[----:B------:R-:W-:Y:S01]  /*1a3c0*/  SHF.L.U64.HI R27, R62, 0x2, R26 ;  /* 0x000000023e1b7819 */ /* 0x000fe2000001021a */
[----:B------:R-:W-:Y:S06]  /*1a3d0*/  BAR.ARV 0x4, 0x1a0 ;  /* 0x0106800000007b1d */ /* 0x000fec0000002000 */
[----:B0-----:R-:W-:Y:S05]  /*1a3e0*/  @P1 BRA `(.L_x_1996) ;  /* 0x0000000c00dc1947 */ /* 0x001fea0003800000 */
[----:B------:R-:W2:Y:S01]  /*1a3f0*/  LDL R4, [R1+0x7c] ;  /* 0x00007c0001047983 */ /* 0x000ea20000100800 */
[----:B------:R-:W-:Y:S05]  /*1a400*/  WARPSYNC.ALL ;  /* 0x0000000000007948 */ /* 0x000fea0003800000 */
[----:B------:R-:W0:Y:S01]  /*1a410*/  S2R R5, SR_SWINHI ;  /* 0x0000000000057919 */ /* 0x000e220000002f00 */
[----:B------:R-:W-:Y:S01]  /*1a420*/  F2FP.BF16.F32.PACK_AB R12, R13, R12 ;  /* 0x0000000c0d0c723e */ /* 0x000fe200000010ff */
[----:B------:R-:W-:Y:S01]  /*1a430*/  ULDC.64 UR4, c[0x0][0xbd8] ;  /* 0x0002f60000047ab9 */ /* 0x000fe20000000a00 */
[----:B------:R-:W-:Y:S01]  /*1a440*/  F2FP.BF16.F32.PACK_AB R14, R15, R14 ;  /* 0x0000000e0f0e723e */ /* 0x000fe200000010ff */
[----:B------:R-:W-:Y:S01]  /*1a450*/  ULDC.64 UR6, c[0x0][0x208] ;  /* 0x0000820000067ab9 */ /* 0x000fe20000000a00 */
[----:B------:R-:W-:-:S02]  /*1a460*/  F2FP.BF16.F32.PACK_AB R13, R81, R78 ;  /* 0x0000004e510d723e */ /* 0x000fc400000010ff */
[----:B------:R-:W-:Y:S02]  /*1a470*/  F2FP.BF16.F32.PACK_AB R15, R79, R76 ;  /* 0x0000004c4f0f723e */ /* 0x000fe400000010ff */
[----:B------:R-:W-:Y:S02]  /*1a480*/  MOV R2, R22 ;  /* 0x0000001600027202 */ /* 0x000fe40000000f00 */
[----:B0-----:R-:W-:Y:S02]  /*1a490*/  MOV R3, R5 ;  /* 0x0000000500037202 */ /* 0x001fe40000000f00 */
[----:B------:R-:W-:Y:S01]  /*1a4a0*/  LEA.HI R47, R47, R66, RZ, 0x7 ;  /* 0x000000422f2f7211 */ /* 0x000fe200078f38ff */
[----:B------:R-:W-:Y:S01]  /*1a4b0*/  BAR.SYNC.DEFER_BLOCKING 0x1, 0x180 ;  /* 0x0046000000007b1d */ /* 0x000fe20000010000 */
[----:B--2---:R-:W-:-:S03]  /*1a4c0*/  IMAD.WIDE R10, R4, 0x2, R2 ;  /* 0x00000002040a7825 */ /* 0x004fc600078e0202 */
[C---:B------:R-:W-:Y:S02]  /*1a4d0*/  LOP3.LUT R9, R10.reuse, 0x180, RZ, 0xc0, !PT ;  /* 0x000001800a097812 */ /* 0x040fe400078ec0ff */
[C---:B------:R-:W-:Y:S02]  /*1a4e0*/  IADD3 R55, P4, R10.reuse, 0x20, RZ ;  /* 0x000000200a377810 */ /* 0x040fe40007f9e0ff */
[C---:B------:R-:W-:Y:S02]  /*1a4f0*/  IADD3 R59, P3, R10.reuse, 0x3000, RZ ;  /* 0x000030000a3b7810 */ /* 0x040fe40007f7e0ff */
[----:B------:R-:W-:Y:S01]  /*1a500*/  IADD3 R63, P2, R10, 0x3020, RZ ;  /* 0x000030200a3f7810 */ /* 0x000fe20007f5e0ff */
[--C-:B------:R-:W-:Y:S01]  /*1a510*/  IMAD.X R5, RZ, RZ, R11.reuse, P4 ;  /* 0x000000ffff057224 */ /* 0x100fe200020e060b */
[----:B------:R-:W-:Y:S01]  /*1a520*/  SHF.R.U64 R9, R9, 0x3, RZ ;  /* 0x0000000309097819 */ /* 0x000fe200000012ff */
[----:B------:R-:W-:Y:S01]  /*1a530*/  IMAD.X R7, RZ, RZ, R11, P3 ;  /* 0x000000ffff077224 */ /* 0x000fe200018e060b */
[----:B------:R-:W-:-:S02]  /*1a540*/  LOP3.LUT R4, R55, 0x180, RZ, 0xc0, !PT ;  /* 0x0000018037047812 */ /* 0x000fc400078ec0ff */
[----:B------:R-:W-:Y:S02]  /*1a550*/  LOP3.LUT R6, R59, 0x180, RZ, 0xc0, !PT ;  /* 0x000001803b067812 */ /* 0x000fe400078ec0ff */
[----:B------:R-:W-:Y:S02]  /*1a560*/  LOP3.LUT R8, R63, 0x180, RZ, 0xc0, !PT ;  /* 0x000001803f087812 */ /* 0x000fe400078ec0ff */
        /* <DEDUP_REMOVED lines=8> */
[----:B------:R-:W-:-:S02]  /*1a5f0*/  SHF.R.U64 R8, R8, 0x3, RZ ;  /* 0x0000000308087819 */ /* 0x000fc400000012ff */
[----:B------:R-:W-:Y:S02]  /*1a600*/  LOP3.LUT R4, R4, R55, RZ, 0x3c, !PT ;  /* 0x0000003704047212 */ /* 0x000fe400078e3cff */
[----:B------:R-:W-:Y:S02]  /*1a610*/  LOP3.LUT R6, R6, R59, RZ, 0x3c, !PT ;  /* 0x0000003b06067212 */ /* 0x000fe400078e3cff */
[----:B------:R-:W-:Y:S02]  /*1a620*/  MOV R11, R10 ;  /* 0x0000000a000b7202 */ /* 0x000fe40000000f00 */
[----:B-----5:R-:W-:Y:S02]  /*1a630*/  LOP3.LUT R16, R67, 0x180, RZ, 0xc0, !PT ;  /* 0x0000018043107812 */ /* 0x020fe400078ec0ff */
[----:B------:R-:W-:Y:S01]  /*1a640*/  LOP3.LUT R18, R71, 0x180, RZ, 0xc0, !PT ;  /* 0x0000018047127812 */ /* 0x000fe200078ec0ff */
[----:B------:R0:W-:Y:S01]  /*1a650*/  STSM.16.M88.4 [R11], R12 ;  /* 0x0000000c0b007844 */ /* 0x0001e20000000200 */
[----:B------:R-:W-:-:S02]  /*1a660*/  LOP3.LUT R8, R8, R63, RZ, 0x3c, !PT ;  /* 0x0000003f08087212 */ /* 0x000fc400078e3cff */
[----:B------:R-:W-:Y:S02]  /*1a670*/  MOV R59, R4 ;  /* 0x00000004003b7202 */ /* 0x000fe40000000f00 */
[----:B------:R-:W-:Y:S02]  /*1a680*/  MOV R58, R6 ;  /* 0x00000006003a7202 */ /* 0x000fe40000000f00 */
[----:B------:R-:W-:Y:S02]  /*1a690*/  SHF.R.U64 R16, R16, 0x3, RZ ;  /* 0x0000000310107819 */ /* 0x000fe400000012ff */
[----:B------:R-:W-:Y:S02]  /*1a6a0*/  SHF.R.U64 R18, R18, 0x3, RZ ;  /* 0x0000000312127819 */ /* 0x000fe400000012ff */
[----:B------:R-:W-:Y:S02]  /*1a6b0*/  MOV R55, R8 ;  /* 0x0000000800377202 */ /* 0x000fe40000000f00 */
[----:B------:R-:W-:-:S02]  /*1a6c0*/  F2FP.BF16.F32.PACK_AB R4, R77, R0 ;  /* 0x000000004d04723e */ /* 0x000fc400000010ff */
[----:B------:R-:W-:Y:S02]  /*1a6d0*/  F2FP.BF16.F32.PACK_AB R5, R68, R61 ;  /* 0x0000003d4405723e */ /* 0x000fe400000010ff */
[----:B------:R-:W-:Y:S02]  /*1a6e0*/  F2FP.BF16.F32.PACK_AB R6, R75, R20 ;  /* 0x000000144b06723e */ /* 0x000fe400000010ff */
[----:B------:R-:W-:Y:S02]  /*1a6f0*/  F2FP.BF16.F32.PACK_AB R7, R69, R60 ;  /* 0x0000003c4507723e */ /* 0x000fe400000010ff */
[----:B------:R-:W-:Y:S02]  /*1a700*/  F2FP.BF16.F32.PACK_AB R8, R73, R24 ;  /* 0x000000184908723e */ /* 0x000fe400000010ff */
[----:B------:R-:W-:Y:S01]  /*1a710*/  F2FP.BF16.F32.PACK_AB R9, R64, R57 ;  /* 0x000000394009723e */ /* 0x000fe200000010ff */
[----:B------:R-:W-:Y:S01]  /*1a720*/  STSM.16.M88.4 [R59], R4 ;  /* 0x000000043b007844 */ /* 0x000fe20000000200 */
[----:B------:R-:W-:-:S02]  /*1a730*/  F2FP.BF16.F32.PACK_AB R10, R74, R25 ;  /* 0x000000194a0a723e */ /* 0x000fc400000010ff */
[----:B0-----:R-:W-:Y:S02]  /*1a740*/  F2FP.BF16.F32.PACK_AB R11, R65, R56 ;  /* 0x00000038410b723e */ /* 0x001fe400000010ff */
[----:B------:R-:W-:Y:S02]  /*1a750*/  LOP3.LUT R16, R16, R67, RZ, 0x3c, !PT ;  /* 0x0000004310107212 */ /* 0x000fe400078e3cff */
[----:B------:R-:W-:Y:S01]  /*1a760*/  LOP3.LUT R18, R18, R71, RZ, 0x3c, !PT ;  /* 0x0000004712127212 */ /* 0x000fe200078e3cff */
[----:B------:R0:W-:Y:S01]  /*1a770*/  STSM.16.M88.4 [R58], R8 ;  /* 0x000000083a007844 */ /* 0x0001e20000000200 */
[----:B------:R-:W-:Y:S02]  /*1a780*/  ISETP.NE.U32.AND P1, PT, RZ, UR4, PT ;  /* 0x00000004ff007c0c */ /* 0x000fe4000bf25070 */
[----:B------:R-:W-:Y:S02]  /*1a790*/  MOV R24, R16 ;  /* 0x0000001000187202 */ /* 0x000fe40000000f00 */
[----:B------:R-:W-:-:S02]  /*1a7a0*/  MOV R20, R18 ;  /* 0x0000001200147202 */ /* 0x000fc40000000f00 */
[----:B------:R-:W-:Y:S02]  /*1a7b0*/  F2FP.BF16.F32.PACK_AB R12, R49, R28 ;  /* 0x0000001c310c723e */ /* 0x000fe400000010ff */
[----:B------:R-:W-:Y:S02]  /*1a7c0*/  F2FP.BF16.F32.PACK_AB R13, R53, R46 ;  /* 0x0000002e350d723e */ /* 0x000fe400000010ff */
[----:B------:R-:W-:Y:S02]  /*1a7d0*/  F2FP.BF16.F32.PACK_AB R14, R48, R29 ;  /* 0x0000001d300e723e */ /* 0x000fe400000010ff */
[----:B------:R-:W-:Y:S02]  /*1a7e0*/  F2FP.BF16.F32.PACK_AB R15, R54, R43 ;  /* 0x0000002b360f723e */ /* 0x000fe400000010ff */
[----:B------:R-:W-:Y:S01]  /*1a7f0*/  F2FP.BF16.F32.PACK_AB R16, R45, R32 ;  /* 0x000000202d10723e */ /* 0x000fe200000010ff */
[----:B------:R-:W-:Y:S01]  /*1a800*/  IMAD.MOV.U32 R32, RZ, RZ, RZ ;  /* 0x000000ffff207224 */ /* 0x000fe200078e00ff */
[----:B0-----:R-:W-:Y:S01]  /*1a810*/  IADD3 R8, P0, R50, UR4, RZ ;  /* 0x0000000432087c10 */ /* 0x001fe2000ff1e0ff */
[----:B------:R0:W-:Y:S01]  /*1a820*/  STSM.16.M88.4 [R55], R12 ;  /* 0x0000000c37007844 */ /* 0x0001e20000000200 */
[----:B------:R-:W-:-:S02]  /*1a830*/  F2FP.BF16.F32.PACK_AB R17, R51, R42 ;  /* 0x0000002a3311723e */ /* 0x000fc400000010ff */
[----:B------:R-:W-:Y:S02]  /*1a840*/  F2FP.BF16.F32.PACK_AB R18, R44, R33 ;  /* 0x000000212c12723e */ /* 0x000fe400000010ff */
[----:B------:R-:W-:Y:S02]  /*1a850*/  F2FP.BF16.F32.PACK_AB R19, R52, R39 ;  /* 0x000000273413723e */ /* 0x000fe400000010ff */
[----:B------:R-:W-:Y:S02]  /*1a860*/  F2FP.BF16.F32.PACK_AB R4, R41, R36 ;  /* 0x000000242904723e */ /* 0x000fe400000010ff */
[----:B------:R-:W-:Y:S01]  /*1a870*/  F2FP.BF16.F32.PACK_AB R5, R35, R30 ;  /* 0x0000001e2305723e */ /* 0x000fe200000010ff */
[----:B------:R0:W-:Y:S01]  /*1a880*/  STSM.16.M88.4 [R24], R16 ;  /* 0x0000001018007844 */ /* 0x0001e20000000200 */
[----:B------:R-:W-:Y:S02]  /*1a890*/  F2FP.BF16.F32.PACK_AB R6, R40, R37 ;  /* 0x000000252806723e */ /* 0x000fe400000010ff */
[----:B------:R-:W-:-:S02]  /*1a8a0*/  F2FP.BF16.F32.PACK_AB R7, R38, R31 ;  /* 0x0000001f2607723e */ /* 0x000fc400000010ff */
[----:B------:R-:W-:Y:S02]  /*1a8b0*/  ISETP.NE.AND.EX P1, PT, RZ, UR5, PT, P1 ;  /* 0x00000005ff007c0c */ /* 0x000fe4000bf25310 */
[----:B------:R-:W-:Y:S01]  /*1a8c0*/  IADD3.X R9, R27, UR5, RZ, P0, !PT ;  /* 0x000000051b097c10 */ /* 0x000fe200087fe4ff */
[----:B------:R-:W-:Y:S01]  /*1a8d0*/  ULDC.64 UR4, c[0x0][0xbe0] ;  /* 0x0002f80000047ab9 */ /* 0x000fe20000000a00 */
[----:B------:R0:W-:Y:S01]  /*1a8e0*/  STSM.16.M88.4 [R20], R4 ;  /* 0x0000000414007844 */ /* 0x0001e20000000200 */
[----:B------:R-:W-:Y:S01]  /*1a8f0*/  BAR.SYNC.DEFER_BLOCKING 0x1, 0x180 ;  /* 0x0046000000007b1d */ /* 0x000fe20000010000 */
[----:B------:R-:W-:-:S04]  /*1a900*/  ISETP.NE.U32.AND P0, PT, RZ, UR4, PT ;  /* 0x00000004ff007c0c */ /* 0x000fc8000bf05070 */
[----:B------:R-:W-:-:S13]  /*1a910*/  ISETP.NE.AND.EX P0, PT, RZ, UR5, PT, P0 ;  /* 0x00000005ff007c0c */ /* 0x000fda000bf05300 */
[----:B------:R-:W-:Y:S01]  /*1a920*/  @P0 IADD3 R50, P2, R50, UR4, RZ ;  /* 0x0000000432320c10 */ /* 0x000fe2000ff5e0ff */
[----:B------:R-:W-:Y:S02]  /*1a930*/  ULDC UR4, c[0x0][0xa88] ;  /* 0x0002a20000047ab9 */ /* 0x000fe40000000800 */
[----:B------:R-:W-:Y:S01]  /*1a940*/  IMAD.U32 R0, RZ, RZ, UR4 ;  /* 0x00000004ff007e24 */ /* 0x000fe2000f8e00ff */
[----:B------:R-:W-:Y:S01]  /*1a950*/  @P0 IADD3.X R51, R27, UR5, RZ, P2, !PT ;  /* 0x000000051b330c10 */ /* 0x000fe200097fe4ff */
[----:B------:R0:W5:Y:S04]  /*1a960*/  @P1 LDG.E R32, desc[UR6][R8.64] ;  /* 0x0000000608201981 */ /* 0x000168000c1e1900 */
[----:B------:R0:W5:Y:S01]  /*1a970*/  @P0 LDG.E R0, desc[UR6][R50.64] ;  /* 0x0000000632000981 */ /* 0x000162000c1e1900 */
[----:B------:R-:W-:Y:S05]  /*1a980*/  @P0 BRA `(.L_x_1997) ;  /* 0x0000000000140947 */ /* 0x000fea0003800000 */
[----:B------:R-:W-:Y:S05]  /*1a990*/  @!P1 BRA `(.L_x_1997) ;  /* 0x0000000000109947 */ /* 0x000fea0003800000 */
[----:B------:R-:W-:Y:S02]  /*1a9a0*/  ULDC.64 UR4, c[0x0][0x208] ;  /* 0x0000820000047ab9 */ /* 0x000fe40000000a00 */
[----:B0-----:R-:W2:Y:S04]  /*1a9b0*/  LDG.E R5, desc[UR4][R8.64] ;  /* 0x0000000408057981 */ /* 0x001ea8000c1e1900 */
[----:B-----5:R-:W2:Y:S02]  /*1a9c0*/  LDG.E R0, desc[UR4][R8.64+0x4] ;  /* 0x0000040408007981 */ /* 0x020ea4000c1e1900 */
[----:B--2---:R-:W-:-:S07]  /*1a9d0*/  IMAD.IADD R0, R0, 0x1, -R5 ;  /* 0x0000000100007824 */ /* 0x004fce00078e0a05 */
.L_x_1997:
[----:B0-----:R-:W2:Y:S01]  /*1a9e0*/  LDL.64 R4, [R1+0x60] ;  /* 0x0000600001047983 */ /* 0x001ea20000100a00 */
[----:B------:R-:W-:-:S03]  /*1a9f0*/  ULDC.64 UR4, c[0x0][0xb70] ;  /* 0x0002dc0000047ab9 */ /* 0x000fc60000000a00 */
[----:B------:R-:W3:Y:S04]  /*1aa00*/  LDL R8, [R1+0x58] ;  /* 0x0000580001087983 */ /* 0x000ee80000100800 */
[----:B------:R-:W4:Y:S04]  /*1aa10*/  LDL.LU R44, [R1+0x6c] ;  /* 0x00006c00012c7983 */ /* 0x000f280000300800 */
[----:B------:R-:W2:Y:S04]  /*1aa20*/  LDL.64 R42, [R1+0x60] ;  /* 0x00006000012a7983 */ /* 0x000ea80000100a00 */
[----:B------:R-:W3:Y:S01]  /*1aa30*/  LDL.LU R41, [R1+0x74] ;  /* 0x0000740001297983 */ /* 0x000ee20000300800 */
[----:B-----5:R-:W-:Y:S01]  /*1aa40*/  SHF.R.S32.HI R33, RZ, 0x1f, R32 ;  /* 0x0000001fff217819 */ /* 0x020fe20000011420 */
[----:B------:R-:W-:Y:S01]  /*1aa50*/  ULDC.64 UR6, c[0x0][0x208] ;  /* 0x0000820000067ab9 */ /* 0x000fe20000000a00 */
[----:B------:R-:W-:-:S02]  /*1aa60*/  SEL R40, R26, RZ, !P1 ;  /* 0x000000ff1a287207 */ /* 0x000fc40004800000 */
[----:B------:R-:W-:Y:S02]  /*1aa70*/  SEL R39, R62, RZ, !P1 ;  /* 0x000000ff3e277207 */ /* 0x000fe40004800000 */
[----:B------:R-:W-:-:S05]  /*1aa80*/  LOP3.LUT R47, R47, 0xffffff80, RZ, 0xc0, !PT ;  /* 0xffffff802f2f7812 */ /* 0x000fca00078ec0ff */
[----:B------:R-:W-:-:S05]  /*1aa90*/  IMAD.IADD R47, R66, 0x1, -R47 ;  /* 0x00000001422f7824 */ /* 0x000fca00078e0a2f */
[----:B------:R-:W-:Y:S02]  /*1aaa0*/  LOP3.LUT P0, RZ, R47, 0x3, RZ, 0xc0, !PT ;  /* 0x000000032fff7812 */ /* 0x000fe4000780c0ff */
[----:B------:R-:W-:Y:S01]  /*1aab0*/  SHF.R.S32.HI R35, RZ, 0x1f, R34 ;  /* 0x0000001fff237819 */ /* 0x000fe20000011422 */
[----:B------:R-:W-:Y:S01]  /*1aac0*/  BSSY B1, `(.L_x_1998) ;  /* 0x000006f000017945 */ /* 0x000fe20003800000 */
[----:B----4-:R-:W-:Y:S01]  /*1aad0*/  SHF.R.S32.HI R38, RZ, 0x1f, R44 ;  /* 0x0000001fff267819 */ /* 0x010fe2000001142c */
[----:B--2---:R-:W-:-:S04]  /*1aae0*/  IMAD.MOV.U32 R42, RZ, RZ, R4 ;  /* 0x000000ffff2a7224 */ /* 0x004fc800078e0004 */
[----:B------:R-:W-:Y:S02]  /*1aaf0*/  IMAD R4, R38, UR4, RZ ;  /* 0x0000000426047c24 */ /* 0x000fe4000f8e02ff */
[----:B------:R-:W-:Y:S02]  /*1ab00*/  IMAD R5, R42, 0x20, R34 ;  /* 0x000000202a057824 */ /* 0x000fe400078e0222 */
[----:B------:R-:W-:Y:S02]  /*1ab10*/  IMAD R7, R44, UR5, R4 ;  /* 0x000000052c077c24 */ /* 0x000fe4000f8e0204 */
[----:B------:R-:W-:-:S04]  /*1ab20*/  IMAD.WIDE R2, R5, 0x2, R2 ;  /* 0x0000000205027825 */ /* 0x000fc800078e0202 */
[----:B------:R-:W-:Y:S01]  /*1ab30*/  IMAD.WIDE.U32 R4, R44, UR4, R32 ;  /* 0x000000042c047c25 */ /* 0x000fe2000f8e0020 */
[----:B------:R-:W-:Y:S01]  /*1ab40*/  ULDC.64 UR4, c[0x0][0xb78] ;  /* 0x0002de0000047ab9 */ /* 0x000fe20000000a00 */
[C---:B------:R-:W-:Y:S02]  /*1ab50*/  IADD3 R25, P2, R2.reuse, 0x1800, RZ ;  /* 0x0000180002197810 */ /* 0x040fe40007f5e0ff */
[----:B------:R-:W-:Y:S01]  /*1ab60*/  IMAD.IADD R5, R5, 0x1, R7 ;  /* 0x0000000105057824 */ /* 0x000fe200078e0207 */
[----:B------:R-:W-:Y:S01]  /*1ab70*/  IADD3 R17, P1, R2, 0x3000, RZ ;  /* 0x0000300002117810 */ /* 0x000fe20007f3e0ff */
[----:B------:R-:W-:Y:S01]  /*1ab80*/  IMAD R6, R40, UR4, RZ ;  /* 0x0000000428067c24 */ /* 0x000fe2000f8e02ff */
[----:B------:R-:W-:Y:S01]  /*1ab90*/  LOP3.LUT R24, R25, 0x180, RZ, 0xc0, !PT ;  /* 0x0000018019187812 */ /* 0x000fe200078ec0ff */
[----:B---3--:R-:W-:Y:S01]  /*1aba0*/  IMAD R11, R41, 0xc0, R8 ;  /* 0x000000c0290b7824 */ /* 0x008fe200078e0208 */
[----:B------:R-:W-:Y:S01]  /*1abb0*/  IADD3 R13, P5, R2, 0x4800, RZ ;  /* 0x00004800020d7810 */ /* 0x000fe20007fbe0ff */
[----:B------:R-:W-:Y:S01]  /*1abc0*/  IMAD.WIDE.U32 R4, R39, UR4, R4 ;  /* 0x0000000427047c25 */ /* 0x000fe2000f8e0004 */
[----:B------:R-:W-:-:S02]  /*1abd0*/  SHF.R.U64 R24, R24, 0x3, RZ ;  /* 0x0000000318187819 */ /* 0x000fc400000012ff */
[----:B------:R-:W-:Y:S01]  /*1abe0*/  SHF.R.S32.HI R7, RZ, 0x1f, R11 ;  /* 0x0000001fff077819 */ /* 0x000fe2000001140b */
[----:B------:R-:W-:Y:S01]  /*1abf0*/  IMAD R6, R39, UR5, R6 ;  /* 0x0000000527067c24 */ /* 0x000fe2000f8e0206 */
[----:B------:R-:W-:Y:S01]  /*1ac00*/  IADD3 R4, P3, R11, R4, RZ ;  /* 0x000000040b047210 */ /* 0x000fe20007f7e0ff */
[----:B------:R-:W-:Y:S01]  /*1ac10*/  ULDC.64 UR4, c[0x0][0xb40] ;  /* 0x0002d00000047ab9 */ /* 0x000fe20000000a00 */
[----:B------:R-:W-:Y:S01]  /*1ac20*/  LOP3.LUT R24, R24, R25, RZ, 0x3c, !PT ;  /* 0x0000001918187212 */ /* 0x000fe200078e3cff */
[----:B------:R-:W-:Y:S01]  /*1ac30*/  IMAD.X R25, RZ, RZ, R3, P2 ;  /* 0x000000ffff197224 */ /* 0x000fe200010e0603 */
[----:B------:R-:W-:Y:S01]  /*1ac40*/  IADD3.X R7, R7, R5, R6, P3, !PT ;  /* 0x0000000507077210 */ /* 0x000fe20001ffe406 */
[----:B------:R-:W-:Y:S01]  /*1ac50*/  VIADD R5, R11, 0x8 ;  /* 0x000000080b057836 */ /* 0x000fe20000000000 */
[----:B------:R-:W-:Y:S02]  /*1ac60*/  LEA R36, P3, R4, UR4, 0x2 ;  /* 0x0000000404247c11 */ /* 0x000fe4000f8610ff */
[----:B------:R-:W-:-:S02]  /*1ac70*/  IADD3 R9, P4, R2, 0x6000, RZ ;  /* 0x0000600002097810 */ /* 0x000fc40007f9e0ff */
[----:B------:R-:W-:Y:S01]  /*1ac80*/  LEA.HI.X R37, R4, UR5, R7, 0x2, P3 ;  /* 0x0000000504257c11 */ /* 0x000fe200098f1407 */
[----:B------:R-:W-:Y:S01]  /*1ac90*/  ULDC.64 UR4, c[0x0][0xaa0] ;  /* 0x0002a80000047ab9 */ /* 0x000fe20000000a00 */
[C---:B------:R-:W-:Y:S02]  /*1aca0*/  LOP3.LUT R4, R2.reuse, 0x180, RZ, 0xc0, !PT ;  /* 0x0000018002047812 */ /* 0x040fe400078ec0ff */
[----:B------:R-:W-:Y:S02]  /*1acb0*/  IADD3 R7, P2, R2, 0x7800, RZ ;  /* 0x0000780002077810 */ /* 0x000fe40007f5e0ff */
[-C--:B------:R-:W-:Y:S02]  /*1acc0*/  ISETP.GE.OR P3, PT, R11, R0.reuse, P0 ;  /* 0x000000000b00720c */ /* 0x080fe40000766670 */
[----:B------:R-:W-:Y:S02]  /*1acd0*/  ISETP.GE.OR P0, PT, R5, R0, P0 ;  /* 0x000000000500720c */ /* 0x000fe40000706670 */
[----:B------:R-:W-:-:S02]  /*1ace0*/  LOP3.LUT R16, R17, 0x180, RZ, 0xc0, !PT ;  /* 0x0000018011107812 */ /* 0x000fc400078ec0ff */
[----:B------:R-:W-:Y:S02]  /*1acf0*/  LOP3.LUT R12, R13, 0x180, RZ, 0xc0, !PT ;  /* 0x000001800d0c7812 */ /* 0x000fe400078ec0ff */
[----:B------:R-:W-:Y:S02]  /*1ad00*/  LOP3.LUT R8, R9, 0x180, RZ, 0xc0, !PT ;  /* 0x0000018009087812 */ /* 0x000fe400078ec0ff */
[----:B------:R-:W-:Y:S02]  /*1ad10*/  SHF.R.U64 R5, R4, 0x3, RZ ;  /* 0x0000000304057819 */ /* 0x000fe400000012ff */
[----:B------:R-:W-:Y:S01]  /*1ad20*/  LOP3.LUT R4, R7, 0x180, RZ, 0xc0, !PT ;  /* 0x0000018007047812 */ /* 0x000fe200078ec0ff */
[----:B------:R0:W-:Y:S01]  /*1ad30*/  @!P3 STG.E desc[UR6][R36.64], R21 ;  /* 0x000000152400b986 */ /* 0x0001e2000c101906 */
[----:B------:R-:W-:Y:S02]  /*1ad40*/  SHF.R.U64 R16, R16, 0x3, RZ ;  /* 0x0000000310107819 */ /* 0x000fe400000012ff */
[----:B------:R-:W-:Y:S01]  /*1ad50*/  SHF.R.U64 R12, R12, 0x3, RZ ;  /* 0x000000030c0c7819 */ /* 0x000fe200000012ff */
[----:B------:R1:W-:Y:S01]  /*1ad60*/  @!P0 STG.E desc[UR6][R36.64+0x20], R72 ;  /* 0x0000204824008986 */ /* 0x0003e2000c101906 */
[----:B------:R-:W-:-:S02]  /*1ad70*/  SHF.R.U64 R8, R8, 0x3, RZ ;  /* 0x0000000308087819 */ /* 0x000fc400000012ff */
[----:B------:R-:W-:Y:S01]  /*1ad80*/  SHF.R.U64 R4, R4, 0x3, RZ ;  /* 0x0000000304047819 */ /* 0x000fe200000012ff */
[----:B------:R-:W5:Y:S01]  /*1ad90*/  LD.E.128 R24, desc[UR6][R24.64] ;  /* 0x0000000618187980 */ /* 0x000f62000c101d00 */
[----:B------:R-:W-:Y:S01]  /*1ada0*/  LOP3.LUT R16, R16, R17, RZ, 0x3c, !PT ;  /* 0x0000001110107212 */ /* 0x000fe200078e3cff */
[--C-:B------:R-:W-:Y:S01]  /*1adb0*/  IMAD.X R17, RZ, RZ, R3.reuse, P1 ;  /* 0x000000ffff117224 */ /* 0x100fe200008e0603 */
[----:B------:R-:W-:Y:S01]  /*1adc0*/  LOP3.LUT R12, R12, R13, RZ, 0x3c, !PT ;  /* 0x0000000d0c0c7212 */ /* 0x000fe200078e3cff */
[--C-:B------:R-:W-:Y:S01]  /*1add0*/  IMAD.X R13, RZ, RZ, R3.reuse, P5 ;  /* 0x000000ffff0d7224 */ /* 0x100fe200028e0603 */
[----:B------:R-:W-:Y:S01]  /*1ade0*/  LOP3.LUT R8, R8, R9, RZ, 0x3c, !PT ;  /* 0x0000000908087212 */ /* 0x000fe200078e3cff */
[--C-:B------:R-:W-:Y:S01]  /*1adf0*/  IMAD.X R9, RZ, RZ, R3.reuse, P4 ;  /* 0x000000ffff097224 */ /* 0x100fe200020e0603 */
[----:B------:R-:W-:Y:S01]  /*1ae00*/  LOP3.LUT R2, R5, R2, RZ, 0x3c, !PT ;  /* 0x0000000205027212 */ /* 0x000fe200078e3cff */
[----:B------:R-:W-:Y:S01]  /*1ae10*/  IMAD.X R5, RZ, RZ, R3, P2 ;  /* 0x000000ffff057224 */ /* 0x000fe200010e0603 */
[----:B------:R-:W-:Y:S01]  /*1ae20*/  LOP3.LUT R4, R4, R7, RZ, 0x3c, !PT ;  /* 0x0000000704047212 */ /* 0x000fe200078e3cff */
[----:B------:R-:W5:Y:S04]  /*1ae30*/  LD.E.128 R16, desc[UR6][R16.64] ;  /* 0x0000000610107980 */ /* 0x000f68000c101d00 */
[----:B------:R2:W5:Y:S04]  /*1ae40*/  LD.E.128 R28, desc[UR6][R2.64] ;  /* 0x00000006021c7980 */ /* 0x000568000c101d00 */
[----:B------:R-:W5:Y:S04]  /*1ae50*/  LD.E.128 R12, desc[UR6][R12.64] ;  /* 0x000000060c0c7980 */ /* 0x000f68000c101d00 */
[----:B------:R-:W5:Y:S04]  /*1ae60*/  LD.E.128 R8, desc[UR6][R8.64] ;  /* 0x0000000608087980 */ /* 0x000f68000c101d00 */
[----:B------:R-:W5:Y:S01]  /*1ae70*/  LD.E.128 R4, desc[UR6][R4.64] ;  /* 0x0000000604047980 */ /* 0x000f62000c101d00 */
[----:B------:R-:W-:Y:S01]  /*1ae80*/  @!PT LDS RZ, [RZ] ;  /* 0x00000000fffff984 */ /* 0x000fe20000000800 */
[----:B------:R-:W-:Y:S01]  /*1ae90*/  @!PT LDS RZ, [RZ] ;  /* 0x00000000fffff984 */ /* 0x000fe20000000800 */
[----:B------:R-:W-:Y:S01]  /*1aea0*/  @!PT LDS RZ, [RZ] ;  /* 0x00000000fffff984 */ /* 0x000fe20000000800 */
[----:B------:R-:W-:Y:S01]  /*1aeb0*/  @!PT LDS RZ, [RZ] ;  /* 0x00000000fffff984 */ /* 0x000fe20000000800 */
[----:B------:R3:W-:Y:S06]  /*1aec0*/  MEMBAR.ALL.CTA ;  /* 0x0000000000007992 */ /* 0x0007ec0000008000 */
[----:B---3--:R-:W3:Y:S01]  /*1aed0*/  FENCE.VIEW.ASYNC.S ;  /* 0x00000000000073c6 */ /* 0x008ee20000000000 */
[----:B------:R-:W-:Y:S01]  /*1aee0*/  SHF.R.S32.HI R43, RZ, 0x1f, R42 ;  /* 0x0000001fff2b7819 */ /* 0x000fe2000001142a */
[----:B------:R-:W-:-:S02]  /*1aef0*/  IMAD R33, R33, UR4, RZ ;  /* 0x0000000421217c24 */ /* 0x000fc4000f8e02ff */
[C---:B0-----:R-:W-:Y:S02]  /*1af00*/  IMAD.WIDE.U32 R20, R32.reuse, UR4, R34 ;  /* 0x0000000420147c25 */ /* 0x041fe4000f8e0022 */
[----:B------:R1:W-:Y:S02]  /*1af10*/  STL [R1+0x64], R43 ;  /* 0x0000642b01007387 */ /* 0x0003e40000100800 */
[----:B------:R-:W-:Y:S01]  /*1af20*/  IMAD R33, R32, UR5, R33 ;  /* 0x0000000520217c24 */ /* 0x000fe2000f8e0221 */
[----:B------:R-:W-:Y:S01]  /*1af30*/  ULDC.64 UR4, c[0x0][0xae0] ;  /* 0x0002b80000047ab9 */ /* 0x000fe20000000a00 */
[----:B------:R-:W-:Y:S02]  /*1af40*/  IMAD R35, R41, -0xc0, R0 ;  /* 0xffffff4029237824 */ /* 0x000fe400078e0200 */
[----:B--2---:R-:W-:Y:S02]  /*1af50*/  IMAD R2, R38, UR4, RZ ;  /* 0x0000000426027c24 */ /* 0x004fe4000f8e02ff */
[----:B------:R-:W-:Y:S01]  /*1af60*/  IMAD.IADD R21, R21, 0x1, R33 ;  /* 0x0000000115157824 */ /* 0x000fe200078e0221 */
[----:B------:R-:W-:Y:S01]  /*1af70*/  ISETP.GE.AND P0, PT, R42, R35, PT ;  /* 0x000000232a00720c */ /* 0x000fe20003f06270 */
[----:B------:R-:W-:-:S02]  /*1af80*/  VIADD R32, R22, 0x31c20 ;  /* 0x00031c2016207836 */ /* 0x000fc40000000000 */
[----:B------:R-:W-:Y:S02]  /*1af90*/  VIADD R0, R42, 0x60 ;  /* 0x000000602a007836 */ /* 0x000fe40000000000 */
[C---:B------:R-:W-:Y:S02]  /*1afa0*/  IMAD R33, R44.reuse, UR5, R2 ;  /* 0x000000052c217c24 */ /* 0x040fe4000f8e0202 */
[----:B------:R-:W-:Y:S01]  /*1afb0*/  IMAD.WIDE.U32 R2, R44, UR4, R20 ;  /* 0x000000042c027c25 */ /* 0x000fe2000f8e0014 */
[----:B------:R-:W-:Y:S01]  /*1afc0*/  ULDC.64 UR4, c[0x0][0xae8] ;  /* 0x0002ba0000047ab9 */ /* 0x000fe20000000a00 */
[----:B------:R-:W-:Y:S02]  /*1afd0*/  ISETP.GE.AND P3, PT, R0, R35, PT ;  /* 0x000000230000720c */ /* 0x000fe40003f66270 */
[----:B------:R-:W-:Y:S01]  /*1afe0*/  PRMT R32, RZ, 0x654, R32 ;  /* 0x00000654ff207816 */ /* 0x000fe20000000020 */
[----:B------:R-:W-:Y:S02]  /*1aff0*/  IMAD.IADD R3, R3, 0x1, R33 ;  /* 0x0000000103037824 */ /* 0x000fe400078e0221 */
[----:B------:R-:W-:Y:S01]  /*1b000*/  IMAD R0, R40, UR4, RZ ;  /* 0x0000000428007c24 */ /* 0x000fe2000f8e02ff */
[----:B---3--:R0:W-:Y:S03]  /*1b010*/  SYNCS.ARRIVE.TRANS64.RED.A1T0 RZ, [R32+URZ], RZ ;  /* 0x000000ff20ff79a7 */ /* 0x0081e6000810043f */
[----:B------:R-:W-:-:S02]  /*1b020*/  IMAD R35, R39, UR5, R0 ;  /* 0x0000000527237c24 */ /* 0x000fc4000f8e0200 */
[----:B0-----:R-:W-:-:S04]  /*1b030*/  IMAD.WIDE.U32 R32, R39, UR4, R2 ;  /* 0x0000000427207c25 */ /* 0x001fc8000f8e0002 */
[----:B------:R-:W-:-:S04]  /*1b040*/  IMAD.WIDE R20, R41, 0xc0, R42 ;  /* 0x000000c029147825 */ /* 0x000fc800078e022a */
[----:B------:R-:W-:Y:S01]  /*1b050*/  IMAD.IADD R39, R33, 0x1, R35 ;  /* 0x0000000121277824 */ /* 0x000fe200078e0223 */
[----:B-1----:R-:W-:Y:S06]  /*1b060*/  @P0 BRA `(.L_x_1999) ;  /* 0x0000000000500947 */ /* 0x002fec0003800000 */
        /* <DEDUP_REMOVED lines=20> */
.L_x_1999:
[----:B------:R-:W-:Y:S05]  /*1b1b0*/  BSYNC B1 ;  /* 0x0000000000017941 */ /* 0x000fea0003800000 */
.L_x_1998:
[----:B------:R-:W-:Y:S05]  /*1b1c0*/  @P3 BRA `(.L_x_2000) ;  /* 0x0000000800583947 */ /* 0x000fea0003800000 */
[----:B0----5:R-:W-:Y:S01]  /*1b1d0*/  IADD3 R9, P0, R20, 0x60, RZ ;  /* 0x0000006014097810 */ /* 0x021fe20007f1e0ff */
[----:B------:R-:W-:Y:S01]  /*1b1e0*/  ULDC.64 UR4, c[0x0][0xad8] ;  /* 0x0002b60000047ab9 */ /* 0x000fe20000000a00 */
[----:B------:R-:W-:Y:S01]  /*1b1f0*/  IMAD.MOV.U32 R2, RZ, RZ, R32 ;  /* 0x000000ffff027224 */ /* 0x000fe200078e0020 */
[----:B------:R-:W-:Y:S01]  /*1b200*/  ULDC.64 UR6, c[0x0][0xa80] ;  /* 0x0002a00000067ab9 */ /* 0x000fe20000000a00 */
[----:B------:R-:W-:Y:S01]  /*1b210*/  IMAD.MOV.U32 R3, RZ, RZ, R39 ;  /* 0x000000ffff037224 */ /* 0x000fe200078e0027 */
[----:B------:R-:W-:Y:S01]  /*1b220*/  ULDC.64 UR8, c[0x0][0x208] ;  /* 0x0000820000087ab9 */ /* 0x000fe20000000a00 */
[----:B------:R-:W-:Y:S02]  /*1b230*/  IMAD.X R20, RZ, RZ, R21, P0 ;  /* 0x000000ffff147224 */ /* 0x000fe400000e0615 */
[----:B------:R-:W-:-:S04]  /*1b240*/  IMAD.WIDE.U32 R2, R9, UR4, R2 ;  /* 0x0000000409027c25 */ /* 0x000fc8000f8e0002 */
[----:B------:R-:W-:Y:S01]  /*1b250*/  IMAD R20, R20, UR4, RZ ;  /* 0x0000000414147c24 */ /* 0x000fe2000f8e02ff */
[----:B------:R-:W-:Y:S01]  /*1b260*/  ULDC UR4, c[0x0][0xa8c] ;  /* 0x0002a30000047ab9 */ /* 0x000fe20000000800 */
[C---:B------:R-:W-:Y:S01]  /*1b270*/  VIADD R0, R34.reuse, 0x20 ;  /* 0x0000002022007836 */ /* 0x040fe20000000000 */
[----:B------:R-:W-:Y:S01]  /*1b280*/  ISETP.GE.AND P1, PT, R34, UR4, PT ;  /* 0x0000000422007c0c */ /* 0x000fe2000bf26270 */
[----:B------:R-:W-:Y:S01]  /*1b290*/  IMAD R9, R9, UR5, R20 ;  /* 0x0000000509097c24 */ /* 0x000fe2000f8e0214 */
[----:B------:R-:W-:Y:S01]  /*1b2a0*/  LEA R8, P0, R2, UR6, 0x1 ;  /* 0x0000000602087c11 */ /* 0x000fe2000f8008ff */
[----:B------:R-:W-:Y:S01]  /*1b2b0*/  VIADD R34, R34, 0x40 ;  /* 0x0000004022227836 */ /* 0x000fe20000000000 */
[----:B------:R-:W-:Y:S01]  /*1b2c0*/  ISETP.GE.AND P2, PT, R0, UR4, PT ;  /* 0x0000000400007c0c */ /* 0x000fe2000bf46270 */
[----:B------:R-:W-:-:S05]  /*1b2d0*/  IMAD.IADD R3, R3, 0x1, R9 ;  /* 0x0000000103037824 */ /* 0x000fca00078e0209 */
[----:B------:R-:W-:Y:S02]  /*1b2e0*/  LEA.HI.X R9, R2, UR7, R3, 0x1, P0 ;  /* 0x0000000702097c11 */ /* 0x000fe400080f0c03 */
[----:B------:R-:W-:-:S03]  /*1b2f0*/  ISETP.GE.AND P0, PT, R34, UR4, PT ;  /* 0x0000000422007c0c */ /* 0x000fc6000bf06270 */
[----:B------:R1:W-:Y:S04]  /*1b300*/  @!P1 STG.E.128 desc[UR8][R8.64], R24 ;  /* 0x0000001808009986 */ /* 0x0003e8000c101d08 */
[----:B------:R1:W-:Y:S06]  /*1b310*/  @!P2 STG.E.128 desc[UR8][R8.64+0x40], R12 ;  /* 0x0000400c0800a986 */ /* 0x0003ec000c101d08 */
[----:B------:R-:W-:Y:S05]  /*1b320*/  @P0 BRA `(.L_x_2000) ;  /* 0x0000000800000947 */ /* 0x000fea0003800000 */
[----:B------:R-:W-:Y:S02]  /*1b330*/  ULDC.64 UR4, c[0x0][0x208] ;  /* 0x0000820000047ab9 */ /* 0x000fe40000000a00 */
[----:B------:R2:W-:Y:S01]  /*1b340*/  STG.E.128 desc[UR4][R8.64+0x80], R4 ;  /* 0x0000800408007986 */ /* 0x0005e2000c101d04 */
[----:B------:R-:W-:Y:S05]  /*1b350*/  BRA `(.L_x_2000) ;  /* 0x0000000400f47947 */ /* 0x000fea0003800000 */
.L_x_1996:
[----:B------:R-:W-:Y:S01]  /*1b360*/  ULDC.64 UR4, c[0x0][0xbd8] ;  /* 0x0002f60000047ab9 */ /* 0x000fe20000000a00 */
[----:B------:R-:W-:Y:S01]  /*1b370*/  IMAD.MOV.U32 R7, RZ, RZ, RZ ;  /* 0x000000ffff077224 */ /* 0x000fe200078e00ff */
[----:B------:R-:W-:Y:S01]  /*1b380*/  ISETP.NE.U32.AND P0, PT, RZ, UR4, PT ;  /* 0x00000004ff007c0c */ /* 0x000fe2000bf05070 */
[----:B------:R-:W-:Y:S01]  /*1b390*/  ULDC.64 UR6, c[0x0][0x208] ;  /* 0x0000820000067ab9 */ /* 0x000fe20000000a00 */
[----:B------:R-:W-:Y:S02]  /*1b3a0*/  IADD3 R2, P1, R50, UR4, RZ ;  /* 0x0000000432027c10 */ /* 0x000fe4000ff3e0ff */
[----:B------:R-:W-:Y:S02]  /*1b3b0*/  ISETP.NE.AND.EX P0, PT, RZ, UR5, PT, P0 ;  /* 0x00000005ff007c0c */ /* 0x000fe4000bf05300 */
[----:B------:R-:W-:Y:S01]  /*1b3c0*/  IADD3.X R3, R27, UR5, RZ, P1, !PT ;  /* 0x000000051b037c10 */ /* 0x000fe20008ffe4ff */
[----:B------:R-:W-:Y:S02]  /*1b3d0*/  ULDC.64 UR4, c[0x0][0xbe0] ;  /* 0x0002f80000047ab9 */ /* 0x000fe40000000a00 */
[----:B------:R-:W-:-:S04]  /*1b3e0*/  ISETP.NE.U32.AND P1, PT, RZ, UR4, PT ;  /* 0x00000004ff007c0c */ /* 0x000fc8000bf25070 */
[----:B------:R-:W-:-:S04]  /*1b3f0*/  ISETP.NE.AND.EX P1, PT, RZ, UR5, PT, P1 ;  /* 0x00000005ff007c0c */ /* 0x000fc8000bf25310 */
[----:B------:R0:W5:Y:S09]  /*1b400*/  @P0 LDG.E R7, desc[UR6][R2.64] ;  /* 0x0000000602070981 */ /* 0x000172000c1e1900 */
[----:B------:R-:W-:Y:S01]  /*1b410*/  @P1 IADD3 R50, P2, R50, UR4, RZ ;  /* 0x0000000432321c10 */ /* 0x000fe2000ff5e0ff */
[----:B------:R-:W-:-:S02]  /*1b420*/  ULDC UR4, c[0x0][0xa88] ;  /* 0x0002a20000047ab9 */ /* 0x000fc40000000800 */
[----:B------:R-:W-:Y:S01]  /*1b430*/  IMAD.U32 R0, RZ, RZ, UR4 ;  /* 0x00000004ff007e24 */ /* 0x000fe2000f8e00ff */
[----:B------:R-:W-:Y:S02]  /*1b440*/  @P1 IADD3.X R51, R27, UR5, RZ, P2, !PT ;  /* 0x000000051b331c10 */ /* 0x000fe400097fe4ff */
[----:B------:R-:W-:-:S03]  /*1b450*/  ISETP.GT.AND P2, PT, R66, 0xbf, PT ;  /* 0x000000bf4200780c */ /* 0x000fc60003f44270 */
[----:B------:R0:W5:Y:S01]  /*1b460*/  @P1 LDG.E R0, desc[UR6][R50.64] ;  /* 0x0000000632001981 */ /* 0x000162000c1e1900 */
[----:B------:R-:W-:Y:S09]  /*1b470*/  @P1 BRA `(.L_x_2001) ;  /* 0x0000000000141947 */ /* 0x000ff20003800000 */
[----:B------:R-:W-:Y:S05]  /*1b480*/  @!P0 BRA `(.L_x_2001) ;  /* 0x0000000000108947 */ /* 0x000fea0003800000 */
[----:B------:R-:W-:Y:S02]  /*1b490*/  ULDC.64 UR4, c[0x0][0x208] ;  /* 0x0000820000047ab9 */ /* 0x000fe40000000a00 */
[----:B------:R-:W2:Y:S04]  /*1b4a0*/  LDG.E R5, desc[UR4][R2.64] ;  /* 0x0000000402057981 */ /* 0x000ea8000c1e1900 */
[----:B-----5:R-:W2:Y:S02]  /*1b4b0*/  LDG.E R0, desc[UR4][R2.64+0x4] ;  /* 0x0000040402007981 */ /* 0x020ea4000c1e1900 */
[----:B--2---:R-:W-:-:S07]  /*1b4c0*/  IMAD.IADD R0, R0, 0x1, -R5 ;  /* 0x0000000100007824 */ /* 0x004fce00078e0a05 */
.L_x_2001:
[----:B------:R-:W2:Y:S04]  /*1b4d0*/  LDL R9, [R1+0x6c] ;  /* 0x00006c0001097983 */ /* 0x000ea80000100800 */
[----:B------:R1:W5:Y:S01]  /*1b4e0*/  LDL R10, [R1+0x74] ;  /* 0x00007400010a7983 */ /* 0x0003620000100800 */
[----:B------:R-:W-:Y:S01]  /*1b4f0*/  BSSY B1, `(.L_x_2002) ;  /* 0x000001e000017945 */ /* 0x000fe20003800000 */
[----:B------:R-:W-:Y:S02]  /*1b500*/  SHF.R.S32.HI R35, RZ, 0x1f, R34 ;  /* 0x0000001fff237819 */ /* 0x000fe40000011422 */
[----:B------:R-:W-:Y:S02]  /*1b510*/  SEL R11, R62, RZ, !P0 ;  /* 0x000000ff3e0b7207 */ /* 0x000fe40004000000 */
[----:B------:R-:W-:-:S02]  /*1b520*/  SEL R26, R26, RZ, !P0 ;  /* 0x000000ff1a1a7207 */ /* 0x000fc40004000000 */
[----:B-----5:R-:W-:Y:S02]  /*1b530*/  SHF.R.S32.HI R6, RZ, 0x1f, R7 ;  /* 0x0000001fff067819 */ /* 0x020fe40000011407 */
[----:B--2---:R-:W-:Y:S01]  /*1b540*/  SHF.R.S32.HI R8, RZ, 0x1f, R9 ;  /* 0x0000001fff087819 */ /* 0x004fe20000011409 */
[----:B-1----:R-:W-:Y:S06]  /*1b550*/  @P2 BRA `(.L_x_2003) ;  /* 0x00000000005c2947 */ /* 0x002fec0003800000 */
[----:B0-----:R-:W0:Y:S02]  /*1b560*/  S2R R2, SR_TID.X ;  /* 0x0000000000027919 */ /* 0x001e240000002100 */
[----:B0-----:R-:W-:-:S04]  /*1b570*/  IMAD R2, R10, 0xc0, R2 ;  /* 0x000000c00a027824 */ /* 0x001fc800078e0202 */
[----:B------:R-:W-:-:S05]  /*1b580*/  VIADD R3, R2, 0xffffff80 ;  /* 0xffffff8002037836 */ /* 0x000fca0000000000 */
[----:B------:R-:W-:-:S13]  /*1b590*/  ISETP.GE.AND P0, PT, R3, R0, PT ;  /* 0x000000000300720c */ /* 0x000fda0003f06270 */
[----:B------:R-:W-:Y:S05]  /*1b5a0*/  @P0 BRA `(.L_x_2003) ;  /* 0x0000000000480947 */ /* 0x000fea0003800000 */
[C---:B------:R-:W-:Y:S01]  /*1b5b0*/  IADD3 R2, P0, R3.reuse, R7, RZ ;  /* 0x0000000703027210 */ /* 0x040fe20007f1e0ff */
[----:B------:R-:W-:Y:S01]  /*1b5c0*/  ULDC.64 UR4, c[0x0][0xb70] ;  /* 0x0002dc0000047ab9 */ /* 0x000fe20000000a00 */
[----:B------:R-:W-:Y:S01]  /*1b5d0*/  ULDC.64 UR6, c[0x0][0x208] ;  /* 0x0000820000067ab9 */ /* 0x000fe20000000a00 */
        /* <DEDUP_REMOVED lines=15> */
.L_x_2003:
[----:B------:R-:W-:Y:S05]  /*1b6d0*/  BSYNC B1 ;  /* 0x0000000000017941 */ /* 0x000fea0003800000 */
.L_x_2002:
[----:B------:R-:W2:Y:S01]  /*1b6e0*/  LDL.64 R12, [R1+0x60] ;  /* 0x00006000010c7983 */ /* 0x000ea20000100a00 */
[----:B------:R-:W-:Y:S01]  /*1b6f0*/  ULDC.64 UR4, c[0x0][0xaa0] ;  /* 0x0002a80000047ab9 */ /* 0x000fe20000000a00 */
[----:B------:R-:W-:Y:S01]  /*1b700*/  BSSY B1, `(.L_x_2004) ;  /* 0x000002b000017945 */ /* 0x000fe20003800000 */
[----:B-1----:R-:W-:Y:S02]  /*1b710*/  IMAD R4, R6, UR4, RZ ;  /* 0x0000000406047c24 */ /* 0x002fe4000f8e02ff */
[----:B0-----:R-:W-:-:S04]  /*1b720*/  IMAD.WIDE.U32 R2, R7, UR4, R34 ;  /* 0x0000000407027c25 */ /* 0x001fc8000f8e0022 */
        /* <DEDUP_REMOVED lines=40> */
.L_x_2005:
[----:B------:R-:W-:Y:S05]  /*1b9b0*/  BSYNC B1 ;  /* 0x0000000000017941 */ /* 0x000fea0003800000 */
.L_x_2004:
        /* <DEDUP_REMOVED lines=23> */
.L_x_2000:
[----:B------:R-:W-:Y:S05]  /*1bb30*/  BSYNC B0 ;  /* 0x0000000000007941 */ /* 0x000fea0003800000 */
.L_x_1995:
[----:B------:R-:W4:Y:S01]  /*1bb40*/  LDL R0, [R1+0x44] ;  /* 0x0000440001007983 */ /* 0x000f220000100800 */
[----:B------:R-:W-:Y:S02]  /*1bb50*/  ULDC UR4, c[0x0][0xc14] ;  /* 0x0003050000047ab9 */ /* 0x000fe40000000800 */
[----:B----4-:R-:W-:-:S13]  /*1bb60*/  ISETP.GE.AND P0, PT, R0, UR4, PT ;  /* 0x0000000400007c0c */ /* 0x010fda000bf06270 */
[----:B------:R-:W-:Y:S05]  /*1bb70*/  @!P0 BRA `(.L_x_2006) ;  /* 0xfffffe5400888947 */ /* 0x000fea000383ffff */
[----:B------:R-:W-:Y:S05]  /*1bb80*/  BRA `(.L_x_1854) ;  /* 0x0000005800b47947 */ /* 0x000fea0003800000 */
.L_x_1852:
[----:B------:R-:W-:-:S08]  /*1bb90*/  NOP ;  /* 0x0000000000007918 */ /* 0x000fd00000000000 */
[----:B------:R-:W0:-:S00]  /*1bba0*/  USETMAXREG.DEALLOC.CTAPOOL 0x20 ;  /* 0x00000020000079c8 */ /* 0x000e0000080e0500 */
        /* <DEDUP_REMOVED lines=8> */
[----:B------:R-:W-:Y:S01]  /*1bc30*/  ULDC.64 UR6, c[0x0][0x208] ;  /* 0x0000820000067ab9 */ /* 0x000fe20000000a00 */
        /* <DEDUP_REMOVED lines=16> */
[----:B------:R-:W0:Y:S01]  /*1bd40*/  S2UR UR6, SR_CTAID.X ;  /* 0x00000000000679c3 */ /* 0x000e220000002500 */
[----:B------:R-:W-:Y:S02]  /*1bd50*/  IMAD.MOV.U32 R16, RZ, RZ, RZ ;  /* 0x000000ffff107224 */ /* 0x000fe400078e00ff */
[----:B------:R-:W-:Y:S01]  /*1bd60*/  IMAD.MOV.U32 R19, RZ, RZ, RZ ;  /* 0x000000ffff137224 */ /* 0x000fe200078e00ff */
[----:B--2---:R-:W1:Y:S02]  /*1bd70*/  SHFL.UP PT, R4, R0, 0x1, RZ ;  /* 0x0420000000047989 */ /* 0x004e6400000e00ff */
[----:B-1----:R-:W-:-:S05]  /*1bd80*/  SEL R5, R4, RZ, P1 ;  /* 0x000000ff04057207 */ /* 0x002fca0000800000 */
[----:B------:R-:W-:-:S05]  /*1bd90*/  IMAD.IADD R5, R0, 0x1, R5 ;  /* 0x0000000100057824 */ /* 0x000fca00078e0205 */
[----:B------:R-:W1:Y:S02]  /*1bda0*/  SHFL.UP PT, R4, R5, 0x2, RZ ;  /* 0x0440000005047989 */ /* 0x000e6400000e00ff */
[----:B-1----:R-:W-:-:S05]  /*1bdb0*/  SEL R4, R4, RZ, P0 ;  /* 0x000000ff04047207 */ /* 0x002fca0000000000 */
[----:B------:R-:W-:-:S05]  /*1bdc0*/  IMAD.IADD R4, R5, 0x1, R4 ;  /* 0x0000000105047824 */ /* 0x000fca00078e0204 */
[----:B------:R-:W1:Y:S01]  /*1bdd0*/  SHFL.UP PT, R6, R4, 0x4, RZ ;  /* 0x0480000004067989 */ /* 0x000e6200000e00ff */
[----:B------:R-:W-:-:S04]  /*1bde0*/  ISETP.GE.U32.AND P0, PT, R28, 0x4, PT ;  /* 0x000000041c00780c */ /* 0x000fc80003f06070 */
[----:B-1----:R-:W-:-:S05]  /*1bdf0*/  SEL R3, R6, RZ, P0 ;  /* 0x000000ff06037207 */ /* 0x002fca0000000000 */
[----:B------:R-:W-:-:S05]  /*1be00*/  IMAD.IADD R3, R4, 0x1, R3 ;  /* 0x0000000104037824 */ /* 0x000fca00078e0203 */
[----:B------:R-:W1:Y:S01]  /*1be10*/  SHFL.UP PT, R2, R3, 0x8, RZ ;  /* 0x0500000003027989 */ /* 0x000e6200000e00ff */
[----:B------:R-:W-:Y:S02]  /*1be20*/  @P0 LOP3.LUT R7, R7, 0x8, RZ, 0xfc, !PT ;  /* 0x0000000807070812 */ /* 0x000fe400078efcff */
[----:B------:R-:W-:-:S04]  /*1be30*/  ISETP.GE.U32.AND P0, PT, R28, 0x8, PT ;  /* 0x000000081c00780c */ /* 0x000fc80003f06070 */
[----:B-1----:R-:W-:-:S05]  /*1be40*/  SEL R2, R2, RZ, P0 ;  /* 0x000000ff02027207 */ /* 0x002fca0000000000 */
[----:B------:R-:W-:-:S05]  /*1be50*/  IMAD.IADD R2, R3, 0x1, R2 ;  /* 0x0000000103027824 */ /* 0x000fca00078e0202 */
[----:B------:R-:W1:Y:S01]  /*1be60*/  SHFL.UP PT, R5, R2, 0x10, RZ ;  /* 0x0600000002057989 */ /* 0x000e6200000e00ff */
[----:B------:R-:W-:-:S04]  /*1be70*/  LOP3.LUT R7, R7, 0xfffffffb, RZ, 0xc0, !PT ;  /* 0xfffffffb07077812 */ /* 0x000fc800078ec0ff */
[----:B------:R-:W-:Y:S02]  /*1be80*/  @P0 LOP3.LUT R7, R7, 0x4, RZ, 0xfc, !PT ;  /* 0x0000000407070812 */ /* 0x000fe400078efcff */
[----:B------:R-:W-:-:S04]  /*1be90*/  ISETP.GE.U32.AND P0, PT, R28, 0x10, PT ;  /* 0x000000101c00780c */ /* 0x000fc80003f06070 */
[----:B-1----:R-:W-:-:S05]  /*1bea0*/  SEL R5, R5, RZ, P0 ;  /* 0x000000ff05057207 */ /* 0x002fca0000000000 */
[----:B------:R-:W-:-:S05]  /*1beb0*/  IMAD.IADD R5, R2, 0x1, R5 ;  /* 0x0000000102057824 */ /* 0x000fca00078e0205 */
[----:B------:R-:W1:Y:S01]  /*1bec0*/  SHFL.IDX PT, R4, R5, 0x1f, 0x1f ;  /* 0x03e01f0005047f89 */ /* 0x000e6200000e0000 */
[----:B------:R-:W-:-:S04]  /*1bed0*/  LOP3.LUT R7, R7, 0xfffffffd, RZ, 0xc0, !PT ;  /* 0xfffffffd07077812 */ /* 0x000fc800078ec0ff */
[----:B------:R-:W-:-:S05]  /*1bee0*/  @P0 LOP3.LUT R7, R7, 0x2, RZ, 0xfc, !PT ;  /* 0x0000000207070812 */ /* 0x000fca00078efcff */
[----:B------:R2:W-:Y:S01]  /*1bef0*/  STL [R1], R7 ;  /* 0x0000000701007387 */ /* 0x0005e20000100800 */
[----:B-1----:R-:W-:-:S05]  /*1bf00*/  IMAD R4, R4, UR4, RZ ;  /* 0x0000000404047c24 */ /* 0x002fca000f8e02ff */
[----:B0-----:R-:W-:Y:S01]  /*1bf10*/  ISETP.GT.AND P0, PT, R4, UR6, PT ;  /* 0x0000000604007c0c */ /* 0x001fe2000bf04270 */
[----:B------:R-:W-:-:S12]  /*1bf20*/  IMAD.MOV.U32 R3, RZ, RZ, R4 ;  /* 0x000000ffff037224 */ /* 0x000fd800078e0004 */
[----:B--2---:R-:W-:Y:S05]  /*1bf30*/  @P0 BRA `(.L_x_2007) ;  /* 0x0000000000bc0947 */ /* 0x004fea0003800000 */
[----:B------:R-:W-:Y:S01]  /*1bf40*/  IMAD.MOV.U32 R4, RZ, RZ, R3 ;  /* 0x000000ffff047224 */ /* 0x000fe200078e0003 */
[----:B------:R-:W-:Y:S01]  /*1bf50*/  ULDC UR5, c[0x0][0xc14] ;  /* 0x0003050000057ab9 */ /* 0x000fe20000000800 */
[----:B------:R-:W-:Y:S01]  /*1bf60*/  IMAD.MOV.U32 R19, RZ, RZ, RZ ;  /* 0x000000ffff137224 */ /* 0x000fe200078e00ff */
[----:B------:R-:W-:Y:S01]  /*1bf70*/  ULDC UR7, c[0x0][0xc14] ;  /* 0x0003050000077ab9 */ /* 0x000fe20000000800 */
[----:B------:R-:W-:-:S05]  /*1bf80*/  ULDC UR4, c[0x0][0xc10] ;  /* 0x0003040000047ab9 */ /* 0x000fca0000000800 */
.L_x_2011:
        /* <DEDUP_REMOVED lines=15> */
.L_x_2010:
[----:B------:R-:W-:Y:S05]  /*1c080*/  BSYNC B0 ;  /* 0x0000000000007941 */ /* 0x000fea0003800000 */
.L_x_2009:
        /* <DEDUP_REMOVED lines=26> */
.L_x_2007:
        /* <DEDUP_REMOVED lines=21> */
.L_x_2012:
        /* <DEDUP_REMOVED lines=59> */
.L_x_2008:
[----:B------:R-:W-:Y:S02]  /*1c730*/  IMAD.MOV.U32 R17, RZ, RZ, RZ ;  /* 0x000000ffff117224 */ /* 0x000fe400078e00ff */
[----:B------:R-:W-:Y:S02]  /*1c740*/  IMAD.U32 R16, RZ, RZ, UR6 ;  /* 0x00000006ff107e24 */ /* 0x000fe4000f8e00ff */
[----:B------:R-:W-:-:S07]  /*1c750*/  IMAD.MOV.U32 R18, RZ, RZ, RZ ;  /* 0x000000ffff127224 */ /* 0x000fce00078e00ff */
.L_x_2013:
        /* <DEDUP_REMOVED lines=18> */
.L_x_2100:
[----:B--2---:R-:W2:Y:S01]  /*1c880*/  LDC.64 R2, c[0x0][0xc60] ;  /* 0x00031800ff027b82 */ /* 0x004ea20000000a00 */
[----:B------:R-:W-:Y:S01]  /*1c890*/  ULDC.64 UR4, c[0x0][0x208] ;  /* 0x0000820000047ab9 */ /* 0x000fe20000000a00 */
[----:B--2---:R-:W-:-:S05]  /*1c8a0*/  IMAD.WIDE R2, R19, 0x4, R2 ;  /* 0x0000000413027825 */ /* 0x004fca00078e0202 */
[----:B0-----:R-:W0:Y:S01]  /*1c8b0*/  LDG.E R29, desc[UR4][R2.64] ;  /* 0x00000004021d7981 */ /* 0x001e22000c1e1900 */
[----:B------:R-:W-:Y:S05]  /*1c8c0*/  YIELD ;  /* 0x0000000000007946 */ /* 0x000fea0003800000 */
[----:B------:R-:W-:Y:S01]  /*1c8d0*/  ULDC.64 UR4, c[0x0][0xa28] ;  /* 0x00028a0000047ab9 */ /* 0x000fe20000000a00 */
[----:B------:R-:W-:Y:S02]  /*1c8e0*/  CS2R R10, SRZ ;  /* 0x00000000000a7805 */ /* 0x000fe4000001ff00 */
[----:B------:R-:W-:Y:S01]  /*1c8f0*/  ISETP.NE.U32.AND P1, PT, RZ, UR4, PT ;  /* 0x00000004ff007c0c */ /* 0x000fe2000bf25070 */
[----:B------:R-:W-:Y:S01]  /*1c900*/  ULDC.64 UR6, c[0x0][0x208] ;  /* 0x0000820000067ab9 */ /* 0x000fe20000000a00 */
[----:B------:R-:W-:Y:S01]  /*1c910*/  ULDC.64 UR8, c[0x0][0xa08] ;  /* 0x0002820000087ab9 */ /* 0x000fe20000000a00 */
[----:B------:R-:W-:Y:S01]  /*1c920*/  ULDC.64 UR10, c[0x0][0xa10] ;  /* 0x00028400000a7ab9 */ /* 0x000fe20000000a00 */
[----:B------:R-:W-:-:S02]  /*1c930*/  ISETP.NE.AND.EX P1, PT, RZ, UR5, PT, P1 ;  /* 0x00000005ff007c0c */ /* 0x000fc4000bf25310 */
[----:B0-----:R-:W-:Y:S01]  /*1c940*/  SHF.R.S32.HI R0, RZ, 0x1f, R29 ;  /* 0x0000001fff007819 */ /* 0x001fe2000001141d */
[----:B------:R-:W-:-:S10]  /*1c950*/  IMAD.SHL.U32 R13, R29, 0x4, RZ ;  /* 0x000000041d0d7824 */ /* 0x000fd400078e00ff */
[C---:B------:R-:W-:Y:S02]  /*1c960*/  @P1 LEA R2, P0, R29.reuse, UR4, 0x2 ;  /* 0x000000041d021c11 */ /* 0x040fe4000f8010ff */
[C-C-:B------:R-:W-:Y:S02]  /*1c970*/  SHF.L.U64.HI R12, R29.reuse, 0x2, R0.reuse ;  /* 0x000000021d0c7819 */ /* 0x140fe40000010200 */
[----:B------:R-:W-:Y:S01]  /*1c980*/  @P1 LEA.HI.X R3, R29, UR5, R0, 0x2, P0 ;  /* 0x000000051d031c11 */ /* 0x000fe200080f1400 */
[----:B------:R-:W-:Y:S01]  /*1c990*/  ULDC.64 UR4, c[0x0][0xa18] ;  /* 0x0002860000047ab9 */ /* 0x000fe20000000a00 */
[----:B------:R-:W-:Y:S01]  /*1c9a0*/  STL [R1+0x4], R13 ;  /* 0x0000040d01007387 */ /* 0x000fe20000100800 */
[----:B------:R-:W-:-:S03]  /*1c9b0*/  ISETP.NE.U32.AND P0, PT, RZ, UR4, PT ;  /* 0x00000004ff007c0c */ /* 0x000fc6000bf05070 */
[----:B------:R0:W5:Y:S01]  /*1c9c0*/  @P1 LDG.E R10, desc[UR6][R2.64] ;  /* 0x00000006020a1981 */ /* 0x000162000c1e1900 */
[----:B------:R-:W-:-:S03]  /*1c9d0*/  ISETP.NE.AND.EX P0, PT, RZ, UR5, PT, P0 ;  /* 0x00000005ff007c0c */ /* 0x000fc6000bf05300 */
[----:B------:R-:W-:Y:S10]  /*1c9e0*/  STL [R1+0x8], R12 ;  /* 0x0000080c01007387 */ /* 0x000ff40000100800 */
[----:B------:R-:W-:-:S04]  /*1c9f0*/  @P0 IADD3 R8, P2, R13, UR4, RZ ;  /* 0x000000040d080c10 */ /* 0x000fc8000ff5e0ff */
[----:B------:R-:W-:Y:S01]  /*1ca00*/  @P0 IADD3.X R9, R12, UR5, RZ, P2, !PT ;  /* 0x000000050c090c10 */ /* 0x000fe200097fe4ff */
[----:B------:R-:W-:Y:S02]  /*1ca10*/  ULDC.64 UR4, c[0x0][0xa00] ;  /* 0x0002800000047ab9 */ /* 0x000fe40000000a00 */
[----:B------:R-:W-:-:S04]  /*1ca20*/  ISETP.NE.U32.AND P2, PT, RZ, UR4, PT ;  /* 0x00000004ff007c0c */ /* 0x000fc8000bf45070 */
[----:B------:R-:W-:Y:S02]  /*1ca30*/  ISETP.NE.AND.EX P2, PT, RZ, UR5, PT, P2 ;  /* 0x00000005ff007c0c */ /* 0x000fe4000bf45320 */
[----:B0-----:R-:W-:-:S04]  /*1ca40*/  IADD3 R2, P1, R13, UR4, RZ ;  /* 0x000000040d027c10 */ /* 0x001fc8000ff3e0ff */
[----:B------:R-:W-:-:S07]  /*1ca50*/  IADD3.X R3, R12, UR5, RZ, P1, !PT ;  /* 0x000000050c037c10 */ /* 0x000fce0008ffe4ff */
[----:B------:R-:W2:Y:S01]  /*1ca60*/  @P2 LDG.E R11, desc[UR6][R2.64] ;  /* 0x00000006020b2981 */ /* 0x000ea2000c1e1900 */
[----:B------:R-:W-:Y:S01]  /*1ca70*/  ULDC UR4, c[0x0][0x288] ;  /* 0x0000a20000047ab9 */ /* 0x000fe20000000800 */
[----:B------:R-:W-:-:S04]  /*1ca80*/  IADD3 R6, P1, R13, UR8, RZ ;  /* 0x000000080d067c10 */ /* 0x000fc8000ff3e0ff */
[----:B------:R-:W-:Y:S02]  /*1ca90*/  IADD3.X R7, R12, UR9, RZ, P1, !PT ;  /* 0x000000090c077c10 */ /* 0x000fe40008ffe4ff */
[----:B------:R-:W-:-:S04]  /*1caa0*/  IADD3 R4, P1, R13, UR10, RZ ;  /* 0x0000000a0d047c10 */ /* 0x000fc8000ff3e0ff */
[----:B------:R-:W-:Y:S02]  /*1cab0*/  IADD3.X R5, R12, UR11, RZ, P1, !PT ;  /* 0x0000000b0c057c10 */ /* 0x000fe40008ffe4ff */
[----:B------:R-:W-:-:S04]  /*1cac0*/  ISETP.NE.U32.AND P1, PT, RZ, UR8, PT ;  /* 0x00000008ff007c0c */ /* 0x000fc8000bf25070 */
[----:B------:R-:W-:Y:S02]  /*1cad0*/  ISETP.NE.AND.EX P3, PT, RZ, UR9, PT, P1 ;  /* 0x00000009ff007c0c */ /* 0x000fe4000bf65310 */
        /* <DEDUP_REMOVED lines=11> */
[----:B------:R-:W-:Y:S01]  /*1cb90*/  UIMAD UR4, UR4, UR5, URZ ;  /* 0x00000005040472a4 */ /* 0x000fe2000f8e023f */
[----:B------:R-:W-:Y:S02]  /*1cba0*/  ULDC UR6, c[0x0][0x338] ;  /* 0x0000ce0000067ab9 */ /* 0x000fe40000000800 */
[----:B0-----:R-:W-:-:S03]  /*1cbb0*/  IMAD.U32 R8, RZ, RZ, UR6 ;  /* 0x00000006ff087e24 */ /* 0x001fc6000f8e00ff */
[----:B------:R-:W-:Y:S01]  /*1cbc0*/  IMAD.U32 R9, RZ, RZ, UR4 ;  /* 0x00000004ff097e24 */ /* 0x000fe2000f8e00ff */
[----:B------:R-:W-:Y:S06]  /*1cbd0*/  @P0 BRA `(.L_x_2015) ;  /* 0x0000000000140947 */ /* 0x000fec0003800000 */
[----:B------:R-:W-:Y:S05]  /*1cbe0*/  @!P2 BRA `(.L_x_2015) ;  /* 0x000000000010a947 */ /* 0x000fea0003800000 */
[----:B------:R-:W-:Y:S02]  /*1cbf0*/  ULDC.64 UR4, c[0x0][0x208] ;  /* 0x0000820000047ab9 */ /* 0x000fe40000000a00 */
[----:B------:R-:W2:Y:S04]  /*1cc00*/  LDG.E R0, desc[UR4][R2.64] ;  /* 0x0000000402007981 */ /* 0x000ea8000c1e1900 */
[----:B-----5:R-:W2:Y:S02]  /*1cc10*/  LDG.E R11, desc[UR4][R2.64+0x4] ;  /* 0x00000404020b7981 */ /* 0x020ea4000c1e1900 */
[----:B--2---:R-:W-:-:S07]  /*1cc20*/  IMAD.IADD R11, R11, 0x1, -R0 ;  /* 0x000000010b0b7824 */ /* 0x004fce00078e0a00 */
.L_x_2015:
[----:B------:R-:W-:Y:S01]  /*1cc30*/  IMAD.MOV.U32 R23, RZ, RZ, RZ ;  /* 0x000000ffff177224 */ /* 0x000fe200078e00ff */
[----:B------:R-:W-:-:S05]  /*1cc40*/  ULDC.64 UR4, c[0x0][0x208] ;  /* 0x0000820000047ab9 */ /* 0x000fca0000000a00 */
[----:B------:R-:W2:Y:S01]  /*1cc50*/  @P3 LDG.E R23, desc[UR4][R6.64] ;  /* 0x0000000406173981 */ /* 0x000ea2000c1e1900 */
[----:B------:R-:W-:-:S06]  /*1cc60*/  IMAD.MOV.U32 R0, RZ, RZ, RZ ;  /* 0x000000ffff007224 */ /* 0x000fcc00078e00ff */
[----:B------:R0:W5:Y:S01]  /*1cc70*/  @P1 LDG.E R0, desc[UR4][R4.64] ;  /* 0x0000000404001981 */ /* 0x000162000c1e1900 */
[----:B------:R-:W-:Y:S02]  /*1cc80*/  ULDC.64 UR4, c[0x0][0xa20] ;  /* 0x0002880000047ab9 */ /* 0x000fe40000000a00 */
[----:B------:R-:W-:-:S04]  /*1cc90*/  ISETP.NE.U32.AND P0, PT, RZ, UR4, PT ;  /* 0x00000004ff007c0c */ /* 0x000fc8000bf05070 */
[----:B------:R-:W-:Y:S01]  /*1cca0*/  ISETP.NE.AND.EX P0, PT, RZ, UR5, PT, P0 ;  /* 0x00000005ff007c0c */ /* 0x000fe2000bf05300 */
[----:B--2--5:R-:W-:-:S12]  /*1ccb0*/  IMAD.IADD R23, R23, 0x1, R10 ;  /* 0x0000000117177824 */ /* 0x024fd800078e020a */
[----:B0-----:R-:W-:Y:S05]  /*1ccc0*/  @!P0 BRA `(.L_x_2016) ;  /* 0x0000000000148947 */ /* 0x001fea0003800000 */
[----:B------:R-:W-:Y:S01]  /*1ccd0*/  IADD3 R2, P0, R13, UR4, RZ ;  /* 0x000000040d027c10 */ /* 0x000fe2000ff1e0ff */
[----:B------:R-:W-:-:S03]  /*1cce0*/  ULDC.64 UR6, c[0x0][0x208] ;  /* 0x0000820000067ab9 */ /* 0x000fc60000000a00 */
[----:B------:R-:W-:-:S05]  /*1ccf0*/  IADD3.X R3, R12, UR5, RZ, P0, !PT ;  /* 0x000000050c037c10 */ /* 0x000fca00087fe4ff */
[----:B------:R0:W5:Y:S01]  /*1cd00*/  LDG.E R9, desc[UR6][R2.64] ;  /* 0x0000000602097981 */ /* 0x000162000c1e1900 */
[----:B------:R-:W-:Y:S05]  /*1cd10*/  BRA `(.L_x_2017) ;  /* 0x0000000000147947 */ /* 0x000fea0003800000 */
.L_x_2016:
[----:B------:R-:W-:Y:S05]  /*1cd20*/  @!P3 BRA `(.L_x_2017) ;  /* 0x000000000010b947 */ /* 0x000fea0003800000 */
[----:B------:R-:W-:Y:S02]  /*1cd30*/  ULDC.64 UR4, c[0x0][0x208] ;  /* 0x0000820000047ab9 */ /* 0x000fe40000000a00 */
[----:B------:R-:W2:Y:S04]  /*1cd40*/  LDG.E R2, desc[UR4][R6.64] ;  /* 0x0000000406027981 */ /* 0x000ea8000c1e1900 */
[----:B------:R-:W2:Y:S02]  /*1cd50*/  LDG.E R9, desc[UR4][R6.64+0x4] ;  /* 0x0000040406097981 */ /* 0x000ea4000c1e1900 */
[----:B--2---:R-:W-:-:S07]  /*1cd60*/  IMAD.IADD R9, R9, 0x1, -R2 ;  /* 0x0000000109097824 */ /* 0x004fce00078e0a02 */
.L_x_2017:
[----:B------:R-:W-:Y:S02]  /*1cd70*/  ULDC.64 UR4, c[0x0][0x208] ;  /* 0x0000820000047ab9 */ /* 0x000fe40000000a00 */
[----:B0-----:R-:W2:Y:S04]  /*1cd80*/  @P1 LDG.E R3, desc[UR4][R4.64] ;  /* 0x0000000404031981 */ /* 0x001ea8000c1e1900 */
[----:B------:R-:W2:Y:S01]  /*1cd90*/  @P1 LDG.E R2, desc[UR4][R4.64+0x4] ;  /* 0x0000040404021981 */ /* 0x000ea2000c1e1900 */
[----:B-----5:R-:W-:Y:S01]  /*1cda0*/  IMAD.IADD R9, R9, 0x1, -R10 ;  /* 0x0000000109097824 */ /* 0x020fe200078e0a0a */
[----:B------:R-:W-:Y:S01]  /*1cdb0*/  BSSY B0, `(.L_x_2018) ;  /* 0x00000de000007945 */ /* 0x000fe20003800000 */
[----:B------:R-:W-:Y:S01]  /*1cdc0*/  PLOP3.LUT P2, PT, PT, PT, PT, 0x80, 0x0 ;  /* 0x000000000000781c */ /* 0x000fe20003f4f070 */
[----:B--2---:R-:W-:-:S02]  /*1cdd0*/  @P1 IMAD.IADD R8, R2, 0x1, -R3 ;  /* 0x0000000102081824 */ /* 0x004fc400078e0a03 */
[----:B------:R-:W-:-:S05]  /*1cde0*/  IMAD R2, R17, 0xc0, RZ ;  /* 0x000000c011027824 */ /* 0x000fca00078e02ff */
[----:B------:R-:W-:Y:S01]  /*1cdf0*/  IADD3 R11, -R11, 0x14f, R2 ;  /* 0x0000014f0b0b7810 */ /* 0x000fe20007ffe102 */
[----:B------:R-:W-:-:S04]  /*1ce00*/  IMAD.IADD R2, R9, 0x1, R8 ;  /* 0x0000000109027824 */ /* 0x000fc800078e0208 */
[C---:B------:R-:W-:Y:S02]  /*1ce10*/  VIADD R3, R2.reuse, 0x8f ;  /* 0x0000008f02037836 */ /* 0x040fe40000000000 */
[----:B------:R-:W-:Y:S02]  /*1ce20*/  IMAD.IADD R11, R2, 0x1, R11 ;  /* 0x00000001020b7824 */ /* 0x000fe400078e020b */
[----:B------:R-:W-:-:S04]  /*1ce30*/  IMAD.HI R3, R3, 0x38e38e39, RZ ;  /* 0x38e38e3903037827 */ /* 0x000fc800078e02ff */
[----:B------:R-:W-:Y:S01]  /*1ce40*/  IMAD.HI R11, R11, 0x38e38e39, RZ ;  /* 0x38e38e390b0b7827 */ /* 0x000fe200078e02ff */
[----:B------:R-:W-:-:S04]  /*1ce50*/  SHF.R.U32.HI R2, RZ, 0x1f, R3 ;  /* 0x0000001fff027819 */ /* 0x000fc80000011603 */
[----:B------:R-:W-:Y:S02]  /*1ce60*/  SHF.R.U32.HI R4, RZ, 0x1f, R11 ;  /* 0x0000001fff047819 */ /* 0x000fe4000001160b */
[----:B------:R-:W-:Y:S02]  /*1ce70*/  LEA.HI.SX32 R2, R3, R2, 0x1b ;  /* 0x0000000203027211 */ /* 0x000fe400078fdaff */
[----:B------:R-:W-:-:S04]  /*1ce80*/  LEA.HI.SX32 R11, R11, R4, 0x1b ;  /* 0x000000040b0b7211 */ /* 0x000fc800078fdaff */
[----:B------:R-:W-:Y:S01]  /*1ce90*/  VIMNMX R6, R2, R11, PT ;  /* 0x0000000b02067248 */ /* 0x000fe20003fe0100 */
[----:B------:R-:W-:-:S04]  /*1cea0*/  IMAD.MOV R2, RZ, RZ, -R9 ;  /* 0x000000ffff027224 */ /* 0x000fc800078e0a09 */
[----:B------:R-:W-:Y:S01]  /*1ceb0*/  IMAD R3, R6, 0x90, -R9 ;  /* 0x0000009006037824 */ /* 0x000fe200078e0a09 */
[----:B------:R-:W-:Y:S01]  /*1cec0*/  VIMNMX R2, RZ, R2, !PT ;  /* 0x00000002ff027248 */ /* 0x000fe20007fe0100 */
[----:B------:R0:W-:Y:S03]  /*1ced0*/  STL [R1], R6 ;  /* 0x0000000601007387 */ /* 0x0001e60000100800 */
[----:B------:R-:W-:-:S04]  /*1cee0*/  VIMNMX R3, R3, R8, PT ;  /* 0x0000000803037248 */ /* 0x000fc80003fe0100 */
[----:B------:R-:W-:-:S13]  /*1cef0*/  ISETP.GT.AND P0, PT, R3, R2, PT ;  /* 0x000000020300720c */ /* 0x000fda0003f04270 */
[----:B------:R-:W-:Y:S02]  /*1cf00*/  @P0 VIADD R5, R3, 0x8f ;  /* 0x0000008f03050836 */ /* 0x000fe40000000000 */
[----:B------:R-:W-:-:S04]  /*1cf10*/  IMAD.WIDE.U32 R2, R2, 0x38e38e39, RZ ;  /* 0x38e38e3902027825 */ /* 0x000fc800078e00ff */
[----:B------:R-:W-:Y:S01]  /*1cf20*/  @P0 IMAD.HI R5, R5, 0x38e38e39, RZ ;  /* 0x38e38e3905050827 */ /* 0x000fe200078e02ff */
[----:B------:R-:W-:-:S04]  /*1cf30*/  SHF.R.U32.HI R4, RZ, 0x5, R3 ;  /* 0x00000005ff047819 */ /* 0x000fc80000011603 */
[----:B------:R-:W-:Y:S01]  /*1cf40*/  @P0 SHF.R.U32.HI R2, RZ, 0x1f, R5 ;  /* 0x0000001fff020819 */ /* 0x000fe20000011605 */
[----:B------:R-:W-:-:S03]  /*1cf50*/  IMAD.MOV.U32 R3, RZ, RZ, R4 ;  /* 0x000000ffff037224 */ /* 0x000fc600078e0004 */
[----:B------:R-:W-:-:S04]  /*1cf60*/  @P0 LEA.HI.SX32 R3, R5, R2, 0x1b ;  /* 0x0000000205030211 */ /* 0x000fc800078fdaff */
[----:B------:R-:W-:-:S13]  /*1cf70*/  ISETP.GT.AND P0, PT, R3, R4, PT ;  /* 0x000000040300720c */ /* 0x000fda0003f04270 */
[----:B0-----:R-:W-:Y:S05]  /*1cf80*/  @!P0 BRA `(.L_x_2019) ;  /* 0x0000000c00008947 */ /* 0x001fea0003800000 */
[----:B------:R-:W0:Y:S01]  /*1cf90*/  LDC R2, c[0x0][0x428] ;  /* 0x00010a00ff027b82 */ /* 0x000e220000000800 */
[----:B------:R-:W-:Y:S01]  /*1cfa0*/  UMOV UR4, 0xffffffff ;  /* 0xffffffff00047882 */ /* 0x000fe20000000000 */
[----:B0-----:R-:W-:Y:S01]  /*1cfb0*/  ISETP.NE.AND P0, PT, R2, 0x1, PT ;  /* 0x000000010200780c */ /* 0x001fe20003f05270 */
[----:B------:R-:W-:-:S12]  /*1cfc0*/  IMAD.MOV.U32 R2, RZ, RZ, R18 ;  /* 0x000000ffff027224 */ /* 0x000fd800078e0012 */
[----:B------:R-:W0:Y:S08]  /*1cfd0*/  @P0 LDC R5, c[0x0][0x42c] ;  /* 0x00010b00ff050b82 */ /* 0x000e300000000800 */
[----:B------:R-:W2:Y:S01]  /*1cfe0*/  @P0 LDC R6, c[0x0][0x430] ;  /* 0x00010c00ff060b82 */ /* 0x000ea20000000800 */
[----:B0-----:R-:W-:-:S05]  /*1cff0*/  @P0 IMAD.HI.U32 R5, R18, R5, RZ ;  /* 0x0000000512050227 */ /* 0x001fca00078e00ff */
[----:B--2---:R-:W-:Y:S02]  /*1d000*/  @P0 SHF.R.U32.HI R2, RZ, R6, R5 ;  /* 0x00000006ff020219 */ /* 0x004fe40000011605 */
[----:B------:R-:W-:Y:S01]  /*1d010*/  SEL R5, R29, RZ, !P1 ;  /* 0x000000ff1d057207 */ /* 0x000fe20004800000 */
[----:B------:R-:W-:Y:S06]  /*1d020*/  BRA.DIV UR4, `(.L_x_2020) ;  /* 0x0000004e04e47947 */ /* 0x000fec000b800000 */
.L_x_2146:
[----:B------:R-:W-:-:S03]  /*1d030*/  UMOV UR4, 0xffffffff ;  /* 0xffffffff00047882 */ /* 0x000fc60000000000 */
[----:B------:R-:W-:Y:S05]  /*1d040*/  BRA.DIV UR4, `(.L_x_2021) ;  /* 0x0000005204107947 */ /* 0x000fea000b800000 */
[----:B------:R-:W-:-:S13]  /*1d050*/  ELECT P6, URZ, PT ;  /* 0x00000000003f782f */ /* 0x000fda00038c0000 */
.L_x_2149:
        /* <DEDUP_REMOVED lines=12> */
.L_x_2150:
[----:B------:R-:W-:Y:S05]  /*1d120*/  BSYNC B1 ;  /* 0x0000000000017941 */ /* 0x000fea0003800000 */
.L_x_2022:
[----:B------:R-:W-:Y:S04]  /*1d130*/  BSSY B1, `(.L_x_2024) ;  /* 0x0000049000017945 */ /* 0x000fe80003800000 */
[----:B------:R-:W-:Y:S05]  /*1d140*/  @!P6 BRA `(.L_x_2025) ;  /* 0x00000004001ce947 */ /* 0x000fea0003800000 */
[----:B------:R-:W-:Y:S01]  /*1d150*/  IMAD R8, R25, 0x8, R6 ;  /* 0x0000000819087824 */ /* 0x000fe200078e0206 */
[----:B0-----:R-:W-:-:S04]  /*1d160*/  SHF.L.U32 R7, R26, 0x1f, RZ ;  /* 0x0000001f1a077819 */ /* 0x001fc800000006ff */
[----:B------:R-:W0:Y:S02]  /*1d170*/  SYNCS.PHASECHK.TRANS64.TRYWAIT P0, [R8+URZ+0x31ca0], R7 ;  /* 0x031ca007080075a7 */ /* 0x000e24000800017f */
[----:B0-----:R-:W-:Y:S05]  /*1d180*/  @!P0 BRA `(.L_x_2026) ;  /* 0x0000004c00f48947 */ /* 0x001fea0003800000 */
.L_x_2151:
        /* <DEDUP_REMOVED lines=9> */
.L_x_2027:
        /* <DEDUP_REMOVED lines=28> */
.L_x_2152:
[----:B------:R-:W-:Y:S05]  /*1d3e0*/  @P1 BRA `(.L_x_2029) ;  /* 0x0000000000141947 */ /* 0x000fea0003800000 */
[----:B------:R-:W-:Y:S01]  /*1d3f0*/  ISETP.NE.AND P0, PT, R28, RZ, PT ;  /* 0x000000ff1c00720c */ /* 0x000fe20003f05270 */
[----:B0-2---:R-:W-:-:S04]  /*1d400*/  IMAD.MOV.U32 R7, RZ, RZ, 0x6c00 ;  /* 0x00006c00ff077424 */ /* 0x005fc800078e00ff */
[----:B------:R3:W-:Y:S08]  /*1d410*/  SYNCS.ARRIVE.TRANS64 RZ, [R8+URZ+0x31cb0], R7 ;  /* 0x031cb00708ff79a7 */ /* 0x0007f0000800003f */
[----:B------:R-:W-:Y:S05]  /*1d420*/  @!P0 BRA `(.L_x_2029) ;  /* 0x0000000000048947 */ /* 0x000fea0003800000 */
[----:B------:R-:W-:Y:S01]  /*1d430*/  BPT.TRAP 0x1 ;  /* 0x000000040000795c */ /* 0x000fe20000300000 */
.L_x_2029:
        /* <DEDUP_REMOVED lines=24> */
.L_x_2025:
[----:B------:R-:W-:Y:S05]  /*1d5c0*/  BSYNC B1 ;  /* 0x0000000000017941 */ /* 0x000fea0003800000 */
.L_x_2024:
        /* <DEDUP_REMOVED lines=9> */
.L_x_2036:
[----:B------:R-:W-:Y:S05]  /*1d660*/  YIELD ;  /* 0x0000000000007946 */ /* 0x000fea0003800000 */
[----:B------:R-:W-:Y:S04]  /*1d670*/  BSSY B1, `(.L_x_2030) ;  /* 0x0000048000017945 */ /* 0x000fe80003800000 */
[----:B------:R-:W-:Y:S05]  /*1d680*/  @!P6 BRA `(.L_x_2031) ;  /* 0x000000040018e947 */ /* 0x000fea0003800000 */
[----:B------:R-:W-:Y:S01]  /*1d690*/  IMAD R7, R25, 0x8, R6 ;  /* 0x0000000819077824 */ /* 0x000fe200078e0206 */
[----:B------:R-:W-:-:S04]  /*1d6a0*/  SHF.L.U32 R8, R26, 0x1f, RZ ;  /* 0x0000001f1a087819 */ /* 0x000fc800000006ff */
[----:B------:R-:W0:Y:S02]  /*1d6b0*/  SYNCS.PHASECHK.TRANS64.TRYWAIT P0, [R7+URZ+0x31ca0], R8 ;  /* 0x031ca008070075a7 */ /* 0x000e24000800017f */
[----:B0-----:R-:W-:Y:S05]  /*1d6c0*/  @!P0 BRA `(.L_x_2032) ;  /* 0x0000004800cc8947 */ /* 0x001fea0003800000 */
.L_x_2153:
        /* <DEDUP_REMOVED lines=9> */
.L_x_2033:
        /* <DEDUP_REMOVED lines=27> */
.L_x_2154:
[----:B------:R-:W-:Y:S05]  /*1d910*/  @P0 BRA `(.L_x_2035) ;  /* 0x0000000000140947 */ /* 0x000fea0003800000 */
[----:B------:R-:W-:Y:S01]  /*1d920*/  ISETP.NE.AND P1, PT, R28, RZ, PT ;  /* 0x000000ff1c00720c */ /* 0x000fe20003f25270 */
[----:B0-2---:R-:W-:-:S04]  /*1d930*/  IMAD.MOV.U32 R8, RZ, RZ, 0x6c00 ;  /* 0x00006c00ff087424 */ /* 0x005fc800078e00ff */
[----:B------:R3:W-:Y:S08]  /*1d940*/  SYNCS.ARRIVE.TRANS64 RZ, [R7+URZ+0x31cb0], R8 ;  /* 0x031cb00807ff79a7 */ /* 0x0007f0000800003f */
[----:B------:R-:W-:Y:S05]  /*1d950*/  @!P1 BRA `(.L_x_2035) ;  /* 0x0000000000049947 */ /* 0x000fea0003800000 */
[----:B------:R-:W-:Y:S01]  /*1d960*/  BPT.TRAP 0x1 ;  /* 0x000000040000795c */ /* 0x000fe20000300000 */
.L_x_2035:
        /* <DEDUP_REMOVED lines=24> */
.L_x_2031:
[----:B------:R-:W-:Y:S05]  /*1daf0*/  BSYNC B1 ;  /* 0x0000000000017941 */ /* 0x000fea0003800000 */
.L_x_2030:
[----:B------:R-:W-:-:S05]  /*1db00*/  VIADD R25, R25, 0x1 ;  /* 0x0000000119197836 */ /* 0x000fca0000000000 */
[----:B------:R-:W-:-:S04]  /*1db10*/  ISETP.NE.AND P0, PT, R25, 0x2, PT ;  /* 0x000000021900780c */ /* 0x000fc80003f05270 */
[----:B0-23--:R-:W-:Y:S02]  /*1db20*/  SEL R7, RZ, 0x1, P0 ;  /* 0x00000001ff077807 */ /* 0x00dfe40000000000 */
[----:B------:R-:W-:Y:S02]  /*1db30*/  SEL R25, R25, RZ, P0 ;  /* 0x000000ff19197207 */ /* 0x000fe40000000000 */
[C---:B------:R-:W-:Y:S02]  /*1db40*/  ISETP.GT.AND P0, PT, R3.reuse, R4, PT ;  /* 0x000000040300720c */ /* 0x040fe40003f04270 */
[----:B------:R-:W-:Y:S01]  /*1db50*/  LOP3.LUT R26, R26, R7, RZ, 0x3c, !PT ;  /* 0x000000071a1a7212 */ /* 0x000fe200078e3cff */
[----:B------:R-:W-:-:S04]  /*1db60*/  VIADD R7, R3, 0xffffffff ;  /* 0xffffffff03077836 */ /* 0x000fc80000000000 */
[----:B------:R-:W-:-:S06]  /*1db70*/  IMAD.MOV.U32 R3, RZ, RZ, R7 ;  /* 0x000000ffff037224 */ /* 0x000fcc00078e0007 */
[----:B------:R-:W-:Y:S05]  /*1db80*/  @P0 BRA `(.L_x_2036) ;  /* 0xfffffff800b40947 */ /* 0x000fea000383ffff */
.L_x_2019:
[----:B------:R-:W-:Y:S05]  /*1db90*/  BSYNC B0 ;  /* 0x0000000000007941 */ /* 0x000fea0003800000 */
.L_x_2018:
[----:B------:R-:W2:Y:S01]  /*1dba0*/  LDL R7, [R1] ;  /* 0x0000000001077983 */ /* 0x000ea20000100800 */
        /* <DEDUP_REMOVED lines=21> */
.L_x_2038:
        /* <DEDUP_REMOVED lines=22> */
.L_x_2040:
        /* <DEDUP_REMOVED lines=19> */
.L_x_2042:
        /* <DEDUP_REMOVED lines=16> */
.L_x_2041:
[----:B------:R-:W2:Y:S01]  /*1e090*/  LDL.LU R2, [R1+0x4] ;  /* 0x0000040001027983 */ /* 0x000ea20000300800 */
[----:B------:R-:W-:Y:S01]  /*1e0a0*/  ULDC.64 UR4, c[0x0][0x9f8] ;  /* 0x00027e0000047ab9 */ /* 0x000fe20000000a00 */
[----:B------:R-:W0:Y:S02]  /*1e0b0*/  LDC R0, c[0x0][0x428] ;  /* 0x00010a00ff007b82 */ /* 0x000e240000000800 */
[----:B------:R-:W3:Y:S04]  /*1e0c0*/  LDL.LU R21, [R1+0x8] ;  /* 0x0000080001157983 */ /* 0x000ee80000300800 */
[----:B------:R-:W4:Y:S01]  /*1e0d0*/  LDL.LU R20, [R1+0x10] ;  /* 0x0000100001147983 */ /* 0x000f220000300800 */
[----:B------:R-:W-:Y:S01]  /*1e0e0*/  ISETP.NE.U32.AND P0, PT, RZ, UR4, PT ;  /* 0x00000004ff007c0c */ /* 0x000fe2000bf05070 */
[----:B------:R-:W-:Y:S01]  /*1e0f0*/  IMAD.MOV.U32 R6, RZ, RZ, R29 ;  /* 0x000000ffff067224 */ /* 0x000fe200078e001d */
[----:B------:R-:W-:-:S02]  /*1e100*/  ULDC.64 UR6, c[0x0][0x208] ;  /* 0x0000820000067ab9 */ /* 0x000fc40000000a00 */
        /* <DEDUP_REMOVED lines=21> */
.L_x_2043:
        /* <DEDUP_REMOVED lines=14> */
.L_x_2044:
        /* <DEDUP_REMOVED lines=13> */
.L_x_2045:
        /* <DEDUP_REMOVED lines=18> */
.L_x_2157:
[----:B------:R-:W-:Y:S01]  /*1e530*/  UMOV UR4, 0xffffffff ;  /* 0xffffffff00047882 */ /* 0x000fe20000000000 */
[----:B------:R-:W-:Y:S02]  /*1e540*/  SHF.R.S32.HI R12, RZ, 0x1f, R6 ;  /* 0x0000001fff0c7819 */ /* 0x000fe40000011406 */
[----:B------:R-:W-:Y:S05]  /*1e550*/  BRA.DIV UR4, `(.L_x_2047) ;  /* 0x0000003e04847947 */ /* 0x000fea000b800000 */
[----:B------:R-:W-:-:S13]  /*1e560*/  ELECT P6, URZ, PT ;  /* 0x00000000003f782f */ /* 0x000fda00038c0000 */
.L_x_2160:
        /* <DEDUP_REMOVED lines=23> */
.L_x_2049:
[----:B------:R-:W-:Y:S01]  /*1e6e0*/  IMAD R5, R22, 0x8, R27 ;  /* 0x0000000816057824 */ /* 0x000fe200078e021b */
[----:B------:R-:W-:-:S04]  /*1e6f0*/  SHF.L.U32 R4, R24, 0x1f, RZ ;  /* 0x0000001f18047819 */ /* 0x000fc800000006ff */
[----:B------:R-:W2:Y:S02]  /*1e700*/  SYNCS.PHASECHK.TRANS64.TRYWAIT P0, [R5+URZ+0x31c40], R4 ;  /* 0x031c4004050075a7 */ /* 0x000ea4000800017f */
[----:B--2---:R-:W-:Y:S05]  /*1e710*/  @!P0 BRA `(.L_x_2050) ;  /* 0x0000003c00348947 */ /* 0x004fea0003800000 */
.L_x_2161:
        /* <DEDUP_REMOVED lines=9> */
.L_x_2051:
        /* <DEDUP_REMOVED lines=28> */
.L_x_2048:
        /* <DEDUP_REMOVED lines=44> */
.L_x_2162:
[----:B------:R-:W-:Y:S05]  /*1ec30*/  BSYNC B0 ;  /* 0x0000000000007941 */ /* 0x000fea0003800000 */
.L_x_2052:
[----:B------:R-:W2:Y:S01]  /*1ec40*/  LDL R5, [R1] ;  /* 0x0000000001057983 */ /* 0x000ea20000100800 */
[----:B------:R-:W-:Y:S01]  /*1ec50*/  BSSY B0, `(.L_x_2054) ;  /* 0x0000168000007945 */ /* 0x000fe20003800000 */
[----:B--2---:R-:W-:-:S13]  /*1ec60*/  ISETP.GE.AND P0, PT, R5, 0x2, PT ;  /* 0x000000020500780c */ /* 0x004fda0003f06270 */
[----:B------:R-:W-:Y:S05]  /*1ec70*/  @!P0 BRA `(.L_x_2055) ;  /* 0x0000001400948947 */ /* 0x000fea0003800000 */
[C---:B0-----:R-:W-:Y:S01]  /*1ec80*/  LOP3.LUT R4, R5.reuse, 0x1, RZ, 0xc0, !PT ;  /* 0x0000000105047812 */ /* 0x041fe200078ec0ff */
[----:B------:R-:W-:Y:S01]  /*1ec90*/  VIADD R11, R5, 0xfffffffe ;  /* 0xfffffffe050b7836 */ /* 0x000fe20000000000 */
[----:B------:R-:W-:Y:S02]  /*1eca0*/  BSSY B1, `(.L_x_2056) ;  /* 0x0000079000017945 */ /* 0x000fe40003800000 */
[----:B------:R-:W-:Y:S01]  /*1ecb0*/  ISETP.NE.U32.AND P0, PT, R4, 0x1, PT ;  /* 0x000000010400780c */ /* 0x000fe20003f05070 */
[----:B------:R-:W-:-:S12]  /*1ecc0*/  IMAD.MOV.U32 R9, RZ, RZ, R11 ;  /* 0x000000ffff097224 */ /* 0x000fd800078e000b */
[----:B------:R-:W-:Y:S05]  /*1ecd0*/  @!P0 BRA `(.L_x_2057) ;  /* 0x0000000400d48947 */ /* 0x000fea0003800000 */
        /* <DEDUP_REMOVED lines=31> */
.L_x_2060:
[----:B0-----:R-:W-:Y:S01]  /*1eed0*/  IMAD R3, R10, 0x8, R27 ;  /* 0x000000080a037824 */ /* 0x001fe200078e021b */
[----:B------:R-:W-:-:S04]  /*1eee0*/  SHF.L.U32 R2, R13, 0x1f, RZ ;  /* 0x0000001f0d027819 */ /* 0x000fc800000006ff */
[----:B------:R-:W0:Y:S02]  /*1eef0*/  SYNCS.PHASECHK.TRANS64.TRYWAIT P0, [R3+URZ+0x31c40], R2 ;  /* 0x031c4002030075a7 */ /* 0x000e24000800017f */
[----:B0-----:R-:W-:Y:S05]  /*1ef00*/  @!P0 BRA `(.L_x_2061) ;  /* 0x0000003400608947 */ /* 0x001fea0003800000 */
.L_x_2163:
        /* <DEDUP_REMOVED lines=9> */
.L_x_2062:
        /* <DEDUP_REMOVED lines=31> */
.L_x_2164:
[----:B------:R-:W-:Y:S05]  /*1f190*/  @P1 BRA `(.L_x_2064) ;  /* 0x0000000000181947 */ /* 0x000fea0003800000 */
[----:B------:R-:W-:Y:S01]  /*1f1a0*/  ISETP.NE.AND P0, PT, R28, RZ, PT ;  /* 0x000000ff1c00720c */ /* 0x000fe20003f05270 */
[----:B0-----:R-:W-:Y:S02]  /*1f1b0*/  IMAD R2, R22, 0x8, R27 ;  /* 0x0000000816027824 */ /* 0x001fe400078e021b */
[----:B------:R-:W-:-:S04]  /*1f1c0*/  IMAD.MOV.U32 R3, RZ, RZ, 0x6c00 ;  /* 0x00006c00ff037424 */ /* 0x000fc800078e00ff */
[----:B------:R2:W-:Y:S06]  /*1f1d0*/  SYNCS.ARRIVE.TRANS64 RZ, [R2+URZ+0x31c50], R3 ;  /* 0x031c500302ff79a7 */ /* 0x0005ec000800003f */
[----:B------:R-:W-:Y:S05]  /*1f1e0*/  @!P0 BRA `(.L_x_2064) ;  /* 0x0000000000048947 */ /* 0x000fea0003800000 */
[----:B------:R-:W-:Y:S01]  /*1f1f0*/  BPT.TRAP 0x1 ;  /* 0x000000040000795c */ /* 0x000fe20000300000 */
.L_x_2064:
        /* <DEDUP_REMOVED lines=30> */
.L_x_2059:
[----:B------:R-:W-:Y:S05]  /*1f3e0*/  BSYNC B2 ;  /* 0x0000000000027941 */ /* 0x000fea0003800000 */
.L_x_2058:
[----:B------:R-:W2:Y:S01]  /*1f3f0*/  LDL.LU R2, [R1] ;  /* 0x0000000001027983 */ /* 0x000ea20000300800 */
[----:B------:R-:W-:Y:S02]  /*1f400*/  IMAD.MOV.U32 R22, RZ, RZ, R10 ;  /* 0x000000ffff167224 */ /* 0x000fe400078e000a */
[----:B------:R-:W-:Y:S02]  /*1f410*/  IMAD.MOV.U32 R24, RZ, RZ, R13 ;  /* 0x000000ffff187224 */ /* 0x000fe400078e000d */
[----:B--2---:R-:W-:-:S07]  /*1f420*/  VIADD R9, R2, 0xfffffffd ;  /* 0xfffffffd02097836 */ /* 0x004fce0000000000 */
.L_x_2057:
[----:B------:R-:W-:Y:S05]  /*1f430*/  BSYNC B1 ;  /* 0x0000000000017941 */ /* 0x000fea0003800000 */
.L_x_2056:
[----:B------:R-:W-:-:S13]  /*1f440*/  ISETP.NE.AND P0, PT, R11, RZ, PT ;  /* 0x000000ff0b00720c */ /* 0x000fda0003f05270 */
[----:B------:R-:W-:Y:S05]  /*1f450*/  @!P0 BRA `(.L_x_2055) ;  /* 0x0000000c009c8947 */ /* 0x000fea0003800000 */
[----:B------:R-:W-:-:S07]  /*1f460*/  IMAD.MOV.U32 R4, RZ, RZ, R8 ;  /* 0x000000ffff047224 */ /* 0x000fce00078e0008 */
.L_x_2079:
        /* <DEDUP_REMOVED lines=32> */
.L_x_2067:
[----:B------:R-:W-:Y:S01]  /*1f670*/  IMAD R3, R10, 0x8, R27 ;  /* 0x000000080a037824 */ /* 0x000fe200078e021b */
[----:B------:R-:W-:-:S04]  /*1f680*/  SHF.L.U32 R2, R11, 0x1f, RZ ;  /* 0x0000001f0b027819 */ /* 0x000fc800000006ff */
[----:B------:R-:W2:Y:S02]  /*1f690*/  SYNCS.PHASECHK.TRANS64.TRYWAIT P0, [R3+URZ+0x31c40], R2 ;  /* 0x031c4002030075a7 */ /* 0x000ea4000800017f */
[----:B--2---:R-:W-:Y:S05]  /*1f6a0*/  @!P0 BRA `(.L_x_2068) ;  /* 0x0000002c00a08947 */ /* 0x004fea0003800000 */
.L_x_2165:
        /* <DEDUP_REMOVED lines=9> */
.L_x_2069:
        /* <DEDUP_REMOVED lines=31> */
.L_x_2166:
[----:B------:R-:W-:Y:S05]  /*1f930*/  @P0 BRA `(.L_x_2071) ;  /* 0x0000000000140947 */ /* 0x000fea0003800000 */
[----:B------:R-:W-:Y:S01]  /*1f940*/  ISETP.NE.AND P1, PT, R28, RZ, PT ;  /* 0x000000ff1c00720c */ /* 0x000fe20003f25270 */
[----:B------:R-:W-:-:S04]  /*1f950*/  IMAD.MOV.U32 R2, RZ, RZ, 0x6c00 ;  /* 0x00006c00ff027424 */ /* 0x000fc800078e00ff */
[----:B------:R2:W-:Y:S08]  /*1f960*/  SYNCS.ARRIVE.TRANS64 RZ, [R3+URZ+0x50], R2 ;  /* 0x0000500203ff79a7 */ /* 0x0005f0000800003f */
[----:B------:R-:W-:Y:S05]  /*1f970*/  @!P1 BRA `(.L_x_2071) ;  /* 0x0000000000049947 */ /* 0x000fea0003800000 */
[----:B------:R-:W-:Y:S01]  /*1f980*/  BPT.TRAP 0x1 ;  /* 0x000000040000795c */ /* 0x000fe20000300000 */
.L_x_2071:
        /* <DEDUP_REMOVED lines=30> */
.L_x_2066:
[----:B------:R-:W-:Y:S05]  /*1fb70*/  BSYNC B1 ;  /* 0x0000000000017941 */ /* 0x000fea0003800000 */
.L_x_2065:
        /* <DEDUP_REMOVED lines=31> */
.L_x_2074:
[----:B--2---:R-:W-:Y:S01]  /*1fd70*/  IMAD R2, R22, 0x8, R27 ;  /* 0x0000000816027824 */ /* 0x004fe200078e021b */
[----:B------:R-:W-:-:S04]  /*1fd80*/  SHF.L.U32 R3, R24, 0x1f, RZ ;  /* 0x0000001f18037819 */ /* 0x000fc800000006ff */
[----:B------:R-:W2:Y:S02]  /*1fd90*/  SYNCS.PHASECHK.TRANS64.TRYWAIT P0, [R2+URZ+0x31c40], R3 ;  /* 0x031c4003020075a7 */ /* 0x000ea4000800017f */
[----:B--2---:R-:W-:Y:S05]  /*1fda0*/  @!P0 BRA `(.L_x_2075) ;  /* 0x0000002800088947 */ /* 0x004fea0003800000 */
.L_x_2167:
        /* <DEDUP_REMOVED lines=9> */
.L_x_2076:
        /* <DEDUP_REMOVED lines=33> */
.L_x_2168:
[----:B------:R-:W-:Y:S05]  /*20050*/  @P0 BRA `(.L_x_2078) ;  /* 0x0000000000140947 */ /* 0x000fea0003800000 */
[----:B------:R-:W-:Y:S01]  /*20060*/  ISETP.NE.AND P1, PT, R28, RZ, PT ;  /* 0x000000ff1c00720c */ /* 0x000fe20003f25270 */
[----:B------:R-:W-:-:S04]  /*20070*/  IMAD.MOV.U32 R3, RZ, RZ, 0x6c00 ;  /* 0x00006c00ff037424 */ /* 0x000fc800078e00ff */
[----:B------:R2:W-:Y:S08]  /*20080*/  SYNCS.ARRIVE.TRANS64 RZ, [R2+URZ+0x50], R3 ;  /* 0x0000500302ff79a7 */ /* 0x0005f0000800003f */
[----:B------:R-:W-:Y:S05]  /*20090*/  @!P1 BRA `(.L_x_2078) ;  /* 0x0000000000049947 */ /* 0x000fea0003800000 */
[----:B------:R-:W-:Y:S01]  /*200a0*/  BPT.TRAP 0x1 ;  /* 0x000000040000795c */ /* 0x000fe20000300000 */
.L_x_2078:
        /* <DEDUP_REMOVED lines=29> */
.L_x_2073:
[----:B------:R-:W-:Y:S05]  /*20280*/  BSYNC B1 ;  /* 0x0000000000017941 */ /* 0x000fea0003800000 */
.L_x_2072:
[C---:B------:R-:W-:Y:S01]  /*20290*/  ISETP.GT.AND P0, PT, R9.reuse, 0x1, PT ;  /* 0x000000010900780c */ /* 0x040fe20003f04270 */
[----:B0-2---:R-:W-:-:S04]  /*202a0*/  VIADD R2, R9, 0xfffffffe ;  /* 0xfffffffe09027836 */ /* 0x005fc80000000000 */
[----:B------:R-:W-:-:S08]  /*202b0*/  IMAD.MOV.U32 R9, RZ, RZ, R2 ;  /* 0x000000ffff097224 */ /* 0x000fd000078e0002 */
[----:B------:R-:W-:Y:S05]  /*202c0*/  @P0 BRA `(.L_x_2079) ;  /* 0xfffffff000680947 */ /* 0x000fea000383ffff */
.L_x_2055:
[----:B------:R-:W-:Y:S05]  /*202d0*/  BSYNC B0 ;  /* 0x0000000000007941 */ /* 0x000fea0003800000 */
.L_x_2054:
[----:B------:R-:W-:Y:S01]  /*202e0*/  ISETP.NE.AND P0, PT, R28, RZ, PT ;  /* 0x000000ff1c00720c */ /* 0x000fe20003f05270 */
[----:B------:R-:W-:-:S12]  /*202f0*/  BSSY B0, `(.L_x_2080) ;  /* 0x000000f000007945 */ /* 0x000fd80003800000 */
[----:B------:R-:W-:Y:S05]  /*20300*/  @P0 BRA `(.L_x_2081) ;  /* 0x0000000000340947 */ /* 0x000fea0003800000 */
[----:B------:R-:W2:Y:S01]  /*20310*/  S2R R9, SR_LANEID ;  /* 0x0000000000097919 */ /* 0x000ea20000000000 */
[----:B------:R-:W-:Y:S01]  /*20320*/  VOTEU.ANY UR4, UPT, PT ;  /* 0x0000000000047886 */ /* 0x000fe200038e0100 */
[----:B------:R-:W3:Y:S01]  /*20330*/  LDC.64 R2, c[0x0][0xc38] ;  /* 0x00030e00ff027b82 */ /* 0x000ee20000000a00 */
[----:B0-----:R-:W2:Y:S01]  /*20340*/  FLO.U32 R4, UR4 ;  /* 0x0000000400047d00 */ /* 0x001ea200080e0000 */
[----:B------:R-:W-:-:S07]  /*20350*/  ULDC.64 UR6, c[0x0][0x208] ;  /* 0x0000820000067ab9 */ /* 0x000fce0000000a00 */
[----:B------:R-:W3:Y:S01]  /*20360*/  POPC R5, UR4 ;  /* 0x0000000400057d09 */ /* 0x000ee20008000000 */
[----:B--2---:R-:W-:-:S13]  /*20370*/  ISETP.EQ.U32.AND P0, PT, R4, R9, PT ;  /* 0x000000090400720c */ /* 0x004fda0003f02070 */
[----:B---3--:R-:W2:Y:S01]  /*20380*/  @P0 ATOMG.E.ADD.STRONG.GPU PT, R3, desc[UR6][R2.64], R5 ;  /* 0x00000005020309a8 */ /* 0x008ea200081ee1c6 */
[----:B------:R-:W0:Y:S02]  /*20390*/  S2R R6, SR_LTMASK ;  /* 0x0000000000067919 */ /* 0x000e240000003900 */
[----:B0-----:R-:W-:-:S04]  /*203a0*/  LOP3.LUT R6, R6, UR4, RZ, 0xc0, !PT ;  /* 0x0000000406067c12 */ /* 0x001fc8000f8ec0ff */
[----:B------:R-:W0:Y:S01]  /*203b0*/  POPC R9, R6 ;  /* 0x0000000600097309 */ /* 0x000e220000000000 */
[----:B--2---:R-:W0:Y:S02]  /*203c0*/  SHFL.IDX PT, R4, R3, R4, 0x1f ;  /* 0x00001f0403047589 */ /* 0x004e2400000e0000 */
[----:B0-----:R-:W-:-:S07]  /*203d0*/  IADD3 R16, R4, UR36, R9 ;  /* 0x0000002404107c10 */ /* 0x001fce000fffe009 */
.L_x_2081:
[----:B------:R-:W-:Y:S05]  /*203e0*/  BSYNC B0 ;  /* 0x0000000000007941 */ /* 0x000fea0003800000 */
.L_x_2080:
[----:B------:R-:W-:Y:S04]  /*203f0*/  BSSY B0, `(.L_x_2082) ;  /* 0x000002b000007945 */ /* 0x000fe80003800000 */
[----:B------:R-:W-:Y:S05]  /*20400*/  @!P6 BRA `(.L_x_2083) ;  /* 0x0000000000a4e947 */ /* 0x000fea0003800000 */
[----:B------:R-:W-:Y:S01]  /*20410*/  IMAD R3, R22, 0x8, R27 ;  /* 0x0000000816037824 */ /* 0x000fe200078e021b */
[----:B------:R-:W-:-:S04]  /*20420*/  SHF.L.U32 R2, R24, 0x1f, RZ ;  /* 0x0000001f18027819 */ /* 0x000fc800000006ff */
[----:B------:R-:W2:Y:S02]  /*20430*/  SYNCS.PHASECHK.TRANS64.TRYWAIT P0, [R3+URZ+0x31c60], R2 ;  /* 0x031c6002030075a7 */ /* 0x000ea4000800017f */
[----:B--2---:R-:W-:Y:S05]  /*20440*/  @!P0 BRA `(.L_x_2084) ;  /* 0x0000002000888947 */ /* 0x004fea0003800000 */
.L_x_2169:
        /* <DEDUP_REMOVED lines=9> */
.L_x_2085:
        /* <DEDUP_REMOVED lines=28> */
.L_x_2083:
[----:B------:R-:W-:Y:S05]  /*206a0*/  BSYNC B0 ;  /* 0x0000000000007941 */ /* 0x000fea0003800000 */
.L_x_2082:
[----:B------:R-:W-:-:S05]  /*206b0*/  VIADD R22, R22, 0x1 ;  /* 0x0000000116167836 */ /* 0x000fca0000000000 */
[----:B------:R-:W-:-:S04]  /*206c0*/  ISETP.NE.AND P0, PT, R22, 0x2, PT ;  /* 0x000000021600780c */ /* 0x000fc80003f05270 */
[----:B0-2---:R-:W-:Y:S02]  /*206d0*/  SEL R3, RZ, 0x1, P0 ;  /* 0x00000001ff037807 */ /* 0x005fe40000000000 */
[----:B------:R-:W-:Y:S02]  /*206e0*/  SEL R22, R22, RZ, P0 ;  /* 0x000000ff16167207 */ /* 0x000fe40000000000 */
[----:B------:R-:W-:-:S07]  /*206f0*/  LOP3.LUT R24, R24, R3, RZ, 0x3c, !PT ;  /* 0x0000000318187212 */ /* 0x000fce00078e3cff */
.L_x_2039:
[----:B------:R-:W-:Y:S05]  /*20700*/  BSYNC B6 ;  /* 0x0000000000067941 */ /* 0x000fea0003800000 */
.L_x_2037:
[----:B------:R-:W-:-:S03]  /*20710*/  UMOV UR4, 0xffffffff ;  /* 0xffffffff00047882 */ /* 0x000fc60000000000 */
[----:B------:R-:W-:Y:S05]  /*20720*/  BRA.DIV UR4, `(.L_x_2086) ;  /* 0x0000001e04e47947 */ /* 0x000fea000b800000 */
[----:B------:R0:W2:Y:S04]  /*20730*/  SHFL.IDX PT, R4, R16, RZ, 0x1f ;  /* 0x00001fff10047589 */ /* 0x0000a800000e0000 */
[----:B------:R0:W3:Y:S02]  /*20740*/  SHFL.IDX PT, R5, R16, 0x1, 0x1f ;  /* 0x00201f0010057f89 */ /* 0x0000e400000e0000 */
.L_x_2173:
        /* <DEDUP_REMOVED lines=8> */
[----:B------:R-:W4:Y:S01]  /*207d0*/  LDC.64 R2, c[0x0][0xc58] ;  /* 0x00031600ff027b82 */ /* 0x000f220000000a00 */
[----:B------:R-:W-:Y:S01]  /*207e0*/  ULDC.64 UR4, c[0x0][0x208] ;  /* 0x0000820000047ab9 */ /* 0x000fe20000000a00 */
[----:B----4-:R-:W-:-:S06]  /*207f0*/  IMAD.WIDE R2, R7, 0x4, R2 ;  /* 0x0000000407027825 */ /* 0x010fcc00078e0202 */
[----:B------:R4:W5:Y:S02]  /*20800*/  LDG.E R2, desc[UR4][R2.64] ;  /* 0x0000000402027981 */ /* 0x000964000c1e1900 */
.L_x_2088:
[----:B------:R-:W-:Y:S05]  /*20810*/  BSYNC B0 ;  /* 0x0000000000007941 */ /* 0x000fea0003800000 */
.L_x_2087:
        /* <DEDUP_REMOVED lines=23> */
.L_x_2181:
[----:B------:R-:W-:Y:S02]  /*20990*/  ULDC UR4, c[0x0][0xc10] ;  /* 0x0003040000047ab9 */ /* 0x000fe40000000800 */
[----:B------:R-:W-:-:S04]  /*209a0*/  IMAD.U32 R7, RZ, RZ, UR4 ;  /* 0x00000004ff077e24 */ /* 0x000fc8000f8e00ff */
[----:B----4-:R-:W-:-:S04]  /*209b0*/  IMAD R14, R14, R7, RZ ;  /* 0x000000070e0e7224 */ /* 0x010fc800078e02ff */
[----:B---3--:R-:W-:-:S05]  /*209c0*/  IMAD.IADD R5, R5, 0x1, R14 ;  /* 0x0000000105057824 */ /* 0x008fca00078e020e */
[----:B--2---:R-:W-:-:S13]  /*209d0*/  ISETP.GT.AND P0, PT, R5, R4, PT ;  /* 0x000000040500720c */ /* 0x004fda0003f04270 */
[----:B------:R-:W-:Y:S05]  /*209e0*/  @P0 BRA `(.L_x_2090) ;  /* 0x0000000000b00947 */ /* 0x000fea0003800000 */
[----:B------:R-:W2:Y:S02]  /*209f0*/  LDC R0, c[0x0][0xc14] ;  /* 0x00030500ff007b82 */ /* 0x000ea40000000800 */
.L_x_2095:
        /* <DEDUP_REMOVED lines=9> */
[----:B------:R-:W2:Y:S01]  /*20a90*/  LDC.64 R2, c[0x0][0xc58] ;  /* 0x00031600ff027b82 */ /* 0x000ea20000000a00 */
[----:B------:R-:W-:Y:S01]  /*20aa0*/  ULDC.64 UR4, c[0x0][0x208] ;  /* 0x0000820000047ab9 */ /* 0x000fe20000000a00 */
[----:B--2---:R-:W-:-:S06]  /*20ab0*/  IMAD.WIDE R2, R7, 0x4, R2 ;  /* 0x0000000407027825 */ /* 0x004fcc00078e0202 */
[----:B------:R2:W5:Y:S02]  /*20ac0*/  LDG.E R2, desc[UR4][R2.64] ;  /* 0x0000000402027981 */ /* 0x000564000c1e1900 */
.L_x_2093:
[----:B------:R-:W-:Y:S05]  /*20ad0*/  BSYNC B0 ;  /* 0x0000000000007941 */ /* 0x000fea0003800000 */
.L_x_2092:
        /* <DEDUP_REMOVED lines=23> */
.L_x_2189:
[----:B------:R-:W-:Y:S02]  /*20c50*/  ULDC UR4, c[0x0][0xc10] ;  /* 0x0003040000047ab9 */ /* 0x000fe40000000800 */
[----:B------:R-:W-:-:S04]  /*20c60*/  IMAD.U32 R7, RZ, RZ, UR4 ;  /* 0x00000004ff077e24 */ /* 0x000fc8000f8e00ff */
[----:B--2---:R-:W-:-:S04]  /*20c70*/  IMAD R14, R14, R7, RZ ;  /* 0x000000070e0e7224 */ /* 0x004fc800078e02ff */
[----:B------:R-:W-:-:S05]  /*20c80*/  IMAD.IADD R5, R14, 0x1, R5 ;  /* 0x000000010e057824 */ /* 0x000fca00078e0205 */
[----:B------:R-:W-:-:S13]  /*20c90*/  ISETP.GT.AND P0, PT, R5, R4, PT ;  /* 0x000000040500720c */ /* 0x000fda0003f04270 */
[----:B------:R-:W-:Y:S05]  /*20ca0*/  @!P0 BRA `(.L_x_2095) ;  /* 0xfffffffc00548947 */ /* 0x000fea000383ffff */
.L_x_2090:
        /* <DEDUP_REMOVED lines=8> */
.L_x_2193:
[----:B------:R-:W-:Y:S01]  /*20d30*/  ISETP.NE.AND P0, PT, R3, RZ, PT ;  /* 0x000000ff0300720c */ /* 0x000fe20003f05270 */
[----:B------:R-:W-:-:S12]  /*20d40*/  IMAD.MOV.U32 R14, RZ, RZ, RZ ;  /* 0x000000ffff0e7224 */ /* 0x000fd800078e00ff */
[----:B------:R-:W-:Y:S05]  /*20d50*/  @!P0 BRA `(.L_x_2097) ;  /* 0x0000000000108947 */ /* 0x000fea0003800000 */
[----:B------:R-:W-:Y:S01]  /*20d60*/  UMOV UR4, 0xffffffff ;  /* 0xffffffff00047882 */ /* 0x000fe20000000000 */
[----:B------:R-:W-:Y:S02]  /*20d70*/  VIADD R12, R5, 0xffffffff ;  /* 0xffffffff050c7836 */ /* 0x000fe40000000000 */
[----:B------:R-:W-:Y:S05]  /*20d80*/  BRA.DIV UR4, `(.L_x_2098) ;  /* 0x0000002204807947 */ /* 0x000fea000b800000 */
[----:B------:R4:W0:Y:S02]  /*20d90*/  SHFL.IDX PT, R14, R8, R12, 0x1f ;  /* 0x00001f0c080e7589 */ /* 0x00082400000e0000 */
.L_x_2097:
        /* <DEDUP_REMOVED lines=68> */
.L_x_2091:
[----:B------:R-:W-:Y:S01]  /*211e0*/  UMOV UR4, URZ ;  /* 0x0000003f00047c82 */ /* 0x000fe20008000000 */
[----:B------:R-:W-:Y:S01]  /*211f0*/  UMOV UR5, URZ ;  /* 0x0000003f00057c82 */ /* 0x000fe20008000000 */
[----:B------:R-:W-:Y:S01]  /*21200*/  ULDC UR6, c[0x0][0xc14] ;  /* 0x0003050000067ab9 */ /* 0x000fe20000000800 */
[----:B------:R-:W-:Y:S02]  /*21210*/  IMAD.MOV.U32 R16, RZ, RZ, R4 ;  /* 0x000000ffff107224 */ /* 0x000fe400078e0004 */
[----:B------:R-:W-:Y:S02]  /*21220*/  IMAD.U32 R17, RZ, RZ, UR4 ;  /* 0x00000004ff117e24 */ /* 0x000fe4000f8e00ff */
[----:B------:R-:W-:Y:S02]  /*21230*/  IMAD.U32 R18, RZ, RZ, UR5 ;  /* 0x00000005ff127e24 */ /* 0x000fe4000f8e00ff */
[----:B------:R-:W-:-:S07]  /*21240*/  IMAD.U32 R19, RZ, RZ, UR6 ;  /* 0x00000006ff137e24 */ /* 0x000fce000f8e00ff */
.L_x_2099:
        /* <DEDUP_REMOVED lines=10> */
.L_x_2014:
        /* <DEDUP_REMOVED lines=12> */
.L_x_2196:
[----:B------:R-:W-:Y:S05]  /*213b0*/  BSYNC B0 ;  /* 0x0000000000007941 */ /* 0x000fea0003800000 */
.L_x_2101:
[----:B------:R-:W-:-:S03]  /*213c0*/  UMOV UR4, 0xffffffff ;  /* 0xffffffff00047882 */ /* 0x000fc60000000000 */
[----:B------:R-:W-:Y:S05]  /*213d0*/  BRA.DIV UR4, `(.L_x_2103) ;  /* 0x0000001e04247947 */ /* 0x000fea000b800000 */
[----:B0-----:R-:W0:Y:S02]  /*213e0*/  S2R R0, SR_TID.X ;  /* 0x0000000000007919 */ /* 0x001e240000002100 */
[----:B0-----:R-:W-:-:S04]  /*213f0*/  SHF.R.U32.HI R0, RZ, 0x5, R0 ;  /* 0x00000005ff007819 */ /* 0x001fc80000011600 */
[----:B------:R-:W-:-:S05]  /*21400*/  LOP3.LUT R0, R0, 0x3, RZ, 0xc0, !PT ;  /* 0x0000000300007812 */ /* 0x000fca00078ec0ff */
[----:B------:R0:W2:Y:S02]  /*21410*/  SHFL.IDX PT, R14, R0, RZ, 0x1f ;  /* 0x00001fff000e7589 */ /* 0x0000a400000e0000 */
.L_x_2199:
[----:B--2---:R-:W-:-:S13]  /*21420*/  ISETP.NE.AND P0, PT, R14, RZ, PT ;  /* 0x000000ff0e00720c */ /* 0x004fda0003f05270 */
[----:B------:R-:W-:Y:S05]  /*21430*/  @P0 BRA `(.L_x_1854) ;  /* 0x0000000000880947 */ /* 0x000fea0003800000 */
[----:B------:R-:W-:-:S03]  /*21440*/  UMOV UR4, 0xffffffff ;  /* 0xffffffff00047882 */ /* 0x000fc60000000000 */
[----:B------:R-:W-:Y:S05]  /*21450*/  BRA.DIV UR4, `(.L_x_2104) ;  /* 0x0000001e04387947 */ /* 0x000fea000b800000 */
[----:B------:R-:W-:-:S13]  /*21460*/  ELECT P6, URZ, PT ;  /* 0x00000000003f782f */ /* 0x000fda00038c0000 */
.L_x_2202:
[----:B------:R-:W-:Y:S05]  /*21470*/  @!P6 BRA `(.L_x_1854) ;  /* 0x000000000078e947 */ /* 0x000fea0003800000 */
[----:B------:R-:W-:-:S06]  /*21480*/  ULOP3.LUT UR4, UR60, 0x2, URZ, 0xfc, !UPT ;  /* 0x000000023c047892 */ /* 0x000fcc000f8efc3f */
[----:B0-----:R-:W-:-:S05]  /*21490*/  IMAD.U32 R0, RZ, RZ, UR4 ;  /* 0x00000004ff007e24 */ /* 0x001fca000f8e00ff */
[----:B------:R-:W-:-:S13]  /*214a0*/  ISETP.NE.AND P2, PT, R0, 0x3, PT ;  /* 0x000000030000780c */ /* 0x000fda0003f45270 */
[----:B------:R-:W-:Y:S05]  /*214b0*/  @!P2 BRA `(.L_x_2105) ;  /* 0x000000000004a947 */ /* 0x000fea0003800000 */
[----:B------:R-:W-:Y:S01]  /*214c0*/  BPT.TRAP 0x1 ;  /* 0x000000040000795c */ /* 0x000fe20000300000 */
.L_x_2105:
        /* <DEDUP_REMOVED lines=12> */
.L_x_2203:
[----:B------:R-:W2:Y:S02]  /*21590*/  SYNCS.PHASECHK.TRANS64.TRYWAIT P0, [R3+URZ], R0 ;  /* 0x00000000030075a7 */ /* 0x000ea4000800017f */
[----:B--2---:R-:W-:Y:S05]  /*215a0*/  @!P0 BRA `(.L_x_2107) ;  /* 0x0000001c00188947 */ /* 0x004fea0003800000 */
.L_x_2204:
[----:B------:R-:W-:Y:S05]  /*215b0*/  @!P2 BRA `(.L_x_2108) ;  /* 0x000000000004a947 */ /* 0x000fea0003800000 */
[----:B------:R-:W-:Y:S01]  /*215c0*/  BPT.TRAP 0x1 ;  /* 0x000000040000795c */ /* 0x000fe20000300000 */
.L_x_2108:
[----:B--2---:R-:W-:-:S04]  /*215d0*/  VIADD R3, R9, 0x31c60 ;  /* 0x00031c6009037836 */ /* 0x004fc80000000000 */
[----:B------:R-:W-:-:S04]  /*215e0*/  IMAD R5, R22, 0x8, R3 ;  /* 0x0000000816057824 */ /* 0x000fc800078e0203 */
[----:B------:R-:W2:Y:S02]  /*215f0*/  SYNCS.PHASECHK.TRANS64.TRYWAIT P0, [R5+URZ], R2 ;  /* 0x00000002050075a7 */ /* 0x000ea4000800017f */
[----:B--2---:R-:W-:Y:S05]  /*21600*/  @!P0 BRA `(.L_x_2109) ;  /* 0x0000001c00148947 */ /* 0x004fea0003800000 */
.L_x_2205:
[----:B------:R-:W-:-:S07]  /*21610*/  IMAD R3, R4, 0x8, R3 ;  /* 0x0000000804037824 */ /* 0x000fce00078e0203 */
.L_x_2110:
[----:B---3--:R3:W4:Y:S02]  /*21620*/  SYNCS.PHASECHK.TRANS64.TRYWAIT P0, [R3+URZ], R0 ;  /* 0x00000000030075a7 */ /* 0x008724000800017f */
[----:B----4-:R-:W-:Y:S05]  /*21630*/  @!P0 NANOSLEEP.SYNCS 0x989680 ;  /* 0x009896800000895d */ /* 0x010fea0003900000 */
[----:B------:R-:W4:Y:S02]  /*21640*/  @!P0 SYNCS.PHASECHK.TRANS64 P0, [R3+URZ], R0 ;  /* 0x00000000030085a7 */ /* 0x000f24000800007f */
[----:B----4-:R-:W-:Y:S05]  /*21650*/  @!P0 BRA `(.L_x_2110) ;  /* 0xfffffffc00f08947 */ /* 0x010fea000383ffff */
.L_x_1854:
[----:B------:R-:W-:Y:S05]  /*21660*/  BSYNC B7 ;  /* 0x0000000000077941 */ /* 0x000fea0003800000 */
.L_x_1851:
[----:B------:R-:W-:Y:S05]  /*21670*/  EXIT ;  /* 0x000000000000794d */ /* 0x000fea0003800000 */
.L_x_1870:
[----:B0-----:R0:W1:Y:S02]  /*21680*/  SYNCS.PHASECHK.TRANS64.TRYWAIT P5, [R15+URZ+0x31c90], R86 ;  /* 0x031c90560f0075a7 */ /* 0x00106400080a017f */
[----:B-1----:R-:W-:Y:S05]  /*21690*/  @!P5 NANOSLEEP.SYNCS 0x989680 ;  /* 0x009896800000d95d */ /* 0x002fea0003900000 */
[----:B------:R-:W1:Y:S02]  /*216a0*/  @!P5 SYNCS.PHASECHK.TRANS64 P5, [R15+URZ+0x31c90], R86 ;  /* 0x031c90560f00d5a7 */ /* 0x000e6400080a007f */
[----:B-1----:R-:W-:Y:S05]  /*216b0*/  @!P5 BRA `(.L_x_1870) ;  /* 0xfffffffc00f0d947 */ /* 0x002fea000383ffff */
[----:B------:R-:W-:Y:S05]  /*216c0*/  BRA `(.L_x_2111) ;  /* 0xfffffe1800987947 */ /* 0x000fea000383ffff */
.L_x_1898:
[----:B0-----:R0:W1:Y:S02]  /*216d0*/  SYNCS.PHASECHK.TRANS64.TRYWAIT P5, [R15+URZ+0x31c90], R86 ;  /* 0x031c90560f0075a7 */ /* 0x00106400080a017f */
[----:B-1----:R-:W-:Y:S05]  /*216e0*/  @!P5 NANOSLEEP.SYNCS 0x989680 ;  /* 0x009896800000d95d */ /* 0x002fea0003900000 */
[----:B------:R-:W1:Y:S02]  /*216f0*/  @!P5 SYNCS.PHASECHK.TRANS64 P5, [R15+URZ+0x31c90], R86 ;  /* 0x031c90560f00d5a7 */ /* 0x000e6400080a007f */
[----:B-1----:R-:W-:Y:S05]  /*21700*/  @!P5 BRA `(.L_x_1898) ;  /* 0xfffffffc00f0d947 */ /* 0x002fea000383ffff */
[----:B------:R-:W-:Y:S05]  /*21710*/  BRA `(.L_x_2112) ;  /* 0xfffffe3400947947 */ /* 0x000fea000383ffff */
.L_x_1911:
[----:B0-----:R0:W1:Y:S02]  /*21720*/  SYNCS.PHASECHK.TRANS64.TRYWAIT P4, [R15+URZ+0x31c90], R86 ;  /* 0x031c90560f0075a7 */ /* 0x001064000808017f */
[----:B-1----:R-:W-:Y:S05]  /*21730*/  @!P4 NANOSLEEP.SYNCS 0x989680 ;  /* 0x009896800000c95d */ /* 0x002fea0003900000 */
[----:B------:R-:W1:Y:S02]  /*21740*/  @!P4 SYNCS.PHASECHK.TRANS64 P4, [R15+URZ+0x31c90], R86 ;  /* 0x031c90560f00c5a7 */ /* 0x000e64000808007f */
[----:B-1----:R-:W-:Y:S05]  /*21750*/  @!P4 BRA `(.L_x_1911) ;  /* 0xfffffffc00f0c947 */ /* 0x002fea000383ffff */
[----:B------:R-:W-:Y:S05]  /*21760*/  BRA `(.L_x_2113) ;  /* 0xfffffe5000347947 */ /* 0x000fea000383ffff */
.L_x_1915:
[----:B--2---:R2:W3:Y:S02]  /*21770*/  SYNCS.PHASECHK.TRANS64.TRYWAIT P3, [R15+URZ+0x31cb0], R86 ;  /* 0x031cb0560f0075a7 */ /* 0x0044e4000806017f */
[----:B---3--:R-:W-:Y:S05]  /*21780*/  @!P3 NANOSLEEP.SYNCS 0x989680 ;  /* 0x009896800000b95d */ /* 0x008fea0003900000 */
[----:B------:R-:W3:Y:S02]  /*21790*/  @!P3 SYNCS.PHASECHK.TRANS64 P3, [R15+URZ+0x31cb0], R86 ;  /* 0x031cb0560f00b5a7 */ /* 0x000ee4000806007f */
[----:B---3--:R-:W-:Y:S05]  /*217a0*/  @!P3 BRA `(.L_x_1915) ;  /* 0xfffffffc00f0b947 */ /* 0x008fea000383ffff */
[----:B------:R-:W-:Y:S05]  /*217b0*/  BRA `(.L_x_2114) ;  /* 0xfffffe5000d07947 */ /* 0x000fea000383ffff */
.L_x_1921:
[----:B------:R-:W-:Y:S01]  /*217c0*/  BSSY B0, `(.L_x_2115) ;  /* 0x0000007000007945 */ /* 0x000fe20003800000 */
[----:B------:R-:W-:Y:S02]  /*217d0*/  IMAD.MOV.U32 R12, RZ, RZ, RZ ;  /* 0x000000ffff0c7224 */ /* 0x000fe400078e00ff */
[----:B------:R-:W-:Y:S02]  /*217e0*/  IMAD.MOV.U32 R11, RZ, RZ, 0x1f ;  /* 0x0000001fff0b7424 */ /* 0x000fe400078e00ff */
[----:B------:R-:W-:-:S07]  /*217f0*/  IMAD.MOV.U32 R15, RZ, RZ, -0x1 ;  /* 0xffffffffff0f7424 */ /* 0x000fce00078e00ff */
[----:B-----5:R-:W-:Y:S05]  /*21800*/  WARPSYNC.COLLECTIVE R15, `(.L_x_2116) ;  /* 0x000000000f087348 */ /* 0x020fea0003c00000 */
[----:B------:R0:W1:Y:S02]  /*21810*/  SHFL.IDX P6, R14, R13, R12, R11 ;  /* 0x0000000c0d0e7389 */ /* 0x00006400000c000b */
[----:B01---5:R-:W-:Y:S01]  /*21820*/  ENDCOLLECTIVE ;  /* 0x000000000000791b */ /* 0x023fe20003800000 */
.L_x_2116:
[----:B------:R-:W-:Y:S05]  /*21830*/  BSYNC B0 ;  /* 0x0000000000007941 */ /* 0x000fea0003800000 */
.L_x_2115:
[----:B------:R0:W-:Y:S01]  /*21840*/  STL [R1+0x34], R14 ;  /* 0x0000340e01007387 */ /* 0x0001e20000100800 */
[----:B------:R-:W-:Y:S05]  /*21850*/  BRA `(.L_x_2117) ;  /* 0xfffffe58004c7947 */ /* 0x000fea000383ffff */
.L_x_1934:
[----:B------:R-:W-:Y:S01]  /*21860*/  BSSY B1, `(.L_x_2118) ;  /* 0x0000007000017945 */ /* 0x000fe20003800000 */
[----:B------:R-:W-:Y:S02]  /*21870*/  IMAD.MOV.U32 R12, RZ, RZ, RZ ;  /* 0x000000ffff0c7224 */ /* 0x000fe400078e00ff */
[----:B------:R-:W-:Y:S02]  /*21880*/  IMAD.MOV.U32 R11, RZ, RZ, 0x1e1f ;  /* 0x00001e1fff0b7424 */ /* 0x000fe400078e00ff */
[----:B------:R-:W-:-:S07]  /*21890*/  IMAD.MOV.U32 R15, RZ, RZ, -0x1 ;  /* 0xffffffffff0f7424 */ /* 0x000fce00078e00ff */
[----:B------:R-:W-:Y:S05]  /*218a0*/  WARPSYNC.COLLECTIVE R15, `(.L_x_2119) ;  /* 0x000000000f087348 */ /* 0x000fea0003c00000 */
[----:B------:R0:W1:Y:S02]  /*218b0*/  SHFL.IDX P6, R14, R13, R12, R11 ;  /* 0x0000000c0d0e7389 */ /* 0x00006400000c000b */
[----:B01----:R-:W-:Y:S01]  /*218c0*/  ENDCOLLECTIVE ;  /* 0x000000000000791b */ /* 0x003fe20003800000 */
.L_x_2119:
[----:B------:R-:W-:Y:S05]  /*218d0*/  BSYNC B1 ;  /* 0x0000000000017941 */ /* 0x000fea0003800000 */
.L_x_2118:
[----:B------:R-:W-:Y:S05]  /*218e0*/  BRA `(.L_x_2120) ;  /* 0xfffffe64009c7947 */ /* 0x000fea000383ffff */
.L_x_1935:
        /* <DEDUP_REMOVED lines=8> */
.L_x_2122:
[----:B------:R-:W-:Y:S05]  /*21970*/  BSYNC B1 ;  /* 0x0000000000017941 */ /* 0x000fea0003800000 */
.L_x_2121:
[----:B------:R-:W-:Y:S05]  /*21980*/  BRA `(.L_x_2123) ;  /* 0xfffffe6400807947 */ /* 0x000fea000383ffff */
.L_x_1936:
        /* <DEDUP_REMOVED lines=8> */
.L_x_2125:
[----:B------:R-:W-:Y:S05]  /*21a10*/  BSYNC B1 ;  /* 0x0000000000017941 */ /* 0x000fea0003800000 */
.L_x_2124:
[----:B------:R-:W-:Y:S05]  /*21a20*/  BRA `(.L_x_2126) ;  /* 0xfffffe6400647947 */ /* 0x000fea000383ffff */
.L_x_1937:
        /* <DEDUP_REMOVED lines=8> */
.L_x_2128:
[----:B------:R-:W-:Y:S05]  /*21ab0*/  BSYNC B1 ;  /* 0x0000000000017941 */ /* 0x000fea0003800000 */
.L_x_2127:
[----:B------:R-:W-:Y:S05]  /*21ac0*/  BRA `(.L_x_2129) ;  /* 0xfffffe6400487947 */ /* 0x000fea000383ffff */
.L_x_1939:
[----:B0-----:R0:W1:Y:S02]  /*21ad0*/  SYNCS.PHASECHK.TRANS64.TRYWAIT P1, [R22+URZ+0x31c00], R3 ;  /* 0x031c0003160075a7 */ /* 0x001064000802017f */
[----:B-1----:R-:W-:Y:S05]  /*21ae0*/  @!P1 NANOSLEEP.SYNCS 0x989680 ;  /* 0x009896800000995d */ /* 0x002fea0003900000 */
[----:B------:R-:W1:Y:S02]  /*21af0*/  @!P1 SYNCS.PHASECHK.TRANS64 P1, [R22+URZ+0x31c00], R3 ;  /* 0x031c0003160095a7 */ /* 0x000e64000802007f */
[----:B-1----:R-:W-:Y:S05]  /*21b00*/  @!P1 BRA `(.L_x_1939) ;  /* 0xfffffffc00f09947 */ /* 0x002fea000383ffff */
[----:B------:R-:W-:Y:S05]  /*21b10*/  BRA `(.L_x_2130) ;  /* 0xfffffe6400c47947 */ /* 0x000fea000383ffff */
.L_x_1953:
[----:B------:R-:W-:Y:S01]  /*21b20*/  BSSY B1, `(.L_x_2131) ;  /* 0x0000007000017945 */ /* 0x000fe20003800000 */
[----:B------:R-:W-:Y:S02]  /*21b30*/  IMAD.MOV.U32 R12, RZ, RZ, RZ ;  /* 0x000000ffff0c7224 */ /* 0x000fe400078e00ff */
[----:B------:R-:W-:Y:S02]  /*21b40*/  IMAD.MOV.U32 R11, RZ, RZ, 0x1e1f ;  /* 0x00001e1fff0b7424 */ /* 0x000fe400078e00ff */
[----:B------:R-:W-:-:S07]  /*21b50*/  IMAD.MOV.U32 R15, RZ, RZ, -0x1 ;  /* 0xffffffffff0f7424 */ /* 0x000fce00078e00ff */
[----:B------:R-:W-:Y:S05]  /*21b60*/  WARPSYNC.COLLECTIVE R15, `(.L_x_2132) ;  /* 0x000000000f087348 */ /* 0x000fea0003c00000 */
[----:B------:R0:W1:Y:S02]  /*21b70*/  SHFL.IDX P6, R14, R13, R12, R11 ;  /* 0x0000000c0d0e7389 */ /* 0x00006400000c000b */
[----:B01----:R-:W-:Y:S01]  /*21b80*/  ENDCOLLECTIVE ;  /* 0x000000000000791b */ /* 0x003fe20003800000 */
.L_x_2132:
[----:B------:R-:W-:Y:S05]  /*21b90*/  BSYNC B1 ;  /* 0x0000000000017941 */ /* 0x000fea0003800000 */
.L_x_2131:
[----:B------:R-:W-:Y:S05]  /*21ba0*/  BRA `(.L_x_2133) ;  /* 0xfffffe8000387947 */ /* 0x000fea000383ffff */
.L_x_1954:
        /* <DEDUP_REMOVED lines=8> */
.L_x_2135:
[----:B------:R-:W-:Y:S05]  /*21c30*/  BSYNC B1 ;  /* 0x0000000000017941 */ /* 0x000fea0003800000 */
.L_x_2134:
[----:B------:R-:W-:Y:S05]  /*21c40*/  BRA `(.L_x_2136) ;  /* 0xfffffe80001c7947 */ /* 0x000fea000383ffff */
.L_x_1955:
        /* <DEDUP_REMOVED lines=8> */
.L_x_2138:
[----:B------:R-:W-:Y:S05]  /*21cd0*/  BSYNC B1 ;  /* 0x0000000000017941 */ /* 0x000fea0003800000 */
.L_x_2137:
[----:B------:R-:W-:Y:S05]  /*21ce0*/  BRA `(.L_x_2139) ;  /* 0xfffffe8000007947 */ /* 0x000fea000383ffff */
.L_x_1956:
        /* <DEDUP_REMOVED lines=8> */
.L_x_2141:
[----:B------:R-:W-:Y:S05]  /*21d70*/  BSYNC B1 ;  /* 0x0000000000017941 */ /* 0x000fea0003800000 */
.L_x_2140:
[----:B------:R-:W-:Y:S05]  /*21d80*/  BRA `(.L_x_2142) ;  /* 0xfffffe7c00e47947 */ /* 0x000fea000383ffff */
.L_x_1958:
[----:B0-----:R0:W1:Y:S02]  /*21d90*/  SYNCS.PHASECHK.TRANS64.TRYWAIT P1, [R22+URZ+0x31c00], R3 ;  /* 0x031c0003160075a7 */ /* 0x001064000802017f */
[----:B-1----:R-:W-:Y:S05]  /*21da0*/  @!P1 NANOSLEEP.SYNCS 0x989680 ;  /* 0x009896800000995d */ /* 0x002fea0003900000 */
[----:B------:R-:W1:Y:S02]  /*21db0*/  @!P1 SYNCS.PHASECHK.TRANS64 P1, [R22+URZ+0x31c00], R3 ;  /* 0x031c0003160095a7 */ /* 0x000e64000802007f */
[----:B-1----:R-:W-:Y:S05]  /*21dc0*/  @!P1 BRA `(.L_x_1958) ;  /* 0xfffffffc00f09947 */ /* 0x002fea000383ffff */
[----:B------:R-:W-:Y:S05]  /*21dd0*/  BRA `(.L_x_2143) ;  /* 0xfffffe8000647947 */ /* 0x000fea000383ffff */
.L_x_1966:
[----:B--2---:R2:W3:Y:S02]  /*21de0*/  SYNCS.PHASECHK.TRANS64.TRYWAIT P1, [R21+URZ+0x31c30], R4 ;  /* 0x031c3004150075a7 */ /* 0x0044e4000802017f */
[----:B---3--:R-:W-:Y:S05]  /*21df0*/  @!P1 NANOSLEEP.SYNCS 0x989680 ;  /* 0x009896800000995d */ /* 0x008fea0003900000 */
[----:B------:R-:W3:Y:S02]  /*21e00*/  @!P1 SYNCS.PHASECHK.TRANS64 P1, [R21+URZ+0x31c30], R4 ;  /* 0x031c3004150095a7 */ /* 0x000ee4000802007f */
[----:B---3--:R-:W-:Y:S05]  /*21e10*/  @!P1 BRA `(.L_x_1966) ;  /* 0xfffffffc00f09947 */ /* 0x008fea000383ffff */
[----:B------:R-:W-:Y:S05]  /*21e20*/  BRA `(.L_x_1965) ;  /* 0xfffffe9800547947 */ /* 0x000fea000383ffff */
.L_x_1972:
[----:B-1----:R1:W2:Y:S02]  /*21e30*/  SYNCS.PHASECHK.TRANS64.TRYWAIT P3, [R0+URZ+0x31c30], R17 ;  /* 0x031c3011000075a7 */ /* 0x0022a4000806017f */
[----:B--2---:R-:W-:Y:S05]  /*21e40*/  @!P3 NANOSLEEP.SYNCS 0x989680 ;  /* 0x009896800000b95d */ /* 0x004fea0003900000 */
[----:B------:R-:W2:Y:S02]  /*21e50*/  @!P3 SYNCS.PHASECHK.TRANS64 P3, [R0+URZ+0x31c30], R17 ;  /* 0x031c30110000b5a7 */ /* 0x000ea4000806007f */
[----:B--2---:R-:W-:Y:S05]  /*21e60*/  @!P3 BRA `(.L_x_1972) ;  /* 0xfffffffc00f0b947 */ /* 0x004fea000383ffff */
[----:B------:R-:W-:Y:S05]  /*21e70*/  BRA `(.L_x_1971) ;  /* 0xfffffedc00c07947 */ /* 0x000fea000383ffff */
.L_x_1977:
[----:B-1----:R1:W2:Y:S02]  /*21e80*/  SYNCS.PHASECHK.TRANS64.TRYWAIT P2, [R14+URZ+0x31c50], R0 ;  /* 0x031c50000e0075a7 */ /* 0x0022a4000804017f */
[----:B--2---:R-:W-:Y:S05]  /*21e90*/  @!P2 NANOSLEEP.SYNCS 0x989680 ;  /* 0x009896800000a95d */ /* 0x004fea0003900000 */
[----:B------:R-:W2:Y:S02]  /*21ea0*/  @!P2 SYNCS.PHASECHK.TRANS64 P2, [R14+URZ+0x31c50], R0 ;  /* 0x031c50000e00a5a7 */ /* 0x000ea4000804007f */
[----:B--2---:R-:W-:Y:S05]  /*21eb0*/  @!P2 BRA `(.L_x_1977) ;  /* 0xfffffffc00f0a947 */ /* 0x004fea000383ffff */
[----:B------:R-:W-:Y:S05]  /*21ec0*/  BRA `(.L_x_1976) ;  /* 0xffffff0000c47947 */ /* 0x000fea000383ffff */
.L_x_1984:
[----:B---3--:R3:W4:Y:S02]  /*21ed0*/  SYNCS.PHASECHK.TRANS64.TRYWAIT P3, [R0+URZ+0x31c30], R17 ;  /* 0x031c3011000075a7 */ /* 0x008724000806017f */
[----:B----4-:R-:W-:Y:S05]  /*21ee0*/  @!P3 NANOSLEEP.SYNCS 0x989680 ;  /* 0x009896800000b95d */ /* 0x010fea0003900000 */
[----:B------:R-:W4:Y:S02]  /*21ef0*/  @!P3 SYNCS.PHASECHK.TRANS64 P3, [R0+URZ+0x31c30], R17 ;  /* 0x031c30110000b5a7 */ /* 0x000f24000806007f */
[----:B----4-:R-:W-:Y:S05]  /*21f00*/  @!P3 BRA `(.L_x_1984) ;  /* 0xfffffffc00f0b947 */ /* 0x010fea000383ffff */
[----:B------:R-:W-:Y:S05]  /*21f10*/  BRA `(.L_x_1983) ;  /* 0xffffff3000347947 */ /* 0x000fea000383ffff */
.L_x_1989:
[----:B-1----:R1:W2:Y:S02]  /*21f20*/  SYNCS.PHASECHK.TRANS64.TRYWAIT P2, [R14+URZ+0x31c50], R0 ;  /* 0x031c50000e0075a7 */ /* 0x0022a4000804017f */
[----:B--2---:R-:W-:Y:S05]  /*21f30*/  @!P2 NANOSLEEP.SYNCS 0x989680 ;  /* 0x009896800000a95d */ /* 0x004fea0003900000 */
[----:B------:R-:W2:Y:S02]  /*21f40*/  @!P2 SYNCS.PHASECHK.TRANS64 P2, [R14+URZ+0x31c50], R0 ;  /* 0x031c50000e00a5a7 */ /* 0x000ea4000804007f */
[----:B--2---:R-:W-:Y:S05]  /*21f50*/  @!P2 BRA `(.L_x_1989) ;  /* 0xfffffffc00f0a947 */ /* 0x004fea000383ffff */
[----:B------:R-:W-:Y:S05]  /*21f60*/  BRA `(.L_x_1988) ;  /* 0xffffff5400407947 */ /* 0x000fea000383ffff */
.L_x_1994:
[----:B-1----:R1:W2:Y:S02]  /*21f70*/  SYNCS.PHASECHK.TRANS64.TRYWAIT P0, [R9+URZ+0x31c50], R4 ;  /* 0x031c5004090075a7 */ /* 0x0022a4000800017f */
[----:B--2---:R-:W-:Y:S05]  /*21f80*/  @!P0 NANOSLEEP.SYNCS 0x989680 ;  /* 0x009896800000895d */ /* 0x004fea0003900000 */
[----:B------:R-:W2:Y:S02]  /*21f90*/  @!P0 SYNCS.PHASECHK.TRANS64 P0, [R9+URZ+0x31c50], R4 ;  /* 0x031c5004090085a7 */ /* 0x000ea4000800007f */
[----:B--2---:R-:W-:Y:S05]  /*21fa0*/  @!P0 BRA `(.L_x_1994) ;  /* 0xfffffffc00f08947 */ /* 0x004fea000383ffff */
[----:B------:R-:W-:Y:S05]  /*21fb0*/  BRA `(.L_x_1993) ;  /* 0xffffff7400c87947 */ /* 0x000fea000383ffff */
.L_x_2020:
        /* <DEDUP_REMOVED lines=11> */
.L_x_2145:
[----:B------:R-:W-:Y:S05]  /*22070*/  BSYNC B1 ;  /* 0x0000000000017941 */ /* 0x000fea0003800000 */
.L_x_2144:
[----:B------:R-:W-:Y:S05]  /*22080*/  BRA `(.L_x_2146) ;  /* 0xffffffac00e87947 */ /* 0x000fea000383ffff */
.L_x_2021:
[----:B------:R-:W-:Y:S01]  /*22090*/  BSSY B1, `(.L_x_2147) ;  /* 0x0000006000017945 */ /* 0x000fe20003800000 */
[----:B------:R-:W-:-:S07]  /*220a0*/  IMAD.MOV.U32 R15, RZ, RZ, -0x1 ;  /* 0xffffffffff0f7424 */ /* 0x000fce00078e00ff */
[----:B-1----:R-:W-:Y:S05]  /*220b0*/  WARPSYNC.COLLECTIVE R15, `(.L_x_2148) ;  /* 0x000000000f0c7348 */ /* 0x002fea0003c00000 */
[----:B------:R-:W-:Y:S02]  /*220c0*/  ELECT P6, UR62, PT ;  /* 0x00000000003e782f */ /* 0x000fe400038c0000 */
[----:B------:R-:W-:Y:S01]  /*220d0*/  MOV R14, UR62 ;  /* 0x0000003e000e7c02 */ /* 0x000fe20008000f00 */
[----:B-1----:R-:W-:Y:S10]  /*220e0*/  ENDCOLLECTIVE ;  /* 0x000000000000791b */ /* 0x002ff40003800000 */
.L_x_2148:
[----:B------:R-:W-:Y:S05]  /*220f0*/  BSYNC B1 ;  /* 0x0000000000017941 */ /* 0x000fea0003800000 */
.L_x_2147:
[----:B------:R-:W-:Y:S05]  /*22100*/  BRA `(.L_x_2149) ;  /* 0xffffffac00d47947 */ /* 0x000fea000383ffff */
.L_x_2023:
[----:B0-----:R0:W2:Y:S02]  /*22110*/  SYNCS.PHASECHK.TRANS64.TRYWAIT P0, [R6+URZ+0x31c20], R7 ;  /* 0x031c2007060075a7 */ /* 0x0010a4000800017f */
[----:B--2---:R-:W-:Y:S05]  /*22120*/  @!P0 NANOSLEEP.SYNCS 0x989680 ;  /* 0x009896800000895d */ /* 0x004fea0003900000 */
[----:B------:R-:W2:Y:S02]  /*22130*/  @!P0 SYNCS.PHASECHK.TRANS64 P0, [R6+URZ+0x31c20], R7 ;  /* 0x031c2007060085a7 */ /* 0x000ea4000800007f */
[----:B--2---:R-:W-:Y:S05]  /*22140*/  @!P0 BRA `(.L_x_2023) ;  /* 0xfffffffc00f08947 */ /* 0x004fea000383ffff */
[----:B------:R-:W-:Y:S05]  /*22150*/  BRA `(.L_x_2150) ;  /* 0xffffffac00f07947 */ /* 0x000fea000383ffff */
.L_x_2026:
[----:B0-----:R0:W2:Y:S02]  /*22160*/  SYNCS.PHASECHK.TRANS64.TRYWAIT P0, [R8+URZ+0x31ca0], R7 ;  /* 0x031ca007080075a7 */ /* 0x0010a4000800017f */
[----:B--2---:R-:W-:Y:S05]  /*22170*/  @!P0 NANOSLEEP.SYNCS 0x989680 ;  /* 0x009896800000895d */ /* 0x004fea0003900000 */
[----:B------:R-:W2:Y:S02]  /*22180*/  @!P0 SYNCS.PHASECHK.TRANS64 P0, [R8+URZ+0x31ca0], R7 ;  /* 0x031ca007080085a7 */ /* 0x000ea4000800007f */
[----:B--2---:R-:W-:Y:S05]  /*22190*/  @!P0 BRA `(.L_x_2026) ;  /* 0xfffffffc00f08947 */ /* 0x004fea000383ffff */
[----:B------:R-:W-:Y:S05]  /*221a0*/  BRA `(.L_x_2151) ;  /* 0xffffffac00f87947 */ /* 0x000fea000383ffff */
.L_x_2028:
[----:B--2---:R2:W3:Y:S02]  /*221b0*/  SYNCS.PHASECHK.TRANS64.TRYWAIT P0, [R8+URZ+0x31cc0], R7 ;  /* 0x031cc007080075a7 */ /* 0x0044e4000800017f */
[----:B---3--:R-:W-:Y:S05]  /*221c0*/  @!P0 NANOSLEEP.SYNCS 0x989680 ;  /* 0x009896800000895d */ /* 0x008fea0003900000 */
[----:B------:R-:W3:Y:S02]  /*221d0*/  @!P0 SYNCS.PHASECHK.TRANS64 P0, [R8+URZ+0x31cc0], R7 ;  /* 0x031cc007080085a7 */ /* 0x000ee4000800007f */
[----:B---3--:R-:W-:Y:S05]  /*221e0*/  @!P0 BRA `(.L_x_2028) ;  /* 0xfffffffc00f08947 */ /* 0x008fea000383ffff */
[----:B------:R-:W-:Y:S05]  /*221f0*/  BRA `(.L_x_2152) ;  /* 0xffffffb000787947 */ /* 0x000fea000383ffff */
.L_x_2032:
[----:B0-----:R0:W2:Y:S02]  /*22200*/  SYNCS.PHASECHK.TRANS64.TRYWAIT P0, [R7+URZ+0x31ca0], R8 ;  /* 0x031ca008070075a7 */ /* 0x0010a4000800017f */
[----:B--2---:R-:W-:Y:S05]  /*22210*/  @!P0 NANOSLEEP.SYNCS 0x989680 ;  /* 0x009896800000895d */ /* 0x004fea0003900000 */
[----:B------:R-:W2:Y:S02]  /*22220*/  @!P0 SYNCS.PHASECHK.TRANS64 P0, [R7+URZ+0x31ca0], R8 ;  /* 0x031ca008070085a7 */ /* 0x000ea4000800007f */
[----:B--2---:R-:W-:Y:S05]  /*22230*/  @!P0 BRA `(.L_x_2032) ;  /* 0xfffffffc00f08947 */ /* 0x004fea000383ffff */
[----:B------:R-:W-:Y:S05]  /*22240*/  BRA `(.L_x_2153) ;  /* 0xffffffb400207947 */ /* 0x000fea000383ffff */
.L_x_2034:
[----:B--2---:R2:W3:Y:S02]  /*22250*/  SYNCS.PHASECHK.TRANS64.TRYWAIT P1, [R7+URZ+0x31cc0], R8 ;  /* 0x031cc008070075a7 */ /* 0x0044e4000802017f */
[----:B---3--:R-:W-:Y:S05]  /*22260*/  @!P1 NANOSLEEP.SYNCS 0x989680 ;  /* 0x009896800000995d */ /* 0x008fea0003900000 */
[----:B------:R-:W3:Y:S02]  /*22270*/  @!P1 SYNCS.PHASECHK.TRANS64 P1, [R7+URZ+0x31cc0], R8 ;  /* 0x031cc008070095a7 */ /* 0x000ee4000802007f */
[----:B---3--:R-:W-:Y:S05]  /*22280*/  @!P1 BRA `(.L_x_2034) ;  /* 0xfffffffc00f09947 */ /* 0x008fea000383ffff */
[----:B------:R-:W-:Y:S05]  /*22290*/  BRA `(.L_x_2154) ;  /* 0xffffffb4009c7947 */ /* 0x000fea000383ffff */
.L_x_2046:
        /* <DEDUP_REMOVED lines=11> */
.L_x_2156:
[----:B------:R-:W-:Y:S05]  /*22350*/  BSYNC B0 ;  /* 0x0000000000007941 */ /* 0x000fea0003800000 */
.L_x_2155:
[----:B------:R-:W-:Y:S05]  /*22360*/  BRA `(.L_x_2157) ;  /* 0xffffffc000707947 */ /* 0x000fea000383ffff */
.L_x_2047:
[----:B------:R-:W-:Y:S01]  /*22370*/  BSSY B0, `(.L_x_2158) ;  /* 0x0000006000007945 */ /* 0x000fe20003800000 */
[----:B------:R-:W-:-:S07]  /*22380*/  IMAD.MOV.U32 R15, RZ, RZ, -0x1 ;  /* 0xffffffffff0f7424 */ /* 0x000fce00078e00ff */
[----:B-1----:R-:W-:Y:S05]  /*22390*/  WARPSYNC.COLLECTIVE R15, `(.L_x_2159) ;  /* 0x000000000f0c7348 */ /* 0x002fea0003c00000 */
[----:B------:R-:W-:Y:S02]  /*223a0*/  ELECT P6, UR62, PT ;  /* 0x00000000003e782f */ /* 0x000fe400038c0000 */
[----:B------:R-:W-:Y:S01]  /*223b0*/  MOV R14, UR62 ;  /* 0x0000003e000e7c02 */ /* 0x000fe20008000f00 */
[----:B-1----:R-:W-:Y:S10]  /*223c0*/  ENDCOLLECTIVE ;  /* 0x000000000000791b */ /* 0x002ff40003800000 */
.L_x_2159:
[----:B------:R-:W-:Y:S05]  /*223d0*/  BSYNC B0 ;  /* 0x0000000000007941 */ /* 0x000fea0003800000 */
.L_x_2158:
[----:B------:R-:W-:Y:S05]  /*223e0*/  BRA `(.L_x_2160) ;  /* 0xffffffc000607947 */ /* 0x000fea000383ffff */
.L_x_2050:
[----:B--2---:R2:W3:Y:S02]  /*223f0*/  SYNCS.PHASECHK.TRANS64.TRYWAIT P0, [R5+URZ+0x31c40], R4 ;  /* 0x031c4004050075a7 */ /* 0x0044e4000800017f */
[----:B---3--:R-:W-:Y:S05]  /*22400*/  @!P0 NANOSLEEP.SYNCS 0x989680 ;  /* 0x009896800000895d */ /* 0x008fea0003900000 */
[----:B------:R-:W3:Y:S02]  /*22410*/  @!P0 SYNCS.PHASECHK.TRANS64 P0, [R5+URZ+0x31c40], R4 ;  /* 0x031c4004050085a7 */ /* 0x000ee4000800007f */
[----:B---3--:R-:W-:Y:S05]  /*22420*/  @!P0 BRA `(.L_x_2050) ;  /* 0xfffffffc00f08947 */ /* 0x008fea000383ffff */
[----:B------:R-:W-:Y:S05]  /*22430*/  BRA `(.L_x_2161) ;  /* 0xffffffc000b87947 */ /* 0x000fea000383ffff */
.L_x_2053:
[----:B0-----:R0:W2:Y:S02]  /*22440*/  SYNCS.PHASECHK.TRANS64.TRYWAIT P0, [R27+URZ+0x31c20], R4 ;  /* 0x031c20041b0075a7 */ /* 0x0010a4000800017f */
[----:B--2---:R-:W-:Y:S05]  /*22450*/  @!P0 NANOSLEEP.SYNCS 0x989680 ;  /* 0x009896800000895d */ /* 0x004fea0003900000 */
[----:B------:R-:W2:Y:S02]  /*22460*/  @!P0 SYNCS.PHASECHK.TRANS64 P0, [R27+URZ+0x31c20], R4 ;  /* 0x031c20041b0085a7 */ /* 0x000ea4000800007f */
[----:B--2---:R-:W-:Y:S05]  /*22470*/  @!P0 BRA `(.L_x_2053) ;  /* 0xfffffffc00f08947 */ /* 0x004fea000383ffff */
[----:B------:R-:W-:Y:S05]  /*22480*/  BRA `(.L_x_2162) ;  /* 0xffffffc400e87947 */ /* 0x000fea000383ffff */
.L_x_2061:
[----:B0-----:R0:W2:Y:S02]  /*22490*/  SYNCS.PHASECHK.TRANS64.TRYWAIT P0, [R3+URZ+0x31c40], R2 ;  /* 0x031c4002030075a7 */ /* 0x0010a4000800017f */
[----:B--2---:R-:W-:Y:S05]  /*224a0*/  @!P0 NANOSLEEP.SYNCS 0x989680 ;  /* 0x009896800000895d */ /* 0x004fea0003900000 */
[----:B------:R-:W2:Y:S02]  /*224b0*/  @!P0 SYNCS.PHASECHK.TRANS64 P0, [R3+URZ+0x31c40], R2 ;  /* 0x031c4002030085a7 */ /* 0x000ea4000800007f */
[----:B--2---:R-:W-:Y:S05]  /*224c0*/  @!P0 BRA `(.L_x_2061) ;  /* 0xfffffffc00f08947 */ /* 0x004fea000383ffff */
[----:B------:R-:W-:Y:S05]  /*224d0*/  BRA `(.L_x_2163) ;  /* 0xffffffc8008c7947 */ /* 0x000fea000383ffff */
.L_x_2063:
[----:B0-----:R0:W2:Y:S02]  /*224e0*/  SYNCS.PHASECHK.TRANS64.TRYWAIT P0, [R2+URZ+0x60], R5 ;  /* 0x00006005020075a7 */ /* 0x0010a4000800017f */
[----:B--2---:R-:W-:Y:S05]  /*224f0*/  @!P0 NANOSLEEP.SYNCS 0x989680 ;  /* 0x009896800000895d */ /* 0x004fea0003900000 */
[----:B------:R-:W2:Y:S02]  /*22500*/  @!P0 SYNCS.PHASECHK.TRANS64 P0, [R2+URZ+0x60], R5 ;  /* 0x00006005020085a7 */ /* 0x000ea4000800007f */
[----:B--2---:R-:W-:Y:S05]  /*22510*/  @!P0 BRA `(.L_x_2063) ;  /* 0xfffffffc00f08947 */ /* 0x004fea000383ffff */
[----:B------:R-:W-:Y:S05]  /*22520*/  BRA `(.L_x_2164) ;  /* 0xffffffcc00187947 */ /* 0x000fea000383ffff */
.L_x_2068:
[----:B--2---:R2:W3:Y:S02]  /*22530*/  SYNCS.PHASECHK.TRANS64.TRYWAIT P0, [R3+URZ+0x31c40], R2 ;  /* 0x031c4002030075a7 */ /* 0x0044e4000800017f */
[----:B---3--:R-:W-:Y:S05]  /*22540*/  @!P0 NANOSLEEP.SYNCS 0x989680 ;  /* 0x009896800000895d */ /* 0x008fea0003900000 */
[----:B------:R-:W3:Y:S02]  /*22550*/  @!P0 SYNCS.PHASECHK.TRANS64 P0, [R3+URZ+0x31c40], R2 ;  /* 0x031c4002030085a7 */ /* 0x000ee4000800007f */
[----:B---3--:R-:W-:Y:S05]  /*22560*/  @!P0 BRA `(.L_x_2068) ;  /* 0xfffffffc00f08947 */ /* 0x008fea000383ffff */
[----:B------:R-:W-:Y:S05]  /*22570*/  BRA `(.L_x_2165) ;  /* 0xffffffd0004c7947 */ /* 0x000fea000383ffff */
.L_x_2070:
[----:B0-----:R0:W2:Y:S02]  /*22580*/  SYNCS.PHASECHK.TRANS64.TRYWAIT P1, [R3+URZ+0x60], R24 ;  /* 0x00006018030075a7 */ /* 0x0010a4000802017f */
[----:B--2---:R-:W-:Y:S05]  /*22590*/  @!P1 NANOSLEEP.SYNCS 0x989680 ;  /* 0x009896800000995d */ /* 0x004fea0003900000 */
[----:B------:R-:W2:Y:S02]  /*225a0*/  @!P1 SYNCS.PHASECHK.TRANS64 P1, [R3+URZ+0x60], R24 ;  /* 0x00006018030095a7 */ /* 0x000ea4000802007f */
[----:B--2---:R-:W-:Y:S05]  /*225b0*/  @!P1 BRA `(.L_x_2070) ;  /* 0xfffffffc00f09947 */ /* 0x004fea000383ffff */
[----:B------:R-:W-:Y:S05]  /*225c0*/  BRA `(.L_x_2166) ;  /* 0xffffffd000d87947 */ /* 0x000fea000383ffff */
.L_x_2075:
[----:B--2---:R2:W3:Y:S02]  /*225d0*/  SYNCS.PHASECHK.TRANS64.TRYWAIT P0, [R2+URZ+0x31c40], R3 ;  /* 0x031c4003020075a7 */ /* 0x0044e4000800017f */
[----:B---3--:R-:W-:Y:S05]  /*225e0*/  @!P0 NANOSLEEP.SYNCS 0x989680 ;  /* 0x009896800000895d */ /* 0x008fea0003900000 */
[----:B------:R-:W3:Y:S02]  /*225f0*/  @!P0 SYNCS.PHASECHK.TRANS64 P0, [R2+URZ+0x31c40], R3 ;  /* 0x031c4003020085a7 */ /* 0x000ee4000800007f */
[----:B---3--:R-:W-:Y:S05]  /*22600*/  @!P0 BRA `(.L_x_2075) ;  /* 0xfffffffc00f08947 */ /* 0x008fea000383ffff */
[----:B------:R-:W-:Y:S05]  /*22610*/  BRA `(.L_x_2167) ;  /* 0xffffffd400e47947 */ /* 0x000fea000383ffff */
.L_x_2077:
[----:B0-----:R0:W2:Y:S02]  /*22620*/  SYNCS.PHASECHK.TRANS64.TRYWAIT P1, [R2+URZ+0x60], R11 ;  /* 0x0000600b020075a7 */ /* 0x0010a4000802017f */
[----:B--2---:R-:W-:Y:S05]  /*22630*/  @!P1 NANOSLEEP.SYNCS 0x989680 ;  /* 0x009896800000995d */ /* 0x004fea0003900000 */
[----:B------:R-:W2:Y:S02]  /*22640*/  @!P1 SYNCS.PHASECHK.TRANS64 P1, [R2+URZ+0x60], R11 ;  /* 0x0000600b020095a7 */ /* 0x000ea4000802007f */
[----:B--2---:R-:W-:Y:S05]  /*22650*/  @!P1 BRA `(.L_x_2077) ;  /* 0xfffffffc00f09947 */ /* 0x004fea000383ffff */
[----:B------:R-:W-:Y:S05]  /*22660*/  BRA `(.L_x_2168) ;  /* 0xffffffd800787947 */ /* 0x000fea000383ffff */
.L_x_2084:
[----:B--2---:R2:W3:Y:S02]  /*22670*/  SYNCS.PHASECHK.TRANS64.TRYWAIT P0, [R3+URZ+0x31c60], R2 ;  /* 0x031c6002030075a7 */ /* 0x0044e4000800017f */
[----:B---3--:R-:W-:Y:S05]  /*22680*/  @!P0 NANOSLEEP.SYNCS 0x989680 ;  /* 0x009896800000895d */ /* 0x008fea0003900000 */
[----:B------:R-:W3:Y:S02]  /*22690*/  @!P0 SYNCS.PHASECHK.TRANS64 P0, [R3+URZ+0x31c60], R2 ;  /* 0x031c6002030085a7 */ /* 0x000ee4000800007f */
[----:B---3--:R-:W-:Y:S05]  /*226a0*/  @!P0 BRA `(.L_x_2084) ;  /* 0xfffffffc00f08947 */ /* 0x008fea000383ffff */
[----:B------:R-:W-:Y:S05]  /*226b0*/  BRA `(.L_x_2169) ;  /* 0xffffffdc00647947 */ /* 0x000fea000383ffff */
.L_x_2086:
[----:B------:R-:W-:Y:S01]  /*226c0*/  BSSY B0, `(.L_x_2170) ;  /* 0x0000008000007945 */ /* 0x000fe20003800000 */
[----:B------:R-:W-:Y:S02]  /*226d0*/  IMAD.MOV.U32 R13, RZ, RZ, R16 ;  /* 0x000000ffff0d7224 */ /* 0x000fe400078e0010 */
[----:B------:R-:W-:Y:S02]  /*226e0*/  IMAD.MOV.U32 R12, RZ, RZ, RZ ;  /* 0x000000ffff0c7224 */ /* 0x000fe400078e00ff */
[----:B------:R-:W-:Y:S02]  /*226f0*/  IMAD.MOV.U32 R11, RZ, RZ, 0x1f ;  /* 0x0000001fff0b7424 */ /* 0x000fe400078e00ff */
[----:B------:R-:W-:-:S07]  /*22700*/  IMAD.MOV.U32 R15, RZ, RZ, -0x1 ;  /* 0xffffffffff0f7424 */ /* 0x000fce00078e00ff */
[----:B-1----:R-:W-:Y:S05]  /*22710*/  WARPSYNC.COLLECTIVE R15, `(.L_x_2171) ;  /* 0x000000000f087348 */ /* 0x002fea0003c00000 */
[----:B------:R0:W2:Y:S02]  /*22720*/  SHFL.IDX P6, R14, R13, R12, R11 ;  /* 0x0000000c0d0e7389 */ /* 0x0000a400000c000b */
[----:B012---:R-:W-:Y:S01]  /*22730*/  ENDCOLLECTIVE ;  /* 0x000000000000791b */ /* 0x007fe20003800000 */
.L_x_2171:
[----:B------:R-:W-:Y:S05]  /*22740*/  BSYNC B0 ;  /* 0x0000000000007941 */ /* 0x000fea0003800000 */
.L_x_2170:
        /* <DEDUP_REMOVED lines=8> */
.L_x_2172:
[----:B------:R-:W-:Y:S01]  /*227d0*/  IMAD.MOV.U32 R5, RZ, RZ, R14 ;  /* 0x000000ffff057224 */ /* 0x000fe200078e000e */
[----:B------:R-:W-:Y:S06]  /*227e0*/  BRA `(.L_x_2173) ;  /* 0xffffffdc00d87947 */ /* 0x000fec000383ffff */
.L_x_2089:
        /* <DEDUP_REMOVED lines=8> */
.L_x_2175:
[----:B------:R-:W-:Y:S05]  /*22870*/  BSYNC B0 ;  /* 0x0000000000007941 */ /* 0x000fea0003800000 */
.L_x_2174:
        /* <DEDUP_REMOVED lines=10> */
.L_x_2176:
        /* <DEDUP_REMOVED lines=8> */
.L_x_2177:
        /* <DEDUP_REMOVED lines=8> */
.L_x_2178:
        /* <DEDUP_REMOVED lines=8> */
.L_x_2179:
        /* <DEDUP_REMOVED lines=8> */
.L_x_2180:
[----:B------:R-:W-:Y:S05]  /*22b20*/  BRA `(.L_x_2181) ;  /* 0xffffffdc00987947 */ /* 0x000fea000383ffff */
.L_x_2094:
        /* <DEDUP_REMOVED lines=8> */
.L_x_2183:
[----:B------:R-:W-:Y:S05]  /*22bb0*/  BSYNC B0 ;  /* 0x0000000000007941 */ /* 0x000fea0003800000 */
.L_x_2182:
        /* <DEDUP_REMOVED lines=10> */
.L_x_2184:
        /* <DEDUP_REMOVED lines=8> */
.L_x_2185:
        /* <DEDUP_REMOVED lines=8> */
.L_x_2186:
        /* <DEDUP_REMOVED lines=8> */
.L_x_2187:
        /* <DEDUP_REMOVED lines=8> */
.L_x_2188:
[----:B------:R-:W-:Y:S05]  /*22e60*/  BRA `(.L_x_2189) ;  /* 0xffffffdc00787947 */ /* 0x000fea000383ffff */
.L_x_2096:
[----:B------:R-:W-:Y:S01]  /*22e70*/  BSSY B0, `(.L_x_2190) ;  /* 0x0000006000007945 */ /* 0x000fe20003800000 */
[----:B------:R-:W-:Y:S01]  /*22e80*/  PLOP3.LUT P6, PT, P6, PT, PT, 0x8, 0x0 ;  /* 0x000000000000781c */ /* 0x000fe200037ce170 */
[----:B------:R-:W-:-:S12]  /*22e90*/  IMAD.MOV.U32 R15, RZ, RZ, -0x1 ;  /* 0xffffffffff0f7424 */ /* 0x000fd800078e00ff */
[----:B01----:R-:W-:Y:S05]  /*22ea0*/  WARPSYNC.COLLECTIVE R15, `(.L_x_2191) ;  /* 0x000000000f087348 */ /* 0x003fea0003c00000 */
[----:B------:R-:W-:Y:S01]  /*22eb0*/  VOTE.ANY R14, PT, P6 ;  /* 0x00000000000e7806 */ /* 0x000fe200030e0100 */
[----:B01----:R-:W-:Y:S06]  /*22ec0*/  ENDCOLLECTIVE ;  /* 0x000000000000791b */ /* 0x003fec0003800000 */
.L_x_2191:
[----:B------:R-:W-:Y:S05]  /*22ed0*/  BSYNC B0 ;  /* 0x0000000000007941 */ /* 0x000fea0003800000 */
.L_x_2190:
        /* <DEDUP_REMOVED lines=9> */
.L_x_2192:
[----:B------:R-:W-:Y:S01]  /*22f70*/  IMAD.MOV.U32 R17, RZ, RZ, R14 ;  /* 0x000000ffff117224 */ /* 0x000fe200078e000e */
[----:B------:R-:W-:Y:S06]  /*22f80*/  BRA `(.L_x_2193) ;  /* 0xffffffdc00687947 */ /* 0x000fec000383ffff */
.L_x_2098:
[----:B------:R-:W-:Y:S01]  /*22f90*/  BSSY B0, `(.L_x_2194) ;  /* 0x0000007000007945 */ /* 0x000fe20003800000 */
[----:B------:R-:W-:Y:S02]  /*22fa0*/  IMAD.MOV.U32 R13, RZ, RZ, R8 ;  /* 0x000000ffff0d7224 */ /* 0x000fe400078e0008 */
[----:B------:R-:W-:Y:S02]  /*22fb0*/  IMAD.MOV.U32 R11, RZ, RZ, 0x1f ;  /* 0x0000001fff0b7424 */ /* 0x000fe400078e00ff */
[----:B------:R-:W-:-:S07]  /*22fc0*/  IMAD.MOV.U32 R15, RZ, RZ, -0x1 ;  /* 0xffffffffff0f7424 */ /* 0x000fce00078e00ff */
[----:B0123--:R-:W-:Y:S05]  /*22fd0*/  WARPSYNC.COLLECTIVE R15, `(.L_x_2195) ;  /* 0x000000000f087348 */ /* 0x00ffea0003c00000 */
[----:B------:R4:W0:Y:S02]  /*22fe0*/  SHFL.IDX P6, R14, R13, R12, R11 ;  /* 0x0000000c0d0e7389 */ /* 0x00082400000c000b */
[----:B01234-:R-:W-:Y:S01]  /*22ff0*/  ENDCOLLECTIVE ;  /* 0x000000000000791b */ /* 0x01ffe20003800000 */
.L_x_2195:
[----:B------:R-:W-:Y:S05]  /*23000*/  BSYNC B0 ;  /* 0x0000000000007941 */ /* 0x000fea0003800000 */
.L_x_2194:
[----:B------:R-:W-:Y:S05]  /*23010*/  BRA `(.L_x_2097) ;  /* 0xffffffdc00607947 */ /* 0x000fea000383ffff */
.L_x_2102:
[----:B0-----:R0:W2:Y:S02]  /*23020*/  SYNCS.PHASECHK.TRANS64.TRYWAIT P0, [R9+URZ+0x31c20], R0 ;  /* 0x031c2000090075a7 */ /* 0x0010a4000800017f */
[----:B--2---:R-:W-:Y:S05]  /*23030*/  @!P0 NANOSLEEP.SYNCS 0x989680 ;  /* 0x009896800000895d */ /* 0x004fea0003900000 */
[----:B------:R-:W2:Y:S02]  /*23040*/  @!P0 SYNCS.PHASECHK.TRANS64 P0, [R9+URZ+0x31c20], R0 ;  /* 0x031c2000090085a7 */ /* 0x000ea4000800007f */
[----:B--2---:R-:W-:Y:S05]  /*23050*/  @!P0 BRA `(.L_x_2102) ;  /* 0xfffffffc00f08947 */ /* 0x004fea000383ffff */
[----:B------:R-:W-:Y:S05]  /*23060*/  BRA `(.L_x_2196) ;  /* 0xffffffe000d07947 */ /* 0x000fea000383ffff */
.L_x_2103:
        /* <DEDUP_REMOVED lines=11> */
.L_x_2198:
[----:B------:R-:W-:Y:S05]  /*23120*/  BSYNC B0 ;  /* 0x0000000000007941 */ /* 0x000fea0003800000 */
.L_x_2197:
[----:B------:R-:W-:Y:S05]  /*23130*/  BRA `(.L_x_2199) ;  /* 0xffffffe000b87947 */ /* 0x000fea000383ffff */
.L_x_2104:
[----:B------:R-:W-:Y:S01]  /*23140*/  BSSY B0, `(.L_x_2200) ;  /* 0x0000006000007945 */ /* 0x000fe20003800000 */
[----:B------:R-:W-:-:S07]  /*23150*/  IMAD.MOV.U32 R15, RZ, RZ, -0x1 ;  /* 0xffffffffff0f7424 */ /* 0x000fce00078e00ff */
[----:B01----:R-:W-:Y:S05]  /*23160*/  WARPSYNC.COLLECTIVE R15, `(.L_x_2201) ;  /* 0x000000000f0c7348 */ /* 0x003fea0003c00000 */
[----:B------:R-:W-:Y:S02]  /*23170*/  ELECT P6, UR62, PT ;  /* 0x00000000003e782f */ /* 0x000fe400038c0000 */
[----:B------:R-:W-:Y:S01]  /*23180*/  MOV R14, UR62 ;  /* 0x0000003e000e7c02 */ /* 0x000fe20008000f00 */
[----:B01----:R-:W-:Y:S10]  /*23190*/  ENDCOLLECTIVE ;  /* 0x000000000000791b */ /* 0x003ff40003800000 */
.L_x_2201:
[----:B------:R-:W-:Y:S05]  /*231a0*/  BSYNC B0 ;  /* 0x0000000000007941 */ /* 0x000fea0003800000 */
.L_x_2200:
[----:B------:R-:W-:Y:S05]  /*231b0*/  BRA `(.L_x_2202) ;  /* 0xffffffe000ac7947 */ /* 0x000fea000383ffff */
.L_x_2106:
[----:B0-----:R0:W2:Y:S02]  /*231c0*/  SYNCS.PHASECHK.TRANS64.TRYWAIT P0, [R7+URZ], R2 ;  /* 0x00000002070075a7 */ /* 0x0010a4000800017f */
[----:B--2---:R-:W-:Y:S05]  /*231d0*/  @!P0 NANOSLEEP.SYNCS 0x989680 ;  /* 0x009896800000895d */ /* 0x004fea0003900000 */
[----:B------:R-:W2:Y:S02]  /*231e0*/  @!P0 SYNCS.PHASECHK.TRANS64 P0, [R7+URZ], R2 ;  /* 0x00000002070085a7 */ /* 0x000ea4000800007f */
[----:B--2---:R-:W-:Y:S05]  /*231f0*/  @!P0 BRA `(.L_x_2106) ;  /* 0xfffffffc00f08947 */ /* 0x004fea000383ffff */
[----:B------:R-:W-:Y:S05]  /*23200*/  BRA `(.L_x_2203) ;  /* 0xffffffe000e07947 */ /* 0x000fea000383ffff */
.L_x_2107:
[----:B--2---:R2:W3:Y:S02]  /*23210*/  SYNCS.PHASECHK.TRANS64.TRYWAIT P0, [R3+URZ], R0 ;  /* 0x00000000030075a7 */ /* 0x0044e4000800017f */
[----:B---3--:R-:W-:Y:S05]  /*23220*/  @!P0 NANOSLEEP.SYNCS 0x989680 ;  /* 0x009896800000895d */ /* 0x008fea0003900000 */
[----:B------:R-:W3:Y:S02]  /*23230*/  @!P0 SYNCS.PHASECHK.TRANS64 P0, [R3+URZ], R0 ;  /* 0x00000000030085a7 */ /* 0x000ee4000800007f */
[----:B---3--:R-:W-:Y:S05]  /*23240*/  @!P0 BRA `(.L_x_2107) ;  /* 0xfffffffc00f08947 */ /* 0x008fea000383ffff */
[----:B------:R-:W-:Y:S05]  /*23250*/  BRA `(.L_x_2204) ;  /* 0xffffffe000d47947 */ /* 0x000fea000383ffff */
.L_x_2109:
[----:B--2---:R2:W3:Y:S02]  /*23260*/  SYNCS.PHASECHK.TRANS64.TRYWAIT P0, [R5+URZ], R2 ;  /* 0x00000002050075a7 */ /* 0x0044e4000800017f */
[----:B---3--:R-:W-:Y:S05]  /*23270*/  @!P0 NANOSLEEP.SYNCS 0x989680 ;  /* 0x009896800000895d */ /* 0x008fea0003900000 */
[----:B------:R-:W3:Y:S02]  /*23280*/  @!P0 SYNCS.PHASECHK.TRANS64 P0, [R5+URZ], R2 ;  /* 0x00000002050085a7 */ /* 0x000ee4000800007f */
[----:B---3--:R-:W-:Y:S05]  /*23290*/  @!P0 BRA `(.L_x_2109) ;  /* 0xfffffffc00f08947 */ /* 0x008fea000383ffff */
[----:B------:R-:W-:Y:S05]  /*232a0*/  BRA `(.L_x_2205) ;  /* 0xffffffe000d87947 */ /* 0x000fea000383ffff */
.L_x_2206:
        /* <DEDUP_REMOVED lines=13> */
.L_x_2215:


//--------------------- .nv.global.init           --------------------------
	.section	.nv.global.init,"aw",@progbits
.nv.global.init:
	.type		$str$20,@object
	.size		$str$20,($str$21 - $str$20)
$str$20:
        /*0000*/ 	.byte	0x28, 0x61, 0x64, 0x64, 0x72, 0x65, 0x73, 0x73, 0x20, 0x26, 0x20, 0x6d, 0x61, 0x73, 0x6b, 0x29
        /*0010*/ 	.byte	0x20, 0x3d, 0x3d, 0x20, 0x30, 0x00
	.type		$str$21,@object
	.size		$str$21,(__unnamed_5 - $str$21)
$str$21:
        /*0016*/ 	.byte	0x2f, 0x74, 0x6d, 0x70, 0x2f, 0x6f, 0x73, 0x73, 0x5f, 0x6b, 0x65, 0x72, 0x6e, 0x65, 0x6c, 0x73
        /*0026*/ 	.byte	0x5f, 0x73, 0x72, 0x63, 0x2f, 0x66, 0x6c, 0x61, 0x73, 0x68, 0x5f, 0x61, 0x74, 0x74, 0x65, 0x6e
        /*0036*/ 	.byte	0x74, 0x69, 0x6f, 0x6e, 0x2f, 0x63, 0x73, 0x72, 0x63, 0x2f, 0x63, 0x75, 0x74, 0x6c, 0x61, 0x73
        /*0046*/ 	.byte	0x73, 0x2f, 0x69, 0x6e, 0x63, 0x6c, 0x75, 0x64, 0x65, 0x2f, 0x63, 0x75, 0x74, 0x65, 0x2f, 0x70
        /*0056*/ 	.byte	0x6f, 0x69, 0x6e, 0x74, 0x65, 0x72, 0x5f, 0x66, 0x6c, 0x61, 0x67, 0x67, 0x65, 0x64, 0x2e, 0x68
        /*0066*/ 	.byte	0x70, 0x70, 0x00
	.type		__unnamed_5,@object
	.size		__unnamed_5,(__unnamed_4 - __unnamed_5)
__unnamed_5:
        /* <DEDUP_REMOVED lines=24> */
        /*01e9*/ 	.byte	0x20, 0x26, 0x5d, 0x00
	.type		__unnamed_4,@object
	.size		__unnamed_4,(__unnamed_9 - __unnamed_4)
__unnamed_4:
        /* <DEDUP_REMOVED lines=25> */
	.type		__unnamed_9,@object
	.size		__unnamed_9,(__unnamed_3 - __unnamed_9)
__unnamed_9:
        /* <DEDUP_REMOVED lines=24> */
        /*04f1*/ 	.byte	0x3e, 0x20, 0x26, 0x5d, 0x00
	.type		__unnamed_3,@object
	.size		__unnamed_3,(__unnamed_7 - __unnamed_3)
__unnamed_3:
        /* <DEDUP_REMOVED lines=29> */
	.type		__unnamed_7,@object
	.size		__unnamed_7,(__unnamed_2 - __unnamed_7)
__unnamed_7:
        /* <DEDUP_REMOVED lines=29> */
	.type		__unnamed_2,@object
	.size		__unnamed_2,(__unnamed_8 - __unnamed_2)
__unnamed_2:
        /* <DEDUP_REMOVED lines=29> */
	.type		__unnamed_8,@object
	.size		__unnamed_8,(__unnamed_1 - __unnamed_8)
__unnamed_8:
        /* <DEDUP_REMOVED lines=29> */
	.type		__unnamed_1,@object
	.size		__unnamed_1,(__unnamed_6 - __unnamed_1)
__unnamed_1:
        /* <DEDUP_REMOVED lines=29> */
        /*0e06*/ 	.byte	0x5d, 0x00
	.type		__unnamed_6,@object
	.size		__unnamed_6,(.L_5 - __unnamed_6)
__unnamed_6:
        /* <DEDUP_REMOVED lines=30> */
.L_5:


//--------------------- .nv.shared._ZN7cutlass13device_kernelIN5flash11enable_sm90INS1_16FlashAttnFwdSm90INS1_25CollectiveMainloopFwdSm90ILi2EN4cute5tupleIJNS5_1CILi1EEES8_S8_EEENS6_IJNS7_ILi192EEENS7_ILi144EEENS7_ILi96EEEEEELi96ENS_10bfloat16_tEfNS_4arch4Sm90ELb0ELb0ELb0ELb0ELb0ELb0ELb0ELb0ELb1ELb0ELb0ELb0EEENS1_21CollectiveEpilogueFwdINS6_IJSA_SC_SB_EEES9_SE_SG_Li384ELb0ELb0ELb0ELb0EEENS1_29StaticPersistentTileSchedulerILb0EEEEEEEEEvNT_6ParamsE --------------------------
	.section	.nv.shared._ZN7cutlass13device_kernelIN5flash11enable_sm90INS1_16FlashAttnFwdSm90INS1_25CollectiveMainloopFwdSm90ILi2EN4cute5tupleIJNS5_1CILi1EEES8_S8_EEENS6_IJNS7_ILi192EEENS7_ILi144EEENS7_ILi96EEEEEELi96ENS_10bfloat16_tEfNS_4arch4Sm90ELb0ELb0ELb0ELb0ELb0ELb0ELb0ELb0ELb1ELb0ELb0ELb0EEENS1_21CollectiveEpilogueFwdINS6_IJSA_SC_SB_EEES9_SE_SG_Li384ELb0ELb0ELb0ELb0EEENS1_29StaticPersistentTileSchedulerILb0EEEEEEEEEvNT_6ParamsE,"aw",@nobits
	.sectionflags	@""
	.align	16
	.zero		1024


//--------------------- .nv.shared.reserved.0     --------------------------
	.section	.nv.shared.reserved.0,"aw",@nobits
	.weak		__nv_reservedSMEM_offset_0_alias
	.size		__nv_reservedSMEM_offset_0_alias, 0, 0
	.other		__nv_reservedSMEM_offset_0_alias,@"STO_CUDA_RESERVED_SHARED STV_DEFAULT"
__nv_reservedSMEM_offset_0_alias:
	.zero		0


//--------------------- .nv.global                --------------------------
	.section	.nv.global,"aw",@nobits
.nv.global:
	.type		_ZN65_INTERNAL_6364db25_29_flash_fwd_hdim96_bf16_sm90_cu_ea41c527_46864cute1_E,@object
	.size		_ZN65_INTERNAL_6364db25_29_flash_fwd_hdim96_bf16_sm90_cu_ea41c527_46864cute1_E,(_ZN65_INTERNAL_6364db25_29_flash_fwd_hdim96_bf16_sm90_cu_ea41c527_46864cuda3std3__45__cpo6cbeginE - _ZN65_INTERNAL_6364db25_29_flash_fwd_hdim96_bf16_sm90_cu_ea41c527_46864cute1_E)
_ZN65_INTERNAL_6364db25_29_flash_fwd_hdim96_bf16_sm90_cu_ea41c527_46864cute1_E:
	.zero		1
	.type		_ZN65_INTERNAL_6364db25_29_flash_fwd_hdim96_bf16_sm90_cu_ea41c527_46864cuda3std3__45__cpo6cbeginE,@object
	.size		_ZN65_INTERNAL_6364db25_29_flash_fwd_hdim96_bf16_sm90_cu_ea41c527_46864cuda3std3__45__cpo6cbeginE,(_ZN65_INTERNAL_6364db25_29_flash_fwd_hdim96_bf16_sm90_cu_ea41c527_46864cuda3std3__48in_placeE - _ZN65_INTERNAL_6364db25_29_flash_fwd_hdim96_bf16_sm90_cu_ea41c527_46864cuda3std3__45__cpo6cbeginE)
_ZN65_INTERNAL_6364db25_29_flash_fwd_hdim96_bf16_sm90_cu_ea41c527_46864cuda3std3__45__cpo6cbeginE:
	.zero		1
	.type		_ZN65_INTERNAL_6364db25_29_flash_fwd_hdim96_bf16_sm90_cu_ea41c527_46864cuda3std3__48in_placeE,@object
	.size		_ZN65_INTERNAL_6364db25_29_flash_fwd_hdim96_bf16_sm90_cu_ea41c527_46864cuda3std3__48in_placeE,(_ZN65_INTERNAL_6364db25_29_flash_fwd_hdim96_bf16_sm90_cu_ea41c527_46864cuda3std6ranges3__45__cpo9iter_moveE - _ZN65_INTERNAL_6364db25_29_flash_fwd_hdim96_bf16_sm90_cu_ea41c527_46864cuda3std3__48in_placeE)
_ZN65_INTERNAL_6364db25_29_flash_fwd_hdim96_bf16_sm90_cu_ea41c527_46864cuda3std3__48in_placeE:
	.zero		1
	.type		_ZN65_INTERNAL_6364db25_29_flash_fwd_hdim96_bf16_sm90_cu_ea41c527_46864cuda3std6ranges3__45__cpo9iter_moveE,@object
	.size		_ZN65_INTERNAL_6364db25_29_flash_fwd_hdim96_bf16_sm90_cu_ea41c527_46864cuda3std6ranges3__45__cpo9iter_moveE,(_ZN65_INTERNAL_6364db25_29_flash_fwd_hdim96_bf16_sm90_cu_ea41c527_46864cuda3std3__45__cpo5beginE - _ZN65_INTERNAL_6364db25_29_flash_fwd_hdim96_bf16_sm90_cu_ea41c527_46864cuda3std6ranges3__45__cpo9iter_moveE)
_ZN65_INTERNAL_6364db25_29_flash_fwd_hdim96_bf16_sm90_cu_ea41c527_46864cuda3std6ranges3__45__cpo9iter_moveE:
	.zero		1
	.type		_ZN65_INTERNAL_6364db25_29_flash_fwd_hdim96_bf16_sm90_cu_ea41c527_46864cuda3std3__45__cpo5beginE,@object
	.size		_ZN65_INTERNAL_6364db25_29_flash_fwd_hdim96_bf16_sm90_cu_ea41c527_46864cuda3std3__45__cpo5beginE,(_ZN65_INTERNAL_6364db25_29_flash_fwd_hdim96_bf16_sm90_cu_ea41c527_46864cuda3std3__467_GLOBAL__N__6364db25_29_flash_fwd_hdim96_bf16_sm90_cu_ea41c527_46866ignoreE - _ZN65_INTERNAL_6364db25_29_flash_fwd_hdim96_bf16_sm90_cu_ea41c527_46864cuda3std3__45__cpo5beginE)
_ZN65_INTERNAL_6364db25_29_flash_fwd_hdim96_bf16_sm90_cu_ea41c527_46864cuda3std3__45__cpo5beginE:
	.zero		1
	.type		_ZN65_INTERNAL_6364db25_29_flash_fwd_hdim96_bf16_sm90_cu_ea41c527_46864cuda3std3__467_GLOBAL__N__6364db25_29_flash_fwd_hdim96_bf16_sm90_cu_ea41c527_46866ignoreE,@object
	.size		_ZN65_INTERNAL_6364db25_29_flash_fwd_hdim96_bf16_sm90_cu_ea41c527_46864cuda3std3__467_GLOBAL__N__6364db25_29_flash_fwd_hdim96_bf16_sm90_cu_ea41c527_46866ignoreE,(_ZN65_INTERNAL_6364db25_29_flash_fwd_hdim96_bf16_sm90_cu_ea41c527_46864cute7productE - _ZN65_INTERNAL_6364db25_29_flash_fwd_hdim96_bf16_sm90_cu_ea41c527_46864cuda3std3__467_GLOBAL__N__6364db25_29_flash_fwd_hdim96_bf16_sm90_cu_ea41c527_46866ignoreE)
_ZN65_INTERNAL_6364db25_29_flash_fwd_hdim96_bf16_sm90_cu_ea41c527_46864cuda3std3__467_GLOBAL__N__6364db25_29_flash_fwd_hdim96_bf16_sm90_cu_ea41c527_46866ignoreE:
	.zero		1
	.type		_ZN65_INTERNAL_6364db25_29_flash_fwd_hdim96_bf16_sm90_cu_ea41c527_46864cute7productE,@object
	.size		_ZN65_INTERNAL_6364db25_29_flash_fwd_hdim96_bf16_sm90_cu_ea41c527_46864cute7productE,(_ZN65_INTERNAL_6364db25_29_flash_fwd_hdim96_bf16_sm90_cu_ea41c527_46864cuda3std3__45__cpo3endE - _ZN65_INTERNAL_6364db25_29_flash_fwd_hdim96_bf16_sm90_cu_ea41c527_46864cute7productE)
_ZN65_INTERNAL_6364db25_29_flash_fwd_hdim96_bf16_sm90_cu_ea41c527_46864cute7productE:
	.zero		1
	.type		_ZN65_INTERNAL_6364db25_29_flash_fwd_hdim96_bf16_sm90_cu_ea41c527_46864cuda3std3__45__cpo3endE,@object
	.size		_ZN65_INTERNAL_6364db25_29_flash_fwd_hdim96_bf16_sm90_cu_ea41c527_46864cuda3std3__45__cpo3endE,(_ZN65_INTERNAL_6364db25_29_flash_fwd_hdim96_bf16_sm90_cu_ea41c527_46864cuda3std3__419piecewise_constructE - _ZN65_INTERNAL_6364db25_29_flash_fwd_hdim96_bf16_sm90_cu_ea41c527_46864cuda3std3__45__cpo3endE)
_ZN65_INTERNAL_6364db25_29_flash_fwd_hdim96_bf16_sm90_cu_ea41c527_46864cuda3std3__45__cpo3endE:
	.zero		1
	.type		_ZN65_INTERNAL_6364db25_29_flash_fwd_hdim96_bf16_sm90_cu_ea41c527_46864cuda3std3__419piecewise_constructE,@object
	.size		_ZN65_INTERNAL_6364db25_29_flash_fwd_hdim96_bf16_sm90_cu_ea41c527_46864cuda3std3__419piecewise_constructE,(_ZN65_INTERNAL_6364db25_29_flash_fwd_hdim96_bf16_sm90_cu_ea41c527_46864cuda3std3__45__cpo4cendE - _ZN65_INTERNAL_6364db25_29_flash_fwd_hdim96_bf16_sm90_cu_ea41c527_46864cuda3std3__419piecewise_constructE)
_ZN65_INTERNAL_6364db25_29_flash_fwd_hdim96_bf16_sm90_cu_ea41c527_46864cuda3std3__419piecewise_constructE:
	.zero		1
	.type		_ZN65_INTERNAL_6364db25_29_flash_fwd_hdim96_bf16_sm90_cu_ea41c527_46864cuda3std3__45__cpo4cendE,@object
	.size		_ZN65_INTERNAL_6364db25_29_flash_fwd_hdim96_bf16_sm90_cu_ea41c527_46864cuda3std3__45__cpo4cendE,(_ZN65_INTERNAL_6364db25_29_flash_fwd_hdim96_bf16_sm90_cu_ea41c527_46864cuda3std6ranges3__45__cpo4swapE - _ZN65_INTERNAL_6364db25_29_flash_fwd_hdim96_bf16_sm90_cu_ea41c527_46864cuda3std3__45__cpo4cendE)
_ZN65_INTERNAL_6364db25_29_flash_fwd_hdim96_bf16_sm90_cu_ea41c527_46864cuda3std3__45__cpo4cendE:
	.zero		1
	.type		_ZN65_INTERNAL_6364db25_29_flash_fwd_hdim96_bf16_sm90_cu_ea41c527_46864cuda3std6ranges3__45__cpo4swapE,@object
	.size		_ZN65_INTERNAL_6364db25_29_flash_fwd_hdim96_bf16_sm90_cu_ea41c527_46864cuda3std6ranges3__45__cpo4swapE,(.L_16 - _ZN65_INTERNAL_6364db25_29_flash_fwd_hdim96_bf16_sm90_cu_ea41c527_46864cuda3std6ranges3__45__cpo4swapE)
_ZN65_INTERNAL_6364db25_29_flash_fwd_hdim96_bf16_sm90_cu_ea41c527_46864cuda3std6ranges3__45__cpo4swapE:
	.zero		1
.L_16:


//--------------------- .nv.shared._ZN7cutlass13device_kernelIN5flash11enable_sm90INS1_16FlashAttnFwdSm90INS1_25CollectiveMainloopFwdSm90ILi2EN4cute5tupleIJNS5_1CILi1EEES8_S8_EEENS6_IJNS7_ILi192EEENS7_ILi144EEENS7_ILi96EEEEEELi96ENS_10bfloat16_tEfNS_4arch4Sm90ELb0ELb0ELb0ELb1ELb0ELb0ELb0ELb0ELb1ELb0ELb0ELb0EEENS1_21CollectiveEpilogueFwdINS6_IJSA_SC_SB_EEES9_SE_SG_Li384ELb1ELb0ELb0ELb0EEENS1_36VarlenDynamicPersistentTileSchedulerILi192ELi144ELi384ELi32ELb0ELb0ELb1ELb0ELb1ELb1EEEEEEEEEvNT_6ParamsE --------------------------
	.section	.nv.shared._ZN7cutlass13device_kernelIN5flash11enable_sm90INS1_16FlashAttnFwdSm90INS1_25CollectiveMainloopFwdSm90ILi2EN4cute5tupleIJNS5_1CILi1EEES8_S8_EEENS6_IJNS7_ILi192EEENS7_ILi144EEENS7_ILi96EEEEEELi96ENS_10bfloat16_tEfNS_4arch4Sm90ELb0ELb0ELb0ELb1ELb0ELb0ELb0ELb0ELb1ELb0ELb0ELb0EEENS1_21CollectiveEpilogueFwdINS6_IJSA_SC_SB_EEES9_SE_SG_Li384ELb1ELb0ELb0ELb0EEENS1_36VarlenDynamicPersistentTileSchedulerILi192ELi144ELi384ELi32ELb0ELb0ELb1ELb0ELb1ELb1EEEEEEEEEvNT_6ParamsE,"aw",@nobits
	.sectionflags	@""
	.align	16
	.zero		1024


//--------------------- .nv.shared._ZN7cutlass13device_kernelIN5flash11enable_sm90INS1_16FlashAttnFwdSm90INS1_25CollectiveMainloopFwdSm90ILi2EN4cute5tupleIJNS5_1CILi1EEES8_S8_EEENS6_IJNS7_ILi192EEENS7_ILi144EEENS7_ILi96EEEEEELi96ENS_10bfloat16_tEfNS_4arch4Sm90ELb0ELb0ELb0ELb1ELb0ELb1ELb0ELb0ELb1ELb0ELb0ELb0EEENS1_21CollectiveEpilogueFwdINS6_IJSA_SC_SB_EEES9_SE_SG_Li384ELb1ELb0ELb0ELb0EEENS1_36VarlenDynamicPersistentTileSchedulerILi192ELi144ELi384ELi32ELb0ELb0ELb1ELb0ELb1ELb1EEEEEEEEEvNT_6ParamsE --------------------------
	.section	.nv.shared._ZN7cutlass13device_kernelIN5flash11enable_sm90INS1_16FlashAttnFwdSm90INS1_25CollectiveMainloopFwdSm90ILi2EN4cute5tupleIJNS5_1CILi1EEES8_S8_EEENS6_IJNS7_ILi192EEENS7_ILi144EEENS7_ILi96EEEEEELi96ENS_10bfloat16_tEfNS_4arch4Sm90ELb0ELb0ELb0ELb1ELb0ELb1ELb0ELb0ELb1ELb0ELb0ELb0EEENS1_21CollectiveEpilogueFwdINS6_IJSA_SC_SB_EEES9_SE_SG_Li384ELb1ELb0ELb0ELb0EEENS1_36VarlenDynamicPersistentTileSchedulerILi192ELi144ELi384ELi32ELb0ELb0ELb1ELb0ELb1ELb1EEEEEEEEEvNT_6ParamsE,"aw",@nobits
	.sectionflags	@""
	.align	16
	.zero		1024


//--------------------- .nv.shared._ZN7cutlass13device_kernelIN5flash11enable_sm90INS1_16FlashAttnFwdSm90INS1_25CollectiveMainloopFwdSm90ILi2EN4cute5tupleIJNS5_1CILi1EEES8_S8_EEENS6_IJNS7_ILi192EEENS7_ILi128EEENS7_ILi96EEEEEELi96ENS_10bfloat16_tEfNS_4arch4Sm90ELb0ELb1ELb0ELb0ELb0ELb0ELb0ELb0ELb1ELb0ELb0ELb0EEENS1_21CollectiveEpilogueFwdINS6_IJSA_SC_SB_EEES9_SE_SG_Li384ELb0ELb0ELb0ELb0EEENS1_30DynamicPersistentTileSchedulerILi384ELi32ELb0ELb0ELb1EEEEEEEEEvNT_6ParamsE --------------------------
	.section	.nv.shared._ZN7cutlass13device_kernelIN5flash11enable_sm90INS1_16FlashAttnFwdSm90INS1_25CollectiveMainloopFwdSm90ILi2EN4cute5tupleIJNS5_1CILi1EEES8_S8_EEENS6_IJNS7_ILi192EEENS7_ILi128EEENS7_ILi96EEEEEELi96ENS_10bfloat16_tEfNS_4arch4Sm90ELb0ELb1ELb0ELb0ELb0ELb0ELb0ELb0ELb1ELb0ELb0ELb0EEENS1_21CollectiveEpilogueFwdINS6_IJSA_SC_SB_EEES9_SE_SG_Li384ELb0ELb0ELb0ELb0EEENS1_30DynamicPersistentTileSchedulerILi384ELi32ELb0ELb0ELb1EEEEEEEEEvNT_6ParamsE,"aw",@nobits
	.sectionflags	@""
	.align	16
	.zero		1024


//--------------------- .nv.shared._ZN7cutlass13device_kernelIN5flash11enable_sm90INS1_16FlashAttnFwdSm90INS1_25CollectiveMainloopFwdSm90ILi2EN4cute5tupleIJNS5_1CILi1EEES8_S8_EEENS6_IJNS7_ILi192EEENS7_ILi128EEENS7_ILi96EEEEEELi96ENS_10bfloat16_tEfNS_4arch4Sm90ELb0ELb1ELb0ELb1ELb0ELb0ELb0ELb0ELb1ELb0ELb0ELb0EEENS1_21CollectiveEpilogueFwdINS6_IJSA_SC_SB_EEES9_SE_SG_Li384ELb1ELb0ELb0ELb0EEENS1_36VarlenDynamicPersistentTileSchedulerILi192ELi128ELi384ELi32ELb0ELb0ELb1ELb1ELb0ELb1EEEEEEEEEvNT_6ParamsE --------------------------
	.section	.nv.shared._ZN7cutlass13device_kernelIN5flash11enable_sm90INS1_16FlashAttnFwdSm90INS1_25CollectiveMainloopFwdSm90ILi2EN4cute5tupleIJNS5_1CILi1EEES8_S8_EEENS6_IJNS7_ILi192EEENS7_ILi128EEENS7_ILi96EEEEEELi96ENS_10bfloat16_tEfNS_4arch4Sm90ELb0ELb1ELb0ELb1ELb0ELb0ELb0ELb0ELb1ELb0ELb0ELb0EEENS1_21CollectiveEpilogueFwdINS6_IJSA_SC_SB_EEES9_SE_SG_Li384ELb1ELb0ELb0ELb0EEENS1_36VarlenDynamicPersistentTileSchedulerILi192ELi128ELi384ELi32ELb0ELb0ELb1ELb1ELb0ELb1EEEEEEEEEvNT_6ParamsE,"aw",@nobits
	.sectionflags	@""
	.align	16
	.zero		1024


//--------------------- .nv.shared._ZN7cutlass13device_kernelIN5flash11enable_sm90INS1_16FlashAttnFwdSm90INS1_25CollectiveMainloopFwdSm90ILi2EN4cute5tupleIJNS5_1CILi1EEES8_S8_EEENS6_IJNS7_ILi192EEENS7_ILi128EEENS7_ILi96EEEEEELi96ENS_10bfloat16_tEfNS_4arch4Sm90ELb0ELb1ELb0ELb1ELb0ELb1ELb0ELb0ELb1ELb0ELb0ELb0EEENS1_21CollectiveEpilogueFwdINS6_IJSA_SC_SB_EEES9_SE_SG_Li384ELb1ELb0ELb0ELb0EEENS1_36VarlenDynamicPersistentTileSchedulerILi192ELi128ELi384ELi32ELb0ELb0ELb1ELb1ELb0ELb1EEEEEEEEEvNT_6ParamsE --------------------------
	.section	.nv.shared._ZN7cutlass13device_kernelIN5flash11enable_sm90INS1_16FlashAttnFwdSm90INS1_25CollectiveMainloopFwdSm90ILi2EN4cute5tupleIJNS5_1CILi1EEES8_S8_EEENS6_IJNS7_ILi192EEENS7_ILi128EEENS7_ILi96EEEEEELi96ENS_10bfloat16_tEfNS_4arch4Sm90ELb0ELb1ELb0ELb1ELb0ELb1ELb0ELb0ELb1ELb0ELb0ELb0EEENS1_21CollectiveEpilogueFwdINS6_IJSA_SC_SB_EEES9_SE_SG_Li384ELb1ELb0ELb0ELb0EEENS1_36VarlenDynamicPersistentTileSchedulerILi192ELi128ELi384ELi32ELb0ELb0ELb1ELb1ELb0ELb1EEEEEEEEEvNT_6ParamsE,"aw",@nobits
	.sectionflags	@""
	.align	16
	.zero		1024


//--------------------- .nv.shared._ZN7cutlass13device_kernelIN5flash11enable_sm90INS1_16FlashAttnFwdSm90INS1_25CollectiveMainloopFwdSm90ILi2EN4cute5tupleIJNS5_1CILi1EEES8_S8_EEENS6_IJNS7_ILi192EEENS7_ILi144EEENS7_ILi96EEEEEELi96ENS_10bfloat16_tEfNS_4arch4Sm90ELb1ELb0ELb0ELb0ELb0ELb0ELb0ELb0ELb1ELb0ELb0ELb0EEENS1_21CollectiveEpilogueFwdINS6_IJSA_SC_SB_EEES9_SE_SG_Li384ELb0ELb0ELb0ELb0EEENS1_30DynamicPersistentTileSchedulerILi384ELi32ELb0ELb0ELb1EEEEEEEEEvNT_6ParamsE --------------------------
	.section	.nv.shared._ZN7cutlass13device_kernelIN5flash11enable_sm90INS1_16FlashAttnFwdSm90INS1_25CollectiveMainloopFwdSm90ILi2EN4cute5tupleIJNS5_1CILi1EEES8_S8_EEENS6_IJNS7_ILi192EEENS7_ILi144EEENS7_ILi96EEEEEELi96ENS_10bfloat16_tEfNS_4arch4Sm90ELb1ELb0ELb0ELb0ELb0ELb0ELb0ELb0ELb1ELb0ELb0ELb0EEENS1_21CollectiveEpilogueFwdINS6_IJSA_SC_SB_EEES9_SE_SG_Li384ELb0ELb0ELb0ELb0EEENS1_30DynamicPersistentTileSchedulerILi384ELi32ELb0ELb0ELb1EEEEEEEEEvNT_6ParamsE,"aw",@nobits
	.sectionflags	@""
	.align	16
	.zero		1024


//--------------------- .nv.shared._ZN7cutlass13device_kernelIN5flash11enable_sm90INS1_16FlashAttnFwdSm90INS1_25CollectiveMainloopFwdSm90ILi2EN4cute5tupleIJNS5_1CILi1EEES8_S8_EEENS6_IJNS7_ILi192EEENS7_ILi144EEENS7_ILi96EEEEEELi96ENS_10bfloat16_tEfNS_4arch4Sm90ELb1ELb0ELb0ELb1ELb0ELb0ELb0ELb0ELb1ELb0ELb0ELb0EEENS1_21CollectiveEpilogueFwdINS6_IJSA_SC_SB_EEES9_SE_SG_Li384ELb1ELb0ELb0ELb0EEENS1_36VarlenDynamicPersistentTileSchedulerILi192ELi144ELi384ELi32ELb0ELb0ELb1ELb1ELb1ELb1EEEEEEEEEvNT_6ParamsE --------------------------
	.section	.nv.shared._ZN7cutlass13device_kernelIN5flash11enable_sm90INS1_16FlashAttnFwdSm90INS1_25CollectiveMainloopFwdSm90ILi2EN4cute5tupleIJNS5_1CILi1EEES8_S8_EEENS6_IJNS7_ILi192EEENS7_ILi144EEENS7_ILi96EEEEEELi96ENS_10bfloat16_tEfNS_4arch4Sm90ELb1ELb0ELb0ELb1ELb0ELb0ELb0ELb0ELb1ELb0ELb0ELb0EEENS1_21CollectiveEpilogueFwdINS6_IJSA_SC_SB_EEES9_SE_SG_Li384ELb1ELb0ELb0ELb0EEENS1_36VarlenDynamicPersistentTileSchedulerILi192ELi144ELi384ELi32ELb0ELb0ELb1ELb1ELb1ELb1EEEEEEEEEvNT_6ParamsE,"aw",@nobits
	.sectionflags	@""
	.align	16
	.zero		1024


//--------------------- .nv.shared._ZN7cutlass13device_kernelIN5flash11enable_sm90INS1_16FlashAttnFwdSm90INS1_25CollectiveMainloopFwdSm90ILi2EN4cute5tupleIJNS5_1CILi1EEES8_S8_EEENS6_IJNS7_ILi192EEENS7_ILi144EEENS7_ILi96EEEEEELi96ENS_10bfloat16_tEfNS_4arch4Sm90ELb1ELb0ELb0ELb1ELb0ELb1ELb0ELb0ELb1ELb0ELb0ELb0EEENS1_21CollectiveEpilogueFwdINS6_IJSA_SC_SB_EEES9_SE_SG_Li384ELb1ELb0ELb0ELb0EEENS1_36VarlenDynamicPersistentTileSchedulerILi192ELi144ELi384ELi32ELb0ELb0ELb1ELb1ELb1ELb1EEEEEEEEEvNT_6ParamsE --------------------------
	.section	.nv.shared._ZN7cutlass13device_kernelIN5flash11enable_sm90INS1_16FlashAttnFwdSm90INS1_25CollectiveMainloopFwdSm90ILi2EN4cute5tupleIJNS5_1CILi1EEES8_S8_EEENS6_IJNS7_ILi192EEENS7_ILi144EEENS7_ILi96EEEEEELi96ENS_10bfloat16_tEfNS_4arch4Sm90ELb1ELb0ELb0ELb1ELb0ELb1ELb0ELb0ELb1ELb0ELb0ELb0EEENS1_21CollectiveEpilogueFwdINS6_IJSA_SC_SB_EEES9_SE_SG_Li384ELb1ELb0ELb0ELb0EEENS1_36VarlenDynamicPersistentTileSchedulerILi192ELi144ELi384ELi32ELb0ELb0ELb1ELb1ELb1ELb1EEEEEEEEEvNT_6ParamsE,"aw",@nobits
	.sectionflags	@""
	.align	16
	.zero		1024


//--------------------- .nv.constant0._ZN7cutlass13device_kernelIN5flash11enable_sm90INS1_16FlashAttnFwdSm90INS1_25CollectiveMainloopFwdSm90ILi2EN4cute5tupleIJNS5_1CILi1EEES8_S8_EEENS6_IJNS7_ILi192EEENS7_ILi144EEENS7_ILi96EEEEEELi96ENS_10bfloat16_tEfNS_4arch4Sm90ELb0ELb0ELb0ELb0ELb0ELb0ELb0ELb0ELb1ELb0ELb0ELb0EEENS1_21CollectiveEpilogueFwdINS6_IJSA_SC_SB_EEES9_SE_SG_Li384ELb0ELb0ELb0ELb0EEENS1_29StaticPersistentTileSchedulerILb0EEEEEEEEEvNT_6ParamsE --------------------------
	.section	.nv.constant0._ZN7cutlass13device_kernelIN5flash11enable_sm90INS1_16FlashAttnFwdSm90INS1_25CollectiveMainloopFwdSm90ILi2EN4cute5tupleIJNS5_1CILi1EEES8_S8_EEENS6_IJNS7_ILi192EEENS7_ILi144EEENS7_ILi96EEEEEELi96ENS_10bfloat16_tEfNS_4arch4Sm90ELb0ELb0ELb0ELb0ELb0ELb0ELb0ELb0ELb1ELb0ELb0ELb0EEENS1_21CollectiveEpilogueFwdINS6_IJSA_SC_SB_EEES9_SE_SG_Li384ELb0ELb0ELb0ELb0EEENS1_29StaticPersistentTileSchedulerILb0EEEEEEEEEvNT_6ParamsE,"a",@progbits
	.sectionflags	@""
	.align	4
.nv.constant0._ZN7cutlass13device_kernelIN5flash11enable_sm90INS1_16FlashAttnFwdSm90INS1_25CollectiveMainloopFwdSm90ILi2EN4cute5tupleIJNS5_1CILi1EEES8_S8_EEENS6_IJNS7_ILi192EEENS7_ILi144EEENS7_ILi96EEEEEELi96ENS_10bfloat16_tEfNS_4arch4Sm90ELb0ELb0ELb0ELb0ELb0ELb0ELb0ELb0ELb1ELb0ELb0ELb0EEENS1_21CollectiveEpilogueFwdINS6_IJSA_SC_SB_EEES9_SE_SG_Li384ELb0ELb0ELb0ELb0EEENS1_29StaticPersistentTileSchedulerILb0EEEEEEEEEvNT_6ParamsE:
	.zero		3584


//--------------------- .nv.constant0._ZN7cutlass13device_kernelIN5flash11enable_sm90INS1_16FlashAttnFwdSm90INS1_25CollectiveMainloopFwdSm90ILi2EN4cute5tupleIJNS5_1CILi1EEES8_S8_EEENS6_IJNS7_ILi192EEENS7_ILi144EEENS7_ILi96EEEEEELi96ENS_10bfloat16_tEfNS_4arch4Sm90ELb0ELb0ELb0ELb1ELb0ELb0ELb0ELb0ELb1ELb0ELb0ELb0EEENS1_21CollectiveEpilogueFwdINS6_IJSA_SC_SB_EEES9_SE_SG_Li384ELb1ELb0ELb0ELb0EEENS1_36VarlenDynamicPersistentTileSchedulerILi192ELi144ELi384ELi32ELb0ELb0ELb1ELb0ELb1ELb1EEEEEEEEEvNT_6ParamsE --------------------------
	.section	.nv.constant0._ZN7cutlass13device_kernelIN5flash11enable_sm90INS1_16FlashAttnFwdSm90INS1_25CollectiveMainloopFwdSm90ILi2EN4cute5tupleIJNS5_1CILi1EEES8_S8_EEENS6_IJNS7_ILi192EEENS7_ILi144EEENS7_ILi96EEEEEELi96ENS_10bfloat16_tEfNS_4arch4Sm90ELb0ELb0ELb0ELb1ELb0ELb0ELb0ELb0ELb1ELb0ELb0ELb0EEENS1_21CollectiveEpilogueFwdINS6_IJSA_SC_SB_EEES9_SE_SG_Li384ELb1ELb0ELb0ELb0EEENS1_36VarlenDynamicPersistentTileSchedulerILi192ELi144ELi384ELi32ELb0ELb0ELb1ELb0ELb1ELb1EEEEEEEEEvNT_6ParamsE,"a",@progbits
	.sectionflags	@""
	.align	4
.nv.constant0._ZN7cutlass13device_kernelIN5flash11enable_sm90INS1_16FlashAttnFwdSm90INS1_25CollectiveMainloopFwdSm90ILi2EN4cute5tupleIJNS5_1CILi1EEES8_S8_EEENS6_IJNS7_ILi192EEENS7_ILi144EEENS7_ILi96EEEEEELi96ENS_10bfloat16_tEfNS_4arch4Sm90ELb0ELb0ELb0ELb1ELb0ELb0ELb0ELb0ELb1ELb0ELb0ELb0EEENS1_21CollectiveEpilogueFwdINS6_IJSA_SC_SB_EEES9_SE_SG_Li384ELb1ELb0ELb0ELb0EEENS1_36VarlenDynamicPersistentTileSchedulerILi192ELi144ELi384ELi32ELb0ELb0ELb1ELb0ELb1ELb1EEEEEEEEEvNT_6ParamsE:
	.zero		3200


//--------------------- .nv.constant0._ZN7cutlass13device_kernelIN5flash11enable_sm90INS1_16FlashAttnFwdSm90INS1_25CollectiveMainloopFwdSm90ILi2EN4cute5tupleIJNS5_1CILi1EEES8_S8_EEENS6_IJNS7_ILi192EEENS7_ILi144EEENS7_ILi96EEEEEELi96ENS_10bfloat16_tEfNS_4arch4Sm90ELb0ELb0ELb0ELb1ELb0ELb1ELb0ELb0ELb1ELb0ELb0ELb0EEENS1_21CollectiveEpilogueFwdINS6_IJSA_SC_SB_EEES9_SE_SG_Li384ELb1ELb0ELb0ELb0EEENS1_36VarlenDynamicPersistentTileSchedulerILi192ELi144ELi384ELi32ELb0ELb0ELb1ELb0ELb1ELb1EEEEEEEEEvNT_6ParamsE --------------------------
	.section	.nv.constant0._ZN7cutlass13device_kernelIN5flash11enable_sm90INS1_16FlashAttnFwdSm90INS1_25CollectiveMainloopFwdSm90ILi2EN4cute5tupleIJNS5_1CILi1EEES8_S8_EEENS6_IJNS7_ILi192EEENS7_ILi144EEENS7_ILi96EEEEEELi96ENS_10bfloat16_tEfNS_4arch4Sm90ELb0ELb0ELb0ELb1ELb0ELb1ELb0ELb0ELb1ELb0ELb0ELb0EEENS1_21CollectiveEpilogueFwdINS6_IJSA_SC_SB_EEES9_SE_SG_Li384ELb1ELb0ELb0ELb0EEENS1_36VarlenDynamicPersistentTileSchedulerILi192ELi144ELi384ELi32ELb0ELb0ELb1ELb0ELb1ELb1EEEEEEEEEvNT_6ParamsE,"a",@progbits
	.sectionflags	@""
	.align	4
.nv.constant0._ZN7cutlass13device_kernelIN5flash11enable_sm90INS1_16FlashAttnFwdSm90INS1_25CollectiveMainloopFwdSm90ILi2EN4cute5tupleIJNS5_1CILi1EEES8_S8_EEENS6_IJNS7_ILi192EEENS7_ILi144EEENS7_ILi96EEEEEELi96ENS_10bfloat16_tEfNS_4arch4Sm90ELb0ELb0ELb0ELb1ELb0ELb1ELb0ELb0ELb1ELb0ELb0ELb0EEENS1_21CollectiveEpilogueFwdINS6_IJSA_SC_SB_EEES9_SE_SG_Li384ELb1ELb0ELb0ELb0EEENS1_36VarlenDynamicPersistentTileSchedulerILi192ELi144ELi384ELi32ELb0ELb0ELb1ELb0ELb1ELb1EEEEEEEEEvNT_6ParamsE:
	.zero		3200


//--------------------- .nv.constant0._ZN7cutlass13device_kernelIN5flash11enable_sm90INS1_16FlashAttnFwdSm90INS1_25CollectiveMainloopFwdSm90ILi2EN4cute5tupleIJNS5_1CILi1EEES8_S8_EEENS6_IJNS7_ILi192EEENS7_ILi128EEENS7_ILi96EEEEEELi96ENS_10bfloat16_tEfNS_4arch4Sm90ELb0ELb1ELb0ELb0ELb0ELb0ELb0ELb0ELb1ELb0ELb0ELb0EEENS1_21CollectiveEpilogueFwdINS6_IJSA_SC_SB_EEES9_SE_SG_Li384ELb0ELb0ELb0ELb0EEENS1_30DynamicPersistentTileSchedulerILi384ELi32ELb0ELb0ELb1EEEEEEEEEvNT_6ParamsE --------------------------
	.section	.nv.constant0._ZN7cutlass13device_kernelIN5flash11enable_sm90INS1_16FlashAttnFwdSm90INS1_25CollectiveMainloopFwdSm90ILi2EN4cute5tupleIJNS5_1CILi1EEES8_S8_EEENS6_IJNS7_ILi192EEENS7_ILi128EEENS7_ILi96EEEEEELi96ENS_10bfloat16_tEfNS_4arch4Sm90ELb0ELb1ELb0ELb0ELb0ELb0ELb0ELb0ELb1ELb0ELb0ELb0EEENS1_21CollectiveEpilogueFwdINS6_IJSA_SC_SB_EEES9_SE_SG_Li384ELb0ELb0ELb0ELb0EEENS1_30DynamicPersistentTileSchedulerILi384ELi32ELb0ELb0ELb1EEEEEEEEEvNT_6ParamsE,"a",@progbits
	.sectionflags	@""
	.align	4
.nv.constant0._ZN7cutlass13device_kernelIN5flash11enable_sm90INS1_16FlashAttnFwdSm90INS1_25CollectiveMainloopFwdSm90ILi2EN4cute5tupleIJNS5_1CILi1EEES8_S8_EEENS6_IJNS7_ILi192EEENS7_ILi128EEENS7_ILi96EEEEEELi96ENS_10bfloat16_tEfNS_4arch4Sm90ELb0ELb1ELb0ELb0ELb0ELb0ELb0ELb0ELb1ELb0ELb0ELb0EEENS1_21CollectiveEpilogueFwdINS6_IJSA_SC_SB_EEES9_SE_SG_Li384ELb0ELb0ELb0ELb0EEENS1_30DynamicPersistentTileSchedulerILi384ELi32ELb0ELb0ELb1EEEEEEEEEvNT_6ParamsE:
	.zero		3584


//--------------------- .nv.constant0._ZN7cutlass13device_kernelIN5flash11enable_sm90INS1_16FlashAttnFwdSm90INS1_25CollectiveMainloopFwdSm90ILi2EN4cute5tupleIJNS5_1CILi1EEES8_S8_EEENS6_IJNS7_ILi192EEENS7_ILi128EEENS7_ILi96EEEEEELi96ENS_10bfloat16_tEfNS_4arch4Sm90ELb0ELb1ELb0ELb1ELb0ELb0ELb0ELb0ELb1ELb0ELb0ELb0EEENS1_21CollectiveEpilogueFwdINS6_IJSA_SC_SB_EEES9_SE_SG_Li384ELb1ELb0ELb0ELb0EEENS1_36VarlenDynamicPersistentTileSchedulerILi192ELi128ELi384ELi32ELb0ELb0ELb1ELb1ELb0ELb1EEEEEEEEEvNT_6ParamsE --------------------------
	.section	.nv.constant0._ZN7cutlass13device_kernelIN5flash11enable_sm90INS1_16FlashAttnFwdSm90INS1_25CollectiveMainloopFwdSm90ILi2EN4cute5tupleIJNS5_1CILi1EEES8_S8_EEENS6_IJNS7_ILi192EEENS7_ILi128EEENS7_ILi96EEEEEELi96ENS_10bfloat16_tEfNS_4arch4Sm90ELb0ELb1ELb0ELb1ELb0ELb0ELb0ELb0ELb1ELb0ELb0ELb0EEENS1_21CollectiveEpilogueFwdINS6_IJSA_SC_SB_EEES9_SE_SG_Li384ELb1ELb0ELb0ELb0EEENS1_36VarlenDynamicPersistentTileSchedulerILi192ELi128ELi384ELi32ELb0ELb0ELb1ELb1ELb0ELb1EEEEEEEEEvNT_6ParamsE,"a",@progbits
	.sectionflags	@""
	.align	4
.nv.constant0._ZN7cutlass13device_kernelIN5flash11enable_sm90INS1_16FlashAttnFwdSm90INS1_25CollectiveMainloopFwdSm90ILi2EN4cute5tupleIJNS5_1CILi1EEES8_S8_EEENS6_IJNS7_ILi192EEENS7_ILi128EEENS7_ILi96EEEEEELi96ENS_10bfloat16_tEfNS_4arch4Sm90ELb0ELb1ELb0ELb1ELb0ELb0ELb0ELb0ELb1ELb0ELb0ELb0EEENS1_21CollectiveEpilogueFwdINS6_IJSA_SC_SB_EEES9_SE_SG_Li384ELb1ELb0ELb0ELb0EEENS1_36VarlenDynamicPersistentTileSchedulerILi192ELi128ELi384ELi32ELb0ELb0ELb1ELb1ELb0ELb1EEEEEEEEEvNT_6ParamsE:
	.zero		3200


//--------------------- .nv.constant0._ZN7cutlass13device_kernelIN5flash11enable_sm90INS1_16FlashAttnFwdSm90INS1_25CollectiveMainloopFwdSm90ILi2EN4cute5tupleIJNS5_1CILi1EEES8_S8_EEENS6_IJNS7_ILi192EEENS7_ILi128EEENS7_ILi96EEEEEELi96ENS_10bfloat16_tEfNS_4arch4Sm90ELb0ELb1ELb0ELb1ELb0ELb1ELb0ELb0ELb1ELb0ELb0ELb0EEENS1_21CollectiveEpilogueFwdINS6_IJSA_SC_SB_EEES9_SE_SG_Li384ELb1ELb0ELb0ELb0EEENS1_36VarlenDynamicPersistentTileSchedulerILi192ELi128ELi384ELi32ELb0ELb0ELb1ELb1ELb0ELb1EEEEEEEEEvNT_6ParamsE --------------------------
	.section	.nv.constant0._ZN7cutlass13device_kernelIN5flash11enable_sm90INS1_16FlashAttnFwdSm90INS1_25CollectiveMainloopFwdSm90ILi2EN4cute5tupleIJNS5_1CILi1EEES8_S8_EEENS6_IJNS7_ILi192EEENS7_ILi128EEENS7_ILi96EEEEEELi96ENS_10bfloat16_tEfNS_4arch4Sm90ELb0ELb1ELb0ELb1ELb0ELb1ELb0ELb0ELb1ELb0ELb0ELb0EEENS1_21CollectiveEpilogueFwdINS6_IJSA_SC_SB_EEES9_SE_SG_Li384ELb1ELb0ELb0ELb0EEENS1_36VarlenDynamicPersistentTileSchedulerILi192ELi128ELi384ELi32ELb0ELb0ELb1ELb1ELb0ELb1EEEEEEEEEvNT_6ParamsE,"a",@progbits
	.sectionflags	@""
	.align	4
.nv.constant0._ZN7cutlass13device_kernelIN5flash11enable_sm90INS1_16FlashAttnFwdSm90INS1_25CollectiveMainloopFwdSm90ILi2EN4cute5tupleIJNS5_1CILi1EEES8_S8_EEENS6_IJNS7_ILi192EEENS7_ILi128EEENS7_ILi96EEEEEELi96ENS_10bfloat16_tEfNS_4arch4Sm90ELb0ELb1ELb0ELb1ELb0ELb1ELb0ELb0ELb1ELb0ELb0ELb0EEENS1_21CollectiveEpilogueFwdINS6_IJSA_SC_SB_EEES9_SE_SG_Li384ELb1ELb0ELb0ELb0EEENS1_36VarlenDynamicPersistentTileSchedulerILi192ELi128ELi384ELi32ELb0ELb0ELb1ELb1ELb0ELb1EEEEEEEEEvNT_6ParamsE:
	.zero		3200


//--------------------- .nv.constant0._ZN7cutlass13device_kernelIN5flash11enable_sm90INS1_16FlashAttnFwdSm90INS1_25CollectiveMainloopFwdSm90ILi2EN4cute5tupleIJNS5_1CILi1EEES8_S8_EEENS6_IJNS7_ILi192EEENS7_ILi144EEENS7_ILi96EEEEEELi96ENS_10bfloat16_tEfNS_4arch4Sm90ELb1ELb0ELb0ELb0ELb0ELb0ELb0ELb0ELb1ELb0ELb0ELb0EEENS1_21CollectiveEpilogueFwdINS6_IJSA_SC_SB_EEES9_SE_SG_Li384ELb0ELb0ELb0ELb0EEENS1_30DynamicPersistentTileSchedulerILi384ELi32ELb0ELb0ELb1EEEEEEEEEvNT_6ParamsE --------------------------
	.section	.nv.constant0._ZN7cutlass13device_kernelIN5flash11enable_sm90INS1_16FlashAttnFwdSm90INS1_25CollectiveMainloopFwdSm90ILi2EN4cute5tupleIJNS5_1CILi1EEES8_S8_EEENS6_IJNS7_ILi192EEENS7_ILi144EEENS7_ILi96EEEEEELi96ENS_10bfloat16_tEfNS_4arch4Sm90ELb1ELb0ELb0ELb0ELb0ELb0ELb0ELb0ELb1ELb0ELb0ELb0EEENS1_21CollectiveEpilogueFwdINS6_IJSA_SC_SB_EEES9_SE_SG_Li384ELb0ELb0ELb0ELb0EEENS1_30DynamicPersistentTileSchedulerILi384ELi32ELb0ELb0ELb1EEEEEEEEEvNT_6ParamsE,"a",@progbits
	.sectionflags	@""
	.align	4
.nv.constant0._ZN7cutlass13device_kernelIN5flash11enable_sm90INS1_16FlashAttnFwdSm90INS1_25CollectiveMainloopFwdSm90ILi2EN4cute5tupleIJNS5_1CILi1EEES8_S8_EEENS6_IJNS7_ILi192EEENS7_ILi144EEENS7_ILi96EEEEEELi96ENS_10bfloat16_tEfNS_4arch4Sm90ELb1ELb0ELb0ELb0ELb0ELb0ELb0ELb0ELb1ELb0ELb0ELb0EEENS1_21CollectiveEpilogueFwdINS6_IJSA_SC_SB_EEES9_SE_SG_Li384ELb0ELb0ELb0ELb0EEENS1_30DynamicPersistentTileSchedulerILi384ELi32ELb0ELb0ELb1EEEEEEEEEvNT_6ParamsE:
	.zero		3584


//--------------------- .nv.constant0._ZN7cutlass13device_kernelIN5flash11enable_sm90INS1_16FlashAttnFwdSm90INS1_25CollectiveMainloopFwdSm90ILi2EN4cute5tupleIJNS5_1CILi1EEES8_S8_EEENS6_IJNS7_ILi192EEENS7_ILi144EEENS7_ILi96EEEEEELi96ENS_10bfloat16_tEfNS_4arch4Sm90ELb1ELb0ELb0ELb1ELb0ELb0ELb0ELb0ELb1ELb0ELb0ELb0EEENS1_21CollectiveEpilogueFwdINS6_IJSA_SC_SB_EEES9_SE_SG_Li384ELb1ELb0ELb0ELb0EEENS1_36VarlenDynamicPersistentTileSchedulerILi192ELi144ELi384ELi32ELb0ELb0ELb1ELb1ELb1ELb1EEEEEEEEEvNT_6ParamsE --------------------------
	.section	.nv.constant0._ZN7cutlass13device_kernelIN5flash11enable_sm90INS1_16FlashAttnFwdSm90INS1_25CollectiveMainloopFwdSm90ILi2EN4cute5tupleIJNS5_1CILi1EEES8_S8_EEENS6_IJNS7_ILi192EEENS7_ILi144EEENS7_ILi96EEEEEELi96ENS_10bfloat16_tEfNS_4arch4Sm90ELb1ELb0ELb0ELb1ELb0ELb0ELb0ELb0ELb1ELb0ELb0ELb0EEENS1_21CollectiveEpilogueFwdINS6_IJSA_SC_SB_EEES9_SE_SG_Li384ELb1ELb0ELb0ELb0EEENS1_36VarlenDynamicPersistentTileSchedulerILi192ELi144ELi384ELi32ELb0ELb0ELb1ELb1ELb1ELb1EEEEEEEEEvNT_6ParamsE,"a",@progbits
	.sectionflags	@""
	.align	4
.nv.constant0._ZN7cutlass13device_kernelIN5flash11enable_sm90INS1_16FlashAttnFwdSm90INS1_25CollectiveMainloopFwdSm90ILi2EN4cute5tupleIJNS5_1CILi1EEES8_S8_EEENS6_IJNS7_ILi192EEENS7_ILi144EEENS7_ILi96EEEEEELi96ENS_10bfloat16_tEfNS_4arch4Sm90ELb1ELb0ELb0ELb1ELb0ELb0ELb0ELb0ELb1ELb0ELb0ELb0EEENS1_21CollectiveEpilogueFwdINS6_IJSA_SC_SB_EEES9_SE_SG_Li384ELb1ELb0ELb0ELb0EEENS1_36VarlenDynamicPersistentTileSchedulerILi192ELi144ELi384ELi32ELb0ELb0ELb1ELb1ELb1ELb1EEEEEEEEEvNT_6ParamsE:
	.zero		3200


//--------------------- .nv.constant0._ZN7cutlass13device_kernelIN5flash11enable_sm90INS1_16FlashAttnFwdSm90INS1_25CollectiveMainloopFwdSm90ILi2EN4cute5tupleIJNS5_1CILi1EEES8_S8_EEENS6_IJNS7_ILi192EEENS7_ILi144EEENS7_ILi96EEEEEELi96ENS_10bfloat16_tEfNS_4arch4Sm90ELb1ELb0ELb0ELb1ELb0ELb1ELb0ELb0ELb1ELb0ELb0ELb0EEENS1_21CollectiveEpilogueFwdINS6_IJSA_SC_SB_EEES9_SE_SG_Li384ELb1ELb0ELb0ELb0EEENS1_36VarlenDynamicPersistentTileSchedulerILi192ELi144ELi384ELi32ELb0ELb0ELb1ELb1ELb1ELb1EEEEEEEEEvNT_6ParamsE --------------------------
	.section	.nv.constant0._ZN7cutlass13device_kernelIN5flash11enable_sm90INS1_16FlashAttnFwdSm90INS1_25CollectiveMainloopFwdSm90ILi2EN4cute5tupleIJNS5_1CILi1EEES8_S8_EEENS6_IJNS7_ILi192EEENS7_ILi144EEENS7_ILi96EEEEEELi96ENS_10bfloat16_tEfNS_4arch4Sm90ELb1ELb0ELb0ELb1ELb0ELb1ELb0ELb0ELb1ELb0ELb0ELb0EEENS1_21CollectiveEpilogueFwdINS6_IJSA_SC_SB_EEES9_SE_SG_Li384ELb1ELb0ELb0ELb0EEENS1_36VarlenDynamicPersistentTileSchedulerILi192ELi144ELi384ELi32ELb0ELb0ELb1ELb1ELb1ELb1EEEEEEEEEvNT_6ParamsE,"a",@progbits
	.sectionflags	@""
	.align	4
.nv.constant0._ZN7cutlass13device_kernelIN5flash11enable_sm90INS1_16FlashAttnFwdSm90INS1_25CollectiveMainloopFwdSm90ILi2EN4cute5tupleIJNS5_1CILi1EEES8_S8_EEENS6_IJNS7_ILi192EEENS7_ILi144EEENS7_ILi96EEEEEELi96ENS_10bfloat16_tEfNS_4arch4Sm90ELb1ELb0ELb0ELb1ELb0ELb1ELb0ELb0ELb1ELb0ELb0ELb0EEENS1_21CollectiveEpilogueFwdINS6_IJSA_SC_SB_EEES9_SE_SG_Li384ELb1ELb0ELb0ELb0EEENS1_36VarlenDynamicPersistentTileSchedulerILi192ELi144ELi384ELi32ELb0ELb0ELb1ELb1ELb1ELb1EEEEEEEEEvNT_6ParamsE:
	.zero		3200


//--------------------- SYMBOLS --------------------------

	.type		.nv.reservedSmem.offset0,@object
	.size		.nv.reservedSmem.offset0,0x4
	.type		__assertfail,@function
